	.target	sm_90a

	.elftype	@"ET_EXEC"


//--------------------- .note.nv.tkinfo           --------------------------
	.section	.note.nv.tkinfo,"",@"SHT_NOTE"
	.sectionflags	@"SHF_NOTE_NV_TKINFO"
	.tkinfo
        /*0018*/ 	.word	0x00000002
        /*0030*/ 	.string	""
        /*0030*/ 	.string	"ptxas"
        /*0030*/ 	.string	"Cuda compilation tools, release 13.0, V13.0.88"
        /*0030*/ 	.string	"Build cuda_13.0.r13.0/compiler.36424714_0"
        /*0030*/ 	.string	"-arch sm_90a -m 64 "



//--------------------- .note.nv.cuinfo           --------------------------
	.section	.note.nv.cuinfo,"",@"SHT_NOTE"
	.sectionflags	@"SHF_NOTE_NV_CUINFO"
        /*0018*/ 	.short	0x0002
        /*001a*/ 	.short	0x005a
        /*001c*/ 	.short	0x0082
	.zero		2


//--------------------- .nv.info                  --------------------------
	.section	.nv.info,"",@"SHT_CUDA_INFO"
	.align	4


	//----- nvinfo : EIATTR_REGCOUNT
	.align		4
        /*0000*/ 	.byte	0x04, 0x2f
        /*0002*/ 	.short	(.L_23 - .L_22)
	.align		4
.L_22:
        /*0004*/ 	.word	index@(_ZN7cutlass13device_kernelIN5flash11enable_sm90INS1_16FlashAttnFwdSm90INS1_25CollectiveMainloopFwdSm90ILi2EN4cute5tupleIJNS5_1CILi1EEES8_S8_EEENS6_IJNS7_ILi128EEENS7_ILi112EEENS7_ILi192EEEEEELi192ENS_10bfloat16_tEfNS_4arch4Sm90ELb1ELb0ELb0ELb1ELb0ELb1ELb0ELb1ELb1ELb0ELb0ELb0EEENS1_21CollectiveEpilogueFwdINS6_IJSA_SC_SB_EEES9_SE_SG_Li256ELb1ELb0ELb0ELb0EEENS1_36VarlenDynamicPersistentTileSchedulerILi128ELi112ELi256ELi32ELb0ELb0ELb1ELb1ELb1ELb1EEEEEEEEEvNT_6ParamsE)
        /*0008*/ 	.word	0x000000a8


	//----- nvinfo : EIATTR_FRAME_SIZE
	.align		4
.L_23:
        /*000c*/ 	.byte	0x04, 0x11
        /*000e*/ 	.short	(.L_25 - .L_24)
	.align		4
.L_24:
        /*0010*/ 	.word	index@(_ZN7cutlass13device_kernelIN5flash11enable_sm90INS1_16FlashAttnFwdSm90INS1_25CollectiveMainloopFwdSm90ILi2EN4cute5tupleIJNS5_1CILi1EEES8_S8_EEENS6_IJNS7_ILi128EEENS7_ILi112EEENS7_ILi192EEEEEELi192ENS_10bfloat16_tEfNS_4arch4Sm90ELb1ELb0ELb0ELb1ELb0ELb1ELb0ELb1ELb1ELb0ELb0ELb0EEENS1_21CollectiveEpilogueFwdINS6_IJSA_SC_SB_EEES9_SE_SG_Li256ELb1ELb0ELb0ELb0EEENS1_36VarlenDynamicPersistentTileSchedulerILi128ELi112ELi256ELi32ELb0ELb0ELb1ELb1ELb1ELb1EEEEEEEEEvNT_6ParamsE)
        /*0014*/ 	.word	0x00000078


	//----- nvinfo : EIATTR_REGCOUNT
	.align		4
.L_25:
        /*0018*/ 	.byte	0x04, 0x2f
        /*001a*/ 	.short	(.L_27 - .L_26)
	.align		4
.L_26:
        /*001c*/ 	.word	index@(_ZN7cutlass13device_kernelIN5flash11enable_sm90INS1_16FlashAttnFwdSm90INS1_25CollectiveMainloopFwdSm90ILi2EN4cute5tupleIJNS5_1CILi1EEES8_S8_EEENS6_IJNS7_ILi128EEENS7_ILi112EEENS7_ILi192EEEEEELi192ENS_10bfloat16_tEfNS_4arch4Sm90ELb1ELb0ELb0ELb1ELb0ELb0ELb0ELb1ELb1ELb0ELb0ELb0EEENS1_21CollectiveEpilogueFwdINS6_IJSA_SC_SB_EEES9_SE_SG_Li256ELb1ELb0ELb0ELb0EEENS1_36VarlenDynamicPersistentTileSchedulerILi128ELi112ELi256ELi32ELb0ELb0ELb1ELb1ELb1ELb1EEEEEEEEEvNT_6ParamsE)
        /*0020*/ 	.word	0x000000a8


	//----- nvinfo : EIATTR_FRAME_SIZE
	.align		4
.L_27:
        /*0024*/ 	.byte	0x04, 0x11
        /*0026*/ 	.short	(.L_29 - .L_28)
	.align		4
.L_28:
        /*0028*/ 	.word	index@(_ZN7cutlass13device_kernelIN5flash11enable_sm90INS1_16FlashAttnFwdSm90INS1_25CollectiveMainloopFwdSm90ILi2EN4cute5tupleIJNS5_1CILi1EEES8_S8_EEENS6_IJNS7_ILi128EEENS7_ILi112EEENS7_ILi192EEEEEELi192ENS_10bfloat16_tEfNS_4arch4Sm90ELb1ELb0ELb0ELb1ELb0ELb0ELb0ELb1ELb1ELb0ELb0ELb0EEENS1_21CollectiveEpilogueFwdINS6_IJSA_SC_SB_EEES9_SE_SG_Li256ELb1ELb0ELb0ELb0EEENS1_36VarlenDynamicPersistentTileSchedulerILi128ELi112ELi256ELi32ELb0ELb0ELb1ELb1ELb1ELb1EEEEEEEEEvNT_6ParamsE)
        /*002c*/ 	.word	0x00000030


	//----- nvinfo : EIATTR_REGCOUNT
	.align		4
.L_29:
        /*0030*/ 	.byte	0x04, 0x2f
        /*0032*/ 	.short	(.L_31 - .L_30)
	.align		4
.L_30:
        /*0034*/ 	.word	index@(_ZN7cutlass13device_kernelIN5flash11enable_sm90INS1_16FlashAttnFwdSm90INS1_25CollectiveMainloopFwdSm90ILi2EN4cute5tupleIJNS5_1CILi1EEES8_S8_EEENS6_IJNS7_ILi128EEENS7_ILi112EEENS7_ILi192EEEEEELi192ENS_10bfloat16_tEfNS_4arch4Sm90ELb1ELb0ELb0ELb0ELb0ELb0ELb0ELb1ELb1ELb0ELb0ELb0EEENS1_21CollectiveEpilogueFwdINS6_IJSA_SC_SB_EEES9_SE_SG_Li256ELb0ELb0ELb0ELb0EEENS1_30DynamicPersistentTileSchedulerILi256ELi32ELb0ELb0ELb1EEEEEEEEEvNT_6ParamsE)
        /*0038*/ 	.word	0x000000a8


	//----- nvinfo : EIATTR_FRAME_SIZE
	.align		4
.L_31:
        /*003c*/ 	.byte	0x04, 0x11
        /*003e*/ 	.short	(.L_33 - .L_32)
	.align		4
.L_32:
        /*0040*/ 	.word	index@(_ZN7cutlass13device_kernelIN5flash11enable_sm90INS1_16FlashAttnFwdSm90INS1_25CollectiveMainloopFwdSm90ILi2EN4cute5tupleIJNS5_1CILi1EEES8_S8_EEENS6_IJNS7_ILi128EEENS7_ILi112EEENS7_ILi192EEEEEELi192ENS_10bfloat16_tEfNS_4arch4Sm90ELb1ELb0ELb0ELb0ELb0ELb0ELb0ELb1ELb1ELb0ELb0ELb0EEENS1_21CollectiveEpilogueFwdINS6_IJSA_SC_SB_EEES9_SE_SG_Li256ELb0ELb0ELb0ELb0EEENS1_30DynamicPersistentTileSchedulerILi256ELi32ELb0ELb0ELb1EEEEEEEEEvNT_6ParamsE)
        /*0044*/ 	.word	0x00000010


	//----- nvinfo : EIATTR_REGCOUNT
	.align		4
.L_33:
        /*0048*/ 	.byte	0x04, 0x2f
        /*004a*/ 	.short	(.L_35 - .L_34)
	.align		4
.L_34:
        /*004c*/ 	.word	index@(_ZN7cutlass13device_kernelIN5flash11enable_sm90INS1_16FlashAttnFwdSm90INS1_25CollectiveMainloopFwdSm90ILi2EN4cute5tupleIJNS5_1CILi1EEES8_S8_EEENS6_IJNS7_ILi128EEENS7_ILi96EEENS7_ILi192EEEEEELi192ENS_10bfloat16_tEfNS_4arch4Sm90ELb0ELb1ELb0ELb1ELb0ELb1ELb0ELb1ELb1ELb0ELb0ELb0EEENS1_21CollectiveEpilogueFwdINS6_IJSA_SC_SB_EEES9_SE_SG_Li256ELb1ELb0ELb0ELb0EEENS1_36VarlenDynamicPersistentTileSchedulerILi128ELi96ELi256ELi32ELb0ELb0ELb1ELb1ELb0ELb1EEEEEEEEEvNT_6ParamsE)
        /*0050*/ 	.word	0x000000a8


	//----- nvinfo : EIATTR_FRAME_SIZE
	.align		4
.L_35:
        /*0054*/ 	.byte	0x04, 0x11
        /*0056*/ 	.short	(.L_37 - .L_36)
	.align		4
.L_36:
        /*0058*/ 	.word	index@(_ZN7cutlass13device_kernelIN5flash11enable_sm90INS1_16FlashAttnFwdSm90INS1_25CollectiveMainloopFwdSm90ILi2EN4cute5tupleIJNS5_1CILi1EEES8_S8_EEENS6_IJNS7_ILi128EEENS7_ILi96EEENS7_ILi192EEEEEELi192ENS_10bfloat16_tEfNS_4arch4Sm90ELb0ELb1ELb0ELb1ELb0ELb1ELb0ELb1ELb1ELb0ELb0ELb0EEENS1_21CollectiveEpilogueFwdINS6_IJSA_SC_SB_EEES9_SE_SG_Li256ELb1ELb0ELb0ELb0EEENS1_36VarlenDynamicPersistentTileSchedulerILi128ELi96ELi256ELi32ELb0ELb0ELb1ELb1ELb0ELb1EEEEEEEEEvNT_6ParamsE)
        /*005c*/ 	.word	0x00000058


	//----- nvinfo : EIATTR_REGCOUNT
	.align		4
.L_37:
        /*0060*/ 	.byte	0x04, 0x2f
        /*0062*/ 	.short	(.L_39 - .L_38)
	.align		4
.L_38:
        /*0064*/ 	.word	index@(_ZN7cutlass13device_kernelIN5flash11enable_sm90INS1_16FlashAttnFwdSm90INS1_25CollectiveMainloopFwdSm90ILi2EN4cute5tupleIJNS5_1CILi1EEES8_S8_EEENS6_IJNS7_ILi128EEENS7_ILi96EEENS7_ILi192EEEEEELi192ENS_10bfloat16_tEfNS_4arch4Sm90ELb0ELb1ELb0ELb1ELb0ELb0ELb0ELb1ELb1ELb0ELb0ELb0EEENS1_21CollectiveEpilogueFwdINS6_IJSA_SC_SB_EEES9_SE_SG_Li256ELb1ELb0ELb0ELb0EEENS1_36VarlenDynamicPersistentTileSchedulerILi128ELi96ELi256ELi32ELb0ELb0ELb1ELb1ELb0ELb1EEEEEEEEEvNT_6ParamsE)
        /*0068*/ 	.word	0x000000a8


	//----- nvinfo : EIATTR_FRAME_SIZE
	.align		4
.L_39:
        /*006c*/ 	.byte	0x04, 0x11
        /*006e*/ 	.short	(.L_41 - .L_40)
	.align		4
.L_40:
        /*0070*/ 	.word	index@(_ZN7cutlass13device_kernelIN5flash11enable_sm90INS1_16FlashAttnFwdSm90INS1_25CollectiveMainloopFwdSm90ILi2EN4cute5tupleIJNS5_1CILi1EEES8_S8_EEENS6_IJNS7_ILi128EEENS7_ILi96EEENS7_ILi192EEEEEELi192ENS_10bfloat16_tEfNS_4arch4Sm90ELb0ELb1ELb0ELb1ELb0ELb0ELb0ELb1ELb1ELb0ELb0ELb0EEENS1_21CollectiveEpilogueFwdINS6_IJSA_SC_SB_EEES9_SE_SG_Li256ELb1ELb0ELb0ELb0EEENS1_36VarlenDynamicPersistentTileSchedulerILi128ELi96ELi256ELi32ELb0ELb0ELb1ELb1ELb0ELb1EEEEEEEEEvNT_6ParamsE)
        /*0074*/ 	.word	0x00000028


	//----- nvinfo : EIATTR_REGCOUNT
	.align		4
.L_41:
        /*0078*/ 	.byte	0x04, 0x2f
        /*007a*/ 	.short	(.L_43 - .L_42)
	.align		4
.L_42:
        /*007c*/ 	.word	index@(_ZN7cutlass13device_kernelIN5flash11enable_sm90INS1_16FlashAttnFwdSm90INS1_25CollectiveMainloopFwdSm90ILi2EN4cute5tupleIJNS5_1CILi1EEES8_S8_EEENS6_IJNS7_ILi128EEENS7_ILi96EEENS7_ILi192EEEEEELi192ENS_10bfloat16_tEfNS_4arch4Sm90ELb0ELb1ELb0ELb0ELb0ELb0ELb0ELb1ELb1ELb0ELb0ELb0EEENS1_21CollectiveEpilogueFwdINS6_IJSA_SC_SB_EEES9_SE_SG_Li256ELb0ELb0ELb0ELb0EEENS1_30DynamicPersistentTileSchedulerILi256ELi32ELb0ELb0ELb1EEEEEEEEEvNT_6ParamsE)
        /*0080*/ 	.word	0x000000a8


	//----- nvinfo : EIATTR_FRAME_SIZE
	.align		4
.L_43:
        /*0084*/ 	.byte	0x04, 0x11
        /*0086*/ 	.short	(.L_45 - .L_44)
	.align		4
.L_44:
        /*0088*/ 	.word	index@(_ZN7cutlass13device_kernelIN5flash11enable_sm90INS1_16FlashAttnFwdSm90INS1_25CollectiveMainloopFwdSm90ILi2EN4cute5tupleIJNS5_1CILi1EEES8_S8_EEENS6_IJNS7_ILi128EEENS7_ILi96EEENS7_ILi192EEEEEELi192ENS_10bfloat16_tEfNS_4arch4Sm90ELb0ELb1ELb0ELb0ELb0ELb0ELb0ELb1ELb1ELb0ELb0ELb0EEENS1_21CollectiveEpilogueFwdINS6_IJSA_SC_SB_EEES9_SE_SG_Li256ELb0ELb0ELb0ELb0EEENS1_30DynamicPersistentTileSchedulerILi256ELi32ELb0ELb0ELb1EEEEEEEEEvNT_6ParamsE)
        /*008c*/ 	.word	0x00000008


	//----- nvinfo : EIATTR_REGCOUNT
	.align		4
.L_45:
        /*0090*/ 	.byte	0x04, 0x2f
        /*0092*/ 	.short	(.L_47 - .L_46)
	.align		4
.L_46:
        /*0094*/ 	.word	index@(_ZN7cutlass13device_kernelIN5flash11enable_sm90INS1_16FlashAttnFwdSm90INS1_25CollectiveMainloopFwdSm90ILi2EN4cute5tupleIJNS5_1CILi1EEES8_S8_EEENS6_IJNS7_ILi128EEENS7_ILi112EEENS7_ILi192EEEEEELi192ENS_10bfloat16_tEfNS_4arch4Sm90ELb0ELb0ELb0ELb1ELb0ELb1ELb0ELb1ELb1ELb0ELb0ELb0EEENS1_21CollectiveEpilogueFwdINS6_IJSA_SC_SB_EEES9_SE_SG_Li256ELb1ELb0ELb0ELb0EEENS1_36VarlenDynamicPersistentTileSchedulerILi128ELi112ELi256ELi32ELb0ELb0ELb1ELb0ELb1ELb1EEEEEEEEEvNT_6ParamsE)
        /*0098*/ 	.word	0x000000a8


	//----- nvinfo : EIATTR_FRAME_SIZE
	.align		4
.L_47:
        /*009c*/ 	.byte	0x04, 0x11
        /*009e*/ 	.short	(.L_49 - .L_48)
	.align		4
.L_48:
        /*00a0*/ 	.word	index@(_ZN7cutlass13device_kernelIN5flash11enable_sm90INS1_16FlashAttnFwdSm90INS1_25CollectiveMainloopFwdSm90ILi2EN4cute5tupleIJNS5_1CILi1EEES8_S8_EEENS6_IJNS7_ILi128EEENS7_ILi112EEENS7_ILi192EEEEEELi192ENS_10bfloat16_tEfNS_4arch4Sm90ELb0ELb0ELb0ELb1ELb0ELb1ELb0ELb1ELb1ELb0ELb0ELb0EEENS1_21CollectiveEpilogueFwdINS6_IJSA_SC_SB_EEES9_SE_SG_Li256ELb1ELb0ELb0ELb0EEENS1_36VarlenDynamicPersistentTileSchedulerILi128ELi112ELi256ELi32ELb0ELb0ELb1ELb0ELb1ELb1EEEEEEEEEvNT_6ParamsE)
        /*00a4*/ 	.word	0x00000068


	//----- nvinfo : EIATTR_REGCOUNT
	.align		4
.L_49:
        /*00a8*/ 	.byte	0x04, 0x2f
        /*00aa*/ 	.short	(.L_51 - .L_50)
	.align		4
.L_50:
        /*00ac*/ 	.word	index@(_ZN7cutlass13device_kernelIN5flash11enable_sm90INS1_16FlashAttnFwdSm90INS1_25CollectiveMainloopFwdSm90ILi2EN4cute5tupleIJNS5_1CILi1EEES8_S8_EEENS6_IJNS7_ILi128EEENS7_ILi112EEENS7_ILi192EEEEEELi192ENS_10bfloat16_tEfNS_4arch4Sm90ELb0ELb0ELb0ELb1ELb0ELb0ELb0ELb1ELb1ELb0ELb0ELb0EEENS1_21CollectiveEpilogueFwdINS6_IJSA_SC_SB_EEES9_SE_SG_Li256ELb1ELb0ELb0ELb0EEENS1_36VarlenDynamicPersistentTileSchedulerILi128ELi112ELi256ELi32ELb0ELb0ELb1ELb0ELb1ELb1EEEEEEEEEvNT_6ParamsE)
        /*00b0*/ 	.word	0x000000a8


	//----- nvinfo : EIATTR_FRAME_SIZE
	.align		4
.L_51:
        /*00b4*/ 	.byte	0x04, 0x11
        /*00b6*/ 	.short	(.L_53 - .L_52)
	.align		4
.L_52:
        /*00b8*/ 	.word	index@(_ZN7cutlass13device_kernelIN5flash11enable_sm90INS1_16FlashAttnFwdSm90INS1_25CollectiveMainloopFwdSm90ILi2EN4cute5tupleIJNS5_1CILi1EEES8_S8_EEENS6_IJNS7_ILi128EEENS7_ILi112EEENS7_ILi192EEEEEELi192ENS_10bfloat16_tEfNS_4arch4Sm90ELb0ELb0ELb0ELb1ELb0ELb0ELb0ELb1ELb1ELb0ELb0ELb0EEENS1_21CollectiveEpilogueFwdINS6_IJSA_SC_SB_EEES9_SE_SG_Li256ELb1ELb0ELb0ELb0EEENS1_36VarlenDynamicPersistentTileSchedulerILi128ELi112ELi256ELi32ELb0ELb0ELb1ELb0ELb1ELb1EEEEEEEEEvNT_6ParamsE)
        /*00bc*/ 	.word	0x00000038


	//----- nvinfo : EIATTR_REGCOUNT
	.align		4
.L_53:
        /*00c0*/ 	.byte	0x04, 0x2f
        /*00c2*/ 	.short	(.L_55 - .L_54)
	.align		4
.L_54:
        /*00c4*/ 	.word	index@(_ZN7cutlass13device_kernelIN5flash11enable_sm90INS1_16FlashAttnFwdSm90INS1_25CollectiveMainloopFwdSm90ILi2EN4cute5tupleIJNS5_1CILi2EEENS7_ILi1EEES9_EEENS6_IJNS7_ILi128EEENS7_ILi112EEENS7_ILi192EEEEEELi192ENS_10bfloat16_tEfNS_4arch4Sm90ELb0ELb0ELb0ELb0ELb0ELb0ELb0ELb1ELb1ELb0ELb0ELb0EEENS1_21CollectiveEpilogueFwdINS6_IJSB_SD_SC_EEESA_SF_SH_Li256ELb0ELb0ELb0ELb0EEENS1_29StaticPersistentTileSchedulerILb0EEEEEEEEEvNT_6ParamsE)
        /*00c8*/ 	.word	0x000000a8


	//----- nvinfo : EIATTR_FRAME_SIZE
	.align		4
.L_55:
        /*00cc*/ 	.byte	0x04, 0x11
        /*00ce*/ 	.short	(.L_57 - .L_56)
	.align		4
.L_56:
        /*00d0*/ 	.word	index@(_ZN7cutlass13device_kernelIN5flash11enable_sm90INS1_16FlashAttnFwdSm90INS1_25CollectiveMainloopFwdSm90ILi2EN4cute5tupleIJNS5_1CILi2EEENS7_ILi1EEES9_EEENS6_IJNS7_ILi128EEENS7_ILi112EEENS7_ILi192EEEEEELi192ENS_10bfloat16_tEfNS_4arch4Sm90ELb0ELb0ELb0ELb0ELb0ELb0ELb0ELb1ELb1ELb0ELb0ELb0EEENS1_21CollectiveEpilogueFwdINS6_IJSB_SD_SC_EEESA_SF_SH_Li256ELb0ELb0ELb0ELb0EEENS1_29StaticPersistentTileSchedulerILb0EEEEEEEEEvNT_6ParamsE)
        /*00d4*/ 	.word	0x00000030


	//----- nvinfo : EIATTR_REGCOUNT
	.align		4
.L_57:
        /*00d8*/ 	.byte	0x04, 0x2f
        /*00da*/ 	.short	(.L_59 - .L_58)
	.align		4
.L_58:
        /*00dc*/ 	.word	index@(_ZN7cutlass13device_kernelIN5flash11enable_sm90INS1_16FlashAttnFwdSm90INS1_25CollectiveMainloopFwdSm90ILi2EN4cute5tupleIJNS5_1CILi1EEES8_S8_EEENS6_IJNS7_ILi128EEENS7_ILi112EEENS7_ILi192EEEEEELi192ENS_10bfloat16_tEfNS_4arch4Sm90ELb0ELb0ELb0ELb0ELb0ELb0ELb0ELb1ELb1ELb0ELb0ELb0EEENS1_21CollectiveEpilogueFwdINS6_IJSA_SC_SB_EEES9_SE_SG_Li256ELb0ELb0ELb0ELb0EEENS1_29StaticPersistentTileSchedulerILb0EEEEEEEEEvNT_6ParamsE)
        /*00e0*/ 	.word	0x000000a8


	//----- nvinfo : EIATTR_FRAME_SIZE
	.align		4
.L_59:
        /*00e4*/ 	.byte	0x04, 0x11
        /*00e6*/ 	.short	(.L_61 - .L_60)
	.align		4
.L_60:
        /*00e8*/ 	.word	index@(_ZN7cutlass13device_kernelIN5flash11enable_sm90INS1_16FlashAttnFwdSm90INS1_25CollectiveMainloopFwdSm90ILi2EN4cute5tupleIJNS5_1CILi1EEES8_S8_EEENS6_IJNS7_ILi128EEENS7_ILi112EEENS7_ILi192EEEEEELi192ENS_10bfloat16_tEfNS_4arch4Sm90ELb0ELb0ELb0ELb0ELb0ELb0ELb0ELb1ELb1ELb0ELb0ELb0EEENS1_21CollectiveEpilogueFwdINS6_IJSA_SC_SB_EEES9_SE_SG_Li256ELb0ELb0ELb0ELb0EEENS1_29StaticPersistentTileSchedulerILb0EEEEEEEEEvNT_6ParamsE)
        /*00ec*/ 	.word	0x00000020


	//----- nvinfo : EIATTR_MIN_STACK_SIZE
	.align		4
.L_61:
        /*00f0*/ 	.byte	0x04, 0x12
        /*00f2*/ 	.short	(.L_63 - .L_62)
	.align		4
.L_62:
        /*00f4*/ 	.word	index@(_ZN7cutlass13device_kernelIN5flash11enable_sm90INS1_16FlashAttnFwdSm90INS1_25CollectiveMainloopFwdSm90ILi2EN4cute5tupleIJNS5_1CILi1EEES8_S8_EEENS6_IJNS7_ILi128EEENS7_ILi112EEENS7_ILi192EEEEEELi192ENS_10bfloat16_tEfNS_4arch4Sm90ELb0ELb0ELb0ELb0ELb0ELb0ELb0ELb1ELb1ELb0ELb0ELb0EEENS1_21CollectiveEpilogueFwdINS6_IJSA_SC_SB_EEES9_SE_SG_Li256ELb0ELb0ELb0ELb0EEENS1_29StaticPersistentTileSchedulerILb0EEEEEEEEEvNT_6ParamsE)
        /*00f8*/ 	.word	0x00000020


	//----- nvinfo : EIATTR_MIN_STACK_SIZE
	.align		4
.L_63:
        /*00fc*/ 	.byte	0x04, 0x12
        /*00fe*/ 	.short	(.L_65 - .L_64)
	.align		4
.L_64:
        /*0100*/ 	.word	index@(_ZN7cutlass13device_kernelIN5flash11enable_sm90INS1_16FlashAttnFwdSm90INS1_25CollectiveMainloopFwdSm90ILi2EN4cute5tupleIJNS5_1CILi2EEENS7_ILi1EEES9_EEENS6_IJNS7_ILi128EEENS7_ILi112EEENS7_ILi192EEEEEELi192ENS_10bfloat16_tEfNS_4arch4Sm90ELb0ELb0ELb0ELb0ELb0ELb0ELb0ELb1ELb1ELb0ELb0ELb0EEENS1_21CollectiveEpilogueFwdINS6_IJSB_SD_SC_EEESA_SF_SH_Li256ELb0ELb0ELb0ELb0EEENS1_29StaticPersistentTileSchedulerILb0EEEEEEEEEvNT_6ParamsE)
        /*0104*/ 	.word	0x00000030


	//----- nvinfo : EIATTR_MIN_STACK_SIZE
	.align		4
.L_65:
        /*0108*/ 	.byte	0x04, 0x12
        /*010a*/ 	.short	(.L_67 - .L_66)
	.align		4
.L_66:
        /*010c*/ 	.word	index@(_ZN7cutlass13device_kernelIN5flash11enable_sm90INS1_16FlashAttnFwdSm90INS1_25CollectiveMainloopFwdSm90ILi2EN4cute5tupleIJNS5_1CILi1EEES8_S8_EEENS6_IJNS7_ILi128EEENS7_ILi112EEENS7_ILi192EEEEEELi192ENS_10bfloat16_tEfNS_4arch4Sm90ELb0ELb0ELb0ELb1ELb0ELb0ELb0ELb1ELb1ELb0ELb0ELb0EEENS1_21CollectiveEpilogueFwdINS6_IJSA_SC_SB_EEES9_SE_SG_Li256ELb1ELb0ELb0ELb0EEENS1_36VarlenDynamicPersistentTileSchedulerILi128ELi112ELi256ELi32ELb0ELb0ELb1ELb0ELb1ELb1EEEEEEEEEvNT_6ParamsE)
        /*0110*/ 	.word	0x00000038


	//----- nvinfo : EIATTR_MIN_STACK_SIZE
	.align		4
.L_67:
        /*0114*/ 	.byte	0x04, 0x12
        /*0116*/ 	.short	(.L_69 - .L_68)
	.align		4
.L_68:
        /*0118*/ 	.word	index@(_ZN7cutlass13device_kernelIN5flash11enable_sm90INS1_16FlashAttnFwdSm90INS1_25CollectiveMainloopFwdSm90ILi2EN4cute5tupleIJNS5_1CILi1EEES8_S8_EEENS6_IJNS7_ILi128EEENS7_ILi112EEENS7_ILi192EEEEEELi192ENS_10bfloat16_tEfNS_4arch4Sm90ELb0ELb0ELb0ELb1ELb0ELb1ELb0ELb1ELb1ELb0ELb0ELb0EEENS1_21CollectiveEpilogueFwdINS6_IJSA_SC_SB_EEES9_SE_SG_Li256ELb1ELb0ELb0ELb0EEENS1_36VarlenDynamicPersistentTileSchedulerILi128ELi112ELi256ELi32ELb0ELb0ELb1ELb0ELb1ELb1EEEEEEEEEvNT_6ParamsE)
        /*011c*/ 	.word	0x00000068


	//----- nvinfo : EIATTR_MIN_STACK_SIZE
	.align		4
.L_69:
        /*0120*/ 	.byte	0x04, 0x12
        /*0122*/ 	.short	(.L_71 - .L_70)
	.align		4
.L_70:
        /*0124*/ 	.word	index@(_ZN7cutlass13device_kernelIN5flash11enable_sm90INS1_16FlashAttnFwdSm90INS1_25CollectiveMainloopFwdSm90ILi2EN4cute5tupleIJNS5_1CILi1EEES8_S8_EEENS6_IJNS7_ILi128EEENS7_ILi96EEENS7_ILi192EEEEEELi192ENS_10bfloat16_tEfNS_4arch4Sm90ELb0ELb1ELb0ELb0ELb0ELb0ELb0ELb1ELb1ELb0ELb0ELb0EEENS1_21CollectiveEpilogueFwdINS6_IJSA_SC_SB_EEES9_SE_SG_Li256ELb0ELb0ELb0ELb0EEENS1_30DynamicPersistentTileSchedulerILi256ELi32ELb0ELb0ELb1EEEEEEEEEvNT_6ParamsE)
        /*0128*/ 	.word	0x00000008


	//----- nvinfo : EIATTR_MIN_STACK_SIZE
	.align		4
.L_71:
        /*012c*/ 	.byte	0x04, 0x12
        /*012e*/ 	.short	(.L_73 - .L_72)
	.align		4
.L_72:
        /*0130*/ 	.word	index@(_ZN7cutlass13device_kernelIN5flash11enable_sm90INS1_16FlashAttnFwdSm90INS1_25CollectiveMainloopFwdSm90ILi2EN4cute5tupleIJNS5_1CILi1EEES8_S8_EEENS6_IJNS7_ILi128EEENS7_ILi96EEENS7_ILi192EEEEEELi192ENS_10bfloat16_tEfNS_4arch4Sm90ELb0ELb1ELb0ELb1ELb0ELb0ELb0ELb1ELb1ELb0ELb0ELb0EEENS1_21CollectiveEpilogueFwdINS6_IJSA_SC_SB_EEES9_SE_SG_Li256ELb1ELb0ELb0ELb0EEENS1_36VarlenDynamicPersistentTileSchedulerILi128ELi96ELi256ELi32ELb0ELb0ELb1ELb1ELb0ELb1EEEEEEEEEvNT_6ParamsE)
        /*0134*/ 	.word	0x00000028


	//----- nvinfo : EIATTR_MIN_STACK_SIZE
	.align		4
.L_73:
        /*0138*/ 	.byte	0x04, 0x12
        /*013a*/ 	.short	(.L_75 - .L_74)
	.align		4
.L_74:
        /*013c*/ 	.word	index@(_ZN7cutlass13device_kernelIN5flash11enable_sm90INS1_16FlashAttnFwdSm90INS1_25CollectiveMainloopFwdSm90ILi2EN4cute5tupleIJNS5_1CILi1EEES8_S8_EEENS6_IJNS7_ILi128EEENS7_ILi96EEENS7_ILi192EEEEEELi192ENS_10bfloat16_tEfNS_4arch4Sm90ELb0ELb1ELb0ELb1ELb0ELb1ELb0ELb1ELb1ELb0ELb0ELb0EEENS1_21CollectiveEpilogueFwdINS6_IJSA_SC_SB_EEES9_SE_SG_Li256ELb1ELb0ELb0ELb0EEENS1_36VarlenDynamicPersistentTileSchedulerILi128ELi96ELi256ELi32ELb0ELb0ELb1ELb1ELb0ELb1EEEEEEEEEvNT_6ParamsE)
        /*0140*/ 	.word	0x00000058


	//----- nvinfo : EIATTR_MIN_STACK_SIZE
	.align		4
.L_75:
        /*0144*/ 	.byte	0x04, 0x12
        /*0146*/ 	.short	(.L_77 - .L_76)
	.align		4
.L_76:
        /*0148*/ 	.word	index@(_ZN7cutlass13device_kernelIN5flash11enable_sm90INS1_16FlashAttnFwdSm90INS1_25CollectiveMainloopFwdSm90ILi2EN4cute5tupleIJNS5_1CILi1EEES8_S8_EEENS6_IJNS7_ILi128EEENS7_ILi112EEENS7_ILi192EEEEEELi192ENS_10bfloat16_tEfNS_4arch4Sm90ELb1ELb0ELb0ELb0ELb0ELb0ELb0ELb1ELb1ELb0ELb0ELb0EEENS1_21CollectiveEpilogueFwdINS6_IJSA_SC_SB_EEES9_SE_SG_Li256ELb0ELb0ELb0ELb0EEENS1_30DynamicPersistentTileSchedulerILi256ELi32ELb0ELb0ELb1EEEEEEEEEvNT_6ParamsE)
        /*014c*/ 	.word	0x00000010


	//----- nvinfo : EIATTR_MIN_STACK_SIZE
	.align		4
.L_77:
        /*0150*/ 	.byte	0x04, 0x12
        /*0152*/ 	.short	(.L_79 - .L_78)
	.align		4
.L_78:
        /*0154*/ 	.word	index@(_ZN7cutlass13device_kernelIN5flash11enable_sm90INS1_16FlashAttnFwdSm90INS1_25CollectiveMainloopFwdSm90ILi2EN4cute5tupleIJNS5_1CILi1EEES8_S8_EEENS6_IJNS7_ILi128EEENS7_ILi112EEENS7_ILi192EEEEEELi192ENS_10bfloat16_tEfNS_4arch4Sm90ELb1ELb0ELb0ELb1ELb0ELb0ELb0ELb1ELb1ELb0ELb0ELb0EEENS1_21CollectiveEpilogueFwdINS6_IJSA_SC_SB_EEES9_SE_SG_Li256ELb1ELb0ELb0ELb0EEENS1_36VarlenDynamicPersistentTileSchedulerILi128ELi112ELi256ELi32ELb0ELb0ELb1ELb1ELb1ELb1EEEEEEEEEvNT_6ParamsE)
        /*0158*/ 	.word	0x00000030


	//----- nvinfo : EIATTR_MIN_STACK_SIZE
	.align		4
.L_79:
        /*015c*/ 	.byte	0x04, 0x12
        /*015e*/ 	.short	(.L_81 - .L_80)
	.align		4
.L_80:
        /*0160*/ 	.word	index@(_ZN7cutlass13device_kernelIN5flash11enable_sm90INS1_16FlashAttnFwdSm90INS1_25CollectiveMainloopFwdSm90ILi2EN4cute5tupleIJNS5_1CILi1EEES8_S8_EEENS6_IJNS7_ILi128EEENS7_ILi112EEENS7_ILi192EEEEEELi192ENS_10bfloat16_tEfNS_4arch4Sm90ELb1ELb0ELb0ELb1ELb0ELb1ELb0ELb1ELb1ELb0ELb0ELb0EEENS1_21CollectiveEpilogueFwdINS6_IJSA_SC_SB_EEES9_SE_SG_Li256ELb1ELb0ELb0ELb0EEENS1_36VarlenDynamicPersistentTileSchedulerILi128ELi112ELi256ELi32ELb0ELb0ELb1ELb1ELb1ELb1EEEEEEEEEvNT_6ParamsE)
        /*0164*/ 	.word	0x00000078
.L_81:


//--------------------- .nv.compat                --------------------------
	.section	.nv.compat,"",@"SHT_CUDA_COMPAT_INFO"
	.align	4
        /*0000*/ 	.byte	0x02, 0x09, 0x01, 0x00, 0x02, 0x02, 0x04, 0x00, 0x02, 0x05, 0x05, 0x00, 0x03, 0x07, 0x01, 0x01
        /*0010*/ 	.byte	0x02, 0x03, 0x01, 0x00, 0x02, 0x06, 0x01, 0x00, 0x04, 0x0b, 0x08, 0x00, 0x00, 0x00, 0x00, 0x00
        /*0020*/ 	.byte	0x00, 0x00, 0x00, 0x00


//--------------------- .nv.info._ZN7cutlass13device_kernelIN5flash11enable_sm90INS1_16FlashAttnFwdSm90INS1_25CollectiveMainloopFwdSm90ILi2EN4cute5tupleIJNS5_1CILi1EEES8_S8_EEENS6_IJNS7_ILi128EEENS7_ILi112EEENS7_ILi192EEEEEELi192ENS_10bfloat16_tEfNS_4arch4Sm90ELb0ELb0ELb0ELb0ELb0ELb0ELb0ELb1ELb1ELb0ELb0ELb0EEENS1_21CollectiveEpilogueFwdINS6_IJSA_SC_SB_EEES9_SE_SG_Li256ELb0ELb0ELb0ELb0EEENS1_29StaticPersistentTileSchedulerILb0EEEEEEEEEvNT_6ParamsE --------------------------
	.section	.nv.info._ZN7cutlass13device_kernelIN5flash11enable_sm90INS1_16FlashAttnFwdSm90INS1_25CollectiveMainloopFwdSm90ILi2EN4cute5tupleIJNS5_1CILi1EEES8_S8_EEENS6_IJNS7_ILi128EEENS7_ILi112EEENS7_ILi192EEEEEELi192ENS_10bfloat16_tEfNS_4arch4Sm90ELb0ELb0ELb0ELb0ELb0ELb0ELb0ELb1ELb1ELb0ELb0ELb0EEENS1_21CollectiveEpilogueFwdINS6_IJSA_SC_SB_EEES9_SE_SG_Li256ELb0ELb0ELb0ELb0EEENS1_29StaticPersistentTileSchedulerILb0EEEEEEEEEvNT_6ParamsE,"",@"SHT_CUDA_INFO"
	.sectionflags	@""
	.align	4


	//----- nvinfo : EIATTR_CUDA_API_VERSION
	.align		4
        /*0000*/ 	.byte	0x04, 0x37
        /*0002*/ 	.short	(.L_83 - .L_82)
.L_82:
        /*0004*/ 	.word	0x00000082


	//----- nvinfo : EIATTR_KPARAM_INFO
	.align		4
.L_83:
        /*0008*/ 	.byte	0x04, 0x17
        /*000a*/ 	.short	(.L_85 - .L_84)
.L_84:
        /*000c*/ 	.word	0x00000000
        /*0010*/ 	.short	0x0000
        /*0012*/ 	.short	0x0070
        /*0014*/ 	.byte	0x00, 0xf0, 0x01, 0x2e


	//----- nvinfo : EIATTR_SPARSE_MMA_MASK
	.align		4
.L_85:
        /*0018*/ 	.byte	0x03, 0x50
        /*001a*/ 	.short	0x0000


	//----- nvinfo : EIATTR_MAXREG_COUNT
	.align		4
        /*001c*/ 	.byte	0x03, 0x1b
        /*001e*/ 	.short	0x00a8


	//----- nvinfo : EIATTR_NUM_BARRIERS
	.align		4
        /*0020*/ 	.byte	0x02, 0x4c
        /*0022*/ 	.byte	0x09
	.zero		1


	//----- nvinfo : EIATTR_EXTERNS
	.align		4
        /*0024*/ 	.byte	0x04, 0x0f
        /*0026*/ 	.short	(.L_87 - .L_86)


	//   ....[0]....
	.align		4
.L_86:
        /*0028*/ 	.word	index@(__assertfail)


	//----- nvinfo : EIATTR_ANNOTATIONS
	.align		4
.L_87:
        /*002c*/ 	.byte	0x04, 0x55
        /*002e*/ 	.short	(.L_89 - .L_88)


	//   ....[0]....
.L_88:
        /*0030*/ 	.word	0x00000001
        /*0034*/ 	.byte	0x70, 0x09, 0x00, 0x00, 0x01, 0x00, 0x00, 0x00, 0x30, 0x0a, 0x00, 0x00, 0x01, 0x00, 0x00, 0x00
        /* <DEDUP_REMOVED lines=12> */
        /*0104*/ 	.byte	0x60, 0xe3, 0x00, 0x00, 0x01, 0x00, 0x00, 0x00, 0x00, 0xe5, 0x00, 0x00


	//----- nvinfo : EIATTR_MERCURY_ISA_VERSION
	.align		4
.L_89:
        /*0110*/ 	.byte	0x03, 0x5f
        /*0112*/ 	.short	0x0101


	//----- nvinfo : EIATTR_INT_WARP_WIDE_INSTR_OFFSETS
	.align		4
        /*0114*/ 	.byte	0x04, 0x31
        /*0116*/ 	.short	(.L_91 - .L_90)


	//   ....[0]....
.L_90:
        /*0118*/ 	.word	0x00000190


	//   ....[1]....
        /*011c*/ 	.word	0x000001c0


	//   ....[2]....
        /*0120*/ 	.word	0x000001d0


	//   ....[3]....
        /*0124*/ 	.word	0x0000bcb0


	//   ....[4]....
        /*0128*/ 	.word	0x0000bce0


	//   ....[5]....
        /*012c*/ 	.word	0x0000bdb0


	//   ....[6]....
        /*0130*/ 	.word	0x0000be80


	//----- nvinfo : EIATTR_COOP_GROUP_MASK_REGIDS
	.align		4
.L_91:
        /*0134*/ 	.byte	0x04, 0x29
        /*0136*/ 	.short	(.L_93 - .L_92)


	//   ....[0]....
.L_92:
        /*0138*/ 	.word	0xffffffff


	//   ....[1]....
        /*013c*/ 	.word	0xffffffff


	//   ....[2]....
        /*0140*/ 	.word	0xffffffff


	//   ....[3]....
        /*0144*/ 	.word	0xffffffff


	//   ....[4]....
        /*0148*/ 	.word	0xffffffff


	//   ....[5]....
        /*014c*/ 	.word	0xffffffff


	//   ....[6]....
        /*0150*/ 	.word	0xffffffff


	//   ....[7]....
        /*0154*/ 	.word	0xffffffff


	//   ....[8]....
        /*0158*/ 	.word	0xffffffff


	//   ....[9]....
        /*015c*/ 	.word	0xffffffff


	//   ....[10]....
        /*0160*/ 	.word	0xffffffff


	//   ....[11]....
        /*0164*/ 	.word	0xffffffff


	//   ....[12]....
        /*0168*/ 	.word	0xffffffff


	//   ....[13]....
        /*016c*/ 	.word	0xffffffff


	//   ....[14]....
        /*0170*/ 	.word	0xffffffff


	//   ....[15]....
        /*0174*/ 	.word	0xffffffff


	//   ....[16]....
        /*0178*/ 	.word	0xffffffff


	//   ....[17]....
        /*017c*/ 	.word	0xffffffff


	//   ....[18]....
        /*0180*/ 	.word	0xffffffff


	//   ....[19]....
        /*0184*/ 	.word	0xffffffff


	//   ....[20]....
        /*0188*/ 	.word	0xffffffff


	//   ....[21]....
        /*018c*/ 	.word	0xffffffff


	//   ....[22]....
        /*0190*/ 	.word	0xffffffff


	//   ....[23]....
        /*0194*/ 	.word	0x0500000f


	//   ....[24]....
        /*0198*/ 	.word	0x0500000f


	//----- nvinfo : EIATTR_COOP_GROUP_INSTR_OFFSETS
	.align		4
.L_93:
        /*019c*/ 	.byte	0x04, 0x28
        /*019e*/ 	.short	(.L_95 - .L_94)


	//   ....[0]....
.L_94:
        /*01a0*/ 	.word	0x00000060


	//   ....[1]....
        /*01a4*/ 	.word	0x000001a0


	//   ....[2]....
        /*01a8*/ 	.word	0x000001f0


	//   ....[3]....
        /*01ac*/ 	.word	0x000003e0


	//   ....[4]....
        /*01b0*/ 	.word	0x00000540


	//   ....[5]....
        /*01b4*/ 	.word	0x00000660


	//   ....[6]....
        /*01b8*/ 	.word	0x000007c0


	//   ....[7]....
        /*01bc*/ 	.word	0x00000db0


	//   ....[8]....
        /*01c0*/ 	.word	0x000042a0


	//   ....[9]....
        /*01c4*/ 	.word	0x000042f0


	//   ....[10]....
        /*01c8*/ 	.word	0x000047d0


	//   ....[11]....
        /*01cc*/ 	.word	0x00004830


	//   ....[12]....
        /*01d0*/ 	.word	0x000082b0


	//   ....[13]....
        /*01d4*/ 	.word	0x000082e0


	//   ....[14]....
        /*01d8*/ 	.word	0x00008530


	//   ....[15]....
        /*01dc*/ 	.word	0x00008550


	//   ....[16]....
        /*01e0*/ 	.word	0x00009b70


	//   ....[17]....
        /*01e4*/ 	.word	0x00009bb0


	//   ....[18]....
        /*01e8*/ 	.word	0x00009d20


	//   ....[19]....
        /*01ec*/ 	.word	0x00009dd0


	//   ....[20]....
        /*01f0*/ 	.word	0x0000b0e0


	//   ....[21]....
        /*01f4*/ 	.word	0x0000b440


	//   ....[22]....
        /*01f8*/ 	.word	0x0000e480


	//   ....[23]....
        /*01fc*/ 	.word	0x0000e990


	//   ....[24]....
        /*0200*/ 	.word	0x0000ee30


	//----- nvinfo : EIATTR_REG_RECONFIG
	.align		4
.L_95:
        /*0204*/ 	.byte	0x01, 0x54
	.zero		2


	//----- nvinfo : EIATTR_SYSCALL_OFFSETS
	.align		4
        /*0208*/ 	.byte	0x04, 0x46
        /*020a*/ 	.short	(.L_97 - .L_96)


	//   ....[0]....
.L_96:
        /*020c*/ 	.word	0x00001140


	//   ....[1]....
        /*0210*/ 	.word	0x0000b8c0


	//   ....[2]....
        /*0214*/ 	.word	0x0000ba00


	//   ....[3]....
        /*0218*/ 	.word	0x0000bb00


	//----- nvinfo : EIATTR_MBARRIER_INSTR_OFFSETS
	.align		4
.L_97:
        /*021c*/ 	.byte	0x04, 0x39
        /*021e*/ 	.short	(.L_99 - .L_98)


	//   ....[0]....
.L_98:
        /*0220*/ 	.word	0x00000290
        /*0224*/ 	.word	0x000000ff
        /*0228*/ 	.word	0x00036800
        /*022c*/ 	.short	0x0100
        /*022e*/ 	.byte	0x06
	.zero		1


	//   ....[1]....
        /*0230*/ 	.word	0x000002a0
        /*0234*/ 	.word	0x000000ff
        /*0238*/ 	.word	0x00036820
        /*023c*/ 	.short	0x0100
        /*023e*/ 	.byte	0x06
	.zero		1


	//   ....[2]....
        /*0240*/ 	.word	0x00000390
        /*0244*/ 	.word	0x000000ff
        /*0248*/ 	.word	0x00036830
        /*024c*/ 	.short	0x0100
        /*024e*/ 	.byte	0x08
	.zero		1


	//   ....[3]....
        /*0250*/ 	.word	0x000003a0
        /*0254*/ 	.word	0x000000ff
        /*0258*/ 	.word	0x00036840
        /*025c*/ 	.short	0x0100
        /*025e*/ 	.byte	0x08
	.zero		1


	//   ....[4]....
        /*0260*/ 	.word	0x000003b0
        /*0264*/ 	.word	0x000000ff
        /*0268*/ 	.word	0x00036838
        /*026c*/ 	.short	0x0100
        /*026e*/ 	.byte	0x08
	.zero		1


	//   ....[5]....
        /*0270*/ 	.word	0x000003c0
        /*0274*/ 	.word	0x000000ff
        /*0278*/ 	.word	0x00036848
        /*027c*/ 	.short	0x0100
        /*027e*/ 	.byte	0x08
	.zero		1


	//   ....[6]....
        /*0280*/ 	.word	0x000004f0
        /*0284*/ 	.word	0x000000ff
        /*0288*/ 	.word	0x00036850
        /*028c*/ 	.short	0x0100
        /*028e*/ 	.byte	0x08
	.zero		1


	//   ....[7]....
        /*0290*/ 	.word	0x00000500
        /*0294*/ 	.word	0x000000ff
        /*0298*/ 	.word	0x00036860
        /*029c*/ 	.short	0x0100
        /*029e*/ 	.byte	0x08
	.zero		1


	//   ....[8]....
        /*02a0*/ 	.word	0x00000510
        /*02a4*/ 	.word	0x000000ff
        /*02a8*/ 	.word	0x00036858
        /*02ac*/ 	.short	0x0100
        /*02ae*/ 	.byte	0x08
	.zero		1


	//   ....[9]....
        /*02b0*/ 	.word	0x00000520
        /*02b4*/ 	.word	0x000000ff
        /*02b8*/ 	.word	0x00036868
        /*02bc*/ 	.short	0x0100
        /*02be*/ 	.byte	0x08
	.zero		1


	//   ....[10]....
        /*02c0*/ 	.word	0x00000610
        /*02c4*/ 	.word	0x000000ff
        /*02c8*/ 	.word	0x00036870
        /*02cc*/ 	.short	0x0100
        /*02ce*/ 	.byte	0x06
	.zero		1


	//   ....[11]....
        /*02d0*/ 	.word	0x00000620
        /*02d4*/ 	.word	0x000000ff
        /*02d8*/ 	.word	0x00036880
        /*02dc*/ 	.short	0x0100
        /*02de*/ 	.byte	0x06
	.zero		1


	//   ....[12]....
        /*02e0*/ 	.word	0x00000630
        /*02e4*/ 	.word	0x000000ff
        /*02e8*/ 	.word	0x00036878
        /*02ec*/ 	.short	0x0100
        /*02ee*/ 	.byte	0x06
	.zero		1


	//   ....[13]....
        /*02f0*/ 	.word	0x00000640
        /*02f4*/ 	.word	0x000000ff
        /*02f8*/ 	.word	0x00036888
        /*02fc*/ 	.short	0x0100
        /*02fe*/ 	.byte	0x06
	.zero		1


	//   ....[14]....
        /*0300*/ 	.word	0x00000770
        /*0304*/ 	.word	0x000000ff
        /*0308*/ 	.word	0x00036890
        /*030c*/ 	.short	0x0100
        /*030e*/ 	.byte	0x08
	.zero		1


	//   ....[15]....
        /*0310*/ 	.word	0x00000780
        /*0314*/ 	.word	0x000000ff
        /*0318*/ 	.word	0x000368a0
        /*031c*/ 	.short	0x0100
        /*031e*/ 	.byte	0x08
	.zero		1


	//   ....[16]....
        /*0320*/ 	.word	0x00000790
        /*0324*/ 	.word	0x000000ff
        /*0328*/ 	.word	0x00036898
        /*032c*/ 	.short	0x0100
        /*032e*/ 	.byte	0x08
	.zero		1


	//   ....[17]....
        /*0330*/ 	.word	0x000007a0
        /*0334*/ 	.word	0x000000ff
        /*0338*/ 	.word	0x000368a8
        /*033c*/ 	.short	0x0100
        /*033e*/ 	.byte	0x08
	.zero		1


	//   ....[18]....
        /*0340*/ 	.word	0x000008d0
        /*0344*/ 	.word	0x000000ff
        /*0348*/ 	.word	0x000368b0
        /*034c*/ 	.short	0x0100
        /*034e*/ 	.byte	0x08
	.zero		1


	//   ....[19]....
        /*0350*/ 	.word	0x000008e0
        /*0354*/ 	.word	0x000000ff
        /*0358*/ 	.word	0x000368c0
        /*035c*/ 	.short	0x0100
        /*035e*/ 	.byte	0x08
	.zero		1


	//   ....[20]....
        /*0360*/ 	.word	0x000008f0
        /*0364*/ 	.word	0x000000ff
        /*0368*/ 	.word	0x000368b8
        /*036c*/ 	.short	0x0100
        /*036e*/ 	.byte	0x08
	.zero		1


	//   ....[21]....
        /*0370*/ 	.word	0x00000900
        /*0374*/ 	.word	0x000000ff
        /*0378*/ 	.word	0x000368c8
        /*037c*/ 	.short	0x0100
        /*037e*/ 	.byte	0x08
	.zero		1


	//   ....[22]....
        /*0380*/ 	.word	0x000011d0
        /*0384*/ 	.word	0x000000ff
        /*0388*/ 	.word	0x00036800
        /*038c*/ 	.short	0x010a
        /*038e*/ 	.byte	0x06
	.zero		1


	//   ....[23]....
        /*0390*/ 	.word	0x00001270
        /*0394*/ 	.word	0x00000002
        /*0398*/ 	.word	0x00036830
        /*039c*/ 	.short	0x010a
        /*039e*/ 	.byte	0x3f
	.zero		1


	//   ....[24]....
        /*03a0*/ 	.word	0x000012f0
        /*03a4*/ 	.word	0x00000002
        /*03a8*/ 	.word	0x00036830
        /*03ac*/ 	.short	0x010a
        /*03ae*/ 	.byte	0x3f
	.zero		1


	//   ....[25]....
        /*03b0*/ 	.word	0x000041e0
        /*03b4*/ 	.word	0x00000002
        /*03b8*/ 	.word	0x00000000
        /*03bc*/ 	.short	0x0101
        /*03be*/ 	.byte	0x3f
	.zero		1


	//   ....[26]....
        /*03c0*/ 	.word	0x000059b0
        /*03c4*/ 	.word	0x000000ff
        /*03c8*/ 	.word	0x00036830
        /*03cc*/ 	.short	0x010a
        /*03ce*/ 	.byte	0x27
	.zero		1


	//   ....[27]....
        /*03d0*/ 	.word	0x000059f0
        /*03d4*/ 	.word	0x000000ff
        /*03d8*/ 	.word	0x00036830
        /*03dc*/ 	.short	0x010a
        /*03de*/ 	.byte	0x27
	.zero		1


	//   ....[28]....
        /*03e0*/ 	.word	0x00007f90
        /*03e4*/ 	.word	0x000000ff
        /*03e8*/ 	.word	0x00036850
        /*03ec*/ 	.short	0x010a
        /*03ee*/ 	.byte	0x04
	.zero		1


	//   ....[29]....
        /*03f0*/ 	.word	0x00007fd0
        /*03f4*/ 	.word	0x000000ff
        /*03f8*/ 	.word	0x00036850
        /*03fc*/ 	.short	0x010a
        /*03fe*/ 	.byte	0x04
	.zero		1


	//   ....[30]....
        /*0400*/ 	.word	0x00008ec0
        /*0404*/ 	.word	0x00000090
        /*0408*/ 	.word	0x00000000
        /*040c*/ 	.short	0x0101
        /*040e*/ 	.byte	0x3f
	.zero		1


	//   ....[31]....
        /*0410*/ 	.word	0x00008f70
        /*0414*/ 	.word	0x0000008a
        /*0418*/ 	.word	0x00000000
        /*041c*/ 	.short	0x0101
        /*041e*/ 	.byte	0x3f
	.zero		1


	//   ....[32]....
        /*0420*/ 	.word	0x00009ad0
        /*0424*/ 	.word	0x000000ff
        /*0428*/ 	.word	0x00036850
        /*042c*/ 	.short	0x010a
        /*042e*/ 	.byte	0x07
	.zero		1


	//   ....[33]....
        /*0430*/ 	.word	0x00009b10
        /*0434*/ 	.word	0x000000ff
        /*0438*/ 	.word	0x00036850
        /*043c*/ 	.short	0x010a
        /*043e*/ 	.byte	0x07
	.zero		1


	//   ....[34]....
        /*0440*/ 	.word	0x0000a5f0
        /*0444*/ 	.word	0x00000006
        /*0448*/ 	.word	0x00000000
        /*044c*/ 	.short	0x0101
        /*044e*/ 	.byte	0x3f
	.zero		1


	//   ....[35]....
        /*0450*/ 	.word	0x0000b300
        /*0454*/ 	.word	0x000000ff
        /*0458*/ 	.word	0x00000000
        /*045c*/ 	.short	0x0101
        /*045e*/ 	.byte	0x06
	.zero		1


	//   ....[36]....
        /*0460*/ 	.word	0x0000c1c0
        /*0464*/ 	.word	0x00000006
        /*0468*/ 	.word	0x00036840
        /*046c*/ 	.short	0x010a
        /*046e*/ 	.byte	0x3f
	.zero		1


	//   ....[37]....
        /*0470*/ 	.word	0x0000c720
        /*0474*/ 	.word	0x00000009
        /*0478*/ 	.word	0x00036820
        /*047c*/ 	.short	0x010a
        /*047e*/ 	.byte	0x3f
	.zero		1


	//   ....[38]....
        /*0480*/ 	.word	0x0000ca00
        /*0484*/ 	.word	0x00000002
        /*0488*/ 	.word	0x00036840
        /*048c*/ 	.short	0x010a
        /*048e*/ 	.byte	0x3f
	.zero		1


	//   ....[39]....
        /*0490*/ 	.word	0x0000ccc0
        /*0494*/ 	.word	0x00000002
        /*0498*/ 	.word	0x00000060
        /*049c*/ 	.short	0x010a
        /*049e*/ 	.byte	0x3f
	.zero		1


	//   ....[40]....
        /*04a0*/ 	.word	0x0000d250
        /*04a4*/ 	.word	0x00000002
        /*04a8*/ 	.word	0x00036840
        /*04ac*/ 	.short	0x010a
        /*04ae*/ 	.byte	0x3f
	.zero		1


	//   ....[41]....
        /*04b0*/ 	.word	0x0000d510
        /*04b4*/ 	.word	0x00000002
        /*04b8*/ 	.word	0x00000060
        /*04bc*/ 	.short	0x010a
        /*04be*/ 	.byte	0x3f
	.zero		1


	//   ....[42]....
        /*04c0*/ 	.word	0x0000d9d0
        /*04c4*/ 	.word	0x00000002
        /*04c8*/ 	.word	0x00036840
        /*04cc*/ 	.short	0x010a
        /*04ce*/ 	.byte	0x3f
	.zero		1


	//   ....[43]....
        /*04d0*/ 	.word	0x0000dcb0
        /*04d4*/ 	.word	0x00000002
        /*04d8*/ 	.word	0x00000060
        /*04dc*/ 	.short	0x010a
        /*04de*/ 	.byte	0x3f
	.zero		1


	//   ....[44]....
        /*04e0*/ 	.word	0x0000e030
        /*04e4*/ 	.word	0x00000003
        /*04e8*/ 	.word	0x00036860
        /*04ec*/ 	.short	0x010a
        /*04ee*/ 	.byte	0x3f
	.zero		1


	//   ....[45]....
        /*04f0*/ 	.word	0x0000e400
        /*04f4*/ 	.word	0x00000000
        /*04f8*/ 	.word	0x00036820
        /*04fc*/ 	.short	0x010a
        /*04fe*/ 	.byte	0x3f
	.zero		1


	//   ....[46]....
        /*0500*/ 	.word	0x0000e5c0
        /*0504*/ 	.word	0x00000006
        /*0508*/ 	.word	0x00000000
        /*050c*/ 	.short	0x010a
        /*050e*/ 	.byte	0x3f
	.zero		1


	//   ....[47]....
        /*0510*/ 	.word	0x0000e630
        /*0514*/ 	.word	0x00000003
        /*0518*/ 	.word	0x00000000
        /*051c*/ 	.short	0x010a
        /*051e*/ 	.byte	0x3f
	.zero		1


	//   ....[48]....
        /*0520*/ 	.word	0x0000e690
        /*0524*/ 	.word	0x00000010
        /*0528*/ 	.word	0x00000000
        /*052c*/ 	.short	0x010a
        /*052e*/ 	.byte	0x3f
	.zero		1


	//   ....[49]....
        /*0530*/ 	.word	0x0000e6c0
        /*0534*/ 	.word	0x00000003
        /*0538*/ 	.word	0x00000000
        /*053c*/ 	.short	0x010a
        /*053e*/ 	.byte	0x3f
	.zero		1


	//   ....[50]....
        /*0540*/ 	.word	0x0000e740
        /*0544*/ 	.word	0x00000003
        /*0548*/ 	.word	0x00036800
        /*054c*/ 	.short	0x010a
        /*054e*/ 	.byte	0x3f
	.zero		1


	//   ....[51]....
        /*0550*/ 	.word	0x0000e790
        /*0554*/ 	.word	0x00000002
        /*0558*/ 	.word	0x00036830
        /*055c*/ 	.short	0x010a
        /*055e*/ 	.byte	0x3f
	.zero		1


	//   ....[52]....
        /*0560*/ 	.word	0x0000e7f0
        /*0564*/ 	.word	0x00000003
        /*0568*/ 	.word	0x00036830
        /*056c*/ 	.short	0x010a
        /*056e*/ 	.byte	0x3f
	.zero		1


	//   ....[53]....
        /*0570*/ 	.word	0x0000e850
        /*0574*/ 	.word	0x00000003
        /*0578*/ 	.word	0x00036850
        /*057c*/ 	.short	0x010a
        /*057e*/ 	.byte	0x3f
	.zero		1


	//   ....[54]....
        /*0580*/ 	.word	0x0000e8b0
        /*0584*/ 	.word	0x00000009
        /*0588*/ 	.word	0x00036850
        /*058c*/ 	.short	0x010a
        /*058e*/ 	.byte	0x3f
	.zero		1


	//   ....[55]....
        /*0590*/ 	.word	0x0000ea50
        /*0594*/ 	.word	0x00000006
        /*0598*/ 	.word	0x00036840
        /*059c*/ 	.short	0x010a
        /*059e*/ 	.byte	0x3f
	.zero		1


	//   ....[56]....
        /*05a0*/ 	.word	0x0000ead0
        /*05a4*/ 	.word	0x00000007
        /*05a8*/ 	.word	0x00036820
        /*05ac*/ 	.short	0x010a
        /*05ae*/ 	.byte	0x3f
	.zero		1


	//   ....[57]....
        /*05b0*/ 	.word	0x0000eb20
        /*05b4*/ 	.word	0x00000002
        /*05b8*/ 	.word	0x00036840
        /*05bc*/ 	.short	0x010a
        /*05be*/ 	.byte	0x3f
	.zero		1


	//   ....[58]....
        /*05c0*/ 	.word	0x0000eb70
        /*05c4*/ 	.word	0x00000002
        /*05c8*/ 	.word	0x00000060
        /*05cc*/ 	.short	0x010a
        /*05ce*/ 	.byte	0x3f
	.zero		1


	//   ....[59]....
        /*05d0*/ 	.word	0x0000ebc0
        /*05d4*/ 	.word	0x00000002
        /*05d8*/ 	.word	0x00036840
        /*05dc*/ 	.short	0x010a
        /*05de*/ 	.byte	0x3f
	.zero		1


	//   ....[60]....
        /*05e0*/ 	.word	0x0000ec10
        /*05e4*/ 	.word	0x00000002
        /*05e8*/ 	.word	0x00000060
        /*05ec*/ 	.short	0x010a
        /*05ee*/ 	.byte	0x3f
	.zero		1


	//   ....[61]....
        /*05f0*/ 	.word	0x0000ec60
        /*05f4*/ 	.word	0x00000002
        /*05f8*/ 	.word	0x00036840
        /*05fc*/ 	.short	0x010a
        /*05fe*/ 	.byte	0x3f
	.zero		1


	//   ....[62]....
        /*0600*/ 	.word	0x0000ecb0
        /*0604*/ 	.word	0x00000002
        /*0608*/ 	.word	0x00000060
        /*060c*/ 	.short	0x010a
        /*060e*/ 	.byte	0x3f
	.zero		1


	//   ....[63]....
        /*0610*/ 	.word	0x0000ed00
        /*0614*/ 	.word	0x00000003
        /*0618*/ 	.word	0x00036860
        /*061c*/ 	.short	0x010a
        /*061e*/ 	.byte	0x3f
	.zero		1


	//   ....[64]....
        /*0620*/ 	.word	0x0000ed50
        /*0624*/ 	.word	0x00000000
        /*0628*/ 	.word	0x00036820
        /*062c*/ 	.short	0x010a
        /*062e*/ 	.byte	0x3f
	.zero		1


	//   ....[65]....
        /*0630*/ 	.word	0x0000eef0
        /*0634*/ 	.word	0x00000006
        /*0638*/ 	.word	0x00000000
        /*063c*/ 	.short	0x010a
        /*063e*/ 	.byte	0x3f
	.zero		1


	//   ....[66]....
        /*0640*/ 	.word	0x0000ef40
        /*0644*/ 	.word	0x00000003
        /*0648*/ 	.word	0x00000000
        /*064c*/ 	.short	0x010a
        /*064e*/ 	.byte	0x3f
	.zero		1


	//   ....[67]....
        /*0650*/ 	.word	0x0000ef90
        /*0654*/ 	.word	0x00000010
        /*0658*/ 	.word	0x00000000
        /*065c*/ 	.short	0x010a
        /*065e*/ 	.byte	0x3f
	.zero		1


	//----- nvinfo : EIATTR_NUM_MBARRIERS
	.align		4
.L_99:
        /*0660*/ 	.byte	0x03, 0x38
        /*0662*/ 	.short	0x0016


	//----- nvinfo : EIATTR_EXIT_INSTR_OFFSETS
	.align		4
        /*0664*/ 	.byte	0x04, 0x1c
        /*0666*/ 	.short	(.L_101 - .L_100)


	//   ....[0]....
.L_100:
        /*0668*/ 	.word	0x00000a20


	//   ....[1]....
        /*066c*/ 	.word	0x0000b400


	//   ....[2]....
        /*0670*/ 	.word	0x0000b460


	//   ....[3]....
        /*0674*/ 	.word	0x0000e710


	//----- nvinfo : EIATTR_MAX_THREADS
	.align		4
.L_101:
        /*0678*/ 	.byte	0x04, 0x05
        /*067a*/ 	.short	(.L_103 - .L_102)
.L_102:
        /*067c*/ 	.word	0x00000180
        /*0680*/ 	.word	0x00000001
        /*0684*/ 	.word	0x00000001


	//----- nvinfo : EIATTR_CRS_STACK_SIZE
	.align		4
.L_103:
        /*0688*/ 	.byte	0x04, 0x1e
        /*068a*/ 	.short	(.L_105 - .L_104)
.L_104:
        /*068c*/ 	.word	0x00000000


	//----- nvinfo : EIATTR_CBANK_PARAM_SIZE
	.align		4
.L_105:
        /*0690*/ 	.byte	0x03, 0x19
        /*0692*/ 	.short	0x0bf0


	//----- nvinfo : EIATTR_PARAM_CBANK
	.align		4
        /*0694*/ 	.byte	0x04, 0x0a
        /*0696*/ 	.short	(.L_107 - .L_106)
	.align		4
.L_106:
        /*0698*/ 	.word	index@(.nv.constant0._ZN7cutlass13device_kernelIN5flash11enable_sm90INS1_16FlashAttnFwdSm90INS1_25CollectiveMainloopFwdSm90ILi2EN4cute5tupleIJNS5_1CILi1EEES8_S8_EEENS6_IJNS7_ILi128EEENS7_ILi112EEENS7_ILi192EEEEEELi192ENS_10bfloat16_tEfNS_4arch4Sm90ELb0ELb0ELb0ELb0ELb0ELb0ELb0ELb1ELb1ELb0ELb0ELb0EEENS1_21CollectiveEpilogueFwdINS6_IJSA_SC_SB_EEES9_SE_SG_Li256ELb0ELb0ELb0ELb0EEENS1_29StaticPersistentTileSchedulerILb0EEEEEEEEEvNT_6ParamsE)
        /*069c*/ 	.short	0x0210
        /*069e*/ 	.short	0x0bf0


	//----- nvinfo : EIATTR_SW_WAR
	.align		4
.L_107:
        /*06a0*/ 	.byte	0x04, 0x36
        /*06a2*/ 	.short	(.L_109 - .L_108)
.L_108:
        /*06a4*/ 	.word	0x00000008
.L_109:


//--------------------- .nv.info._ZN7cutlass13device_kernelIN5flash11enable_sm90INS1_16FlashAttnFwdSm90INS1_25CollectiveMainloopFwdSm90ILi2EN4cute5tupleIJNS5_1CILi2EEENS7_ILi1EEES9_EEENS6_IJNS7_ILi128EEENS7_ILi112EEENS7_ILi192EEEEEELi192ENS_10bfloat16_tEfNS_4arch4Sm90ELb0ELb0ELb0ELb0ELb0ELb0ELb0ELb1ELb1ELb0ELb0ELb0EEENS1_21CollectiveEpilogueFwdINS6_IJSB_SD_SC_EEESA_SF_SH_Li256ELb0ELb0ELb0ELb0EEENS1_29StaticPersistentTileSchedulerILb0EEEEEEEEEvNT_6ParamsE --------------------------
	.section	.nv.info._ZN7cutlass13device_kernelIN5flash11enable_sm90INS1_16FlashAttnFwdSm90INS1_25CollectiveMainloopFwdSm90ILi2EN4cute5tupleIJNS5_1CILi2EEENS7_ILi1EEES9_EEENS6_IJNS7_ILi128EEENS7_ILi112EEENS7_ILi192EEEEEELi192ENS_10bfloat16_tEfNS_4arch4Sm90ELb0ELb0ELb0ELb0ELb0ELb0ELb0ELb1ELb1ELb0ELb0ELb0EEENS1_21CollectiveEpilogueFwdINS6_IJSB_SD_SC_EEESA_SF_SH_Li256ELb0ELb0ELb0ELb0EEENS1_29StaticPersistentTileSchedulerILb0EEEEEEEEEvNT_6ParamsE,"",@"SHT_CUDA_INFO"
	.sectionflags	@""
	.align	4


	//----- nvinfo : EIATTR_CUDA_API_VERSION
	.align		4
        /*0000*/ 	.byte	0x04, 0x37
        /*0002*/ 	.short	(.L_111 - .L_110)
.L_110:
        /*0004*/ 	.word	0x00000082


	//----- nvinfo : EIATTR_KPARAM_INFO
	.align		4
.L_111:
        /*0008*/ 	.byte	0x04, 0x17
        /*000a*/ 	.short	(.L_113 - .L_112)
.L_112:
        /*000c*/ 	.word	0x00000000
        /*0010*/ 	.short	0x0000
        /*0012*/ 	.short	0x0070
        /*0014*/ 	.byte	0x00, 0xf0, 0x01, 0x2e


	//----- nvinfo : EIATTR_SPARSE_MMA_MASK
	.align		4
.L_113:
        /*0018*/ 	.byte	0x03, 0x50
        /*001a*/ 	.short	0x0000


	//----- nvinfo : EIATTR_MAXREG_COUNT
	.align		4
        /*001c*/ 	.byte	0x03, 0x1b
        /*001e*/ 	.short	0x00a8


	//----- nvinfo : EIATTR_NUM_BARRIERS
	.align		4
        /*0020*/ 	.byte	0x02, 0x4c
        /*0022*/ 	.byte	0x09
	.zero		1


	//----- nvinfo : EIATTR_EXTERNS
	.align		4
        /*0024*/ 	.byte	0x04, 0x0f
        /*0026*/ 	.short	(.L_115 - .L_114)


	//   ....[0]....
	.align		4
.L_114:
        /*0028*/ 	.word	index@(__assertfail)


	//----- nvinfo : EIATTR_ANNOTATIONS
	.align		4
.L_115:
        /*002c*/ 	.byte	0x04, 0x55
        /*002e*/ 	.short	(.L_117 - .L_116)


	//   ....[0]....
.L_116:
        /* <DEDUP_REMOVED lines=25> */
        /*01b4*/ 	.byte	0x30, 0xe5, 0x00, 0x00


	//----- nvinfo : EIATTR_MERCURY_ISA_VERSION
	.align		4
.L_117:
        /*01b8*/ 	.byte	0x03, 0x5f
        /*01ba*/ 	.short	0x0101


	//----- nvinfo : EIATTR_INT_WARP_WIDE_INSTR_OFFSETS
	.align		4
        /*01bc*/ 	.byte	0x04, 0x31
        /*01be*/ 	.short	(.L_119 - .L_118)


	//   ....[0]....
.L_118:
        /*01c0*/ 	.word	0x00000180


	//   ....[1]....
        /*01c4*/ 	.word	0x00000220


	//   ....[2]....
        /*01c8*/ 	.word	0x00000290


	//   ....[3]....
        /*01cc*/ 	.word	0x0000bac0


	//   ....[4]....
        /*01d0*/ 	.word	0x0000baf0


	//   ....[5]....
        /*01d4*/ 	.word	0x0000bbd0


	//   ....[6]....
        /*01d8*/ 	.word	0x0000bcb0


	//----- nvinfo : EIATTR_COOP_GROUP_MASK_REGIDS
	.align		4
.L_119:
        /*01dc*/ 	.byte	0x04, 0x29
        /*01de*/ 	.short	(.L_121 - .L_120)


	//   ....[0]....
.L_120:
        /*01e0*/ 	.word	0xffffffff


	//   ....[1]....
        /*01e4*/ 	.word	0xffffffff


	//   ....[2]....
        /*01e8*/ 	.word	0xffffffff


	//   ....[3]....
        /*01ec*/ 	.word	0xffffffff


	//   ....[4]....
        /*01f0*/ 	.word	0xffffffff


	//   ....[5]....
        /*01f4*/ 	.word	0xffffffff


	//   ....[6]....
        /*01f8*/ 	.word	0xffffffff


	//   ....[7]....
        /*01fc*/ 	.word	0xffffffff


	//   ....[8]....
        /*0200*/ 	.word	0xffffffff


	//   ....[9]....
        /*0204*/ 	.word	0xffffffff


	//   ....[10]....
        /*0208*/ 	.word	0xffffffff


	//   ....[11]....
        /*020c*/ 	.word	0xffffffff


	//   ....[12]....
        /*0210*/ 	.word	0xffffffff


	//   ....[13]....
        /*0214*/ 	.word	0xffffffff


	//   ....[14]....
        /*0218*/ 	.word	0xffffffff


	//   ....[15]....
        /*021c*/ 	.word	0xffffffff


	//   ....[16]....
        /*0220*/ 	.word	0xffffffff


	//   ....[17]....
        /*0224*/ 	.word	0xffffffff


	//   ....[18]....
        /*0228*/ 	.word	0xffffffff


	//   ....[19]....
        /*022c*/ 	.word	0xffffffff


	//   ....[20]....
        /*0230*/ 	.word	0xffffffff


	//   ....[21]....
        /*0234*/ 	.word	0xffffffff


	//   ....[22]....
        /*0238*/ 	.word	0xffffffff


	//   ....[23]....
        /*023c*/ 	.word	0xffffffff


	//   ....[24]....
        /*0240*/ 	.word	0x0500000f


	//   ....[25]....
        /*0244*/ 	.word	0x0500000f


	//----- nvinfo : EIATTR_COOP_GROUP_INSTR_OFFSETS
	.align		4
.L_121:
        /*0248*/ 	.byte	0x04, 0x28
        /*024a*/ 	.short	(.L_123 - .L_122)


	//   ....[0]....
.L_122:
        /*024c*/ 	.word	0x00000060


	//   ....[1]....
        /*0250*/ 	.word	0x00000190


	//   ....[2]....
        /*0254*/ 	.word	0x00000230


	//   ....[3]....
        /*0258*/ 	.word	0x00000410


	//   ....[4]....
        /*025c*/ 	.word	0x00000640


	//   ....[5]....
        /*0260*/ 	.word	0x00000890


	//   ....[6]....
        /*0264*/ 	.word	0x00000b10


	//   ....[7]....
        /*0268*/ 	.word	0x00000e40


	//   ....[8]....
        /*026c*/ 	.word	0x000012c0


	//   ....[9]....
        /*0270*/ 	.word	0x00004210


	//   ....[10]....
        /*0274*/ 	.word	0x00004310


	//   ....[11]....
        /*0278*/ 	.word	0x00004810


	//   ....[12]....
        /*027c*/ 	.word	0x00004860


	//   ....[13]....
        /*0280*/ 	.word	0x00008330


	//   ....[14]....
        /*0284*/ 	.word	0x00008340


	//   ....[15]....
        /*0288*/ 	.word	0x00008380


	//   ....[16]....
        /*028c*/ 	.word	0x00008390


	//   ....[17]....
        /*0290*/ 	.word	0x000098b0


	//   ....[18]....
        /*0294*/ 	.word	0x000098e0


	//   ....[19]....
        /*0298*/ 	.word	0x00009970


	//   ....[20]....
        /*029c*/ 	.word	0x00009990


	//   ....[21]....
        /*02a0*/ 	.word	0x0000ae30


	//   ....[22]....
        /*02a4*/ 	.word	0x0000b170


	//   ....[23]....
        /*02a8*/ 	.word	0x0000e4b0


	//   ....[24]....
        /*02ac*/ 	.word	0x0000e9a0


	//   ....[25]....
        /*02b0*/ 	.word	0x0000ee40


	//----- nvinfo : EIATTR_REG_RECONFIG
	.align		4
.L_123:
        /*02b4*/ 	.byte	0x01, 0x54
	.zero		2


	//----- nvinfo : EIATTR_SYSCALL_OFFSETS
	.align		4
        /*02b8*/ 	.byte	0x04, 0x46
        /*02ba*/ 	.short	(.L_125 - .L_124)


	//   ....[0]....
.L_124:
        /*02bc*/ 	.word	0x00001650


	//   ....[1]....
        /*02c0*/ 	.word	0x0000b6d0


	//   ....[2]....
        /*02c4*/ 	.word	0x0000b810


	//   ....[3]....
        /*02c8*/ 	.word	0x0000b910


	//----- nvinfo : EIATTR_MBARRIER_INSTR_OFFSETS
	.align		4
.L_125:
        /*02cc*/ 	.byte	0x04, 0x39
        /*02ce*/ 	.short	(.L_127 - .L_126)


	//   ....[0]....
.L_126:
        /*02d0*/ 	.word	0x000002b0
        /*02d4*/ 	.word	0x000000ff
        /*02d8*/ 	.word	0x00036800
        /*02dc*/ 	.short	0x0100
        /*02de*/ 	.byte	0x08
	.zero		1


	//   ....[1]....
        /*02e0*/ 	.word	0x000002c0
        /*02e4*/ 	.word	0x000000ff
        /*02e8*/ 	.word	0x00036820
        /*02ec*/ 	.short	0x0100
        /*02ee*/ 	.byte	0x08
	.zero		1


	//   ....[2]....
        /*02f0*/ 	.word	0x000003b0
        /*02f4*/ 	.word	0x000000ff
        /*02f8*/ 	.word	0x00036830
        /*02fc*/ 	.short	0x0100
        /*02fe*/ 	.byte	0x08
	.zero		1


	//   ....[3]....
        /*0300*/ 	.word	0x000003c0
        /*0304*/ 	.word	0x000000ff
        /*0308*/ 	.word	0x00036840
        /*030c*/ 	.short	0x0100
        /*030e*/ 	.byte	0x08
	.zero		1


	//   ....[4]....
        /*0310*/ 	.word	0x000003d0
        /*0314*/ 	.word	0x000000ff
        /*0318*/ 	.word	0x00036838
        /*031c*/ 	.short	0x0100
        /*031e*/ 	.byte	0x08
	.zero		1


	//   ....[5]....
        /*0320*/ 	.word	0x000003e0
        /*0324*/ 	.word	0x000000ff
        /*0328*/ 	.word	0x00036848
        /*032c*/ 	.short	0x0100
        /*032e*/ 	.byte	0x08
	.zero		1


	//   ....[6]....
        /*0330*/ 	.word	0x000005f0
        /*0334*/ 	.word	0x000000ff
        /*0338*/ 	.word	0x00036850
        /*033c*/ 	.short	0x0100
        /*033e*/ 	.byte	0x08
	.zero		1


	//   ....[7]....
        /*0340*/ 	.word	0x00000600
        /*0344*/ 	.word	0x000000ff
        /*0348*/ 	.word	0x00036860
        /*034c*/ 	.short	0x0100
        /*034e*/ 	.byte	0x08
	.zero		1


	//   ....[8]....
        /*0350*/ 	.word	0x00000610
        /*0354*/ 	.word	0x000000ff
        /*0358*/ 	.word	0x00036858
        /*035c*/ 	.short	0x0100
        /*035e*/ 	.byte	0x08
	.zero		1


	//   ....[9]....
        /*0360*/ 	.word	0x00000620
        /*0364*/ 	.word	0x000000ff
        /*0368*/ 	.word	0x00036868
        /*036c*/ 	.short	0x0100
        /*036e*/ 	.byte	0x08
	.zero		1


	//   ....[10]....
        /*0370*/ 	.word	0x00000840
        /*0374*/ 	.word	0x000000ff
        /*0378*/ 	.word	0x00036870
        /*037c*/ 	.short	0x0100
        /*037e*/ 	.byte	0x08
	.zero		1


	//   ....[11]....
        /*0380*/ 	.word	0x00000850
        /*0384*/ 	.word	0x000000ff
        /*0388*/ 	.word	0x00036880
        /*038c*/ 	.short	0x0100
        /*038e*/ 	.byte	0x08
	.zero		1


	//   ....[12]....
        /*0390*/ 	.word	0x00000860
        /*0394*/ 	.word	0x000000ff
        /*0398*/ 	.word	0x00036878
        /*039c*/ 	.short	0x0100
        /*039e*/ 	.byte	0x08
	.zero		1


	//   ....[13]....
        /*03a0*/ 	.word	0x00000870
        /*03a4*/ 	.word	0x000000ff
        /*03a8*/ 	.word	0x00036888
        /*03ac*/ 	.short	0x0100
        /*03ae*/ 	.byte	0x08
	.zero		1


	//   ....[14]....
        /*03b0*/ 	.word	0x00000ac0
        /*03b4*/ 	.word	0x000000ff
        /*03b8*/ 	.word	0x00036890
        /*03bc*/ 	.short	0x0100
        /*03be*/ 	.byte	0x08
	.zero		1


	//   ....[15]....
        /*03c0*/ 	.word	0x00000ad0
        /*03c4*/ 	.word	0x000000ff
        /*03c8*/ 	.word	0x000368a0
        /*03cc*/ 	.short	0x0100
        /*03ce*/ 	.byte	0x08
	.zero		1


	//   ....[16]....
        /*03d0*/ 	.word	0x00000ae0
        /*03d4*/ 	.word	0x000000ff
        /*03d8*/ 	.word	0x00036898
        /*03dc*/ 	.short	0x0100
        /*03de*/ 	.byte	0x08
	.zero		1


	//   ....[17]....
        /*03e0*/ 	.word	0x00000af0
        /*03e4*/ 	.word	0x000000ff
        /*03e8*/ 	.word	0x000368a8
        /*03ec*/ 	.short	0x0100
        /*03ee*/ 	.byte	0x08
	.zero		1


	//   ....[18]....
        /*03f0*/ 	.word	0x00000d90
        /*03f4*/ 	.word	0x000000ff
        /*03f8*/ 	.word	0x000368b0
        /*03fc*/ 	.short	0x0100
        /*03fe*/ 	.byte	0x08
	.zero		1


	//   ....[19]....
        /*0400*/ 	.word	0x00000da0
        /*0404*/ 	.word	0x000000ff
        /*0408*/ 	.word	0x000368c0
        /*040c*/ 	.short	0x0100
        /*040e*/ 	.byte	0x08
	.zero		1


	//   ....[20]....
        /*0410*/ 	.word	0x00000db0
        /*0414*/ 	.word	0x000000ff
        /*0418*/ 	.word	0x000368b8
        /*041c*/ 	.short	0x0100
        /*041e*/ 	.byte	0x08
	.zero		1


	//   ....[21]....
        /*0420*/ 	.word	0x00000dc0
        /*0424*/ 	.word	0x000000ff
        /*0428*/ 	.word	0x000368c8
        /*042c*/ 	.short	0x0100
        /*042e*/ 	.byte	0x08
	.zero		1


	//   ....[22]....
        /*0430*/ 	.word	0x000016a0
        /*0434*/ 	.word	0x000000ff
        /*0438*/ 	.word	0x00036800
        /*043c*/ 	.short	0x010a
        /*043e*/ 	.byte	0x04
	.zero		1


	//   ....[23]....
        /*0440*/ 	.word	0x00001730
        /*0444*/ 	.word	0x00000002
        /*0448*/ 	.word	0x00036830
        /*044c*/ 	.short	0x010a
        /*044e*/ 	.byte	0x3f
	.zero		1


	//   ....[24]....
        /*0450*/ 	.word	0x00001770
        /*0454*/ 	.word	0x00000002
        /*0458*/ 	.word	0x00036830
        /*045c*/ 	.short	0x010a
        /*045e*/ 	.byte	0x3f
	.zero		1


	//   ....[25]....
        /*0460*/ 	.word	0x00004ae0
        /*0464*/ 	.word	0x00000002
        /*0468*/ 	.word	0x00000000
        /*046c*/ 	.short	0x0101
        /*046e*/ 	.byte	0x3f
	.zero		1


	//   ....[26]....
        /*0470*/ 	.word	0x00005690
        /*0474*/ 	.word	0x000000ff
        /*0478*/ 	.word	0x00036830
        /*047c*/ 	.short	0x010a
        /*047e*/ 	.byte	0x27
	.zero		1


	//   ....[27]....
        /*0480*/ 	.word	0x000056d0
        /*0484*/ 	.word	0x000000ff
        /*0488*/ 	.word	0x00036830
        /*048c*/ 	.short	0x010a
        /*048e*/ 	.byte	0x27
	.zero		1


	//   ....[28]....
        /*0490*/ 	.word	0x00007c70
        /*0494*/ 	.word	0x000000ff
        /*0498*/ 	.word	0x00036850
        /*049c*/ 	.short	0x010a
        /*049e*/ 	.byte	0x05
	.zero		1


	//   ....[29]....
        /*04a0*/ 	.word	0x00007cb0
        /*04a4*/ 	.word	0x000000ff
        /*04a8*/ 	.word	0x00036850
        /*04ac*/ 	.short	0x010a
        /*04ae*/ 	.byte	0x05
	.zero		1


	//   ....[30]....
        /*04b0*/ 	.word	0x00008d30
        /*04b4*/ 	.word	0x00000005
        /*04b8*/ 	.word	0x00000000
        /*04bc*/ 	.short	0x0101
        /*04be*/ 	.byte	0x3f
	.zero		1


	//   ....[31]....
        /*04c0*/ 	.word	0x00009170
        /*04c4*/ 	.word	0x0000007a
        /*04c8*/ 	.word	0x00000000
        /*04cc*/ 	.short	0x0101
        /*04ce*/ 	.byte	0x3f
	.zero		1


	//   ....[32]....
        /*04d0*/ 	.word	0x00009820
        /*04d4*/ 	.word	0x000000ff
        /*04d8*/ 	.word	0x00036850
        /*04dc*/ 	.short	0x010a
        /*04de*/ 	.byte	0x05
	.zero		1


	//   ....[33]....
        /*04e0*/ 	.word	0x00009860
        /*04e4*/ 	.word	0x000000ff
        /*04e8*/ 	.word	0x00036850
        /*04ec*/ 	.short	0x010a
        /*04ee*/ 	.byte	0x05
	.zero		1


	//   ....[34]....
        /*04f0*/ 	.word	0x0000a800
        /*04f4*/ 	.word	0x00000004
        /*04f8*/ 	.word	0x00000000
        /*04fc*/ 	.short	0x0101
        /*04fe*/ 	.byte	0x3f
	.zero		1


	//   ....[35]....
        /*0500*/ 	.word	0x0000b060
        /*0504*/ 	.word	0x000000ff
        /*0508*/ 	.word	0x00000000
        /*050c*/ 	.short	0x0101
        /*050e*/ 	.byte	0x07
	.zero		1


	//   ....[36]....
        /*0510*/ 	.word	0x0000b070
        /*0514*/ 	.word	0x000000ff
        /*0518*/ 	.word	0x00000000
        /*051c*/ 	.short	0x0101
        /*051e*/ 	.byte	0x06
	.zero		1


	//   ....[37]....
        /*0520*/ 	.word	0x0000c030
        /*0524*/ 	.word	0x00000005
        /*0528*/ 	.word	0x00036840
        /*052c*/ 	.short	0x010a
        /*052e*/ 	.byte	0x3f
	.zero		1


	//   ....[38]....
        /*0530*/ 	.word	0x0000c5f0
        /*0534*/ 	.word	0x0000000a
        /*0538*/ 	.word	0x00036820
        /*053c*/ 	.short	0x010a
        /*053e*/ 	.byte	0x3f
	.zero		1


	//   ....[39]....
        /*0540*/ 	.word	0x0000c8e0
        /*0544*/ 	.word	0x00000002
        /*0548*/ 	.word	0x00036840
        /*054c*/ 	.short	0x010a
        /*054e*/ 	.byte	0x3f
	.zero		1


	//   ....[40]....
        /*0550*/ 	.word	0x0000cbe0
        /*0554*/ 	.word	0x00000002
        /*0558*/ 	.word	0x00036860
        /*055c*/ 	.short	0x010a
        /*055e*/ 	.byte	0x3f
	.zero		1


	//   ....[41]....
        /*0560*/ 	.word	0x0000d160
        /*0564*/ 	.word	0x00000002
        /*0568*/ 	.word	0x00036840
        /*056c*/ 	.short	0x010a
        /*056e*/ 	.byte	0x3f
	.zero		1


	//   ....[42]....
        /*0570*/ 	.word	0x0000d460
        /*0574*/ 	.word	0x00000002
        /*0578*/ 	.word	0x00036860
        /*057c*/ 	.short	0x010a
        /*057e*/ 	.byte	0x3f
	.zero		1


	//   ....[43]....
        /*0580*/ 	.word	0x0000d960
        /*0584*/ 	.word	0x00000002
        /*0588*/ 	.word	0x00036840
        /*058c*/ 	.short	0x010a
        /*058e*/ 	.byte	0x3f
	.zero		1


	//   ....[44]....
        /*0590*/ 	.word	0x0000dc60
        /*0594*/ 	.word	0x00000002
        /*0598*/ 	.word	0x00036860
        /*059c*/ 	.short	0x010a
        /*059e*/ 	.byte	0x3f
	.zero		1


	//   ....[45]....
        /*05a0*/ 	.word	0x0000dff0
        /*05a4*/ 	.word	0x00000002
        /*05a8*/ 	.word	0x00036860
        /*05ac*/ 	.short	0x010a
        /*05ae*/ 	.byte	0x3f
	.zero		1


	//   ....[46]....
        /*05b0*/ 	.word	0x0000e430
        /*05b4*/ 	.word	0x00000000
        /*05b8*/ 	.word	0x00036820
        /*05bc*/ 	.short	0x010a
        /*05be*/ 	.byte	0x3f
	.zero		1


	//   ....[47]....
        /*05c0*/ 	.word	0x0000e5d0
        /*05c4*/ 	.word	0x00000006
        /*05c8*/ 	.word	0x00000000
        /*05cc*/ 	.short	0x010a
        /*05ce*/ 	.byte	0x3f
	.zero		1


	//   ....[48]....
        /*05d0*/ 	.word	0x0000e640
        /*05d4*/ 	.word	0x00000003
        /*05d8*/ 	.word	0x00000000
        /*05dc*/ 	.short	0x010a
        /*05de*/ 	.byte	0x3f
	.zero		1


	//   ....[49]....
        /*05e0*/ 	.word	0x0000e6a0
        /*05e4*/ 	.word	0x00000010
        /*05e8*/ 	.word	0x00000000
        /*05ec*/ 	.short	0x010a
        /*05ee*/ 	.byte	0x3f
	.zero		1


	//   ....[50]....
        /*05f0*/ 	.word	0x0000e6d0
        /*05f4*/ 	.word	0x00000003
        /*05f8*/ 	.word	0x00000000
        /*05fc*/ 	.short	0x010a
        /*05fe*/ 	.byte	0x3f
	.zero		1


	//   ....[51]....
        /*0600*/ 	.word	0x0000e750
        /*0604*/ 	.word	0x00000003
        /*0608*/ 	.word	0x00036800
        /*060c*/ 	.short	0x010a
        /*060e*/ 	.byte	0x3f
	.zero		1


	//   ....[52]....
        /*0610*/ 	.word	0x0000e7a0
        /*0614*/ 	.word	0x00000002
        /*0618*/ 	.word	0x00036830
        /*061c*/ 	.short	0x010a
        /*061e*/ 	.byte	0x3f
	.zero		1


	//   ....[53]....
        /*0620*/ 	.word	0x0000e800
        /*0624*/ 	.word	0x00000003
        /*0628*/ 	.word	0x00036830
        /*062c*/ 	.short	0x010a
        /*062e*/ 	.byte	0x3f
	.zero		1


	//   ....[54]....
        /*0630*/ 	.word	0x0000e860
        /*0634*/ 	.word	0x00000003
        /*0638*/ 	.word	0x00036850
        /*063c*/ 	.short	0x010a
        /*063e*/ 	.byte	0x3f
	.zero		1


	//   ....[55]....
        /*0640*/ 	.word	0x0000e8c0
        /*0644*/ 	.word	0x00000007
        /*0648*/ 	.word	0x00036850
        /*064c*/ 	.short	0x010a
        /*064e*/ 	.byte	0x3f
	.zero		1


	//   ....[56]....
        /*0650*/ 	.word	0x0000ea60
        /*0654*/ 	.word	0x00000005
        /*0658*/ 	.word	0x00036840
        /*065c*/ 	.short	0x010a
        /*065e*/ 	.byte	0x3f
	.zero		1


	//   ....[57]....
        /*0660*/ 	.word	0x0000eae0
        /*0664*/ 	.word	0x00000007
        /*0668*/ 	.word	0x00036820
        /*066c*/ 	.short	0x010a
        /*066e*/ 	.byte	0x3f
	.zero		1


	//   ....[58]....
        /*0670*/ 	.word	0x0000eb30
        /*0674*/ 	.word	0x00000002
        /*0678*/ 	.word	0x00036840
        /*067c*/ 	.short	0x010a
        /*067e*/ 	.byte	0x3f
	.zero		1


	//   ....[59]....
        /*0680*/ 	.word	0x0000eb80
        /*0684*/ 	.word	0x00000002
        /*0688*/ 	.word	0x00036860
        /*068c*/ 	.short	0x010a
        /*068e*/ 	.byte	0x3f
	.zero		1


	//   ....[60]....
        /*0690*/ 	.word	0x0000ebd0
        /*0694*/ 	.word	0x00000002
        /*0698*/ 	.word	0x00036840
        /*069c*/ 	.short	0x010a
        /*069e*/ 	.byte	0x3f
	.zero		1


	//   ....[61]....
        /*06a0*/ 	.word	0x0000ec20
        /*06a4*/ 	.word	0x00000002
        /*06a8*/ 	.word	0x00036860
        /*06ac*/ 	.short	0x010a
        /*06ae*/ 	.byte	0x3f
	.zero		1


	//   ....[62]....
        /*06b0*/ 	.word	0x0000ec70
        /*06b4*/ 	.word	0x00000002
        /*06b8*/ 	.word	0x00036840
        /*06bc*/ 	.short	0x010a
        /*06be*/ 	.byte	0x3f
	.zero		1


	//   ....[63]....
        /*06c0*/ 	.word	0x0000ecc0
        /*06c4*/ 	.word	0x00000002
        /*06c8*/ 	.word	0x00036860
        /*06cc*/ 	.short	0x010a
        /*06ce*/ 	.byte	0x3f
	.zero		1


	//   ....[64]....
        /*06d0*/ 	.word	0x0000ed10
        /*06d4*/ 	.word	0x00000002
        /*06d8*/ 	.word	0x00036860
        /*06dc*/ 	.short	0x010a
        /*06de*/ 	.byte	0x3f
	.zero		1


	//   ....[65]....
        /*06e0*/ 	.word	0x0000ed60
        /*06e4*/ 	.word	0x00000000
        /*06e8*/ 	.word	0x00036820
        /*06ec*/ 	.short	0x010a
        /*06ee*/ 	.byte	0x3f
	.zero		1


	//   ....[66]....
        /*06f0*/ 	.word	0x0000ef00
        /*06f4*/ 	.word	0x00000006
        /*06f8*/ 	.word	0x00000000
        /*06fc*/ 	.short	0x010a
        /*06fe*/ 	.byte	0x3f
	.zero		1


	//   ....[67]....
        /*0700*/ 	.word	0x0000ef50
        /*0704*/ 	.word	0x00000003
        /*0708*/ 	.word	0x00000000
        /*070c*/ 	.short	0x010a
        /*070e*/ 	.byte	0x3f
	.zero		1


	//   ....[68]....
        /*0710*/ 	.word	0x0000efa0
        /*0714*/ 	.word	0x00000010
        /*0718*/ 	.word	0x00000000
        /*071c*/ 	.short	0x010a
        /*071e*/ 	.byte	0x3f
	.zero		1


	//----- nvinfo : EIATTR_NUM_MBARRIERS
	.align		4
.L_127:
        /*0720*/ 	.byte	0x03, 0x38
        /*0722*/ 	.short	0x0016


	//----- nvinfo : EIATTR_EXIT_INSTR_OFFSETS
	.align		4
        /*0724*/ 	.byte	0x04, 0x1c
        /*0726*/ 	.short	(.L_129 - .L_128)


	//   ....[0]....
.L_128:
        /*0728*/ 	.word	0x00000f60


	//   ....[1]....
        /*072c*/ 	.word	0x0000b130


	//   ....[2]....
        /*0730*/ 	.word	0x0000b190


	//   ....[3]....
        /*0734*/ 	.word	0x0000e720


	//----- nvinfo : EIATTR_MAX_THREADS
	.align		4
.L_129:
        /*0738*/ 	.byte	0x04, 0x05
        /*073a*/ 	.short	(.L_131 - .L_130)
.L_130:
        /*073c*/ 	.word	0x00000180
        /*0740*/ 	.word	0x00000001
        /*0744*/ 	.word	0x00000001


	//----- nvinfo : EIATTR_CRS_STACK_SIZE
	.align		4
.L_131:
        /*0748*/ 	.byte	0x04, 0x1e
        /*074a*/ 	.short	(.L_133 - .L_132)
.L_132:
        /*074c*/ 	.word	0x00000000


	//----- nvinfo : EIATTR_CBANK_PARAM_SIZE
	.align		4
.L_133:
        /*0750*/ 	.byte	0x03, 0x19
        /*0752*/ 	.short	0x0bf0


	//----- nvinfo : EIATTR_PARAM_CBANK
	.align		4
        /*0754*/ 	.byte	0x04, 0x0a
        /*0756*/ 	.short	(.L_135 - .L_134)
	.align		4
.L_134:
        /*0758*/ 	.word	index@(.nv.constant0._ZN7cutlass13device_kernelIN5flash11enable_sm90INS1_16FlashAttnFwdSm90INS1_25CollectiveMainloopFwdSm90ILi2EN4cute5tupleIJNS5_1CILi2EEENS7_ILi1EEES9_EEENS6_IJNS7_ILi128EEENS7_ILi112EEENS7_ILi192EEEEEELi192ENS_10bfloat16_tEfNS_4arch4Sm90ELb0ELb0ELb0ELb0ELb0ELb0ELb0ELb1ELb1ELb0ELb0ELb0EEENS1_21CollectiveEpilogueFwdINS6_IJSB_SD_SC_EEESA_SF_SH_Li256ELb0ELb0ELb0ELb0EEENS1_29StaticPersistentTileSchedulerILb0EEEEEEEEEvNT_6ParamsE)
        /*075c*/ 	.short	0x0210
        /*075e*/ 	.short	0x0bf0


	//----- nvinfo : EIATTR_SW_WAR
	.align		4
.L_135:
        /*0760*/ 	.byte	0x04, 0x36
        /*0762*/ 	.short	(.L_137 - .L_136)
.L_136:
        /*0764*/ 	.word	0x00000008
.L_137:


//--------------------- .nv.info._ZN7cutlass13device_kernelIN5flash11enable_sm90INS1_16FlashAttnFwdSm90INS1_25CollectiveMainloopFwdSm90ILi2EN4cute5tupleIJNS5_1CILi1EEES8_S8_EEENS6_IJNS7_ILi128EEENS7_ILi112EEENS7_ILi192EEEEEELi192ENS_10bfloat16_tEfNS_4arch4Sm90ELb0ELb0ELb0ELb1ELb0ELb0ELb0ELb1ELb1ELb0ELb0ELb0EEENS1_21CollectiveEpilogueFwdINS6_IJSA_SC_SB_EEES9_SE_SG_Li256ELb1ELb0ELb0ELb0EEENS1_36VarlenDynamicPersistentTileSchedulerILi128ELi112ELi256ELi32ELb0ELb0ELb1ELb0ELb1ELb1EEEEEEEEEvNT_6ParamsE --------------------------
	.section	.nv.info._ZN7cutlass13device_kernelIN5flash11enable_sm90INS1_16FlashAttnFwdSm90INS1_25CollectiveMainloopFwdSm90ILi2EN4cute5tupleIJNS5_1CILi1EEES8_S8_EEENS6_IJNS7_ILi128EEENS7_ILi112EEENS7_ILi192EEEEEELi192ENS_10bfloat16_tEfNS_4arch4Sm90ELb0ELb0ELb0ELb1ELb0ELb0ELb0ELb1ELb1ELb0ELb0ELb0EEENS1_21CollectiveEpilogueFwdINS6_IJSA_SC_SB_EEES9_SE_SG_Li256ELb1ELb0ELb0ELb0EEENS1_36VarlenDynamicPersistentTileSchedulerILi128ELi112ELi256ELi32ELb0ELb0ELb1ELb0ELb1ELb1EEEEEEEEEvNT_6ParamsE,"",@"SHT_CUDA_INFO"
	.sectionflags	@""
	.align	4


	//----- nvinfo : EIATTR_CUDA_API_VERSION
	.align		4
        /*0000*/ 	.byte	0x04, 0x37
        /*0002*/ 	.short	(.L_139 - .L_138)
.L_138:
        /*0004*/ 	.word	0x00000082


	//----- nvinfo : EIATTR_KPARAM_INFO
	.align		4
.L_139:
        /*0008*/ 	.byte	0x04, 0x17
        /*000a*/ 	.short	(.L_141 - .L_140)
.L_140:
        /*000c*/ 	.word	0x00000000
        /*0010*/ 	.short	0x0000
        /*0012*/ 	.short	0x0070
        /*0014*/ 	.byte	0x00, 0xf0, 0x01, 0x28


	//----- nvinfo : EIATTR_SPARSE_MMA_MASK
	.align		4
.L_141:
        /*0018*/ 	.byte	0x03, 0x50
        /*001a*/ 	.short	0x0000


	//----- nvinfo : EIATTR_MAXREG_COUNT
	.align		4
        /*001c*/ 	.byte	0x03, 0x1b
        /*001e*/ 	.short	0x00a8


	//----- nvinfo : EIATTR_NUM_BARRIERS
	.align		4
        /*0020*/ 	.byte	0x02, 0x4c
        /*0022*/ 	.byte	0x09
	.zero		1


	//----- nvinfo : EIATTR_EXTERNS
	.align		4
        /*0024*/ 	.byte	0x04, 0x0f
        /*0026*/ 	.short	(.L_143 - .L_142)


	//   ....[0]....
	.align		4
.L_142:
        /*0028*/ 	.word	index@(__assertfail)


	//----- nvinfo : EIATTR_ANNOTATIONS
	.align		4
.L_143:
        /*002c*/ 	.byte	0x04, 0x55
        /*002e*/ 	.short	(.L_145 - .L_144)


	//   ....[0]....
.L_144:
        /* <DEDUP_REMOVED lines=39> */


	//----- nvinfo : EIATTR_MERCURY_ISA_VERSION
	.align		4
.L_145:
        /*0290*/ 	.byte	0x03, 0x5f
        /*0292*/ 	.short	0x0101


	//----- nvinfo : EIATTR_UNUSED_LOAD_BYTE_OFFSET
	.align		4
        /*0294*/ 	.byte	0x04, 0x44
        /*0296*/ 	.short	(.L_147 - .L_146)


	//   ....[0]....
.L_146:
        /*0298*/ 	.word	0x00000a20
        /*029c*/ 	.word	0x0000fff0


	//   ....[1]....
        /*02a0*/ 	.word	0x0000a6d0
        /*02a4*/ 	.word	0x0000fff0


	//----- nvinfo : EIATTR_INT_WARP_WIDE_INSTR_OFFSETS
	.align		4
.L_147:
        /*02a8*/ 	.byte	0x04, 0x31
        /*02aa*/ 	.short	(.L_149 - .L_148)


	//   ....[0]....
.L_148:
        /*02ac*/ 	.word	0x00000150


	//   ....[1]....
        /*02b0*/ 	.word	0x00000190


	//   ....[2]....
        /*02b4*/ 	.word	0x00000250


	//   ....[3]....
        /*02b8*/ 	.word	0x0000d900


	//   ....[4]....
        /*02bc*/ 	.word	0x0000d990


	//   ....[5]....
        /*02c0*/ 	.word	0x0000de10


	//   ....[6]....
        /*02c4*/ 	.word	0x0000de40


	//   ....[7]....
        /*02c8*/ 	.word	0x0000e050


	//   ....[8]....
        /*02cc*/ 	.word	0x0000e140


	//   ....[9]....
        /*02d0*/ 	.word	0x00010570


	//   ....[10]....
        /*02d4*/ 	.word	0x00010600


	//----- nvinfo : EIATTR_COOP_GROUP_MASK_REGIDS
	.align		4
.L_149:
        /*02d8*/ 	.byte	0x04, 0x29
        /*02da*/ 	.short	(.L_151 - .L_150)


	//   ....[0]....
.L_150:
        /*02dc*/ 	.word	0xffffffff


	//   ....[1]....
        /*02e0*/ 	.word	0xffffffff


	//   ....[2]....
        /*02e4*/ 	.word	0xffffffff


	//   ....[3]....
        /*02e8*/ 	.word	0xffffffff


	//   ....[4]....
        /*02ec*/ 	.word	0xffffffff


	//   ....[5]....
        /*02f0*/ 	.word	0xffffffff


	//   ....[6]....
        /*02f4*/ 	.word	0xffffffff


	//   ....[7]....
        /*02f8*/ 	.word	0xffffffff


	//   ....[8]....
        /*02fc*/ 	.word	0xffffffff


	//   ....[9]....
        /*0300*/ 	.word	0xffffffff


	//   ....[10]....
        /*0304*/ 	.word	0xffffffff


	//   ....[11]....
        /*0308*/ 	.word	0xffffffff


	//   ....[12]....
        /*030c*/ 	.word	0xffffffff


	//   ....[13]....
        /*0310*/ 	.word	0xffffffff


	//   ....[14]....
        /*0314*/ 	.word	0xffffffff


	//   ....[15]....
        /*0318*/ 	.word	0xffffffff


	//   ....[16]....
        /*031c*/ 	.word	0xffffffff


	//   ....[17]....
        /*0320*/ 	.word	0xffffffff


	//   ....[18]....
        /*0324*/ 	.word	0xffffffff


	//   ....[19]....
        /*0328*/ 	.word	0xffffffff


	//   ....[20]....
        /*032c*/ 	.word	0xffffffff


	//   ....[21]....
        /*0330*/ 	.word	0xffffffff


	//   ....[22]....
        /*0334*/ 	.word	0xffffffff


	//   ....[23]....
        /*0338*/ 	.word	0xffffffff


	//   ....[24]....
        /*033c*/ 	.word	0xffffffff


	//   ....[25]....
        /*0340*/ 	.word	0xffffffff


	//   ....[26]....
        /*0344*/ 	.word	0xffffffff


	//   ....[27]....
        /*0348*/ 	.word	0xffffffff


	//   ....[28]....
        /*034c*/ 	.word	0xffffffff


	//   ....[29]....
        /*0350*/ 	.word	0xffffffff


	//   ....[30]....
        /*0354*/ 	.word	0xffffffff


	//   ....[31]....
        /*0358*/ 	.word	0xffffffff


	//   ....[32]....
        /*035c*/ 	.word	0xffffffff


	//   ....[33]....
        /*0360*/ 	.word	0xffffffff


	//   ....[34]....
        /*0364*/ 	.word	0xffffffff


	//   ....[35]....
        /*0368*/ 	.word	0xffffffff


	//   ....[36]....
        /*036c*/ 	.word	0xffffffff


	//   ....[37]....
        /*0370*/ 	.word	0xffffffff


	//   ....[38]....
        /*0374*/ 	.word	0xffffffff


	//   ....[39]....
        /*0378*/ 	.word	0xffffffff


	//   ....[40]....
        /*037c*/ 	.word	0xffffffff


	//   ....[41]....
        /*0380*/ 	.word	0xffffffff


	//   ....[42]....
        /*0384*/ 	.word	0xffffffff


	//   ....[43]....
        /*0388*/ 	.word	0xffffffff


	//   ....[44]....
        /*038c*/ 	.word	0xffffffff


	//   ....[45]....
        /*0390*/ 	.word	0xffffffff


	//   ....[46]....
        /*0394*/ 	.word	0xffffffff


	//   ....[47]....
        /*0398*/ 	.word	0xffffffff


	//   ....[48]....
        /*039c*/ 	.word	0xffffffff


	//   ....[49]....
        /*03a0*/ 	.word	0xffffffff


	//   ....[50]....
        /*03a4*/ 	.word	0xffffffff


	//   ....[51]....
        /*03a8*/ 	.word	0xffffffff


	//   ....[52]....
        /*03ac*/ 	.word	0xffffffff


	//   ....[53]....
        /*03b0*/ 	.word	0xffffffff


	//   ....[54]....
        /*03b4*/ 	.word	0x0500000f


	//   ....[55]....
        /*03b8*/ 	.word	0x0500000f


	//   ....[56]....
        /*03bc*/ 	.word	0x0500000f


	//   ....[57]....
        /*03c0*/ 	.word	0x0500000f


	//   ....[58]....
        /*03c4*/ 	.word	0x0500000f


	//   ....[59]....
        /*03c8*/ 	.word	0x0500000f


	//   ....[60]....
        /*03cc*/ 	.word	0x0500000f


	//   ....[61]....
        /*03d0*/ 	.word	0x0500000f


	//   ....[62]....
        /*03d4*/ 	.word	0x0500000f


	//   ....[63]....
        /*03d8*/ 	.word	0x0500000f


	//   ....[64]....
        /*03dc*/ 	.word	0x0500000f


	//   ....[65]....
        /*03e0*/ 	.word	0x0500000f


	//   ....[66]....
        /*03e4*/ 	.word	0x0500000f


	//   ....[67]....
        /*03e8*/ 	.word	0x0500000f


	//   ....[68]....
        /*03ec*/ 	.word	0x0500000f


	//   ....[69]....
        /*03f0*/ 	.word	0x0500000f


	//   ....[70]....
        /*03f4*/ 	.word	0x0500000f


	//   ....[71]....
        /*03f8*/ 	.word	0x0500000f


	//   ....[72]....
        /*03fc*/ 	.word	0x0500000f


	//----- nvinfo : EIATTR_COOP_GROUP_INSTR_OFFSETS
	.align		4
.L_151:
        /*0400*/ 	.byte	0x04, 0x28
        /*0402*/ 	.short	(.L_153 - .L_152)


	//   ....[0]....
.L_152:
        /*0404*/ 	.word	0x00000060


	//   ....[1]....
        /*0408*/ 	.word	0x00000160


	//   ....[2]....
        /*040c*/ 	.word	0x00000260


	//   ....[3]....
        /*0410*/ 	.word	0x000003d0


	//   ....[4]....
        /*0414*/ 	.word	0x00000530


	//   ....[5]....
        /*0418*/ 	.word	0x00000650


	//   ....[6]....
        /*041c*/ 	.word	0x000007b0


	//   ....[7]....
        /*0420*/ 	.word	0x00001380


	//   ....[8]....
        /*0424*/ 	.word	0x000042d0


	//   ....[9]....
        /*0428*/ 	.word	0x00004340


	//   ....[10]....
        /*042c*/ 	.word	0x00004810


	//   ....[11]....
        /*0430*/ 	.word	0x00004870


	//   ....[12]....
        /*0434*/ 	.word	0x000082d0


	//   ....[13]....
        /*0438*/ 	.word	0x00008300


	//   ....[14]....
        /*043c*/ 	.word	0x00008550


	//   ....[15]....
        /*0440*/ 	.word	0x00008570


	//   ....[16]....
        /*0444*/ 	.word	0x00009b40


	//   ....[17]....
        /*0448*/ 	.word	0x00009c00


	//   ....[18]....
        /*044c*/ 	.word	0x00009ed0


	//   ....[19]....
        /*0450*/ 	.word	0x00009ee0


	//   ....[20]....
        /*0454*/ 	.word	0x0000ca60


	//   ....[21]....
        /*0458*/ 	.word	0x0000cbf0


	//   ....[22]....
        /*045c*/ 	.word	0x0000cc20


	//   ....[23]....
        /*0460*/ 	.word	0x0000cc60


	//   ....[24]....
        /*0464*/ 	.word	0x0000ccc0


	//   ....[25]....
        /*0468*/ 	.word	0x0000cd20


	//   ....[26]....
        /*046c*/ 	.word	0x0000cd60


	//   ....[27]....
        /*0470*/ 	.word	0x0000cf10


	//   ....[28]....
        /*0474*/ 	.word	0x0000cf70


	//   ....[29]....
        /*0478*/ 	.word	0x0000cfb0


	//   ....[30]....
        /*047c*/ 	.word	0x0000cff0


	//   ....[31]....
        /*0480*/ 	.word	0x0000d020


	//   ....[32]....
        /*0484*/ 	.word	0x0000d050


	//   ....[33]....
        /*0488*/ 	.word	0x0000d0e0


	//   ....[34]....
        /*048c*/ 	.word	0x0000d110


	//   ....[35]....
        /*0490*/ 	.word	0x0000d1a0


	//   ....[36]....
        /*0494*/ 	.word	0x00010a80


	//   ....[37]....
        /*0498*/ 	.word	0x00010a90


	//   ....[38]....
        /*049c*/ 	.word	0x00010ba0


	//   ....[39]....
        /*04a0*/ 	.word	0x00010c00


	//   ....[40]....
        /*04a4*/ 	.word	0x00010c40


	//   ....[41]....
        /*04a8*/ 	.word	0x00010c80


	//   ....[42]....
        /*04ac*/ 	.word	0x00010cb0


	//   ....[43]....
        /*04b0*/ 	.word	0x00010ce0


	//   ....[44]....
        /*04b4*/ 	.word	0x00010e70


	//   ....[45]....
        /*04b8*/ 	.word	0x00010ed0


	//   ....[46]....
        /*04bc*/ 	.word	0x00010f10


	//   ....[47]....
        /*04c0*/ 	.word	0x00010f50


	//   ....[48]....
        /*04c4*/ 	.word	0x00010f80


	//   ....[49]....
        /*04c8*/ 	.word	0x00010fb0


	//   ....[50]....
        /*04cc*/ 	.word	0x00011070


	//   ....[51]....
        /*04d0*/ 	.word	0x00011090


	//   ....[52]....
        /*04d4*/ 	.word	0x00011100


	//   ....[53]....
        /*04d8*/ 	.word	0x00011550


	//   ....[54]....
        /*04dc*/ 	.word	0x00011a20


	//   ....[55]....
        /*04e0*/ 	.word	0x00011e40


	//   ....[56]....
        /*04e4*/ 	.word	0x00011ed0


	//   ....[57]....
        /*04e8*/ 	.word	0x00011f70


	//   ....[58]....
        /*04ec*/ 	.word	0x00012020


	//   ....[59]....
        /*04f0*/ 	.word	0x000120a0


	//   ....[60]....
        /*04f4*/ 	.word	0x00012120


	//   ....[61]....
        /*04f8*/ 	.word	0x000121a0


	//   ....[62]....
        /*04fc*/ 	.word	0x00012220


	//   ....[63]....
        /*0500*/ 	.word	0x000122b0


	//   ....[64]....
        /*0504*/ 	.word	0x00012360


	//   ....[65]....
        /*0508*/ 	.word	0x000123e0


	//   ....[66]....
        /*050c*/ 	.word	0x00012460


	//   ....[67]....
        /*0510*/ 	.word	0x000124e0


	//   ....[68]....
        /*0514*/ 	.word	0x00012560


	//   ....[69]....
        /*0518*/ 	.word	0x000125d0


	//   ....[70]....
        /*051c*/ 	.word	0x00012670


	//   ....[71]....
        /*0520*/ 	.word	0x00012700


	//   ....[72]....
        /*0524*/ 	.word	0x00012820


	//----- nvinfo : EIATTR_REG_RECONFIG
	.align		4
.L_153:
        /*0528*/ 	.byte	0x01, 0x54
	.zero		2


	//----- nvinfo : EIATTR_SYSCALL_OFFSETS
	.align		4
        /*052c*/ 	.byte	0x04, 0x46
        /*052e*/ 	.short	(.L_155 - .L_154)


	//   ....[0]....
.L_154:
        /*0530*/ 	.word	0x00001560


	//   ....[1]....
        /*0534*/ 	.word	0x0000db20


	//   ....[2]....
        /*0538*/ 	.word	0x0000dc60


	//   ....[3]....
        /*053c*/ 	.word	0x0000dd60


	//----- nvinfo : EIATTR_MBARRIER_INSTR_OFFSETS
	.align		4
.L_155:
        /*0540*/ 	.byte	0x04, 0x39
        /*0542*/ 	.short	(.L_157 - .L_156)


	//   ....[0]....
.L_156:
        /*0544*/ 	.word	0x00000280
        /*0548*/ 	.word	0x000000ff
        /*054c*/ 	.word	0x00036800
        /*0550*/ 	.short	0x0100
        /*0552*/ 	.byte	0x08
	.zero		1


	//   ....[1]....
        /*0554*/ 	.word	0x00000290
        /*0558*/ 	.word	0x000000ff
        /*055c*/ 	.word	0x00036820
        /*0560*/ 	.short	0x0100
        /*0562*/ 	.byte	0x08
	.zero		1


	//   ....[2]....
        /*0564*/ 	.word	0x00000380
        /*0568*/ 	.word	0x000000ff
        /*056c*/ 	.word	0x00036830
        /*0570*/ 	.short	0x0100
        /*0572*/ 	.byte	0x08
	.zero		1


	//   ....[3]....
        /*0574*/ 	.word	0x00000390
        /*0578*/ 	.word	0x000000ff
        /*057c*/ 	.word	0x00036840
        /*0580*/ 	.short	0x0100
        /*0582*/ 	.byte	0x08
	.zero		1


	//   ....[4]....
        /*0584*/ 	.word	0x000003a0
        /*0588*/ 	.word	0x000000ff
        /*058c*/ 	.word	0x00036838
        /*0590*/ 	.short	0x0100
        /*0592*/ 	.byte	0x08
	.zero		1


	//   ....[5]....
        /*0594*/ 	.word	0x000003b0
        /*0598*/ 	.word	0x000000ff
        /*059c*/ 	.word	0x00036848
        /*05a0*/ 	.short	0x0100
        /*05a2*/ 	.byte	0x08
	.zero		1


	//   ....[6]....
        /*05a4*/ 	.word	0x000004e0
        /*05a8*/ 	.word	0x000000ff
        /*05ac*/ 	.word	0x00036850
        /*05b0*/ 	.short	0x0100
        /*05b2*/ 	.byte	0x08
	.zero		1


	//   ....[7]....
        /*05b4*/ 	.word	0x000004f0
        /*05b8*/ 	.word	0x000000ff
        /*05bc*/ 	.word	0x00036860
        /*05c0*/ 	.short	0x0100
        /*05c2*/ 	.byte	0x08
	.zero		1


	//   ....[8]....
        /*05c4*/ 	.word	0x00000500
        /*05c8*/ 	.word	0x000000ff
        /*05cc*/ 	.word	0x00036858
        /*05d0*/ 	.short	0x0100
        /*05d2*/ 	.byte	0x08
	.zero		1


	//   ....[9]....
        /*05d4*/ 	.word	0x00000510
        /*05d8*/ 	.word	0x000000ff
        /*05dc*/ 	.word	0x00036868
        /*05e0*/ 	.short	0x0100
        /*05e2*/ 	.byte	0x08
	.zero		1


	//   ....[10]....
        /*05e4*/ 	.word	0x00000600
        /*05e8*/ 	.word	0x000000ff
        /*05ec*/ 	.word	0x00036870
        /*05f0*/ 	.short	0x0100
        /*05f2*/ 	.byte	0x06
	.zero		1


	//   ....[11]....
        /*05f4*/ 	.word	0x00000610
        /*05f8*/ 	.word	0x000000ff
        /*05fc*/ 	.word	0x00036880
        /*0600*/ 	.short	0x0100
        /*0602*/ 	.byte	0x06
	.zero		1


	//   ....[12]....
        /*0604*/ 	.word	0x00000620
        /*0608*/ 	.word	0x000000ff
        /*060c*/ 	.word	0x00036878
        /*0610*/ 	.short	0x0100
        /*0612*/ 	.byte	0x06
	.zero		1


	//   ....[13]....
        /*0614*/ 	.word	0x00000630
        /*0618*/ 	.word	0x000000ff
        /*061c*/ 	.word	0x00036888
        /*0620*/ 	.short	0x0100
        /*0622*/ 	.byte	0x06
	.zero		1


	//   ....[14]....
        /*0624*/ 	.word	0x00000760
        /*0628*/ 	.word	0x000000ff
        /*062c*/ 	.word	0x00036890
        /*0630*/ 	.short	0x0100
        /*0632*/ 	.byte	0x08
	.zero		1


	//   ....[15]....
        /*0634*/ 	.word	0x00000770
        /*0638*/ 	.word	0x000000ff
        /*063c*/ 	.word	0x000368a0
        /*0640*/ 	.short	0x0100
        /*0642*/ 	.byte	0x08
	.zero		1


	//   ....[16]....
        /*0644*/ 	.word	0x00000780
        /*0648*/ 	.word	0x000000ff
        /*064c*/ 	.word	0x00036898
        /*0650*/ 	.short	0x0100
        /*0652*/ 	.byte	0x08
	.zero		1


	//   ....[17]....
        /*0654*/ 	.word	0x00000790
        /*0658*/ 	.word	0x000000ff
        /*065c*/ 	.word	0x000368a8
        /*0660*/ 	.short	0x0100
        /*0662*/ 	.byte	0x08
	.zero		1


	//   ....[18]....
        /*0664*/ 	.word	0x000008c0
        /*0668*/ 	.word	0x000000ff
        /*066c*/ 	.word	0x000368b0
        /*0670*/ 	.short	0x0100
        /*0672*/ 	.byte	0x08
	.zero		1


	//   ....[19]....
        /*0674*/ 	.word	0x000008d0
        /*0678*/ 	.word	0x000000ff
        /*067c*/ 	.word	0x000368c0
        /*0680*/ 	.short	0x0100
        /*0682*/ 	.byte	0x08
	.zero		1


	//   ....[20]....
        /*0684*/ 	.word	0x000008e0
        /*0688*/ 	.word	0x000000ff
        /*068c*/ 	.word	0x000368b8
        /*0690*/ 	.short	0x0100
        /*0692*/ 	.byte	0x08
	.zero		1


	//   ....[21]....
        /*0694*/ 	.word	0x000008f0
        /*0698*/ 	.word	0x000000ff
        /*069c*/ 	.word	0x000368c8
        /*06a0*/ 	.short	0x0100
        /*06a2*/ 	.byte	0x08
	.zero		1


	//   ....[22]....
        /*06a4*/ 	.word	0x00001610
        /*06a8*/ 	.word	0x00000005
        /*06ac*/ 	.word	0x00036800
        /*06b0*/ 	.short	0x010a
        /*06b2*/ 	.byte	0x3f
	.zero		1


	//   ....[23]....
        /*06b4*/ 	.word	0x00001680
        /*06b8*/ 	.word	0x00000002
        /*06bc*/ 	.word	0x00036830
        /*06c0*/ 	.short	0x010a
        /*06c2*/ 	.byte	0x3f
	.zero		1


	//   ....[24]....
        /*06c4*/ 	.word	0x000016f0
        /*06c8*/ 	.word	0x00000002
        /*06cc*/ 	.word	0x00036830
        /*06d0*/ 	.short	0x010a
        /*06d2*/ 	.byte	0x3f
	.zero		1


	//   ....[25]....
        /*06d4*/ 	.word	0x00004310
        /*06d8*/ 	.word	0x00000002
        /*06dc*/ 	.word	0x00000000
        /*06e0*/ 	.short	0x0101
        /*06e2*/ 	.byte	0x3f
	.zero		1


	//   ....[26]....
        /*06e4*/ 	.word	0x00005a20
        /*06e8*/ 	.word	0x0000000c
        /*06ec*/ 	.word	0x00036830
        /*06f0*/ 	.short	0x010a
        /*06f2*/ 	.byte	0x3f
	.zero		1


	//   ....[27]....
        /*06f4*/ 	.word	0x00005a70
        /*06f8*/ 	.word	0x0000000c
        /*06fc*/ 	.word	0x00036830
        /*0700*/ 	.short	0x010a
        /*0702*/ 	.byte	0x3f
	.zero		1


	//   ....[28]....
        /*0704*/ 	.word	0x00007fb0
        /*0708*/ 	.word	0x0000000d
        /*070c*/ 	.word	0x00036850
        /*0710*/ 	.short	0x010a
        /*0712*/ 	.byte	0x3f
	.zero		1


	//   ....[29]....
        /*0714*/ 	.word	0x00007ff0
        /*0718*/ 	.word	0x0000000d
        /*071c*/ 	.word	0x00036850
        /*0720*/ 	.short	0x010a
        /*0722*/ 	.byte	0x3f
	.zero		1


	//   ....[30]....
        /*0724*/ 	.word	0x00008e70
        /*0728*/ 	.word	0x00000090
        /*072c*/ 	.word	0x00000000
        /*0730*/ 	.short	0x0101
        /*0732*/ 	.byte	0x3f
	.zero		1


	//   ....[31]....
        /*0734*/ 	.word	0x00009000
        /*0738*/ 	.word	0x00000090
        /*073c*/ 	.word	0x00000000
        /*0740*/ 	.short	0x0101
        /*0742*/ 	.byte	0x3f
	.zero		1


	//   ....[32]....
        /*0744*/ 	.word	0x00009aa0
        /*0748*/ 	.word	0x0000000b
        /*074c*/ 	.word	0x00036850
        /*0750*/ 	.short	0x010a
        /*0752*/ 	.byte	0x3f
	.zero		1


	//   ....[33]....
        /*0754*/ 	.word	0x00009ae0
        /*0758*/ 	.word	0x0000000b
        /*075c*/ 	.word	0x00036850
        /*0760*/ 	.short	0x010a
        /*0762*/ 	.byte	0x3f
	.zero		1


	//   ....[34]....
        /*0764*/ 	.word	0x0000a070
        /*0768*/ 	.word	0x0000000a
        /*076c*/ 	.word	0x00000000
        /*0770*/ 	.short	0x0101
        /*0772*/ 	.byte	0x3f
	.zero		1


	//   ....[35]....
        /*0774*/ 	.word	0x0000b8d0
        /*0778*/ 	.word	0x0000002a
        /*077c*/ 	.word	0x00000000
        /*0780*/ 	.short	0x0101
        /*0782*/ 	.byte	0x3f
	.zero		1


	//   ....[36]....
        /*0784*/ 	.word	0x0000e4a0
        /*0788*/ 	.word	0x00000008
        /*078c*/ 	.word	0x00036840
        /*0790*/ 	.short	0x010a
        /*0792*/ 	.byte	0x3f
	.zero		1


	//   ....[37]....
        /*0794*/ 	.word	0x0000ea60
        /*0798*/ 	.word	0x00000009
        /*079c*/ 	.word	0x00036820
        /*07a0*/ 	.short	0x010a
        /*07a2*/ 	.byte	0x3f
	.zero		1


	//   ....[38]....
        /*07a4*/ 	.word	0x0000eda0
        /*07a8*/ 	.word	0x00000002
        /*07ac*/ 	.word	0x00036840
        /*07b0*/ 	.short	0x010a
        /*07b2*/ 	.byte	0x3f
	.zero		1


	//   ....[39]....
        /*07b4*/ 	.word	0x0000f0a0
        /*07b8*/ 	.word	0x00000003
        /*07bc*/ 	.word	0x00000060
        /*07c0*/ 	.short	0x010a
        /*07c2*/ 	.byte	0x3f
	.zero		1


	//   ....[40]....
        /*07c4*/ 	.word	0x0000f6c0
        /*07c8*/ 	.word	0x00000002
        /*07cc*/ 	.word	0x00036840
        /*07d0*/ 	.short	0x010a
        /*07d2*/ 	.byte	0x3f
	.zero		1


	//   ....[41]....
        /*07d4*/ 	.word	0x0000f9c0
        /*07d8*/ 	.word	0x00000002
        /*07dc*/ 	.word	0x00000060
        /*07e0*/ 	.short	0x010a
        /*07e2*/ 	.byte	0x3f
	.zero		1


	//   ....[42]....
        /*07e4*/ 	.word	0x0000fef0
        /*07e8*/ 	.word	0x00000002
        /*07ec*/ 	.word	0x00036840
        /*07f0*/ 	.short	0x010a
        /*07f2*/ 	.byte	0x3f
	.zero		1


	//   ....[43]....
        /*07f4*/ 	.word	0x00010200
        /*07f8*/ 	.word	0x00000002
        /*07fc*/ 	.word	0x00000060
        /*0800*/ 	.short	0x010a
        /*0802*/ 	.byte	0x3f
	.zero		1


	//   ....[44]....
        /*0804*/ 	.word	0x000106c0
        /*0808*/ 	.word	0x00000003
        /*080c*/ 	.word	0x00036860
        /*0810*/ 	.short	0x010a
        /*0812*/ 	.byte	0x3f
	.zero		1


	//   ....[45]....
        /*0814*/ 	.word	0x000114d0
        /*0818*/ 	.word	0x00000000
        /*081c*/ 	.word	0x00036820
        /*0820*/ 	.short	0x010a
        /*0822*/ 	.byte	0x3f
	.zero		1


	//   ....[46]....
        /*0824*/ 	.word	0x00011690
        /*0828*/ 	.word	0x00000006
        /*082c*/ 	.word	0x00000000
        /*0830*/ 	.short	0x010a
        /*0832*/ 	.byte	0x3f
	.zero		1


	//   ....[47]....
        /*0834*/ 	.word	0x00011700
        /*0838*/ 	.word	0x00000007
        /*083c*/ 	.word	0x00000000
        /*0840*/ 	.short	0x010a
        /*0842*/ 	.byte	0x3f
	.zero		1


	//   ....[48]....
        /*0844*/ 	.word	0x00011770
        /*0848*/ 	.word	0x00000004
        /*084c*/ 	.word	0x00000000
        /*0850*/ 	.short	0x010a
        /*0852*/ 	.byte	0x3f
	.zero		1


	//   ....[49]....
        /*0854*/ 	.word	0x000117a0
        /*0858*/ 	.word	0x00000003
        /*085c*/ 	.word	0x00000000
        /*0860*/ 	.short	0x010a
        /*0862*/ 	.byte	0x3f
	.zero		1


	//   ....[50]....
        /*0864*/ 	.word	0x00011800
        /*0868*/ 	.word	0x00000005
        /*086c*/ 	.word	0x00036800
        /*0870*/ 	.short	0x010a
        /*0872*/ 	.byte	0x3f
	.zero		1


	//   ....[51]....
        /*0874*/ 	.word	0x00011850
        /*0878*/ 	.word	0x00000002
        /*087c*/ 	.word	0x00036830
        /*0880*/ 	.short	0x010a
        /*0882*/ 	.byte	0x3f
	.zero		1


	//   ....[52]....
        /*0884*/ 	.word	0x000118a0
        /*0888*/ 	.word	0x0000000c
        /*088c*/ 	.word	0x00036830
        /*0890*/ 	.short	0x010a
        /*0892*/ 	.byte	0x3f
	.zero		1


	//   ....[53]....
        /*0894*/ 	.word	0x000118f0
        /*0898*/ 	.word	0x0000000d
        /*089c*/ 	.word	0x00036850
        /*08a0*/ 	.short	0x010a
        /*08a2*/ 	.byte	0x3f
	.zero		1


	//   ....[54]....
        /*08a4*/ 	.word	0x00011940
        /*08a8*/ 	.word	0x0000000b
        /*08ac*/ 	.word	0x00036850
        /*08b0*/ 	.short	0x010a
        /*08b2*/ 	.byte	0x3f
	.zero		1


	//   ....[55]....
        /*08b4*/ 	.word	0x00011ae0
        /*08b8*/ 	.word	0x00000008
        /*08bc*/ 	.word	0x00036840
        /*08c0*/ 	.short	0x010a
        /*08c2*/ 	.byte	0x3f
	.zero		1


	//   ....[56]....
        /*08c4*/ 	.word	0x00011b60
        /*08c8*/ 	.word	0x00000008
        /*08cc*/ 	.word	0x00036820
        /*08d0*/ 	.short	0x010a
        /*08d2*/ 	.byte	0x3f
	.zero		1


	//   ....[57]....
        /*08d4*/ 	.word	0x00011bb0
        /*08d8*/ 	.word	0x00000002
        /*08dc*/ 	.word	0x00036840
        /*08e0*/ 	.short	0x010a
        /*08e2*/ 	.byte	0x3f
	.zero		1


	//   ....[58]....
        /*08e4*/ 	.word	0x00011c00
        /*08e8*/ 	.word	0x00000003
        /*08ec*/ 	.word	0x00000060
        /*08f0*/ 	.short	0x010a
        /*08f2*/ 	.byte	0x3f
	.zero		1


	//   ....[59]....
        /*08f4*/ 	.word	0x00011c50
        /*08f8*/ 	.word	0x00000002
        /*08fc*/ 	.word	0x00036840
        /*0900*/ 	.short	0x010a
        /*0902*/ 	.byte	0x3f
	.zero		1


	//   ....[60]....
        /*0904*/ 	.word	0x00011ca0
        /*0908*/ 	.word	0x00000002
        /*090c*/ 	.word	0x00000060
        /*0910*/ 	.short	0x010a
        /*0912*/ 	.byte	0x3f
	.zero		1


	//   ....[61]....
        /*0914*/ 	.word	0x00011cf0
        /*0918*/ 	.word	0x00000002
        /*091c*/ 	.word	0x00036840
        /*0920*/ 	.short	0x010a
        /*0922*/ 	.byte	0x3f
	.zero		1


	//   ....[62]....
        /*0924*/ 	.word	0x00011d40
        /*0928*/ 	.word	0x00000002
        /*092c*/ 	.word	0x00000060
        /*0930*/ 	.short	0x010a
        /*0932*/ 	.byte	0x3f
	.zero		1


	//   ....[63]....
        /*0934*/ 	.word	0x00011d90
        /*0938*/ 	.word	0x00000003
        /*093c*/ 	.word	0x00036860
        /*0940*/ 	.short	0x010a
        /*0942*/ 	.byte	0x3f
	.zero		1


	//   ....[64]....
        /*0944*/ 	.word	0x00012740
        /*0948*/ 	.word	0x00000000
        /*094c*/ 	.word	0x00036820
        /*0950*/ 	.short	0x010a
        /*0952*/ 	.byte	0x3f
	.zero		1


	//   ....[65]....
        /*0954*/ 	.word	0x000128e0
        /*0958*/ 	.word	0x00000006
        /*095c*/ 	.word	0x00000000
        /*0960*/ 	.short	0x010a
        /*0962*/ 	.byte	0x3f
	.zero		1


	//   ....[66]....
        /*0964*/ 	.word	0x00012930
        /*0968*/ 	.word	0x00000007
        /*096c*/ 	.word	0x00000000
        /*0970*/ 	.short	0x010a
        /*0972*/ 	.byte	0x3f
	.zero		1


	//   ....[67]....
        /*0974*/ 	.word	0x00012980
        /*0978*/ 	.word	0x00000004
        /*097c*/ 	.word	0x00000000
        /*0980*/ 	.short	0x010a
        /*0982*/ 	.byte	0x3f
	.zero		1


	//----- nvinfo : EIATTR_NUM_MBARRIERS
	.align		4
.L_157:
        /*0984*/ 	.byte	0x03, 0x38
        /*0986*/ 	.short	0x0016


	//----- nvinfo : EIATTR_EXIT_INSTR_OFFSETS
	.align		4
        /*0988*/ 	.byte	0x04, 0x1c
        /*098a*/ 	.short	(.L_159 - .L_158)


	//   ....[0]....
.L_158:
        /*098c*/ 	.word	0x00000a60


	//   ....[1]....
        /*0990*/ 	.word	0x0000ca20


	//   ....[2]....
        /*0994*/ 	.word	0x0000ca80


	//   ....[3]....
        /*0998*/ 	.word	0x000117f0


	//----- nvinfo : EIATTR_MAX_THREADS
	.align		4
.L_159:
        /*099c*/ 	.byte	0x04, 0x05
        /*099e*/ 	.short	(.L_161 - .L_160)
.L_160:
        /*09a0*/ 	.word	0x00000180
        /*09a4*/ 	.word	0x00000001
        /*09a8*/ 	.word	0x00000001


	//----- nvinfo : EIATTR_CRS_STACK_SIZE
	.align		4
.L_161:
        /*09ac*/ 	.byte	0x04, 0x1e
        /*09ae*/ 	.short	(.L_163 - .L_162)
.L_162:
        /*09b0*/ 	.word	0x00000000


	//----- nvinfo : EIATTR_CBANK_PARAM_SIZE
	.align		4
.L_163:
        /*09b4*/ 	.byte	0x03, 0x19
        /*09b6*/ 	.short	0x0a70


	//----- nvinfo : EIATTR_PARAM_CBANK
	.align		4
        /*09b8*/ 	.byte	0x04, 0x0a
        /*09ba*/ 	.short	(.L_165 - .L_164)
	.align		4
.L_164:
        /*09bc*/ 	.word	index@(.nv.constant0._ZN7cutlass13device_kernelIN5flash11enable_sm90INS1_16FlashAttnFwdSm90INS1_25CollectiveMainloopFwdSm90ILi2EN4cute5tupleIJNS5_1CILi1EEES8_S8_EEENS6_IJNS7_ILi128EEENS7_ILi112EEENS7_ILi192EEEEEELi192ENS_10bfloat16_tEfNS_4arch4Sm90ELb0ELb0ELb0ELb1ELb0ELb0ELb0ELb1ELb1ELb0ELb0ELb0EEENS1_21CollectiveEpilogueFwdINS6_IJSA_SC_SB_EEES9_SE_SG_Li256ELb1ELb0ELb0ELb0EEENS1_36VarlenDynamicPersistentTileSchedulerILi128ELi112ELi256ELi32ELb0ELb0ELb1ELb0ELb1ELb1EEEEEEEEEvNT_6ParamsE)
        /*09c0*/ 	.short	0x0210
        /*09c2*/ 	.short	0x0a70


	//----- nvinfo : EIATTR_SW_WAR
	.align		4
.L_165:
        /*09c4*/ 	.byte	0x04, 0x36
        /*09c6*/ 	.short	(.L_167 - .L_166)
.L_166:
        /*09c8*/ 	.word	0x00000008
.L_167:


//--------------------- .nv.info._ZN7cutlass13device_kernelIN5flash11enable_sm90INS1_16FlashAttnFwdSm90INS1_25CollectiveMainloopFwdSm90ILi2EN4cute5tupleIJNS5_1CILi1EEES8_S8_EEENS6_IJNS7_ILi128EEENS7_ILi112EEENS7_ILi192EEEEEELi192ENS_10bfloat16_tEfNS_4arch4Sm90ELb0ELb0ELb0ELb1ELb0ELb1ELb0ELb1ELb1ELb0ELb0ELb0EEENS1_21CollectiveEpilogueFwdINS6_IJSA_SC_SB_EEES9_SE_SG_Li256ELb1ELb0ELb0ELb0EEENS1_36VarlenDynamicPersistentTileSchedulerILi128ELi112ELi256ELi32ELb0ELb0ELb1ELb0ELb1ELb1EEEEEEEEEvNT_6ParamsE --------------------------
	.section	.nv.info._ZN7cutlass13device_kernelIN5flash11enable_sm90INS1_16FlashAttnFwdSm90INS1_25CollectiveMainloopFwdSm90ILi2EN4cute5tupleIJNS5_1CILi1EEES8_S8_EEENS6_IJNS7_ILi128EEENS7_ILi112EEENS7_ILi192EEEEEELi192ENS_10bfloat16_tEfNS_4arch4Sm90ELb0ELb0ELb0ELb1ELb0ELb1ELb0ELb1ELb1ELb0ELb0ELb0EEENS1_21CollectiveEpilogueFwdINS6_IJSA_SC_SB_EEES9_SE_SG_Li256ELb1ELb0ELb0ELb0EEENS1_36VarlenDynamicPersistentTileSchedulerILi128ELi112ELi256ELi32ELb0ELb0ELb1ELb0ELb1ELb1EEEEEEEEEvNT_6ParamsE,"",@"SHT_CUDA_INFO"
	.sectionflags	@""
	.align	4


	//----- nvinfo : EIATTR_CUDA_API_VERSION
	.align		4
        /*0000*/ 	.byte	0x04, 0x37
        /*0002*/ 	.short	(.L_169 - .L_168)
.L_168:
        /*0004*/ 	.word	0x00000082


	//----- nvinfo : EIATTR_KPARAM_INFO
	.align		4
.L_169:
        /*0008*/ 	.byte	0x04, 0x17
        /*000a*/ 	.short	(.L_171 - .L_170)
.L_170:
        /*000c*/ 	.word	0x00000000
        /*0010*/ 	.short	0x0000
        /*0012*/ 	.short	0x0070
        /*0014*/ 	.byte	0x00, 0xf0, 0x01, 0x28


	//----- nvinfo : EIATTR_SPARSE_MMA_MASK
	.align		4
.L_171:
        /*0018*/ 	.byte	0x03, 0x50
        /*001a*/ 	.short	0x0000


	//----- nvinfo : EIATTR_MAXREG_COUNT
	.align		4
        /*001c*/ 	.byte	0x03, 0x1b
        /*001e*/ 	.short	0x00a8


	//----- nvinfo : EIATTR_NUM_BARRIERS
	.align		4
        /*0020*/ 	.byte	0x02, 0x4c
        /*0022*/ 	.byte	0x10
	.zero		1


	//----- nvinfo : EIATTR_EXTERNS
	.align		4
        /*0024*/ 	.byte	0x04, 0x0f
        /*0026*/ 	.short	(.L_173 - .L_172)


	//   ....[0]....
	.align		4
.L_172:
        /*0028*/ 	.word	index@(__assertfail)


	//----- nvinfo : EIATTR_ANNOTATIONS
	.align		4
.L_173:
        /*002c*/ 	.byte	0x04, 0x55
        /*002e*/ 	.short	(.L_175 - .L_174)


	//   ....[0]....
.L_174:
        /* <DEDUP_REMOVED lines=72> */


	//----- nvinfo : EIATTR_MERCURY_ISA_VERSION
	.align		4
.L_175:
        /*0498*/ 	.byte	0x03, 0x5f
        /*049a*/ 	.short	0x0101


	//----- nvinfo : EIATTR_UNUSED_LOAD_BYTE_OFFSET
	.align		4
        /*049c*/ 	.byte	0x04, 0x44
        /*049e*/ 	.short	(.L_177 - .L_176)


	//   ....[0]....
.L_176:
        /*04a0*/ 	.word	0x00000ae0
        /*04a4*/ 	.word	0x0000fff0


	//   ....[1]....
        /*04a8*/ 	.word	0x0001bec0
        /*04ac*/ 	.word	0x0000fff0


	//----- nvinfo : EIATTR_INT_WARP_WIDE_INSTR_OFFSETS
	.align		4
.L_177:
        /*04b0*/ 	.byte	0x04, 0x31
        /*04b2*/ 	.short	(.L_179 - .L_178)


	//   ....[0]....
.L_178:
        /*04b4*/ 	.word	0x000001c0


	//   ....[1]....
        /*04b8*/ 	.word	0x00000200


	//   ....[2]....
        /*04bc*/ 	.word	0x00000270


	//   ....[3]....
        /*04c0*/ 	.word	0x000200e0


	//   ....[4]....
        /*04c4*/ 	.word	0x00020170


	//   ....[5]....
        /*04c8*/ 	.word	0x000205f0


	//   ....[6]....
        /*04cc*/ 	.word	0x00020620


	//   ....[7]....
        /*04d0*/ 	.word	0x00020830


	//   ....[8]....
        /*04d4*/ 	.word	0x00020920


	//   ....[9]....
        /*04d8*/ 	.word	0x00022d60


	//   ....[10]....
        /*04dc*/ 	.word	0x00022df0


	//----- nvinfo : EIATTR_COOP_GROUP_MASK_REGIDS
	.align		4
.L_179:
        /*04e0*/ 	.byte	0x04, 0x29
        /*04e2*/ 	.short	(.L_181 - .L_180)


	//   ....[0]....
.L_180:
        /*04e4*/ 	.word	0xffffffff


	//   ....[1]....
        /*04e8*/ 	.word	0xffffffff


	//   ....[2]....
        /*04ec*/ 	.word	0xffffffff


	//   ....[3]....
        /*04f0*/ 	.word	0xffffffff


	//   ....[4]....
        /*04f4*/ 	.word	0xffffffff


	//   ....[5]....
        /*04f8*/ 	.word	0xffffffff


	//   ....[6]....
        /*04fc*/ 	.word	0xffffffff


	//   ....[7]....
        /*0500*/ 	.word	0xffffffff


	//   ....[8]....
        /*0504*/ 	.word	0xffffffff


	//   ....[9]....
        /*0508*/ 	.word	0xffffffff


	//   ....[10]....
        /*050c*/ 	.word	0xffffffff


	//   ....[11]....
        /*0510*/ 	.word	0xffffffff


	//   ....[12]....
        /*0514*/ 	.word	0xffffffff


	//   ....[13]....
        /*0518*/ 	.word	0xffffffff


	//   ....[14]....
        /*051c*/ 	.word	0xffffffff


	//   ....[15]....
        /*0520*/ 	.word	0xffffffff


	//   ....[16]....
        /*0524*/ 	.word	0xffffffff


	//   ....[17]....
        /*0528*/ 	.word	0xffffffff


	//   ....[18]....
        /*052c*/ 	.word	0xffffffff


	//   ....[19]....
        /*0530*/ 	.word	0xffffffff


	//   ....[20]....
        /*0534*/ 	.word	0xffffffff


	//   ....[21]....
        /*0538*/ 	.word	0xffffffff


	//   ....[22]....
        /*053c*/ 	.word	0xffffffff


	//   ....[23]....
        /*0540*/ 	.word	0xffffffff


	//   ....[24]....
        /*0544*/ 	.word	0xffffffff


	//   ....[25]....
        /*0548*/ 	.word	0xffffffff


	//   ....[26]....
        /*054c*/ 	.word	0xffffffff


	//   ....[27]....
        /*0550*/ 	.word	0xffffffff


	//   ....[28]....
        /*0554*/ 	.word	0xffffffff


	//   ....[29]....
        /*0558*/ 	.word	0xffffffff


	//   ....[30]....
        /*055c*/ 	.word	0xffffffff


	//   ....[31]....
        /*0560*/ 	.word	0xffffffff


	//   ....[32]....
        /*0564*/ 	.word	0xffffffff


	//   ....[33]....
        /*0568*/ 	.word	0xffffffff


	//   ....[34]....
        /*056c*/ 	.word	0xffffffff


	//   ....[35]....
        /*0570*/ 	.word	0xffffffff


	//   ....[36]....
        /*0574*/ 	.word	0xffffffff


	//   ....[37]....
        /*0578*/ 	.word	0xffffffff


	//   ....[38]....
        /*057c*/ 	.word	0xffffffff


	//   ....[39]....
        /*0580*/ 	.word	0xffffffff


	//   ....[40]....
        /*0584*/ 	.word	0xffffffff


	//   ....[41]....
        /*0588*/ 	.word	0xffffffff


	//   ....[42]....
        /*058c*/ 	.word	0xffffffff


	//   ....[43]....
        /*0590*/ 	.word	0xffffffff


	//   ....[44]....
        /*0594*/ 	.word	0xffffffff


	//   ....[45]....
        /*0598*/ 	.word	0xffffffff


	//   ....[46]....
        /*059c*/ 	.word	0xffffffff


	//   ....[47]....
        /*05a0*/ 	.word	0xffffffff


	//   ....[48]....
        /*05a4*/ 	.word	0xffffffff


	//   ....[49]....
        /*05a8*/ 	.word	0xffffffff


	//   ....[50]....
        /*05ac*/ 	.word	0xffffffff


	//   ....[51]....
        /*05b0*/ 	.word	0xffffffff


	//   ....[52]....
        /*05b4*/ 	.word	0xffffffff


	//   ....[53]....
        /*05b8*/ 	.word	0xffffffff


	//   ....[54]....
        /*05bc*/ 	.word	0x0500000f


	//   ....[55]....
        /*05c0*/ 	.word	0x0500000f


	//   ....[56]....
        /*05c4*/ 	.word	0x0500000f


	//   ....[57]....
        /*05c8*/ 	.word	0x0500000f


	//   ....[58]....
        /*05cc*/ 	.word	0x0500000f


	//   ....[59]....
        /*05d0*/ 	.word	0x0500000f


	//   ....[60]....
        /*05d4*/ 	.word	0x0500000f


	//   ....[61]....
        /*05d8*/ 	.word	0x0500000f


	//   ....[62]....
        /*05dc*/ 	.word	0x0500000f


	//   ....[63]....
        /*05e0*/ 	.word	0x0500000f


	//   ....[64]....
        /*05e4*/ 	.word	0x0500000f


	//   ....[65]....
        /*05e8*/ 	.word	0x0500000f


	//   ....[66]....
        /*05ec*/ 	.word	0x0500000f


	//   ....[67]....
        /*05f0*/ 	.word	0x0500000f


	//   ....[68]....
        /*05f4*/ 	.word	0x0500000f


	//   ....[69]....
        /*05f8*/ 	.word	0x0500000f


	//   ....[70]....
        /*05fc*/ 	.word	0x0500000f


	//   ....[71]....
        /*0600*/ 	.word	0x0500000f


	//   ....[72]....
        /*0604*/ 	.word	0x0500000f


	//   ....[73]....
        /*0608*/ 	.word	0x0500000f


	//   ....[74]....
        /*060c*/ 	.word	0x0500000f


	//   ....[75]....
        /*0610*/ 	.word	0x0500000f


	//   ....[76]....
        /*0614*/ 	.word	0x0500000f


	//   ....[77]....
        /*0618*/ 	.word	0x0500000f


	//   ....[78]....
        /*061c*/ 	.word	0x0500000f


	//   ....[79]....
        /*0620*/ 	.word	0x0500000f


	//   ....[80]....
        /*0624*/ 	.word	0x0500000f


	//   ....[81]....
        /*0628*/ 	.word	0x0500000f


	//----- nvinfo : EIATTR_COOP_GROUP_INSTR_OFFSETS
	.align		4
.L_181:
        /*062c*/ 	.byte	0x04, 0x28
        /*062e*/ 	.short	(.L_183 - .L_182)


	//   ....[0]....
.L_182:
        /*0630*/ 	.word	0x00000060


	//   ....[1]....
        /*0634*/ 	.word	0x000001d0


	//   ....[2]....
        /*0638*/ 	.word	0x00000220


	//   ....[3]....
        /*063c*/ 	.word	0x00000450


	//   ....[4]....
        /*0640*/ 	.word	0x000005b0


	//   ....[5]....
        /*0644*/ 	.word	0x000006d0


	//   ....[6]....
        /*0648*/ 	.word	0x00000830


	//   ....[7]....
        /*064c*/ 	.word	0x0000afc0


	//   ....[8]....
        /*0650*/ 	.word	0x000145d0


	//   ....[9]....
        /*0654*/ 	.word	0x00014660


	//   ....[10]....
        /*0658*/ 	.word	0x000148f0


	//   ....[11]....
        /*065c*/ 	.word	0x00014920


	//   ....[12]....
        /*0660*/ 	.word	0x00019b00


	//   ....[13]....
        /*0664*/ 	.word	0x00019b30


	//   ....[14]....
        /*0668*/ 	.word	0x00019ef0


	//   ....[15]....
        /*066c*/ 	.word	0x00019f10


	//   ....[16]....
        /*0670*/ 	.word	0x0001b670


	//   ....[17]....
        /*0674*/ 	.word	0x0001b680


	//   ....[18]....
        /*0678*/ 	.word	0x0001b6c0


	//   ....[19]....
        /*067c*/ 	.word	0x0001b6d0


	//   ....[20]....
        /*0680*/ 	.word	0x0001e250


	//   ....[21]....
        /*0684*/ 	.word	0x0001e3e0


	//   ....[22]....
        /*0688*/ 	.word	0x0001e410


	//   ....[23]....
        /*068c*/ 	.word	0x0001e450


	//   ....[24]....
        /*0690*/ 	.word	0x0001e4b0


	//   ....[25]....
        /*0694*/ 	.word	0x0001e510


	//   ....[26]....
        /*0698*/ 	.word	0x0001e560


	//   ....[27]....
        /*069c*/ 	.word	0x0001e710


	//   ....[28]....
        /*06a0*/ 	.word	0x0001e770


	//   ....[29]....
        /*06a4*/ 	.word	0x0001e7b0


	//   ....[30]....
        /*06a8*/ 	.word	0x0001e7f0


	//   ....[31]....
        /*06ac*/ 	.word	0x0001e820


	//   ....[32]....
        /*06b0*/ 	.word	0x0001e850


	//   ....[33]....
        /*06b4*/ 	.word	0x0001e8f0


	//   ....[34]....
        /*06b8*/ 	.word	0x0001e920


	//   ....[35]....
        /*06bc*/ 	.word	0x0001e9b0


	//   ....[36]....
        /*06c0*/ 	.word	0x00023270


	//   ....[37]....
        /*06c4*/ 	.word	0x00023280


	//   ....[38]....
        /*06c8*/ 	.word	0x00023390


	//   ....[39]....
        /*06cc*/ 	.word	0x000233f0


	//   ....[40]....
        /*06d0*/ 	.word	0x00023430


	//   ....[41]....
        /*06d4*/ 	.word	0x00023470


	//   ....[42]....
        /*06d8*/ 	.word	0x000234a0


	//   ....[43]....
        /*06dc*/ 	.word	0x000234d0


	//   ....[44]....
        /*06e0*/ 	.word	0x00023660


	//   ....[45]....
        /*06e4*/ 	.word	0x000236c0


	//   ....[46]....
        /*06e8*/ 	.word	0x00023700


	//   ....[47]....
        /*06ec*/ 	.word	0x00023740


	//   ....[48]....
        /*06f0*/ 	.word	0x00023770


	//   ....[49]....
        /*06f4*/ 	.word	0x000237a0


	//   ....[50]....
        /*06f8*/ 	.word	0x00023860


	//   ....[51]....
        /*06fc*/ 	.word	0x00023880


	//   ....[52]....
        /*0700*/ 	.word	0x000238f0


	//   ....[53]....
        /*0704*/ 	.word	0x00023d40


	//   ....[54]....
        /*0708*/ 	.word	0x000241a0


	//   ....[55]....
        /*070c*/ 	.word	0x00024240


	//   ....[56]....
        /*0710*/ 	.word	0x000242e0


	//   ....[57]....
        /*0714*/ 	.word	0x00024380


	//   ....[58]....
        /*0718*/ 	.word	0x00024470


	//   ....[59]....
        /*071c*/ 	.word	0x00024510


	//   ....[60]....
        /*0720*/ 	.word	0x000245b0


	//   ....[61]....
        /*0724*/ 	.word	0x00024650


	//   ....[62]....
        /*0728*/ 	.word	0x000248b0


	//   ....[63]....
        /*072c*/ 	.word	0x00024b90


	//   ....[64]....
        /*0730*/ 	.word	0x00024fb0


	//   ....[65]....
        /*0734*/ 	.word	0x00025040


	//   ....[66]....
        /*0738*/ 	.word	0x000250e0


	//   ....[67]....
        /*073c*/ 	.word	0x00025190


	//   ....[68]....
        /*0740*/ 	.word	0x00025210


	//   ....[69]....
        /*0744*/ 	.word	0x00025290


	//   ....[70]....
        /*0748*/ 	.word	0x00025310


	//   ....[71]....
        /*074c*/ 	.word	0x00025390


	//   ....[72]....
        /*0750*/ 	.word	0x00025420


	//   ....[73]....
        /*0754*/ 	.word	0x000254d0


	//   ....[74]....
        /*0758*/ 	.word	0x00025550


	//   ....[75]....
        /*075c*/ 	.word	0x000255d0


	//   ....[76]....
        /*0760*/ 	.word	0x00025650


	//   ....[77]....
        /*0764*/ 	.word	0x000256d0


	//   ....[78]....
        /*0768*/ 	.word	0x00025740


	//   ....[79]....
        /*076c*/ 	.word	0x000257e0


	//   ....[80]....
        /*0770*/ 	.word	0x00025870


	//   ....[81]....
        /*0774*/ 	.word	0x00025990


	//----- nvinfo : EIATTR_REG_RECONFIG
	.align		4
.L_183:
        /*0778*/ 	.byte	0x01, 0x54
	.zero		2


	//----- nvinfo : EIATTR_SYSCALL_OFFSETS
	.align		4
        /*077c*/ 	.byte	0x04, 0x46
        /*077e*/ 	.short	(.L_185 - .L_184)


	//   ....[0]....
.L_184:
        /*0780*/ 	.word	0x000019c0


	//   ....[1]....
        /*0784*/ 	.word	0x00001b10


	//   ....[2]....
        /*0788*/ 	.word	0x0000b160


	//   ....[3]....
        /*078c*/ 	.word	0x0000b600


	//   ....[4]....
        /*0790*/ 	.word	0x00020300


	//   ....[5]....
        /*0794*/ 	.word	0x00020440


	//   ....[6]....
        /*0798*/ 	.word	0x00020540


	//----- nvinfo : EIATTR_MBARRIER_INSTR_OFFSETS
	.align		4
.L_185:
        /*079c*/ 	.byte	0x04, 0x39
        /*079e*/ 	.short	(.L_187 - .L_186)


	//   ....[0]....
.L_186:
        /*07a0*/ 	.word	0x00000300
        /*07a4*/ 	.word	0x000000ff
        /*07a8*/ 	.word	0x00036800
        /*07ac*/ 	.short	0x0100
        /*07ae*/ 	.byte	0x08
	.zero		1


	//   ....[1]....
        /*07b0*/ 	.word	0x00000310
        /*07b4*/ 	.word	0x000000ff
        /*07b8*/ 	.word	0x00036820
        /*07bc*/ 	.short	0x0100
        /*07be*/ 	.byte	0x08
	.zero		1


	//   ....[2]....
        /*07c0*/ 	.word	0x00000400
        /*07c4*/ 	.word	0x000000ff
        /*07c8*/ 	.word	0x00036830
        /*07cc*/ 	.short	0x0100
        /*07ce*/ 	.byte	0x08
	.zero		1


	//   ....[3]....
        /*07d0*/ 	.word	0x00000410
        /*07d4*/ 	.word	0x000000ff
        /*07d8*/ 	.word	0x00036840
        /*07dc*/ 	.short	0x0100
        /*07de*/ 	.byte	0x08
	.zero		1


	//   ....[4]....
        /*07e0*/ 	.word	0x00000420
        /*07e4*/ 	.word	0x000000ff
        /*07e8*/ 	.word	0x00036838
        /*07ec*/ 	.short	0x0100
        /*07ee*/ 	.byte	0x08
	.zero		1


	//   ....[5]....
        /*07f0*/ 	.word	0x00000430
        /*07f4*/ 	.word	0x000000ff
        /*07f8*/ 	.word	0x00036848
        /*07fc*/ 	.short	0x0100
        /*07fe*/ 	.byte	0x08
	.zero		1


	//   ....[6]....
        /*0800*/ 	.word	0x00000560
        /*0804*/ 	.word	0x000000ff
        /*0808*/ 	.word	0x00036850
        /*080c*/ 	.short	0x0100
        /*080e*/ 	.byte	0x08
	.zero		1


	//   ....[7]....
        /*0810*/ 	.word	0x00000570
        /*0814*/ 	.word	0x000000ff
        /*0818*/ 	.word	0x00036860
        /*081c*/ 	.short	0x0100
        /*081e*/ 	.byte	0x08
	.zero		1


	//   ....[8]....
        /*0820*/ 	.word	0x00000580
        /*0824*/ 	.word	0x000000ff
        /*0828*/ 	.word	0x00036858
        /*082c*/ 	.short	0x0100
        /*082e*/ 	.byte	0x08
	.zero		1


	//   ....[9]....
        /*0830*/ 	.word	0x00000590
        /*0834*/ 	.word	0x000000ff
        /*0838*/ 	.word	0x00036868
        /*083c*/ 	.short	0x0100
        /*083e*/ 	.byte	0x08
	.zero		1


	//   ....[10]....
        /*0840*/ 	.word	0x00000680
        /*0844*/ 	.word	0x000000ff
        /*0848*/ 	.word	0x00036870
        /*084c*/ 	.short	0x0100
        /*084e*/ 	.byte	0x06
	.zero		1


	//   ....[11]....
        /*0850*/ 	.word	0x00000690
        /*0854*/ 	.word	0x000000ff
        /*0858*/ 	.word	0x00036880
        /*085c*/ 	.short	0x0100
        /*085e*/ 	.byte	0x06
	.zero		1


	//   ....[12]....
        /*0860*/ 	.word	0x000006a0
        /*0864*/ 	.word	0x000000ff
        /*0868*/ 	.word	0x00036878
        /*086c*/ 	.short	0x0100
        /*086e*/ 	.byte	0x06
	.zero		1


	//   ....[13]....
        /*0870*/ 	.word	0x000006b0
        /*0874*/ 	.word	0x000000ff
        /*0878*/ 	.word	0x00036888
        /*087c*/ 	.short	0x0100
        /*087e*/ 	.byte	0x06
	.zero		1


	//   ....[14]....
        /*0880*/ 	.word	0x000007e0
        /*0884*/ 	.word	0x000000ff
        /*0888*/ 	.word	0x00036890
        /*088c*/ 	.short	0x0100
        /*088e*/ 	.byte	0x08
	.zero		1


	//   ....[15]....
        /*0890*/ 	.word	0x000007f0
        /*0894*/ 	.word	0x000000ff
        /*0898*/ 	.word	0x000368a0
        /*089c*/ 	.short	0x0100
        /*089e*/ 	.byte	0x08
	.zero		1


	//   ....[16]....
        /*08a0*/ 	.word	0x00000800
        /*08a4*/ 	.word	0x000000ff
        /*08a8*/ 	.word	0x00036898
        /*08ac*/ 	.short	0x0100
        /*08ae*/ 	.byte	0x08
	.zero		1


	//   ....[17]....
        /*08b0*/ 	.word	0x00000810
        /*08b4*/ 	.word	0x000000ff
        /*08b8*/ 	.word	0x000368a8
        /*08bc*/ 	.short	0x0100
        /*08be*/ 	.byte	0x08
	.zero		1


	//   ....[18]....
        /*08c0*/ 	.word	0x00000940
        /*08c4*/ 	.word	0x000000ff
        /*08c8*/ 	.word	0x000368b0
        /*08cc*/ 	.short	0x0100
        /*08ce*/ 	.byte	0x08
	.zero		1


	//   ....[19]....
        /*08d0*/ 	.word	0x00000950
        /*08d4*/ 	.word	0x000000ff
        /*08d8*/ 	.word	0x000368c0
        /*08dc*/ 	.short	0x0100
        /*08de*/ 	.byte	0x08
	.zero		1


	//   ....[20]....
        /*08e0*/ 	.word	0x00000960
        /*08e4*/ 	.word	0x000000ff
        /*08e8*/ 	.word	0x000368b8
        /*08ec*/ 	.short	0x0100
        /*08ee*/ 	.byte	0x08
	.zero		1


	//   ....[21]....
        /*08f0*/ 	.word	0x00000970
        /*08f4*/ 	.word	0x000000ff
        /*08f8*/ 	.word	0x000368c8
        /*08fc*/ 	.short	0x0100
        /*08fe*/ 	.byte	0x08
	.zero		1


	//   ....[22]....
        /*0900*/ 	.word	0x00003860
        /*0904*/ 	.word	0x0000002b
        /*0908*/ 	.word	0x00036890
        /*090c*/ 	.short	0x010a
        /*090e*/ 	.byte	0x3f
	.zero		1


	//   ....[23]....
        /*0910*/ 	.word	0x00006e70
        /*0914*/ 	.word	0x0000002b
        /*0918*/ 	.word	0x00036890
        /*091c*/ 	.short	0x010a
        /*091e*/ 	.byte	0x3f
	.zero		1


	//   ....[24]....
        /*0920*/ 	.word	0x0000a0f0
        /*0924*/ 	.word	0x0000002b
        /*0928*/ 	.word	0x00036890
        /*092c*/ 	.short	0x010a
        /*092e*/ 	.byte	0x3f
	.zero		1


	//   ....[25]....
        /*0930*/ 	.word	0x0000a4c0
        /*0934*/ 	.word	0x0000002c
        /*0938*/ 	.word	0x00000000
        /*093c*/ 	.short	0x0101
        /*093e*/ 	.byte	0x3f
	.zero		1


	//   ....[26]....
        /*0940*/ 	.word	0x0000a500
        /*0944*/ 	.word	0x0000002b
        /*0948*/ 	.word	0x000368b0
        /*094c*/ 	.short	0x010a
        /*094e*/ 	.byte	0x3f
	.zero		1


	//   ....[27]....
        /*0950*/ 	.word	0x0000ab70
        /*0954*/ 	.word	0x0000002b
        /*0958*/ 	.word	0x00000000
        /*095c*/ 	.short	0x0101
        /*095e*/ 	.byte	0x3f
	.zero		1


	//   ....[28]....
        /*0960*/ 	.word	0x0000b1e0
        /*0964*/ 	.word	0x00000012
        /*0968*/ 	.word	0x00036800
        /*096c*/ 	.short	0x010a
        /*096e*/ 	.byte	0x3f
	.zero		1


	//   ....[29]....
        /*0970*/ 	.word	0x0000b230
        /*0974*/ 	.word	0x00000012
        /*0978*/ 	.word	0x00036800
        /*097c*/ 	.short	0x010a
        /*097e*/ 	.byte	0x3f
	.zero		1


	//   ....[30]....
        /*0980*/ 	.word	0x0000be70
        /*0984*/ 	.word	0x00000012
        /*0988*/ 	.word	0x00036800
        /*098c*/ 	.short	0x010a
        /*098e*/ 	.byte	0x3f
	.zero		1


	//   ....[31]....
        /*0990*/ 	.word	0x0000e700
        /*0994*/ 	.word	0x00000012
        /*0998*/ 	.word	0x00036800
        /*099c*/ 	.short	0x010a
        /*099e*/ 	.byte	0x3f
	.zero		1


	//   ....[32]....
        /*09a0*/ 	.word	0x00010bb0
        /*09a4*/ 	.word	0x00000003
        /*09a8*/ 	.word	0x00036830
        /*09ac*/ 	.short	0x010a
        /*09ae*/ 	.byte	0x3f
	.zero		1


	//   ....[33]....
        /*09b0*/ 	.word	0x00010c30
        /*09b4*/ 	.word	0x00000003
        /*09b8*/ 	.word	0x00036830
        /*09bc*/ 	.short	0x010a
        /*09be*/ 	.byte	0x3f
	.zero		1


	//   ....[34]....
        /*09c0*/ 	.word	0x00014f30
        /*09c4*/ 	.word	0x00000003
        /*09c8*/ 	.word	0x00000000
        /*09cc*/ 	.short	0x0101
        /*09ce*/ 	.byte	0x3f
	.zero		1


	//   ....[35]....
        /*09d0*/ 	.word	0x00015fa0
        /*09d4*/ 	.word	0x0000000d
        /*09d8*/ 	.word	0x00036830
        /*09dc*/ 	.short	0x010a
        /*09de*/ 	.byte	0x3f
	.zero		1


	//   ....[36]....
        /*09e0*/ 	.word	0x00016020
        /*09e4*/ 	.word	0x0000000d
        /*09e8*/ 	.word	0x00036830
        /*09ec*/ 	.short	0x010a
        /*09ee*/ 	.byte	0x3f
	.zero		1


	//   ....[37]....
        /*09f0*/ 	.word	0x00019690
        /*09f4*/ 	.word	0x0000000b
        /*09f8*/ 	.word	0x00036850
        /*09fc*/ 	.short	0x010a
        /*09fe*/ 	.byte	0x3f
	.zero		1


	//   ....[38]....
        /*0a00*/ 	.word	0x000196e0
        /*0a04*/ 	.word	0x0000000b
        /*0a08*/ 	.word	0x00036850
        /*0a0c*/ 	.short	0x010a
        /*0a0e*/ 	.byte	0x3f
	.zero		1


	//   ....[39]....
        /*0a10*/ 	.word	0x0001a630
        /*0a14*/ 	.word	0x0000000f
        /*0a18*/ 	.word	0x00000000
        /*0a1c*/ 	.short	0x0101
        /*0a1e*/ 	.byte	0x3f
	.zero		1


	//   ....[40]....
        /*0a20*/ 	.word	0x0001a6f0
        /*0a24*/ 	.word	0x0000000f
        /*0a28*/ 	.word	0x00000000
        /*0a2c*/ 	.short	0x0101
        /*0a2e*/ 	.byte	0x3f
	.zero		1


	//   ....[41]....
        /*0a30*/ 	.word	0x0001b270
        /*0a34*/ 	.word	0x0000000b
        /*0a38*/ 	.word	0x00036850
        /*0a3c*/ 	.short	0x010a
        /*0a3e*/ 	.byte	0x3f
	.zero		1


	//   ....[42]....
        /*0a40*/ 	.word	0x0001b310
        /*0a44*/ 	.word	0x0000000b
        /*0a48*/ 	.word	0x00036850
        /*0a4c*/ 	.short	0x010a
        /*0a4e*/ 	.byte	0x3f
	.zero		1


	//   ....[43]....
        /*0a50*/ 	.word	0x0001b850
        /*0a54*/ 	.word	0x0000000c
        /*0a58*/ 	.word	0x00000000
        /*0a5c*/ 	.short	0x0101
        /*0a5e*/ 	.byte	0x3f
	.zero		1


	//   ....[44]....
        /*0a60*/ 	.word	0x0001d100
        /*0a64*/ 	.word	0x00000000
        /*0a68*/ 	.word	0x00000000
        /*0a6c*/ 	.short	0x0101
        /*0a6e*/ 	.byte	0x3f
	.zero		1


	//   ....[45]....
        /*0a70*/ 	.word	0x0001f410
        /*0a74*/ 	.word	0x00000009
        /*0a78*/ 	.word	0x00036820
        /*0a7c*/ 	.short	0x010a
        /*0a7e*/ 	.byte	0x3f
	.zero		1


	//   ....[46]....
        /*0a80*/ 	.word	0x0001f4a0
        /*0a84*/ 	.word	0x00000005
        /*0a88*/ 	.word	0x000368a0
        /*0a8c*/ 	.short	0x010a
        /*0a8e*/ 	.byte	0x3f
	.zero		1


	//   ....[47]....
        /*0a90*/ 	.word	0x0001f720
        /*0a94*/ 	.word	0x00000005
        /*0a98*/ 	.word	0x000368c0
        /*0a9c*/ 	.short	0x010a
        /*0a9e*/ 	.byte	0x3f
	.zero		1


	//   ....[48]....
        /*0aa0*/ 	.word	0x0001fac0
        /*0aa4*/ 	.word	0x00000006
        /*0aa8*/ 	.word	0x000368a0
        /*0aac*/ 	.short	0x010a
        /*0aae*/ 	.byte	0x3f
	.zero		1


	//   ....[49]....
        /*0ab0*/ 	.word	0x0001fd20
        /*0ab4*/ 	.word	0x00000006
        /*0ab8*/ 	.word	0x000368c0
        /*0abc*/ 	.short	0x010a
        /*0abe*/ 	.byte	0x3f
	.zero		1


	//   ....[50]....
        /*0ac0*/ 	.word	0x00020c80
        /*0ac4*/ 	.word	0x00000006
        /*0ac8*/ 	.word	0x00036840
        /*0acc*/ 	.short	0x010a
        /*0ace*/ 	.byte	0x3f
	.zero		1


	//   ....[51]....
        /*0ad0*/ 	.word	0x00021240
        /*0ad4*/ 	.word	0x00000007
        /*0ad8*/ 	.word	0x00036820
        /*0adc*/ 	.short	0x010a
        /*0ade*/ 	.byte	0x3f
	.zero		1


	//   ....[52]....
        /*0ae0*/ 	.word	0x00021590
        /*0ae4*/ 	.word	0x00000008
        /*0ae8*/ 	.word	0x00036840
        /*0aec*/ 	.short	0x010a
        /*0aee*/ 	.byte	0x3f
	.zero		1


	//   ....[53]....
        /*0af0*/ 	.word	0x00021890
        /*0af4*/ 	.word	0x00000009
        /*0af8*/ 	.word	0x00000060
        /*0afc*/ 	.short	0x010a
        /*0afe*/ 	.byte	0x3f
	.zero		1


	//   ....[54]....
        /*0b00*/ 	.word	0x00021eb0
        /*0b04*/ 	.word	0x00000002
        /*0b08*/ 	.word	0x00036840
        /*0b0c*/ 	.short	0x010a
        /*0b0e*/ 	.byte	0x3f
	.zero		1


	//   ....[55]....
        /*0b10*/ 	.word	0x000221b0
        /*0b14*/ 	.word	0x00000003
        /*0b18*/ 	.word	0x00000060
        /*0b1c*/ 	.short	0x010a
        /*0b1e*/ 	.byte	0x3f
	.zero		1


	//   ....[56]....
        /*0b20*/ 	.word	0x000226e0
        /*0b24*/ 	.word	0x00000002
        /*0b28*/ 	.word	0x00036840
        /*0b2c*/ 	.short	0x010a
        /*0b2e*/ 	.byte	0x3f
	.zero		1


	//   ....[57]....
        /*0b30*/ 	.word	0x000229f0
        /*0b34*/ 	.word	0x00000002
        /*0b38*/ 	.word	0x00000060
        /*0b3c*/ 	.short	0x010a
        /*0b3e*/ 	.byte	0x3f
	.zero		1


	//   ....[58]....
        /*0b40*/ 	.word	0x00022eb0
        /*0b44*/ 	.word	0x00000003
        /*0b48*/ 	.word	0x00036860
        /*0b4c*/ 	.short	0x010a
        /*0b4e*/ 	.byte	0x3f
	.zero		1


	//   ....[59]....
        /*0b50*/ 	.word	0x00023cc0
        /*0b54*/ 	.word	0x00000000
        /*0b58*/ 	.word	0x00036820
        /*0b5c*/ 	.short	0x010a
        /*0b5e*/ 	.byte	0x3f
	.zero		1


	//   ....[60]....
        /*0b60*/ 	.word	0x00023e90
        /*0b64*/ 	.word	0x00000006
        /*0b68*/ 	.word	0x00000000
        /*0b6c*/ 	.short	0x010a
        /*0b6e*/ 	.byte	0x3f
	.zero		1


	//   ....[61]....
        /*0b70*/ 	.word	0x00023f00
        /*0b74*/ 	.word	0x00000007
        /*0b78*/ 	.word	0x00000000
        /*0b7c*/ 	.short	0x010a
        /*0b7e*/ 	.byte	0x3f
	.zero		1


	//   ....[62]....
        /*0b80*/ 	.word	0x00023f70
        /*0b84*/ 	.word	0x00000004
        /*0b88*/ 	.word	0x00000000
        /*0b8c*/ 	.short	0x010a
        /*0b8e*/ 	.byte	0x3f
	.zero		1


	//   ....[63]....
        /*0b90*/ 	.word	0x00023fa0
        /*0b94*/ 	.word	0x00000003
        /*0b98*/ 	.word	0x00000000
        /*0b9c*/ 	.short	0x010a
        /*0b9e*/ 	.byte	0x3f
	.zero		1


	//   ....[64]....
        /*0ba0*/ 	.word	0x00024000
        /*0ba4*/ 	.word	0x0000002b
        /*0ba8*/ 	.word	0x00036890
        /*0bac*/ 	.short	0x010a
        /*0bae*/ 	.byte	0x3f
	.zero		1


	//   ....[65]....
        /*0bb0*/ 	.word	0x00024050
        /*0bb4*/ 	.word	0x0000002b
        /*0bb8*/ 	.word	0x00036890
        /*0bbc*/ 	.short	0x010a
        /*0bbe*/ 	.byte	0x3f
	.zero		1


	//   ....[66]....
        /*0bc0*/ 	.word	0x000240a0
        /*0bc4*/ 	.word	0x0000002b
        /*0bc8*/ 	.word	0x00036890
        /*0bcc*/ 	.short	0x010a
        /*0bce*/ 	.byte	0x3f
	.zero		1


	//   ....[67]....
        /*0bd0*/ 	.word	0x000240f0
        /*0bd4*/ 	.word	0x0000002b
        /*0bd8*/ 	.word	0x000368b0
        /*0bdc*/ 	.short	0x010a
        /*0bde*/ 	.byte	0x3f
	.zero		1


	//   ....[68]....
        /*0be0*/ 	.word	0x000243c0
        /*0be4*/ 	.word	0x00000012
        /*0be8*/ 	.word	0x00036800
        /*0bec*/ 	.short	0x010a
        /*0bee*/ 	.byte	0x3f
	.zero		1


	//   ....[69]....
        /*0bf0*/ 	.word	0x00024690
        /*0bf4*/ 	.word	0x00000012
        /*0bf8*/ 	.word	0x00036800
        /*0bfc*/ 	.short	0x010a
        /*0bfe*/ 	.byte	0x3f
	.zero		1


	//   ....[70]....
        /*0c00*/ 	.word	0x000246e0
        /*0c04*/ 	.word	0x00000003
        /*0c08*/ 	.word	0x00036830
        /*0c0c*/ 	.short	0x010a
        /*0c0e*/ 	.byte	0x3f
	.zero		1


	//   ....[71]....
        /*0c10*/ 	.word	0x00024730
        /*0c14*/ 	.word	0x0000000d
        /*0c18*/ 	.word	0x00036830
        /*0c1c*/ 	.short	0x010a
        /*0c1e*/ 	.byte	0x3f
	.zero		1


	//   ....[72]....
        /*0c20*/ 	.word	0x00024780
        /*0c24*/ 	.word	0x0000000b
        /*0c28*/ 	.word	0x00036850
        /*0c2c*/ 	.short	0x010a
        /*0c2e*/ 	.byte	0x3f
	.zero		1


	//   ....[73]....
        /*0c30*/ 	.word	0x000247d0
        /*0c34*/ 	.word	0x0000000b
        /*0c38*/ 	.word	0x00036850
        /*0c3c*/ 	.short	0x010a
        /*0c3e*/ 	.byte	0x3f
	.zero		1


	//   ....[74]....
        /*0c40*/ 	.word	0x00024970
        /*0c44*/ 	.word	0x00000009
        /*0c48*/ 	.word	0x00036820
        /*0c4c*/ 	.short	0x010a
        /*0c4e*/ 	.byte	0x3f
	.zero		1


	//   ....[75]....
        /*0c50*/ 	.word	0x000249c0
        /*0c54*/ 	.word	0x00000005
        /*0c58*/ 	.word	0x000368a0
        /*0c5c*/ 	.short	0x010a
        /*0c5e*/ 	.byte	0x3f
	.zero		1


	//   ....[76]....
        /*0c60*/ 	.word	0x00024a10
        /*0c64*/ 	.word	0x00000005
        /*0c68*/ 	.word	0x000368c0
        /*0c6c*/ 	.short	0x010a
        /*0c6e*/ 	.byte	0x3f
	.zero		1


	//   ....[77]....
        /*0c70*/ 	.word	0x00024a60
        /*0c74*/ 	.word	0x00000006
        /*0c78*/ 	.word	0x000368a0
        /*0c7c*/ 	.short	0x010a
        /*0c7e*/ 	.byte	0x3f
	.zero		1


	//   ....[78]....
        /*0c80*/ 	.word	0x00024ab0
        /*0c84*/ 	.word	0x00000006
        /*0c88*/ 	.word	0x000368c0
        /*0c8c*/ 	.short	0x010a
        /*0c8e*/ 	.byte	0x3f
	.zero		1


	//   ....[79]....
        /*0c90*/ 	.word	0x00024c50
        /*0c94*/ 	.word	0x00000006
        /*0c98*/ 	.word	0x00036840
        /*0c9c*/ 	.short	0x010a
        /*0c9e*/ 	.byte	0x3f
	.zero		1


	//   ....[80]....
        /*0ca0*/ 	.word	0x00024cd0
        /*0ca4*/ 	.word	0x00000006
        /*0ca8*/ 	.word	0x00036820
        /*0cac*/ 	.short	0x010a
        /*0cae*/ 	.byte	0x3f
	.zero		1


	//   ....[81]....
        /*0cb0*/ 	.word	0x00024d20
        /*0cb4*/ 	.word	0x00000008
        /*0cb8*/ 	.word	0x00036840
        /*0cbc*/ 	.short	0x010a
        /*0cbe*/ 	.byte	0x3f
	.zero		1


	//   ....[82]....
        /*0cc0*/ 	.word	0x00024d70
        /*0cc4*/ 	.word	0x00000009
        /*0cc8*/ 	.word	0x00000060
        /*0ccc*/ 	.short	0x010a
        /*0cce*/ 	.byte	0x3f
	.zero		1


	//   ....[83]....
        /*0cd0*/ 	.word	0x00024dc0
        /*0cd4*/ 	.word	0x00000002
        /*0cd8*/ 	.word	0x00036840
        /*0cdc*/ 	.short	0x010a
        /*0cde*/ 	.byte	0x3f
	.zero		1


	//   ....[84]....
        /*0ce0*/ 	.word	0x00024e10
        /*0ce4*/ 	.word	0x00000003
        /*0ce8*/ 	.word	0x00000060
        /*0cec*/ 	.short	0x010a
        /*0cee*/ 	.byte	0x3f
	.zero		1


	//   ....[85]....
        /*0cf0*/ 	.word	0x00024e60
        /*0cf4*/ 	.word	0x00000002
        /*0cf8*/ 	.word	0x00036840
        /*0cfc*/ 	.short	0x010a
        /*0cfe*/ 	.byte	0x3f
	.zero		1


	//   ....[86]....
        /*0d00*/ 	.word	0x00024eb0
        /*0d04*/ 	.word	0x00000002
        /*0d08*/ 	.word	0x00000060
        /*0d0c*/ 	.short	0x010a
        /*0d0e*/ 	.byte	0x3f
	.zero		1


	//   ....[87]....
        /*0d10*/ 	.word	0x00024f00
        /*0d14*/ 	.word	0x00000003
        /*0d18*/ 	.word	0x00036860
        /*0d1c*/ 	.short	0x010a
        /*0d1e*/ 	.byte	0x3f
	.zero		1


	//   ....[88]....
        /*0d20*/ 	.word	0x000258b0
        /*0d24*/ 	.word	0x00000000
        /*0d28*/ 	.word	0x00036820
        /*0d2c*/ 	.short	0x010a
        /*0d2e*/ 	.byte	0x3f
	.zero		1


	//   ....[89]....
        /*0d30*/ 	.word	0x00025a50
        /*0d34*/ 	.word	0x00000006
        /*0d38*/ 	.word	0x00000000
        /*0d3c*/ 	.short	0x010a
        /*0d3e*/ 	.byte	0x3f
	.zero		1


	//   ....[90]....
        /*0d40*/ 	.word	0x00025aa0
        /*0d44*/ 	.word	0x00000007
        /*0d48*/ 	.word	0x00000000
        /*0d4c*/ 	.short	0x010a
        /*0d4e*/ 	.byte	0x3f
	.zero		1


	//   ....[91]....
        /*0d50*/ 	.word	0x00025af0
        /*0d54*/ 	.word	0x00000004
        /*0d58*/ 	.word	0x00000000
        /*0d5c*/ 	.short	0x010a
        /*0d5e*/ 	.byte	0x3f
	.zero		1


	//----- nvinfo : EIATTR_NUM_MBARRIERS
	.align		4
.L_187:
        /*0d60*/ 	.byte	0x03, 0x38
        /*0d62*/ 	.short	0x0016


	//----- nvinfo : EIATTR_EXIT_INSTR_OFFSETS
	.align		4
        /*0d64*/ 	.byte	0x04, 0x1c
        /*0d66*/ 	.short	(.L_189 - .L_188)


	//   ....[0]....
.L_188:
        /*0d68*/ 	.word	0x00023ff0


	//----- nvinfo : EIATTR_MAX_THREADS
	.align		4
.L_189:
        /*0d6c*/ 	.byte	0x04, 0x05
        /*0d6e*/ 	.short	(.L_191 - .L_190)
.L_190:
        /*0d70*/ 	.word	0x00000180
        /*0d74*/ 	.word	0x00000001
        /*0d78*/ 	.word	0x00000001


	//----- nvinfo : EIATTR_CRS_STACK_SIZE
	.align		4
.L_191:
        /*0d7c*/ 	.byte	0x04, 0x1e
        /*0d7e*/ 	.short	(.L_193 - .L_192)
.L_192:
        /*0d80*/ 	.word	0x00000000


	//----- nvinfo : EIATTR_CBANK_PARAM_SIZE
	.align		4
.L_193:
        /*0d84*/ 	.byte	0x03, 0x19
        /*0d86*/ 	.short	0x0a70


	//----- nvinfo : EIATTR_PARAM_CBANK
	.align		4
        /*0d88*/ 	.byte	0x04, 0x0a
        /*0d8a*/ 	.short	(.L_195 - .L_194)
	.align		4
.L_194:
        /*0d8c*/ 	.word	index@(.nv.constant0._ZN7cutlass13device_kernelIN5flash11enable_sm90INS1_16FlashAttnFwdSm90INS1_25CollectiveMainloopFwdSm90ILi2EN4cute5tupleIJNS5_1CILi1EEES8_S8_EEENS6_IJNS7_ILi128EEENS7_ILi112EEENS7_ILi192EEEEEELi192ENS_10bfloat16_tEfNS_4arch4Sm90ELb0ELb0ELb0ELb1ELb0ELb1ELb0ELb1ELb1ELb0ELb0ELb0EEENS1_21CollectiveEpilogueFwdINS6_IJSA_SC_SB_EEES9_SE_SG_Li256ELb1ELb0ELb0ELb0EEENS1_36VarlenDynamicPersistentTileSchedulerILi128ELi112ELi256ELi32ELb0ELb0ELb1ELb0ELb1ELb1EEEEEEEEEvNT_6ParamsE)
        /*0d90*/ 	.short	0x0210
        /*0d92*/ 	.short	0x0a70


	//----- nvinfo : EIATTR_SW_WAR
	.align		4
.L_195:
        /*0d94*/ 	.byte	0x04, 0x36
        /*0d96*/ 	.short	(.L_197 - .L_196)
.L_196:
        /*0d98*/ 	.word	0x00000008
.L_197:


//--------------------- .nv.info._ZN7cutlass13device_kernelIN5flash11enable_sm90INS1_16FlashAttnFwdSm90INS1_25CollectiveMainloopFwdSm90ILi2EN4cute5tupleIJNS5_1CILi1EEES8_S8_EEENS6_IJNS7_ILi128EEENS7_ILi96EEENS7_ILi192EEEEEELi192ENS_10bfloat16_tEfNS_4arch4Sm90ELb0ELb1ELb0ELb0ELb0ELb0ELb0ELb1ELb1ELb0ELb0ELb0EEENS1_21CollectiveEpilogueFwdINS6_IJSA_SC_SB_EEES9_SE_SG_Li256ELb0ELb0ELb0ELb0EEENS1_30DynamicPersistentTileSchedulerILi256ELi32ELb0ELb0ELb1EEEEEEEEEvNT_6ParamsE --------------------------
	.section	.nv.info._ZN7cutlass13device_kernelIN5flash11enable_sm90INS1_16FlashAttnFwdSm90INS1_25CollectiveMainloopFwdSm90ILi2EN4cute5tupleIJNS5_1CILi1EEES8_S8_EEENS6_IJNS7_ILi128EEENS7_ILi96EEENS7_ILi192EEEEEELi192ENS_10bfloat16_tEfNS_4arch4Sm90ELb0ELb1ELb0ELb0ELb0ELb0ELb0ELb1ELb1ELb0ELb0ELb0EEENS1_21CollectiveEpilogueFwdINS6_IJSA_SC_SB_EEES9_SE_SG_Li256ELb0ELb0ELb0ELb0EEENS1_30DynamicPersistentTileSchedulerILi256ELi32ELb0ELb0ELb1EEEEEEEEEvNT_6ParamsE,"",@"SHT_CUDA_INFO"
	.sectionflags	@""
	.align	4


	//----- nvinfo : EIATTR_CUDA_API_VERSION
	.align		4
        /*0000*/ 	.byte	0x04, 0x37
        /*0002*/ 	.short	(.L_199 - .L_198)
.L_198:
        /*0004*/ 	.word	0x00000082


	//----- nvinfo : EIATTR_KPARAM_INFO
	.align		4
.L_199:
        /*0008*/ 	.byte	0x04, 0x17
        /*000a*/ 	.short	(.L_201 - .L_200)
.L_200:
        /*000c*/ 	.word	0x00000000
        /*0010*/ 	.short	0x0000
        /*0012*/ 	.short	0x0070
        /*0014*/ 	.byte	0x00, 0xf0, 0x01, 0x2e


	//----- nvinfo : EIATTR_SPARSE_MMA_MASK
	.align		4
.L_201:
        /*0018*/ 	.byte	0x03, 0x50
        /*001a*/ 	.short	0x0000


	//----- nvinfo : EIATTR_MAXREG_COUNT
	.align		4
        /*001c*/ 	.byte	0x03, 0x1b
        /*001e*/ 	.short	0x00a8


	//----- nvinfo : EIATTR_NUM_BARRIERS
	.align		4
        /*0020*/ 	.byte	0x02, 0x4c
        /*0022*/ 	.byte	0x09
	.zero		1


	//----- nvinfo : EIATTR_EXTERNS
	.align		4
        /*0024*/ 	.byte	0x04, 0x0f
        /*0026*/ 	.short	(.L_203 - .L_202)


	//   ....[0]....
	.align		4
.L_202:
        /*0028*/ 	.word	index@(__assertfail)


	//----- nvinfo : EIATTR_ANNOTATIONS
	.align		4
.L_203:
        /*002c*/ 	.byte	0x04, 0x55
        /*002e*/ 	.short	(.L_205 - .L_204)


	//   ....[0]....
.L_204:
        /*0030*/ 	.word	0x00000001
        /*0034*/ 	.byte	0x80, 0x09, 0x00, 0x00, 0x01, 0x00, 0x00, 0x00, 0x50, 0x0a, 0x00, 0x00, 0x01, 0x00, 0x00, 0x00
        /*0044*/ 	.byte	0xf0, 0x20, 0x01, 0x00


	//----- nvinfo : EIATTR_MERCURY_ISA_VERSION
	.align		4
.L_205:
        /*0048*/ 	.byte	0x03, 0x5f
        /*004a*/ 	.short	0x0101


	//----- nvinfo : EIATTR_INT_WARP_WIDE_INSTR_OFFSETS
	.align		4
        /*004c*/ 	.byte	0x04, 0x31
        /*004e*/ 	.short	(.L_207 - .L_206)


	//   ....[0]....
.L_206:
        /*0050*/ 	.word	0x00000190


	//   ....[1]....
        /*0054*/ 	.word	0x000001c0


	//   ....[2]....
        /*0058*/ 	.word	0x000001d0


	//   ....[3]....
        /*005c*/ 	.word	0x0000f690


	//   ....[4]....
        /*0060*/ 	.word	0x0000f720


	//   ....[5]....
        /*0064*/ 	.word	0x0000fc90


	//   ....[6]....
        /*0068*/ 	.word	0x00011aa0


	//   ....[7]....
        /*006c*/ 	.word	0x00011b30


	//----- nvinfo : EIATTR_COOP_GROUP_MASK_REGIDS
	.align		4
.L_207:
        /*0070*/ 	.byte	0x04, 0x29
        /*0072*/ 	.short	(.L_209 - .L_208)


	//   ....[0]....
.L_208:
        /*0074*/ 	.word	0xffffffff


	//   ....[1]....
        /*0078*/ 	.word	0xffffffff


	//   ....[2]....
        /*007c*/ 	.word	0xffffffff


	//   ....[3]....
        /*0080*/ 	.word	0xffffffff


	//   ....[4]....
        /*0084*/ 	.word	0xffffffff


	//   ....[5]....
        /*0088*/ 	.word	0xffffffff


	//   ....[6]....
        /*008c*/ 	.word	0xffffffff


	//   ....[7]....
        /*0090*/ 	.word	0xffffffff


	//   ....[8]....
        /*0094*/ 	.word	0xffffffff


	//   ....[9]....
        /*0098*/ 	.word	0xffffffff


	//   ....[10]....
        /*009c*/ 	.word	0xffffffff


	//   ....[11]....
        /*00a0*/ 	.word	0xffffffff


	//   ....[12]....
        /*00a4*/ 	.word	0xffffffff


	//   ....[13]....
        /*00a8*/ 	.word	0xffffffff


	//   ....[14]....
        /*00ac*/ 	.word	0xffffffff


	//   ....[15]....
        /*00b0*/ 	.word	0xffffffff


	//   ....[16]....
        /*00b4*/ 	.word	0xffffffff


	//   ....[17]....
        /*00b8*/ 	.word	0xffffffff


	//   ....[18]....
        /*00bc*/ 	.word	0xffffffff


	//   ....[19]....
        /*00c0*/ 	.word	0xffffffff


	//   ....[20]....
        /*00c4*/ 	.word	0xffffffff


	//   ....[21]....
        /*00c8*/ 	.word	0xffffffff


	//   ....[22]....
        /*00cc*/ 	.word	0xffffffff


	//   ....[23]....
        /*00d0*/ 	.word	0xffffffff


	//   ....[24]....
        /*00d4*/ 	.word	0xffffffff


	//   ....[25]....
        /*00d8*/ 	.word	0xffffffff


	//   ....[26]....
        /*00dc*/ 	.word	0xffffffff


	//   ....[27]....
        /*00e0*/ 	.word	0xffffffff


	//   ....[28]....
        /*00e4*/ 	.word	0xffffffff


	//   ....[29]....
        /*00e8*/ 	.word	0xffffffff


	//   ....[30]....
        /*00ec*/ 	.word	0xffffffff


	//   ....[31]....
        /*00f0*/ 	.word	0xffffffff


	//   ....[32]....
        /*00f4*/ 	.word	0x0500000f


	//   ....[33]....
        /*00f8*/ 	.word	0x0500000f


	//----- nvinfo : EIATTR_COOP_GROUP_INSTR_OFFSETS
	.align		4
.L_209:
        /*00fc*/ 	.byte	0x04, 0x28
        /*00fe*/ 	.short	(.L_211 - .L_210)


	//   ....[0]....
.L_210:
        /*0100*/ 	.word	0x00000060


	//   ....[1]....
        /*0104*/ 	.word	0x000001a0


	//   ....[2]....
        /*0108*/ 	.word	0x000001f0


	//   ....[3]....
        /*010c*/ 	.word	0x000003e0


	//   ....[4]....
        /*0110*/ 	.word	0x00000540


	//   ....[5]....
        /*0114*/ 	.word	0x00000660


	//   ....[6]....
        /*0118*/ 	.word	0x000007c0


	//   ....[7]....
        /*011c*/ 	.word	0x00001870


	//   ....[8]....
        /*0120*/ 	.word	0x00003230


	//   ....[9]....
        /*0124*/ 	.word	0x00003340


	//   ....[10]....
        /*0128*/ 	.word	0x000038d0


	//   ....[11]....
        /*012c*/ 	.word	0x00003960


	//   ....[12]....
        /*0130*/ 	.word	0x000065a0


	//   ....[13]....
        /*0134*/ 	.word	0x000066c0


	//   ....[14]....
        /*0138*/ 	.word	0x00006c70


	//   ....[15]....
        /*013c*/ 	.word	0x00006cd0


	//   ....[16]....
        /*0140*/ 	.word	0x00008720


	//   ....[17]....
        /*0144*/ 	.word	0x00008820


	//   ....[18]....
        /*0148*/ 	.word	0x00008d80


	//   ....[19]....
        /*014c*/ 	.word	0x00008e00


	//   ....[20]....
        /*0150*/ 	.word	0x0000b580


	//   ....[21]....
        /*0154*/ 	.word	0x0000b690


	//   ....[22]....
        /*0158*/ 	.word	0x0000bc10


	//   ....[23]....
        /*015c*/ 	.word	0x0000bc70


	//   ....[24]....
        /*0160*/ 	.word	0x0000ccf0


	//   ....[25]....
        /*0164*/ 	.word	0x0000cd30


	//   ....[26]....
        /*0168*/ 	.word	0x0000ce30


	//   ....[27]....
        /*016c*/ 	.word	0x0000ce50


	//   ....[28]....
        /*0170*/ 	.word	0x0000e230


	//   ....[29]....
        /*0174*/ 	.word	0x0000ede0


	//   ....[30]....
        /*0178*/ 	.word	0x00011ec0


	//   ....[31]....
        /*017c*/ 	.word	0x00012090


	//   ....[32]....
        /*0180*/ 	.word	0x000126e0


	//   ....[33]....
        /*0184*/ 	.word	0x00012ac0


	//----- nvinfo : EIATTR_REG_RECONFIG
	.align		4
.L_211:
        /*0188*/ 	.byte	0x01, 0x54
	.zero		2


	//----- nvinfo : EIATTR_SYSCALL_OFFSETS
	.align		4
        /*018c*/ 	.byte	0x04, 0x46
        /*018e*/ 	.short	(.L_213 - .L_212)


	//   ....[0]....
.L_212:
        /*0190*/ 	.word	0x00001a20


	//   ....[1]....
        /*0194*/ 	.word	0x0000f8b0


	//   ....[2]....
        /*0198*/ 	.word	0x0000f9f0


	//   ....[3]....
        /*019c*/ 	.word	0x0000fae0


	//----- nvinfo : EIATTR_MBARRIER_INSTR_OFFSETS
	.align		4
.L_213:
        /*01a0*/ 	.byte	0x04, 0x39
        /*01a2*/ 	.short	(.L_215 - .L_214)


	//   ....[0]....
.L_214:
        /*01a4*/ 	.word	0x00000290
        /*01a8*/ 	.word	0x000000ff
        /*01ac*/ 	.word	0x00030800
        /*01b0*/ 	.short	0x0100
        /*01b2*/ 	.byte	0x06
	.zero		1


	//   ....[1]....
        /*01b4*/ 	.word	0x000002a0
        /*01b8*/ 	.word	0x000000ff
        /*01bc*/ 	.word	0x00030820
        /*01c0*/ 	.short	0x0100
        /*01c2*/ 	.byte	0x06
	.zero		1


	//   ....[2]....
        /*01c4*/ 	.word	0x00000390
        /*01c8*/ 	.word	0x000000ff
        /*01cc*/ 	.word	0x00030830
        /*01d0*/ 	.short	0x0100
        /*01d2*/ 	.byte	0x08
	.zero		1


	//   ....[3]....
        /*01d4*/ 	.word	0x000003a0
        /*01d8*/ 	.word	0x000000ff
        /*01dc*/ 	.word	0x00030840
        /*01e0*/ 	.short	0x0100
        /*01e2*/ 	.byte	0x08
	.zero		1


	//   ....[4]....
        /*01e4*/ 	.word	0x000003b0
        /*01e8*/ 	.word	0x000000ff
        /*01ec*/ 	.word	0x00030838
        /*01f0*/ 	.short	0x0100
        /*01f2*/ 	.byte	0x08
	.zero		1


	//   ....[5]....
        /*01f4*/ 	.word	0x000003c0
        /*01f8*/ 	.word	0x000000ff
        /*01fc*/ 	.word	0x00030848
        /*0200*/ 	.short	0x0100
        /*0202*/ 	.byte	0x08
	.zero		1


	//   ....[6]....
        /*0204*/ 	.word	0x000004f0
        /*0208*/ 	.word	0x000000ff
        /*020c*/ 	.word	0x00030850
        /*0210*/ 	.short	0x0100
        /*0212*/ 	.byte	0x08
	.zero		1


	//   ....[7]....
        /*0214*/ 	.word	0x00000500
        /*0218*/ 	.word	0x000000ff
        /*021c*/ 	.word	0x00030860
        /*0220*/ 	.short	0x0100
        /*0222*/ 	.byte	0x08
	.zero		1


	//   ....[8]....
        /*0224*/ 	.word	0x00000510
        /*0228*/ 	.word	0x000000ff
        /*022c*/ 	.word	0x00030858
        /*0230*/ 	.short	0x0100
        /*0232*/ 	.byte	0x08
	.zero		1


	//   ....[9]....
        /*0234*/ 	.word	0x00000520
        /*0238*/ 	.word	0x000000ff
        /*023c*/ 	.word	0x00030868
        /*0240*/ 	.short	0x0100
        /*0242*/ 	.byte	0x08
	.zero		1


	//   ....[10]....
        /*0244*/ 	.word	0x00000610
        /*0248*/ 	.word	0x000000ff
        /*024c*/ 	.word	0x00030870
        /*0250*/ 	.short	0x0100
        /*0252*/ 	.byte	0x06
	.zero		1


	//   ....[11]....
        /*0254*/ 	.word	0x00000620
        /*0258*/ 	.word	0x000000ff
        /*025c*/ 	.word	0x00030880
        /*0260*/ 	.short	0x0100
        /*0262*/ 	.byte	0x06
	.zero		1


	//   ....[12]....
        /*0264*/ 	.word	0x00000630
        /*0268*/ 	.word	0x000000ff
        /*026c*/ 	.word	0x00030878
        /*0270*/ 	.short	0x0100
        /*0272*/ 	.byte	0x06
	.zero		1


	//   ....[13]....
        /*0274*/ 	.word	0x00000640
        /*0278*/ 	.word	0x000000ff
        /*027c*/ 	.word	0x00030888
        /*0280*/ 	.short	0x0100
        /*0282*/ 	.byte	0x06
	.zero		1


	//   ....[14]....
        /*0284*/ 	.word	0x00000770
        /*0288*/ 	.word	0x000000ff
        /*028c*/ 	.word	0x00030890
        /*0290*/ 	.short	0x0100
        /*0292*/ 	.byte	0x08
	.zero		1


	//   ....[15]....
        /*0294*/ 	.word	0x00000780
        /*0298*/ 	.word	0x000000ff
        /*029c*/ 	.word	0x000308a0
        /*02a0*/ 	.short	0x0100
        /*02a2*/ 	.byte	0x08
	.zero		1


	//   ....[16]....
        /*02a4*/ 	.word	0x00000790
        /*02a8*/ 	.word	0x000000ff
        /*02ac*/ 	.word	0x00030898
        /*02b0*/ 	.short	0x0100
        /*02b2*/ 	.byte	0x08
	.zero		1


	//   ....[17]....
        /*02b4*/ 	.word	0x000007a0
        /*02b8*/ 	.word	0x000000ff
        /*02bc*/ 	.word	0x000308a8
        /*02c0*/ 	.short	0x0100
        /*02c2*/ 	.byte	0x08
	.zero		1


	//   ....[18]....
        /*02c4*/ 	.word	0x000008d0
        /*02c8*/ 	.word	0x000000ff
        /*02cc*/ 	.word	0x000308b0
        /*02d0*/ 	.short	0x0100
        /*02d2*/ 	.byte	0x08
	.zero		1


	//   ....[19]....
        /*02d4*/ 	.word	0x000008e0
        /*02d8*/ 	.word	0x000000ff
        /*02dc*/ 	.word	0x000308c0
        /*02e0*/ 	.short	0x0100
        /*02e2*/ 	.byte	0x08
	.zero		1


	//   ....[20]....
        /*02e4*/ 	.word	0x000008f0
        /*02e8*/ 	.word	0x000000ff
        /*02ec*/ 	.word	0x000308b8
        /*02f0*/ 	.short	0x0100
        /*02f2*/ 	.byte	0x08
	.zero		1


	//   ....[21]....
        /*02f4*/ 	.word	0x00000900
        /*02f8*/ 	.word	0x000000ff
        /*02fc*/ 	.word	0x000308c8
        /*0300*/ 	.short	0x0100
        /*0302*/ 	.byte	0x08
	.zero		1


	//   ....[22]....
        /*0304*/ 	.word	0x00001ac0
        /*0308*/ 	.word	0x000000ff
        /*030c*/ 	.word	0x00030800
        /*0310*/ 	.short	0x010a
        /*0312*/ 	.byte	0x25
	.zero		1


	//   ....[23]....
        /*0314*/ 	.word	0x00001b40
        /*0318*/ 	.word	0x00000003
        /*031c*/ 	.word	0x00030830
        /*0320*/ 	.short	0x010a
        /*0322*/ 	.byte	0x3f
	.zero		1


	//   ....[24]....
        /*0324*/ 	.word	0x00001bc0
        /*0328*/ 	.word	0x00000003
        /*032c*/ 	.word	0x00030830
        /*0330*/ 	.short	0x010a
        /*0332*/ 	.byte	0x3f
	.zero		1


	//   ....[25]....
        /*0334*/ 	.word	0x000022f0
        /*0338*/ 	.word	0x00000000
        /*033c*/ 	.word	0x00000000
        /*0340*/ 	.short	0x0101
        /*0342*/ 	.byte	0x3f
	.zero		1


	//   ....[26]....
        /*0344*/ 	.word	0x000047e0
        /*0348*/ 	.word	0x000000ff
        /*034c*/ 	.word	0x00030830
        /*0350*/ 	.short	0x010a
        /*0352*/ 	.byte	0x26
	.zero		1


	//   ....[27]....
        /*0354*/ 	.word	0x00004820
        /*0358*/ 	.word	0x000000ff
        /*035c*/ 	.word	0x00030830
        /*0360*/ 	.short	0x010a
        /*0362*/ 	.byte	0x26
	.zero		1


	//   ....[28]....
        /*0364*/ 	.word	0x000052c0
        /*0368*/ 	.word	0x000000ff
        /*036c*/ 	.word	0x00030850
        /*0370*/ 	.short	0x010a
        /*0372*/ 	.byte	0x06
	.zero		1


	//   ....[29]....
        /*0374*/ 	.word	0x00005300
        /*0378*/ 	.word	0x000000ff
        /*037c*/ 	.word	0x00030850
        /*0380*/ 	.short	0x010a
        /*0382*/ 	.byte	0x06
	.zero		1


	//   ....[30]....
        /*0384*/ 	.word	0x00005620
        /*0388*/ 	.word	0x00000000
        /*038c*/ 	.word	0x00000000
        /*0390*/ 	.short	0x0101
        /*0392*/ 	.byte	0x3f
	.zero		1


	//   ....[31]....
        /*0394*/ 	.word	0x00007230
        /*0398*/ 	.word	0x0000008c
        /*039c*/ 	.word	0x00000000
        /*03a0*/ 	.short	0x0101
        /*03a2*/ 	.byte	0x3f
	.zero		1


	//   ....[32]....
        /*03a4*/ 	.word	0x00007960
        /*03a8*/ 	.word	0x000000ff
        /*03ac*/ 	.word	0x00030830
        /*03b0*/ 	.short	0x010a
        /*03b2*/ 	.byte	0x06
	.zero		1


	//   ....[33]....
        /*03b4*/ 	.word	0x000079a0
        /*03b8*/ 	.word	0x000000ff
        /*03bc*/ 	.word	0x00030830
        /*03c0*/ 	.short	0x010a
        /*03c2*/ 	.byte	0x06
	.zero		1


	//   ....[34]....
        /*03c4*/ 	.word	0x00008440
        /*03c8*/ 	.word	0x000000ff
        /*03cc*/ 	.word	0x00030850
        /*03d0*/ 	.short	0x010a
        /*03d2*/ 	.byte	0x0b
	.zero		1


	//   ....[35]....
        /*03d4*/ 	.word	0x00008480
        /*03d8*/ 	.word	0x000000ff
        /*03dc*/ 	.word	0x00030850
        /*03e0*/ 	.short	0x010a
        /*03e2*/ 	.byte	0x0b
	.zero		1


	//   ....[36]....
        /*03e4*/ 	.word	0x000092c0
        /*03e8*/ 	.word	0x0000007f
        /*03ec*/ 	.word	0x00000000
        /*03f0*/ 	.short	0x0101
        /*03f2*/ 	.byte	0x3f
	.zero		1


	//   ....[37]....
        /*03f4*/ 	.word	0x00009360
        /*03f8*/ 	.word	0x0000007f
        /*03fc*/ 	.word	0x00000000
        /*0400*/ 	.short	0x0101
        /*0402*/ 	.byte	0x3f
	.zero		1


	//   ....[38]....
        /*0404*/ 	.word	0x000097c0
        /*0408*/ 	.word	0x000000ff
        /*040c*/ 	.word	0x00030830
        /*0410*/ 	.short	0x010a
        /*0412*/ 	.byte	0x06
	.zero		1


	//   ....[39]....
        /*0414*/ 	.word	0x00009800
        /*0418*/ 	.word	0x000000ff
        /*041c*/ 	.word	0x00030830
        /*0420*/ 	.short	0x010a
        /*0422*/ 	.byte	0x06
	.zero		1


	//   ....[40]....
        /*0424*/ 	.word	0x0000a2a0
        /*0428*/ 	.word	0x000000ff
        /*042c*/ 	.word	0x00030850
        /*0430*/ 	.short	0x010a
        /*0432*/ 	.byte	0x0a
	.zero		1


	//   ....[41]....
        /*0434*/ 	.word	0x0000a2e0
        /*0438*/ 	.word	0x000000ff
        /*043c*/ 	.word	0x00030850
        /*0440*/ 	.short	0x010a
        /*0442*/ 	.byte	0x0a
	.zero		1


	//   ....[42]....
        /*0444*/ 	.word	0x0000a620
        /*0448*/ 	.word	0x00000000
        /*044c*/ 	.word	0x00000000
        /*0450*/ 	.short	0x0101
        /*0452*/ 	.byte	0x3f
	.zero		1


	//   ....[43]....
        /*0454*/ 	.word	0x0000c230
        /*0458*/ 	.word	0x0000008b
        /*045c*/ 	.word	0x00000000
        /*0460*/ 	.short	0x0101
        /*0462*/ 	.byte	0x3f
	.zero		1


	//   ....[44]....
        /*0464*/ 	.word	0x0000cc60
        /*0468*/ 	.word	0x000000ff
        /*046c*/ 	.word	0x00030850
        /*0470*/ 	.short	0x010a
        /*0472*/ 	.byte	0x05
	.zero		1


	//   ....[45]....
        /*0474*/ 	.word	0x0000cca0
        /*0478*/ 	.word	0x000000ff
        /*047c*/ 	.word	0x00030850
        /*0480*/ 	.short	0x010a
        /*0482*/ 	.byte	0x05
	.zero		1


	//   ....[46]....
        /*0484*/ 	.word	0x0000d150
        /*0488*/ 	.word	0x00000004
        /*048c*/ 	.word	0x00000000
        /*0490*/ 	.short	0x0101
        /*0492*/ 	.byte	0x3f
	.zero		1


	//   ....[47]....
        /*0494*/ 	.word	0x0000e410
        /*0498*/ 	.word	0x000000ff
        /*049c*/ 	.word	0x00000000
        /*04a0*/ 	.short	0x0101
        /*04a2*/ 	.byte	0x05
	.zero		1


	//   ....[48]....
        /*04a4*/ 	.word	0x0000ff60
        /*04a8*/ 	.word	0x00000008
        /*04ac*/ 	.word	0x00030840
        /*04b0*/ 	.short	0x010a
        /*04b2*/ 	.byte	0x3f
	.zero		1


	//   ....[49]....
        /*04b4*/ 	.word	0x000103f0
        /*04b8*/ 	.word	0x000000ff
        /*04bc*/ 	.word	0x00030820
        /*04c0*/ 	.short	0x010a
        /*04c2*/ 	.byte	0x26
	.zero		1


	//   ....[50]....
        /*04c4*/ 	.word	0x000106d0
        /*04c8*/ 	.word	0x00000003
        /*04cc*/ 	.word	0x00030840
        /*04d0*/ 	.short	0x010a
        /*04d2*/ 	.byte	0x3f
	.zero		1


	//   ....[51]....
        /*04d4*/ 	.word	0x00010940
        /*04d8*/ 	.word	0x00000002
        /*04dc*/ 	.word	0x00000060
        /*04e0*/ 	.short	0x010a
        /*04e2*/ 	.byte	0x3f
	.zero		1


	//   ....[52]....
        /*04e4*/ 	.word	0x00010e60
        /*04e8*/ 	.word	0x00000003
        /*04ec*/ 	.word	0x00030840
        /*04f0*/ 	.short	0x010a
        /*04f2*/ 	.byte	0x3f
	.zero		1


	//   ....[53]....
        /*04f4*/ 	.word	0x000110d0
        /*04f8*/ 	.word	0x00000002
        /*04fc*/ 	.word	0x00000060
        /*0500*/ 	.short	0x010a
        /*0502*/ 	.byte	0x3f
	.zero		1


	//   ....[54]....
        /*0504*/ 	.word	0x00011520
        /*0508*/ 	.word	0x00000002
        /*050c*/ 	.word	0x00030840
        /*0510*/ 	.short	0x010a
        /*0512*/ 	.byte	0x3f
	.zero		1


	//   ....[55]....
        /*0514*/ 	.word	0x000117c0
        /*0518*/ 	.word	0x00000002
        /*051c*/ 	.word	0x00000060
        /*0520*/ 	.short	0x010a
        /*0522*/ 	.byte	0x3f
	.zero		1


	//   ....[56]....
        /*0524*/ 	.word	0x00011bd0
        /*0528*/ 	.word	0x00000003
        /*052c*/ 	.word	0x00030860
        /*0530*/ 	.short	0x010a
        /*0532*/ 	.byte	0x3f
	.zero		1


	//   ....[57]....
        /*0534*/ 	.word	0x00012040
        /*0538*/ 	.word	0x00000007
        /*053c*/ 	.word	0x00030820
        /*0540*/ 	.short	0x010a
        /*0542*/ 	.byte	0x3f
	.zero		1


	//   ....[58]....
        /*0544*/ 	.word	0x000121b0
        /*0548*/ 	.word	0x00000005
        /*054c*/ 	.word	0x00000000
        /*0550*/ 	.short	0x010a
        /*0552*/ 	.byte	0x3f
	.zero		1


	//   ....[59]....
        /*0554*/ 	.word	0x00012220
        /*0558*/ 	.word	0x00000003
        /*055c*/ 	.word	0x00000000
        /*0560*/ 	.short	0x010a
        /*0562*/ 	.byte	0x3f
	.zero		1


	//   ....[60]....
        /*0564*/ 	.word	0x00012280
        /*0568*/ 	.word	0x00000005
        /*056c*/ 	.word	0x00000000
        /*0570*/ 	.short	0x010a
        /*0572*/ 	.byte	0x3f
	.zero		1


	//   ....[61]....
        /*0574*/ 	.word	0x000122b0
        /*0578*/ 	.word	0x00000003
        /*057c*/ 	.word	0x00000000
        /*0580*/ 	.short	0x010a
        /*0582*/ 	.byte	0x3f
	.zero		1


	//   ....[62]....
        /*0584*/ 	.word	0x00012320
        /*0588*/ 	.word	0x00000003
        /*058c*/ 	.word	0x00030800
        /*0590*/ 	.short	0x010a
        /*0592*/ 	.byte	0x3f
	.zero		1


	//   ....[63]....
        /*0594*/ 	.word	0x00012370
        /*0598*/ 	.word	0x00000003
        /*059c*/ 	.word	0x00030830
        /*05a0*/ 	.short	0x010a
        /*05a2*/ 	.byte	0x3f
	.zero		1


	//   ....[64]....
        /*05a4*/ 	.word	0x000123d0
        /*05a8*/ 	.word	0x00000015
        /*05ac*/ 	.word	0x00030830
        /*05b0*/ 	.short	0x010a
        /*05b2*/ 	.byte	0x3f
	.zero		1


	//   ....[65]....
        /*05b4*/ 	.word	0x00012430
        /*05b8*/ 	.word	0x00000003
        /*05bc*/ 	.word	0x00030850
        /*05c0*/ 	.short	0x010a
        /*05c2*/ 	.byte	0x3f
	.zero		1


	//   ....[66]....
        /*05c4*/ 	.word	0x00012490
        /*05c8*/ 	.word	0x00000005
        /*05cc*/ 	.word	0x00030830
        /*05d0*/ 	.short	0x010a
        /*05d2*/ 	.byte	0x3f
	.zero		1


	//   ....[67]....
        /*05d4*/ 	.word	0x000124f0
        /*05d8*/ 	.word	0x00000003
        /*05dc*/ 	.word	0x00030850
        /*05e0*/ 	.short	0x010a
        /*05e2*/ 	.byte	0x3f
	.zero		1


	//   ....[68]....
        /*05e4*/ 	.word	0x00012550
        /*05e8*/ 	.word	0x00000005
        /*05ec*/ 	.word	0x00030830
        /*05f0*/ 	.short	0x010a
        /*05f2*/ 	.byte	0x3f
	.zero		1


	//   ....[69]....
        /*05f4*/ 	.word	0x000125b0
        /*05f8*/ 	.word	0x00000003
        /*05fc*/ 	.word	0x00030850
        /*0600*/ 	.short	0x010a
        /*0602*/ 	.byte	0x3f
	.zero		1


	//   ....[70]....
        /*0604*/ 	.word	0x00012610
        /*0608*/ 	.word	0x00000003
        /*060c*/ 	.word	0x00030850
        /*0610*/ 	.short	0x010a
        /*0612*/ 	.byte	0x3f
	.zero		1


	//   ....[71]....
        /*0614*/ 	.word	0x00012790
        /*0618*/ 	.word	0x00000008
        /*061c*/ 	.word	0x00030840
        /*0620*/ 	.short	0x010a
        /*0622*/ 	.byte	0x3f
	.zero		1


	//   ....[72]....
        /*0624*/ 	.word	0x000127f0
        /*0628*/ 	.word	0x00000008
        /*062c*/ 	.word	0x00030820
        /*0630*/ 	.short	0x010a
        /*0632*/ 	.byte	0x3f
	.zero		1


	//   ....[73]....
        /*0634*/ 	.word	0x00012840
        /*0638*/ 	.word	0x00000003
        /*063c*/ 	.word	0x00030840
        /*0640*/ 	.short	0x010a
        /*0642*/ 	.byte	0x3f
	.zero		1


	//   ....[74]....
        /*0644*/ 	.word	0x00012890
        /*0648*/ 	.word	0x00000002
        /*064c*/ 	.word	0x00000060
        /*0650*/ 	.short	0x010a
        /*0652*/ 	.byte	0x3f
	.zero		1


	//   ....[75]....
        /*0654*/ 	.word	0x000128e0
        /*0658*/ 	.word	0x00000003
        /*065c*/ 	.word	0x00030840
        /*0660*/ 	.short	0x010a
        /*0662*/ 	.byte	0x3f
	.zero		1


	//   ....[76]....
        /*0664*/ 	.word	0x00012930
        /*0668*/ 	.word	0x00000002
        /*066c*/ 	.word	0x00000060
        /*0670*/ 	.short	0x010a
        /*0672*/ 	.byte	0x3f
	.zero		1


	//   ....[77]....
        /*0674*/ 	.word	0x00012980
        /*0678*/ 	.word	0x00000002
        /*067c*/ 	.word	0x00030840
        /*0680*/ 	.short	0x010a
        /*0682*/ 	.byte	0x3f
	.zero		1


	//   ....[78]....
        /*0684*/ 	.word	0x000129d0
        /*0688*/ 	.word	0x00000002
        /*068c*/ 	.word	0x00000060
        /*0690*/ 	.short	0x010a
        /*0692*/ 	.byte	0x3f
	.zero		1


	//   ....[79]....
        /*0694*/ 	.word	0x00012a20
        /*0698*/ 	.word	0x00000003
        /*069c*/ 	.word	0x00030860
        /*06a0*/ 	.short	0x010a
        /*06a2*/ 	.byte	0x3f
	.zero		1


	//   ....[80]....
        /*06a4*/ 	.word	0x00012b00
        /*06a8*/ 	.word	0x00000007
        /*06ac*/ 	.word	0x00030820
        /*06b0*/ 	.short	0x010a
        /*06b2*/ 	.byte	0x3f
	.zero		1


	//   ....[81]....
        /*06b4*/ 	.word	0x00012b50
        /*06b8*/ 	.word	0x00000005
        /*06bc*/ 	.word	0x00000000
        /*06c0*/ 	.short	0x010a
        /*06c2*/ 	.byte	0x3f
	.zero		1


	//   ....[82]....
        /*06c4*/ 	.word	0x00012ba0
        /*06c8*/ 	.word	0x00000003
        /*06cc*/ 	.word	0x00000000
        /*06d0*/ 	.short	0x010a
        /*06d2*/ 	.byte	0x3f
	.zero		1


	//   ....[83]....
        /*06d4*/ 	.word	0x00012bf0
        /*06d8*/ 	.word	0x00000005
        /*06dc*/ 	.word	0x00000000
        /*06e0*/ 	.short	0x010a
        /*06e2*/ 	.byte	0x3f
	.zero		1


	//----- nvinfo : EIATTR_NUM_MBARRIERS
	.align		4
.L_215:
        /*06e4*/ 	.byte	0x03, 0x38
        /*06e6*/ 	.short	0x0016


	//----- nvinfo : EIATTR_EXIT_INSTR_OFFSETS
	.align		4
        /*06e8*/ 	.byte	0x04, 0x1c
        /*06ea*/ 	.short	(.L_217 - .L_216)


	//   ....[0]....
.L_216:
        /*06ec*/ 	.word	0x00000a40


	//   ....[1]....
        /*06f0*/ 	.word	0x0000eda0


	//   ....[2]....
        /*06f4*/ 	.word	0x0000ee00


	//   ....[3]....
        /*06f8*/ 	.word	0x000120b0


	//   ....[4]....
        /*06fc*/ 	.word	0x00012300


	//----- nvinfo : EIATTR_MAX_THREADS
	.align		4
.L_217:
        /*0700*/ 	.byte	0x04, 0x05
        /*0702*/ 	.short	(.L_219 - .L_218)
.L_218:
        /*0704*/ 	.word	0x00000180
        /*0708*/ 	.word	0x00000001
        /*070c*/ 	.word	0x00000001


	//----- nvinfo : EIATTR_CRS_STACK_SIZE
	.align		4
.L_219:
        /*0710*/ 	.byte	0x04, 0x1e
        /*0712*/ 	.short	(.L_221 - .L_220)
.L_220:
        /*0714*/ 	.word	0x00000000


	//----- nvinfo : EIATTR_CBANK_PARAM_SIZE
	.align		4
.L_221:
        /*0718*/ 	.byte	0x03, 0x19
        /*071a*/ 	.short	0x0bf0


	//----- nvinfo : EIATTR_PARAM_CBANK
	.align		4
        /*071c*/ 	.byte	0x04, 0x0a
        /*071e*/ 	.short	(.L_223 - .L_222)
	.align		4
.L_222:
        /*0720*/ 	.word	index@(.nv.constant0._ZN7cutlass13device_kernelIN5flash11enable_sm90INS1_16FlashAttnFwdSm90INS1_25CollectiveMainloopFwdSm90ILi2EN4cute5tupleIJNS5_1CILi1EEES8_S8_EEENS6_IJNS7_ILi128EEENS7_ILi96EEENS7_ILi192EEEEEELi192ENS_10bfloat16_tEfNS_4arch4Sm90ELb0ELb1ELb0ELb0ELb0ELb0ELb0ELb1ELb1ELb0ELb0ELb0EEENS1_21CollectiveEpilogueFwdINS6_IJSA_SC_SB_EEES9_SE_SG_Li256ELb0ELb0ELb0ELb0EEENS1_30DynamicPersistentTileSchedulerILi256ELi32ELb0ELb0ELb1EEEEEEEEEvNT_6ParamsE)
        /*0724*/ 	.short	0x0210
        /*0726*/ 	.short	0x0bf0


	//----- nvinfo : EIATTR_SW_WAR
	.align		4
.L_223:
        /*0728*/ 	.byte	0x04, 0x36
        /*072a*/ 	.short	(.L_225 - .L_224)
.L_224:
        /*072c*/ 	.word	0x00000008
.L_225:


//--------------------- .nv.info._ZN7cutlass13device_kernelIN5flash11enable_sm90INS1_16FlashAttnFwdSm90INS1_25CollectiveMainloopFwdSm90ILi2EN4cute5tupleIJNS5_1CILi1EEES8_S8_EEENS6_IJNS7_ILi128EEENS7_ILi96EEENS7_ILi192EEEEEELi192ENS_10bfloat16_tEfNS_4arch4Sm90ELb0ELb1ELb0ELb1ELb0ELb0ELb0ELb1ELb1ELb0ELb0ELb0EEENS1_21CollectiveEpilogueFwdINS6_IJSA_SC_SB_EEES9_SE_SG_Li256ELb1ELb0ELb0ELb0EEENS1_36VarlenDynamicPersistentTileSchedulerILi128ELi96ELi256ELi32ELb0ELb0ELb1ELb1ELb0ELb1EEEEEEEEEvNT_6ParamsE --------------------------
	.section	.nv.info._ZN7cutlass13device_kernelIN5flash11enable_sm90INS1_16FlashAttnFwdSm90INS1_25CollectiveMainloopFwdSm90ILi2EN4cute5tupleIJNS5_1CILi1EEES8_S8_EEENS6_IJNS7_ILi128EEENS7_ILi96EEENS7_ILi192EEEEEELi192ENS_10bfloat16_tEfNS_4arch4Sm90ELb0ELb1ELb0ELb1ELb0ELb0ELb0ELb1ELb1ELb0ELb0ELb0EEENS1_21CollectiveEpilogueFwdINS6_IJSA_SC_SB_EEES9_SE_SG_Li256ELb1ELb0ELb0ELb0EEENS1_36VarlenDynamicPersistentTileSchedulerILi128ELi96ELi256ELi32ELb0ELb0ELb1ELb1ELb0ELb1EEEEEEEEEvNT_6ParamsE,"",@"SHT_CUDA_INFO"
	.sectionflags	@""
	.align	4


	//----- nvinfo : EIATTR_CUDA_API_VERSION
	.align		4
        /*0000*/ 	.byte	0x04, 0x37
        /*0002*/ 	.short	(.L_227 - .L_226)
.L_226:
        /*0004*/ 	.word	0x00000082


	//----- nvinfo : EIATTR_KPARAM_INFO
	.align		4
.L_227:
        /*0008*/ 	.byte	0x04, 0x17
        /*000a*/ 	.short	(.L_229 - .L_228)
.L_228:
        /*000c*/ 	.word	0x00000000
        /*0010*/ 	.short	0x0000
        /*0012*/ 	.short	0x0070
        /*0014*/ 	.byte	0x00, 0xf0, 0x01, 0x28


	//----- nvinfo : EIATTR_SPARSE_MMA_MASK
	.align		4
.L_229:
        /*0018*/ 	.byte	0x03, 0x50
        /*001a*/ 	.short	0x0000


	//----- nvinfo : EIATTR_MAXREG_COUNT
	.align		4
        /*001c*/ 	.byte	0x03, 0x1b
        /*001e*/ 	.short	0x00a8


	//----- nvinfo : EIATTR_NUM_BARRIERS
	.align		4
        /*0020*/ 	.byte	0x02, 0x4c
        /*0022*/ 	.byte	0x09
	.zero		1


	//----- nvinfo : EIATTR_EXTERNS
	.align		4
        /*0024*/ 	.byte	0x04, 0x0f
        /*0026*/ 	.short	(.L_231 - .L_230)


	//   ....[0]....
	.align		4
.L_230:
        /*0028*/ 	.word	index@(__assertfail)


	//----- nvinfo : EIATTR_ANNOTATIONS
	.align		4
.L_231:
        /*002c*/ 	.byte	0x04, 0x55
        /*002e*/ 	.short	(.L_233 - .L_232)


	//   ....[0]....
.L_232:
        /* <DEDUP_REMOVED lines=34> */


	//----- nvinfo : EIATTR_MERCURY_ISA_VERSION
	.align		4
.L_233:
        /*0240*/ 	.byte	0x03, 0x5f
        /*0242*/ 	.short	0x0101


	//----- nvinfo : EIATTR_UNUSED_LOAD_BYTE_OFFSET
	.align		4
        /*0244*/ 	.byte	0x04, 0x44
        /*0246*/ 	.short	(.L_235 - .L_234)


	//   ....[0]....
.L_234:
        /*0248*/ 	.word	0x00000a50
        /*024c*/ 	.word	0x0000fff0


	//   ....[1]....
        /*0250*/ 	.word	0x0000d7f0
        /*0254*/ 	.word	0x0000fff0


	//----- nvinfo : EIATTR_INT_WARP_WIDE_INSTR_OFFSETS
	.align		4
.L_235:
        /*0258*/ 	.byte	0x04, 0x31
        /*025a*/ 	.short	(.L_237 - .L_236)


	//   ....[0]....
.L_236:
        /*025c*/ 	.word	0x00000160


	//   ....[1]....
        /*0260*/ 	.word	0x000001a0


	//   ....[2]....
        /*0264*/ 	.word	0x00000210


	//   ....[3]....
        /*0268*/ 	.word	0x000111f0


	//   ....[4]....
        /*026c*/ 	.word	0x00011280


	//   ....[5]....
        /*0270*/ 	.word	0x00011780


	//   ....[6]....
        /*0274*/ 	.word	0x00011800


	//   ....[7]....
        /*0278*/ 	.word	0x00011910


	//   ....[8]....
        /*027c*/ 	.word	0x00011a00


	//   ....[9]....
        /*0280*/ 	.word	0x00013e20


	//   ....[10]....
        /*0284*/ 	.word	0x00013eb0


	//----- nvinfo : EIATTR_COOP_GROUP_MASK_REGIDS
	.align		4
.L_237:
        /*0288*/ 	.byte	0x04, 0x29
        /*028a*/ 	.short	(.L_239 - .L_238)


	//   ....[0]....
.L_238:
        /*028c*/ 	.word	0xffffffff


	//   ....[1]....
        /*0290*/ 	.word	0xffffffff


	//   ....[2]....
        /*0294*/ 	.word	0xffffffff


	//   ....[3]....
        /*0298*/ 	.word	0xffffffff


	//   ....[4]....
        /*029c*/ 	.word	0xffffffff


	//   ....[5]....
        /*02a0*/ 	.word	0xffffffff


	//   ....[6]....
        /*02a4*/ 	.word	0xffffffff


	//   ....[7]....
        /*02a8*/ 	.word	0xffffffff


	//   ....[8]....
        /*02ac*/ 	.word	0xffffffff


	//   ....[9]....
        /*02b0*/ 	.word	0xffffffff


	//   ....[10]....
        /*02b4*/ 	.word	0xffffffff


	//   ....[11]....
        /*02b8*/ 	.word	0xffffffff


	//   ....[12]....
        /*02bc*/ 	.word	0xffffffff


	//   ....[13]....
        /*02c0*/ 	.word	0xffffffff


	//   ....[14]....
        /*02c4*/ 	.word	0xffffffff


	//   ....[15]....
        /*02c8*/ 	.word	0xffffffff


	//   ....[16]....
        /*02cc*/ 	.word	0xffffffff


	//   ....[17]....
        /*02d0*/ 	.word	0xffffffff


	//   ....[18]....
        /*02d4*/ 	.word	0xffffffff


	//   ....[19]....
        /*02d8*/ 	.word	0xffffffff


	//   ....[20]....
        /*02dc*/ 	.word	0xffffffff


	//   ....[21]....
        /*02e0*/ 	.word	0xffffffff


	//   ....[22]....
        /*02e4*/ 	.word	0xffffffff


	//   ....[23]....
        /*02e8*/ 	.word	0xffffffff


	//   ....[24]....
        /*02ec*/ 	.word	0xffffffff


	//   ....[25]....
        /*02f0*/ 	.word	0xffffffff


	//   ....[26]....
        /*02f4*/ 	.word	0xffffffff


	//   ....[27]....
        /*02f8*/ 	.word	0xffffffff


	//   ....[28]....
        /*02fc*/ 	.word	0xffffffff


	//   ....[29]....
        /*0300*/ 	.word	0xffffffff


	//   ....[30]....
        /*0304*/ 	.word	0xffffffff


	//   ....[31]....
        /*0308*/ 	.word	0xffffffff


	//   ....[32]....
        /*030c*/ 	.word	0xffffffff


	//   ....[33]....
        /*0310*/ 	.word	0xffffffff


	//   ....[34]....
        /*0314*/ 	.word	0xffffffff


	//   ....[35]....
        /*0318*/ 	.word	0xffffffff


	//   ....[36]....
        /*031c*/ 	.word	0xffffffff


	//   ....[37]....
        /*0320*/ 	.word	0xffffffff


	//   ....[38]....
        /*0324*/ 	.word	0xffffffff


	//   ....[39]....
        /*0328*/ 	.word	0xffffffff


	//   ....[40]....
        /*032c*/ 	.word	0xffffffff


	//   ....[41]....
        /*0330*/ 	.word	0xffffffff


	//   ....[42]....
        /*0334*/ 	.word	0xffffffff


	//   ....[43]....
        /*0338*/ 	.word	0xffffffff


	//   ....[44]....
        /*033c*/ 	.word	0xffffffff


	//   ....[45]....
        /*0340*/ 	.word	0xffffffff


	//   ....[46]....
        /*0344*/ 	.word	0xffffffff


	//   ....[47]....
        /*0348*/ 	.word	0xffffffff


	//   ....[48]....
        /*034c*/ 	.word	0xffffffff


	//   ....[49]....
        /*0350*/ 	.word	0xffffffff


	//   ....[50]....
        /*0354*/ 	.word	0xffffffff


	//   ....[51]....
        /*0358*/ 	.word	0xffffffff


	//   ....[52]....
        /*035c*/ 	.word	0xffffffff


	//   ....[53]....
        /*0360*/ 	.word	0xffffffff


	//   ....[54]....
        /*0364*/ 	.word	0xffffffff


	//   ....[55]....
        /*0368*/ 	.word	0xffffffff


	//   ....[56]....
        /*036c*/ 	.word	0xffffffff


	//   ....[57]....
        /*0370*/ 	.word	0xffffffff


	//   ....[58]....
        /*0374*/ 	.word	0xffffffff


	//   ....[59]....
        /*0378*/ 	.word	0xffffffff


	//   ....[60]....
        /*037c*/ 	.word	0xffffffff


	//   ....[61]....
        /*0380*/ 	.word	0xffffffff


	//   ....[62]....
        /*0384*/ 	.word	0x0500000f


	//   ....[63]....
        /*0388*/ 	.word	0x0500000f


	//   ....[64]....
        /*038c*/ 	.word	0x0500000f


	//   ....[65]....
        /*0390*/ 	.word	0x0500000f


	//   ....[66]....
        /*0394*/ 	.word	0x0500000f


	//   ....[67]....
        /*0398*/ 	.word	0x0500000f


	//   ....[68]....
        /*039c*/ 	.word	0x0500000f


	//   ....[69]....
        /*03a0*/ 	.word	0x0500000f


	//   ....[70]....
        /*03a4*/ 	.word	0x0500000f


	//   ....[71]....
        /*03a8*/ 	.word	0x0500000f


	//   ....[72]....
        /*03ac*/ 	.word	0x0500000f


	//   ....[73]....
        /*03b0*/ 	.word	0x0500000f


	//   ....[74]....
        /*03b4*/ 	.word	0x0500000f


	//   ....[75]....
        /*03b8*/ 	.word	0x0500000f


	//   ....[76]....
        /*03bc*/ 	.word	0x0500000f


	//   ....[77]....
        /*03c0*/ 	.word	0x0500000f


	//   ....[78]....
        /*03c4*/ 	.word	0x0500000f


	//   ....[79]....
        /*03c8*/ 	.word	0x0500000f


	//   ....[80]....
        /*03cc*/ 	.word	0x0500000f


	//----- nvinfo : EIATTR_COOP_GROUP_INSTR_OFFSETS
	.align		4
.L_239:
        /*03d0*/ 	.byte	0x04, 0x28
        /*03d2*/ 	.short	(.L_241 - .L_240)


	//   ....[0]....
.L_240:
        /*03d4*/ 	.word	0x00000060


	//   ....[1]....
        /*03d8*/ 	.word	0x00000170


	//   ....[2]....
        /*03dc*/ 	.word	0x000001c0


	//   ....[3]....
        /*03e0*/ 	.word	0x000003f0


	//   ....[4]....
        /*03e4*/ 	.word	0x00000550


	//   ....[5]....
        /*03e8*/ 	.word	0x00000670


	//   ....[6]....
        /*03ec*/ 	.word	0x000007d0


	//   ....[7]....
        /*03f0*/ 	.word	0x000018f0


	//   ....[8]....
        /*03f4*/ 	.word	0x00003270


	//   ....[9]....
        /*03f8*/ 	.word	0x00003380


	//   ....[10]....
        /*03fc*/ 	.word	0x00003900


	//   ....[11]....
        /*0400*/ 	.word	0x00003990


	//   ....[12]....
        /*0404*/ 	.word	0x000065e0


	//   ....[13]....
        /*0408*/ 	.word	0x00006700


	//   ....[14]....
        /*040c*/ 	.word	0x00006cb0


	//   ....[15]....
        /*0410*/ 	.word	0x00006d10


	//   ....[16]....
        /*0414*/ 	.word	0x000087b0


	//   ....[17]....
        /*0418*/ 	.word	0x000087d0


	//   ....[18]....
        /*041c*/ 	.word	0x00008d60


	//   ....[19]....
        /*0420*/ 	.word	0x00008de0


	//   ....[20]....
        /*0424*/ 	.word	0x0000b570


	//   ....[21]....
        /*0428*/ 	.word	0x0000b690


	//   ....[22]....
        /*042c*/ 	.word	0x0000bc70


	//   ....[23]....
        /*0430*/ 	.word	0x0000bcd0


	//   ....[24]....
        /*0434*/ 	.word	0x0000cd20


	//   ....[25]....
        /*0438*/ 	.word	0x0000cd60


	//   ....[26]....
        /*043c*/ 	.word	0x0000ce60


	//   ....[27]....
        /*0440*/ 	.word	0x0000ce90


	//   ....[28]....
        /*0444*/ 	.word	0x0000fd60


	//   ....[29]....
        /*0448*/ 	.word	0x0000fef0


	//   ....[30]....
        /*044c*/ 	.word	0x0000ff20


	//   ....[31]....
        /*0450*/ 	.word	0x0000ff50


	//   ....[32]....
        /*0454*/ 	.word	0x0000ff90


	//   ....[33]....
        /*0458*/ 	.word	0x0000ffe0


	//   ....[34]....
        /*045c*/ 	.word	0x00010040


	//   ....[35]....
        /*0460*/ 	.word	0x00010220


	//   ....[36]....
        /*0464*/ 	.word	0x00010280


	//   ....[37]....
        /*0468*/ 	.word	0x000102c0


	//   ....[38]....
        /*046c*/ 	.word	0x00010300


	//   ....[39]....
        /*0470*/ 	.word	0x00010330


	//   ....[40]....
        /*0474*/ 	.word	0x00010360


	//   ....[41]....
        /*0478*/ 	.word	0x000103f0


	//   ....[42]....
        /*047c*/ 	.word	0x00010450


	//   ....[43]....
        /*0480*/ 	.word	0x000104e0


	//   ....[44]....
        /*0484*/ 	.word	0x00014320


	//   ....[45]....
        /*0488*/ 	.word	0x00014330


	//   ....[46]....
        /*048c*/ 	.word	0x00014440


	//   ....[47]....
        /*0490*/ 	.word	0x000144a0


	//   ....[48]....
        /*0494*/ 	.word	0x000144e0


	//   ....[49]....
        /*0498*/ 	.word	0x00014520


	//   ....[50]....
        /*049c*/ 	.word	0x00014550


	//   ....[51]....
        /*04a0*/ 	.word	0x00014580


	//   ....[52]....
        /*04a4*/ 	.word	0x00014710


	//   ....[53]....
        /*04a8*/ 	.word	0x00014770


	//   ....[54]....
        /*04ac*/ 	.word	0x000147b0


	//   ....[55]....
        /*04b0*/ 	.word	0x000147f0


	//   ....[56]....
        /*04b4*/ 	.word	0x00014820


	//   ....[57]....
        /*04b8*/ 	.word	0x00014850


	//   ....[58]....
        /*04bc*/ 	.word	0x00014910


	//   ....[59]....
        /*04c0*/ 	.word	0x00014930


	//   ....[60]....
        /*04c4*/ 	.word	0x000149a0


	//   ....[61]....
        /*04c8*/ 	.word	0x00015030


	//   ....[62]....
        /*04cc*/ 	.word	0x000156e0


	//   ....[63]....
        /*04d0*/ 	.word	0x00015b00


	//   ....[64]....
        /*04d4*/ 	.word	0x00015b90


	//   ....[65]....
        /*04d8*/ 	.word	0x00015c30


	//   ....[66]....
        /*04dc*/ 	.word	0x00015ce0


	//   ....[67]....
        /*04e0*/ 	.word	0x00015d60


	//   ....[68]....
        /*04e4*/ 	.word	0x00015de0


	//   ....[69]....
        /*04e8*/ 	.word	0x00015e60


	//   ....[70]....
        /*04ec*/ 	.word	0x00015ee0


	//   ....[71]....
        /*04f0*/ 	.word	0x00015f70


	//   ....[72]....
        /*04f4*/ 	.word	0x00016020


	//   ....[73]....
        /*04f8*/ 	.word	0x000160a0


	//   ....[74]....
        /*04fc*/ 	.word	0x00016120


	//   ....[75]....
        /*0500*/ 	.word	0x000161a0


	//   ....[76]....
        /*0504*/ 	.word	0x00016220


	//   ....[77]....
        /*0508*/ 	.word	0x00016290


	//   ....[78]....
        /*050c*/ 	.word	0x00016330


	//   ....[79]....
        /*0510*/ 	.word	0x000163c0


	//   ....[80]....
        /*0514*/ 	.word	0x000164f0


	//----- nvinfo : EIATTR_REG_RECONFIG
	.align		4
.L_241:
        /*0518*/ 	.byte	0x01, 0x54
	.zero		2


	//----- nvinfo : EIATTR_SYSCALL_OFFSETS
	.align		4
        /*051c*/ 	.byte	0x04, 0x46
        /*051e*/ 	.short	(.L_243 - .L_242)


	//   ....[0]....
.L_242:
        /*0520*/ 	.word	0x00001ad0


	//   ....[1]....
        /*0524*/ 	.word	0x00011410


	//   ....[2]....
        /*0528*/ 	.word	0x00011550


	//   ....[3]....
        /*052c*/ 	.word	0x00011650


	//----- nvinfo : EIATTR_MBARRIER_INSTR_OFFSETS
	.align		4
.L_243:
        /*0530*/ 	.byte	0x04, 0x39
        /*0532*/ 	.short	(.L_245 - .L_244)


	//   ....[0]....
.L_244:
        /*0534*/ 	.word	0x000002a0
        /*0538*/ 	.word	0x000000ff
        /*053c*/ 	.word	0x00030800
        /*0540*/ 	.short	0x0100
        /*0542*/ 	.byte	0x08
	.zero		1


	//   ....[1]....
        /*0544*/ 	.word	0x000002b0
        /*0548*/ 	.word	0x000000ff
        /*054c*/ 	.word	0x00030820
        /*0550*/ 	.short	0x0100
        /*0552*/ 	.byte	0x08
	.zero		1


	//   ....[2]....
        /*0554*/ 	.word	0x000003a0
        /*0558*/ 	.word	0x000000ff
        /*055c*/ 	.word	0x00030830
        /*0560*/ 	.short	0x0100
        /*0562*/ 	.byte	0x08
	.zero		1


	//   ....[3]....
        /*0564*/ 	.word	0x000003b0
        /*0568*/ 	.word	0x000000ff
        /*056c*/ 	.word	0x00030840
        /*0570*/ 	.short	0x0100
        /*0572*/ 	.byte	0x08
	.zero		1


	//   ....[4]....
        /*0574*/ 	.word	0x000003c0
        /*0578*/ 	.word	0x000000ff
        /*057c*/ 	.word	0x00030838
        /*0580*/ 	.short	0x0100
        /*0582*/ 	.byte	0x08
	.zero		1


	//   ....[5]....
        /*0584*/ 	.word	0x000003d0
        /*0588*/ 	.word	0x000000ff
        /*058c*/ 	.word	0x00030848
        /*0590*/ 	.short	0x0100
        /*0592*/ 	.byte	0x08
	.zero		1


	//   ....[6]....
        /*0594*/ 	.word	0x00000500
        /*0598*/ 	.word	0x000000ff
        /*059c*/ 	.word	0x00030850
        /*05a0*/ 	.short	0x0100
        /*05a2*/ 	.byte	0x08
	.zero		1


	//   ....[7]....
        /*05a4*/ 	.word	0x00000510
        /*05a8*/ 	.word	0x000000ff
        /*05ac*/ 	.word	0x00030860
        /*05b0*/ 	.short	0x0100
        /*05b2*/ 	.byte	0x08
	.zero		1


	//   ....[8]....
        /*05b4*/ 	.word	0x00000520
        /*05b8*/ 	.word	0x000000ff
        /*05bc*/ 	.word	0x00030858
        /*05c0*/ 	.short	0x0100
        /*05c2*/ 	.byte	0x08
	.zero		1


	//   ....[9]....
        /*05c4*/ 	.word	0x00000530
        /*05c8*/ 	.word	0x000000ff
        /*05cc*/ 	.word	0x00030868
        /*05d0*/ 	.short	0x0100
        /*05d2*/ 	.byte	0x08
	.zero		1


	//   ....[10]....
        /*05d4*/ 	.word	0x00000620
        /*05d8*/ 	.word	0x000000ff
        /*05dc*/ 	.word	0x00030870
        /*05e0*/ 	.short	0x0100
        /*05e2*/ 	.byte	0x06
	.zero		1


	//   ....[11]....
        /*05e4*/ 	.word	0x00000630
        /*05e8*/ 	.word	0x000000ff
        /*05ec*/ 	.word	0x00030880
        /*05f0*/ 	.short	0x0100
        /*05f2*/ 	.byte	0x06
	.zero		1


	//   ....[12]....
        /*05f4*/ 	.word	0x00000640
        /*05f8*/ 	.word	0x000000ff
        /*05fc*/ 	.word	0x00030878
        /*0600*/ 	.short	0x0100
        /*0602*/ 	.byte	0x06
	.zero		1


	//   ....[13]....
        /*0604*/ 	.word	0x00000650
        /*0608*/ 	.word	0x000000ff
        /*060c*/ 	.word	0x00030888
        /*0610*/ 	.short	0x0100
        /*0612*/ 	.byte	0x06
	.zero		1


	//   ....[14]....
        /*0614*/ 	.word	0x00000780
        /*0618*/ 	.word	0x000000ff
        /*061c*/ 	.word	0x00030890
        /*0620*/ 	.short	0x0100
        /*0622*/ 	.byte	0x08
	.zero		1


	//   ....[15]....
        /*0624*/ 	.word	0x00000790
        /*0628*/ 	.word	0x000000ff
        /*062c*/ 	.word	0x000308a0
        /*0630*/ 	.short	0x0100
        /*0632*/ 	.byte	0x08
	.zero		1


	//   ....[16]....
        /*0634*/ 	.word	0x000007a0
        /*0638*/ 	.word	0x000000ff
        /*063c*/ 	.word	0x00030898
        /*0640*/ 	.short	0x0100
        /*0642*/ 	.byte	0x08
	.zero		1


	//   ....[17]....
        /*0644*/ 	.word	0x000007b0
        /*0648*/ 	.word	0x000000ff
        /*064c*/ 	.word	0x000308a8
        /*0650*/ 	.short	0x0100
        /*0652*/ 	.byte	0x08
	.zero		1


	//   ....[18]....
        /*0654*/ 	.word	0x000008e0
        /*0658*/ 	.word	0x000000ff
        /*065c*/ 	.word	0x000308b0
        /*0660*/ 	.short	0x0100
        /*0662*/ 	.byte	0x08
	.zero		1


	//   ....[19]....
        /*0664*/ 	.word	0x000008f0
        /*0668*/ 	.word	0x000000ff
        /*066c*/ 	.word	0x000308c0
        /*0670*/ 	.short	0x0100
        /*0672*/ 	.byte	0x08
	.zero		1


	//   ....[20]....
        /*0674*/ 	.word	0x00000900
        /*0678*/ 	.word	0x000000ff
        /*067c*/ 	.word	0x000308b8
        /*0680*/ 	.short	0x0100
        /*0682*/ 	.byte	0x08
	.zero		1


	//   ....[21]....
        /*0684*/ 	.word	0x00000910
        /*0688*/ 	.word	0x000000ff
        /*068c*/ 	.word	0x000308c8
        /*0690*/ 	.short	0x0100
        /*0692*/ 	.byte	0x08
	.zero		1


	//   ....[22]....
        /*0694*/ 	.word	0x00001b70
        /*0698*/ 	.word	0x000000ff
        /*069c*/ 	.word	0x00030800
        /*06a0*/ 	.short	0x010a
        /*06a2*/ 	.byte	0x26
	.zero		1


	//   ....[23]....
        /*06a4*/ 	.word	0x00001bf0
        /*06a8*/ 	.word	0x00000003
        /*06ac*/ 	.word	0x00030830
        /*06b0*/ 	.short	0x010a
        /*06b2*/ 	.byte	0x3f
	.zero		1


	//   ....[24]....
        /*06b4*/ 	.word	0x00001c90
        /*06b8*/ 	.word	0x00000003
        /*06bc*/ 	.word	0x00030830
        /*06c0*/ 	.short	0x010a
        /*06c2*/ 	.byte	0x3f
	.zero		1


	//   ....[25]....
        /*06c4*/ 	.word	0x000023b0
        /*06c8*/ 	.word	0x00000000
        /*06cc*/ 	.word	0x00000000
        /*06d0*/ 	.short	0x0101
        /*06d2*/ 	.byte	0x3f
	.zero		1


	//   ....[26]....
        /*06d4*/ 	.word	0x00004860
        /*06d8*/ 	.word	0x000000ff
        /*06dc*/ 	.word	0x00030830
        /*06e0*/ 	.short	0x010a
        /*06e2*/ 	.byte	0x05
	.zero		1


	//   ....[27]....
        /*06e4*/ 	.word	0x000048a0
        /*06e8*/ 	.word	0x000000ff
        /*06ec*/ 	.word	0x00030830
        /*06f0*/ 	.short	0x010a
        /*06f2*/ 	.byte	0x05
	.zero		1


	//   ....[28]....
        /*06f4*/ 	.word	0x00005320
        /*06f8*/ 	.word	0x000000ff
        /*06fc*/ 	.word	0x00030850
        /*0700*/ 	.short	0x010a
        /*0702*/ 	.byte	0x0e
	.zero		1


	//   ....[29]....
        /*0704*/ 	.word	0x00005360
        /*0708*/ 	.word	0x000000ff
        /*070c*/ 	.word	0x00030850
        /*0710*/ 	.short	0x010a
        /*0712*/ 	.byte	0x0e
	.zero		1


	//   ....[30]....
        /*0714*/ 	.word	0x00005660
        /*0718*/ 	.word	0x00000000
        /*071c*/ 	.word	0x00000000
        /*0720*/ 	.short	0x0101
        /*0722*/ 	.byte	0x3f
	.zero		1


	//   ....[31]....
        /*0724*/ 	.word	0x00007110
        /*0728*/ 	.word	0x00000086
        /*072c*/ 	.word	0x00000000
        /*0730*/ 	.short	0x0101
        /*0732*/ 	.byte	0x3f
	.zero		1


	//   ....[32]....
        /*0734*/ 	.word	0x000079c0
        /*0738*/ 	.word	0x000000ff
        /*073c*/ 	.word	0x00030830
        /*0740*/ 	.short	0x010a
        /*0742*/ 	.byte	0x05
	.zero		1


	//   ....[33]....
        /*0744*/ 	.word	0x00007a00
        /*0748*/ 	.word	0x000000ff
        /*074c*/ 	.word	0x00030830
        /*0750*/ 	.short	0x010a
        /*0752*/ 	.byte	0x05
	.zero		1


	//   ....[34]....
        /*0754*/ 	.word	0x00008480
        /*0758*/ 	.word	0x000000ff
        /*075c*/ 	.word	0x00030850
        /*0760*/ 	.short	0x010a
        /*0762*/ 	.byte	0x0a
	.zero		1


	//   ....[35]....
        /*0764*/ 	.word	0x000084c0
        /*0768*/ 	.word	0x000000ff
        /*076c*/ 	.word	0x00030850
        /*0770*/ 	.short	0x010a
        /*0772*/ 	.byte	0x0a
	.zero		1


	//   ....[36]....
        /*0774*/ 	.word	0x00009150
        /*0778*/ 	.word	0x0000007b
        /*077c*/ 	.word	0x00000000
        /*0780*/ 	.short	0x0101
        /*0782*/ 	.byte	0x3f
	.zero		1


	//   ....[37]....
        /*0784*/ 	.word	0x000091c0
        /*0788*/ 	.word	0x0000007f
        /*078c*/ 	.word	0x00000000
        /*0790*/ 	.short	0x0101
        /*0792*/ 	.byte	0x3f
	.zero		1


	//   ....[38]....
        /*0794*/ 	.word	0x00009820
        /*0798*/ 	.word	0x000000ff
        /*079c*/ 	.word	0x00030830
        /*07a0*/ 	.short	0x010a
        /*07a2*/ 	.byte	0x05
	.zero		1


	//   ....[39]....
        /*07a4*/ 	.word	0x00009860
        /*07a8*/ 	.word	0x000000ff
        /*07ac*/ 	.word	0x00030830
        /*07b0*/ 	.short	0x010a
        /*07b2*/ 	.byte	0x05
	.zero		1


	//   ....[40]....
        /*07b4*/ 	.word	0x0000a2e0
        /*07b8*/ 	.word	0x000000ff
        /*07bc*/ 	.word	0x00030850
        /*07c0*/ 	.short	0x010a
        /*07c2*/ 	.byte	0x0a
	.zero		1


	//   ....[41]....
        /*07c4*/ 	.word	0x0000a320
        /*07c8*/ 	.word	0x000000ff
        /*07cc*/ 	.word	0x00030850
        /*07d0*/ 	.short	0x010a
        /*07d2*/ 	.byte	0x0a
	.zero		1


	//   ....[42]....
        /*07d4*/ 	.word	0x0000a660
        /*07d8*/ 	.word	0x00000000
        /*07dc*/ 	.word	0x00000000
        /*07e0*/ 	.short	0x0101
        /*07e2*/ 	.byte	0x3f
	.zero		1


	//   ....[43]....
        /*07e4*/ 	.word	0x0000c1c0
        /*07e8*/ 	.word	0x00000088
        /*07ec*/ 	.word	0x00000000
        /*07f0*/ 	.short	0x0101
        /*07f2*/ 	.byte	0x3f
	.zero		1


	//   ....[44]....
        /*07f4*/ 	.word	0x0000cc90
        /*07f8*/ 	.word	0x000000ff
        /*07fc*/ 	.word	0x00030850
        /*0800*/ 	.short	0x010a
        /*0802*/ 	.byte	0x05
	.zero		1


	//   ....[45]....
        /*0804*/ 	.word	0x0000ccd0
        /*0808*/ 	.word	0x000000ff
        /*080c*/ 	.word	0x00030850
        /*0810*/ 	.short	0x010a
        /*0812*/ 	.byte	0x05
	.zero		1


	//   ....[46]....
        /*0814*/ 	.word	0x0000d190
        /*0818*/ 	.word	0x00000004
        /*081c*/ 	.word	0x00000000
        /*0820*/ 	.short	0x0101
        /*0822*/ 	.byte	0x3f
	.zero		1


	//   ....[47]....
        /*0824*/ 	.word	0x0000eaf0
        /*0828*/ 	.word	0x00000026
        /*082c*/ 	.word	0x00000000
        /*0830*/ 	.short	0x0101
        /*0832*/ 	.byte	0x3f
	.zero		1


	//   ....[48]....
        /*0834*/ 	.word	0x00011d40
        /*0838*/ 	.word	0x00000009
        /*083c*/ 	.word	0x00030840
        /*0840*/ 	.short	0x010a
        /*0842*/ 	.byte	0x3f
	.zero		1


	//   ....[49]....
        /*0844*/ 	.word	0x000122f0
        /*0848*/ 	.word	0x0000000a
        /*084c*/ 	.word	0x00030820
        /*0850*/ 	.short	0x010a
        /*0852*/ 	.byte	0x3f
	.zero		1


	//   ....[50]....
        /*0854*/ 	.word	0x00012630
        /*0858*/ 	.word	0x00000002
        /*085c*/ 	.word	0x00030840
        /*0860*/ 	.short	0x010a
        /*0862*/ 	.byte	0x3f
	.zero		1


	//   ....[51]....
        /*0864*/ 	.word	0x00012930
        /*0868*/ 	.word	0x00000003
        /*086c*/ 	.word	0x00000060
        /*0870*/ 	.short	0x010a
        /*0872*/ 	.byte	0x3f
	.zero		1


	//   ....[52]....
        /*0874*/ 	.word	0x00012f70
        /*0878*/ 	.word	0x00000002
        /*087c*/ 	.word	0x00030840
        /*0880*/ 	.short	0x010a
        /*0882*/ 	.byte	0x3f
	.zero		1


	//   ....[53]....
        /*0884*/ 	.word	0x00013270
        /*0888*/ 	.word	0x00000003
        /*088c*/ 	.word	0x00000060
        /*0890*/ 	.short	0x010a
        /*0892*/ 	.byte	0x3f
	.zero		1


	//   ....[54]....
        /*0894*/ 	.word	0x000137a0
        /*0898*/ 	.word	0x00000002
        /*089c*/ 	.word	0x00030840
        /*08a0*/ 	.short	0x010a
        /*08a2*/ 	.byte	0x3f
	.zero		1


	//   ....[55]....
        /*08a4*/ 	.word	0x00013ab0
        /*08a8*/ 	.word	0x00000002
        /*08ac*/ 	.word	0x00000060
        /*08b0*/ 	.short	0x010a
        /*08b2*/ 	.byte	0x3f
	.zero		1


	//   ....[56]....
        /*08b4*/ 	.word	0x00013f70
        /*08b8*/ 	.word	0x00000003
        /*08bc*/ 	.word	0x00030860
        /*08c0*/ 	.short	0x010a
        /*08c2*/ 	.byte	0x3f
	.zero		1


	//   ....[57]....
        /*08c4*/ 	.word	0x00014fb0
        /*08c8*/ 	.word	0x00000000
        /*08cc*/ 	.word	0x00030820
        /*08d0*/ 	.short	0x010a
        /*08d2*/ 	.byte	0x3f
	.zero		1


	//   ....[58]....
        /*08d4*/ 	.word	0x00015190
        /*08d8*/ 	.word	0x00000006
        /*08dc*/ 	.word	0x00000000
        /*08e0*/ 	.short	0x010a
        /*08e2*/ 	.byte	0x3f
	.zero		1


	//   ....[59]....
        /*08e4*/ 	.word	0x00015200
        /*08e8*/ 	.word	0x00000007
        /*08ec*/ 	.word	0x00000000
        /*08f0*/ 	.short	0x010a
        /*08f2*/ 	.byte	0x3f
	.zero		1


	//   ....[60]....
        /*08f4*/ 	.word	0x00015270
        /*08f8*/ 	.word	0x00000004
        /*08fc*/ 	.word	0x00000000
        /*0900*/ 	.short	0x010a
        /*0902*/ 	.byte	0x3f
	.zero		1


	//   ....[61]....
        /*0904*/ 	.word	0x000152a0
        /*0908*/ 	.word	0x00000003
        /*090c*/ 	.word	0x00000000
        /*0910*/ 	.short	0x010a
        /*0912*/ 	.byte	0x3f
	.zero		1


	//   ....[62]....
        /*0914*/ 	.word	0x00015310
        /*0918*/ 	.word	0x00000003
        /*091c*/ 	.word	0x00030800
        /*0920*/ 	.short	0x010a
        /*0922*/ 	.byte	0x3f
	.zero		1


	//   ....[63]....
        /*0924*/ 	.word	0x00015360
        /*0928*/ 	.word	0x00000003
        /*092c*/ 	.word	0x00030830
        /*0930*/ 	.short	0x010a
        /*0932*/ 	.byte	0x3f
	.zero		1


	//   ....[64]....
        /*0934*/ 	.word	0x000153c0
        /*0938*/ 	.word	0x00000079
        /*093c*/ 	.word	0x00030830
        /*0940*/ 	.short	0x010a
        /*0942*/ 	.byte	0x3f
	.zero		1


	//   ....[65]....
        /*0944*/ 	.word	0x00015420
        /*0948*/ 	.word	0x00000003
        /*094c*/ 	.word	0x00030850
        /*0950*/ 	.short	0x010a
        /*0952*/ 	.byte	0x3f
	.zero		1


	//   ....[66]....
        /*0954*/ 	.word	0x00015480
        /*0958*/ 	.word	0x00000005
        /*095c*/ 	.word	0x00030830
        /*0960*/ 	.short	0x010a
        /*0962*/ 	.byte	0x3f
	.zero		1


	//   ....[67]....
        /*0964*/ 	.word	0x000154e0
        /*0968*/ 	.word	0x00000003
        /*096c*/ 	.word	0x00030850
        /*0970*/ 	.short	0x010a
        /*0972*/ 	.byte	0x3f
	.zero		1


	//   ....[68]....
        /*0974*/ 	.word	0x00015540
        /*0978*/ 	.word	0x00000005
        /*097c*/ 	.word	0x00030830
        /*0980*/ 	.short	0x010a
        /*0982*/ 	.byte	0x3f
	.zero		1


	//   ....[69]....
        /*0984*/ 	.word	0x000155a0
        /*0988*/ 	.word	0x00000003
        /*098c*/ 	.word	0x00030850
        /*0990*/ 	.short	0x010a
        /*0992*/ 	.byte	0x3f
	.zero		1


	//   ....[70]....
        /*0994*/ 	.word	0x00015600
        /*0998*/ 	.word	0x00000003
        /*099c*/ 	.word	0x00030850
        /*09a0*/ 	.short	0x010a
        /*09a2*/ 	.byte	0x3f
	.zero		1


	//   ....[71]....
        /*09a4*/ 	.word	0x000157a0
        /*09a8*/ 	.word	0x00000009
        /*09ac*/ 	.word	0x00030840
        /*09b0*/ 	.short	0x010a
        /*09b2*/ 	.byte	0x3f
	.zero		1


	//   ....[72]....
        /*09b4*/ 	.word	0x00015820
        /*09b8*/ 	.word	0x00000008
        /*09bc*/ 	.word	0x00030820
        /*09c0*/ 	.short	0x010a
        /*09c2*/ 	.byte	0x3f
	.zero		1


	//   ....[73]....
        /*09c4*/ 	.word	0x00015870
        /*09c8*/ 	.word	0x00000002
        /*09cc*/ 	.word	0x00030840
        /*09d0*/ 	.short	0x010a
        /*09d2*/ 	.byte	0x3f
	.zero		1


	//   ....[74]....
        /*09d4*/ 	.word	0x000158c0
        /*09d8*/ 	.word	0x00000003
        /*09dc*/ 	.word	0x00000060
        /*09e0*/ 	.short	0x010a
        /*09e2*/ 	.byte	0x3f
	.zero		1


	//   ....[75]....
        /*09e4*/ 	.word	0x00015910
        /*09e8*/ 	.word	0x00000002
        /*09ec*/ 	.word	0x00030840
        /*09f0*/ 	.short	0x010a
        /*09f2*/ 	.byte	0x3f
	.zero		1


	//   ....[76]....
        /*09f4*/ 	.word	0x00015960
        /*09f8*/ 	.word	0x00000003
        /*09fc*/ 	.word	0x00000060
        /*0a00*/ 	.short	0x010a
        /*0a02*/ 	.byte	0x3f
	.zero		1


	//   ....[77]....
        /*0a04*/ 	.word	0x000159b0
        /*0a08*/ 	.word	0x00000002
        /*0a0c*/ 	.word	0x00030840
        /*0a10*/ 	.short	0x010a
        /*0a12*/ 	.byte	0x3f
	.zero		1


	//   ....[78]....
        /*0a14*/ 	.word	0x00015a00
        /*0a18*/ 	.word	0x00000002
        /*0a1c*/ 	.word	0x00000060
        /*0a20*/ 	.short	0x010a
        /*0a22*/ 	.byte	0x3f
	.zero		1


	//   ....[79]....
        /*0a24*/ 	.word	0x00015a50
        /*0a28*/ 	.word	0x00000003
        /*0a2c*/ 	.word	0x00030860
        /*0a30*/ 	.short	0x010a
        /*0a32*/ 	.byte	0x3f
	.zero		1


	//   ....[80]....
        /*0a34*/ 	.word	0x00016410
        /*0a38*/ 	.word	0x00000000
        /*0a3c*/ 	.word	0x00030820
        /*0a40*/ 	.short	0x010a
        /*0a42*/ 	.byte	0x3f
	.zero		1


	//   ....[81]....
        /*0a44*/ 	.word	0x000165b0
        /*0a48*/ 	.word	0x00000006
        /*0a4c*/ 	.word	0x00000000
        /*0a50*/ 	.short	0x010a
        /*0a52*/ 	.byte	0x3f
	.zero		1


	//   ....[82]....
        /*0a54*/ 	.word	0x00016600
        /*0a58*/ 	.word	0x00000007
        /*0a5c*/ 	.word	0x00000000
        /*0a60*/ 	.short	0x010a
        /*0a62*/ 	.byte	0x3f
	.zero		1


	//   ....[83]....
        /*0a64*/ 	.word	0x00016650
        /*0a68*/ 	.word	0x00000004
        /*0a6c*/ 	.word	0x00000000
        /*0a70*/ 	.short	0x010a
        /*0a72*/ 	.byte	0x3f
	.zero		1


	//----- nvinfo : EIATTR_NUM_MBARRIERS
	.align		4
.L_245:
        /*0a74*/ 	.byte	0x03, 0x38
        /*0a76*/ 	.short	0x0016


	//----- nvinfo : EIATTR_EXIT_INSTR_OFFSETS
	.align		4
        /*0a78*/ 	.byte	0x04, 0x1c
        /*0a7a*/ 	.short	(.L_247 - .L_246)


	//   ....[0]....
.L_246:
        /*0a7c*/ 	.word	0x00000a90


	//   ....[1]....
        /*0a80*/ 	.word	0x0000fd20


	//   ....[2]....
        /*0a84*/ 	.word	0x0000fd80


	//   ....[3]....
        /*0a88*/ 	.word	0x000152f0


	//----- nvinfo : EIATTR_MAX_THREADS
	.align		4
.L_247:
        /*0a8c*/ 	.byte	0x04, 0x05
        /*0a8e*/ 	.short	(.L_249 - .L_248)
.L_248:
        /*0a90*/ 	.word	0x00000180
        /*0a94*/ 	.word	0x00000001
        /*0a98*/ 	.word	0x00000001


	//----- nvinfo : EIATTR_CRS_STACK_SIZE
	.align		4
.L_249:
        /*0a9c*/ 	.byte	0x04, 0x1e
        /*0a9e*/ 	.short	(.L_251 - .L_250)
.L_250:
        /*0aa0*/ 	.word	0x00000000


	//----- nvinfo : EIATTR_CBANK_PARAM_SIZE
	.align		4
.L_251:
        /*0aa4*/ 	.byte	0x03, 0x19
        /*0aa6*/ 	.short	0x0a70


	//----- nvinfo : EIATTR_PARAM_CBANK
	.align		4
        /*0aa8*/ 	.byte	0x04, 0x0a
        /*0aaa*/ 	.short	(.L_253 - .L_252)
	.align		4
.L_252:
        /*0aac*/ 	.word	index@(.nv.constant0._ZN7cutlass13device_kernelIN5flash11enable_sm90INS1_16FlashAttnFwdSm90INS1_25CollectiveMainloopFwdSm90ILi2EN4cute5tupleIJNS5_1CILi1EEES8_S8_EEENS6_IJNS7_ILi128EEENS7_ILi96EEENS7_ILi192EEEEEELi192ENS_10bfloat16_tEfNS_4arch4Sm90ELb0ELb1ELb0ELb1ELb0ELb0ELb0ELb1ELb1ELb0ELb0ELb0EEENS1_21CollectiveEpilogueFwdINS6_IJSA_SC_SB_EEES9_SE_SG_Li256ELb1ELb0ELb0ELb0EEENS1_36VarlenDynamicPersistentTileSchedulerILi128ELi96ELi256ELi32ELb0ELb0ELb1ELb1ELb0ELb1EEEEEEEEEvNT_6ParamsE)
        /*0ab0*/ 	.short	0x0210
        /*0ab2*/ 	.short	0x0a70


	//----- nvinfo : EIATTR_SW_WAR
	.align		4
.L_253:
        /*0ab4*/ 	.byte	0x04, 0x36
        /*0ab6*/ 	.short	(.L_255 - .L_254)
.L_254:
        /*0ab8*/ 	.word	0x00000008
.L_255:


//--------------------- .nv.info._ZN7cutlass13device_kernelIN5flash11enable_sm90INS1_16FlashAttnFwdSm90INS1_25CollectiveMainloopFwdSm90ILi2EN4cute5tupleIJNS5_1CILi1EEES8_S8_EEENS6_IJNS7_ILi128EEENS7_ILi96EEENS7_ILi192EEEEEELi192ENS_10bfloat16_tEfNS_4arch4Sm90ELb0ELb1ELb0ELb1ELb0ELb1ELb0ELb1ELb1ELb0ELb0ELb0EEENS1_21CollectiveEpilogueFwdINS6_IJSA_SC_SB_EEES9_SE_SG_Li256ELb1ELb0ELb0ELb0EEENS1_36VarlenDynamicPersistentTileSchedulerILi128ELi96ELi256ELi32ELb0ELb0ELb1ELb1ELb0ELb1EEEEEEEEEvNT_6ParamsE --------------------------
	.section	.nv.info._ZN7cutlass13device_kernelIN5flash11enable_sm90INS1_16FlashAttnFwdSm90INS1_25CollectiveMainloopFwdSm90ILi2EN4cute5tupleIJNS5_1CILi1EEES8_S8_EEENS6_IJNS7_ILi128EEENS7_ILi96EEENS7_ILi192EEEEEELi192ENS_10bfloat16_tEfNS_4arch4Sm90ELb0ELb1ELb0ELb1ELb0ELb1ELb0ELb1ELb1ELb0ELb0ELb0EEENS1_21CollectiveEpilogueFwdINS6_IJSA_SC_SB_EEES9_SE_SG_Li256ELb1ELb0ELb0ELb0EEENS1_36VarlenDynamicPersistentTileSchedulerILi128ELi96ELi256ELi32ELb0ELb0ELb1ELb1ELb0ELb1EEEEEEEEEvNT_6ParamsE,"",@"SHT_CUDA_INFO"
	.sectionflags	@""
	.align	4


	//----- nvinfo : EIATTR_CUDA_API_VERSION
	.align		4
        /*0000*/ 	.byte	0x04, 0x37
        /*0002*/ 	.short	(.L_257 - .L_256)
.L_256:
        /*0004*/ 	.word	0x00000082


	//----- nvinfo : EIATTR_KPARAM_INFO
	.align		4
.L_257:
        /*0008*/ 	.byte	0x04, 0x17
        /*000a*/ 	.short	(.L_259 - .L_258)
.L_258:
        /*000c*/ 	.word	0x00000000
        /*0010*/ 	.short	0x0000
        /*0012*/ 	.short	0x0070
        /*0014*/ 	.byte	0x00, 0xf0, 0x01, 0x28


	//----- nvinfo : EIATTR_SPARSE_MMA_MASK
	.align		4
.L_259:
        /*0018*/ 	.byte	0x03, 0x50
        /*001a*/ 	.short	0x0000


	//----- nvinfo : EIATTR_MAXREG_COUNT
	.align		4
        /*001c*/ 	.byte	0x03, 0x1b
        /*001e*/ 	.short	0x00a8


	//----- nvinfo : EIATTR_NUM_BARRIERS
	.align		4
        /*0020*/ 	.byte	0x02, 0x4c
        /*0022*/ 	.byte	0x10
	.zero		1


	//----- nvinfo : EIATTR_EXTERNS
	.align		4
        /*0024*/ 	.byte	0x04, 0x0f
        /*0026*/ 	.short	(.L_261 - .L_260)


	//   ....[0]....
	.align		4
.L_260:
        /*0028*/ 	.word	index@(__assertfail)


	//----- nvinfo : EIATTR_ANNOTATIONS
	.align		4
.L_261:
        /*002c*/ 	.byte	0x04, 0x55
        /*002e*/ 	.short	(.L_263 - .L_262)


	//   ....[0]....
.L_262:
        /* <DEDUP_REMOVED lines=57> */


	//----- nvinfo : EIATTR_MERCURY_ISA_VERSION
	.align		4
.L_263:
        /*03b0*/ 	.byte	0x03, 0x5f
        /*03b2*/ 	.short	0x0101


	//----- nvinfo : EIATTR_UNUSED_LOAD_BYTE_OFFSET
	.align		4
        /*03b4*/ 	.byte	0x04, 0x44
        /*03b6*/ 	.short	(.L_265 - .L_264)


	//   ....[0]....
.L_264:
        /*03b8*/ 	.word	0x00000ab0
        /*03bc*/ 	.word	0x0000fff0


	//   ....[1]....
        /*03c0*/ 	.word	0x0001fc70
        /*03c4*/ 	.word	0x0000fff0


	//----- nvinfo : EIATTR_INT_WARP_WIDE_INSTR_OFFSETS
	.align		4
.L_265:
        /*03c8*/ 	.byte	0x04, 0x31
        /*03ca*/ 	.short	(.L_267 - .L_266)


	//   ....[0]....
.L_266:
        /*03cc*/ 	.word	0x000001c0


	//   ....[1]....
        /*03d0*/ 	.word	0x00000200


	//   ....[2]....
        /*03d4*/ 	.word	0x00000270


	//   ....[3]....
        /*03d8*/ 	.word	0x000248a0


	//   ....[4]....
        /*03dc*/ 	.word	0x00024940


	//   ....[5]....
        /*03e0*/ 	.word	0x00024e10


	//   ....[6]....
        /*03e4*/ 	.word	0x00024e40


	//   ....[7]....
        /*03e8*/ 	.word	0x00025030


	//   ....[8]....
        /*03ec*/ 	.word	0x00025130


	//   ....[9]....
        /*03f0*/ 	.word	0x00027410


	//   ....[10]....
        /*03f4*/ 	.word	0x000274b0


	//----- nvinfo : EIATTR_COOP_GROUP_MASK_REGIDS
	.align		4
.L_267:
        /*03f8*/ 	.byte	0x04, 0x29
        /*03fa*/ 	.short	(.L_269 - .L_268)


	//   ....[0]....
.L_268:
        /*03fc*/ 	.word	0xffffffff


	//   ....[1]....
        /*0400*/ 	.word	0xffffffff


	//   ....[2]....
        /*0404*/ 	.word	0xffffffff


	//   ....[3]....
        /*0408*/ 	.word	0xffffffff


	//   ....[4]....
        /*040c*/ 	.word	0xffffffff


	//   ....[5]....
        /*0410*/ 	.word	0xffffffff


	//   ....[6]....
        /*0414*/ 	.word	0xffffffff


	//   ....[7]....
        /*0418*/ 	.word	0xffffffff


	//   ....[8]....
        /*041c*/ 	.word	0xffffffff


	//   ....[9]....
        /*0420*/ 	.word	0xffffffff


	//   ....[10]....
        /*0424*/ 	.word	0xffffffff


	//   ....[11]....
        /*0428*/ 	.word	0xffffffff


	//   ....[12]....
        /*042c*/ 	.word	0xffffffff


	//   ....[13]....
        /*0430*/ 	.word	0xffffffff


	//   ....[14]....
        /*0434*/ 	.word	0xffffffff


	//   ....[15]....
        /*0438*/ 	.word	0xffffffff


	//   ....[16]....
        /*043c*/ 	.word	0xffffffff


	//   ....[17]....
        /*0440*/ 	.word	0xffffffff


	//   ....[18]....
        /*0444*/ 	.word	0xffffffff


	//   ....[19]....
        /*0448*/ 	.word	0xffffffff


	//   ....[20]....
        /*044c*/ 	.word	0xffffffff


	//   ....[21]....
        /*0450*/ 	.word	0xffffffff


	//   ....[22]....
        /*0454*/ 	.word	0xffffffff


	//   ....[23]....
        /*0458*/ 	.word	0xffffffff


	//   ....[24]....
        /*045c*/ 	.word	0xffffffff


	//   ....[25]....
        /*0460*/ 	.word	0xffffffff


	//   ....[26]....
        /*0464*/ 	.word	0xffffffff


	//   ....[27]....
        /*0468*/ 	.word	0xffffffff


	//   ....[28]....
        /*046c*/ 	.word	0xffffffff


	//   ....[29]....
        /*0470*/ 	.word	0xffffffff


	//   ....[30]....
        /*0474*/ 	.word	0xffffffff


	//   ....[31]....
        /*0478*/ 	.word	0xffffffff


	//   ....[32]....
        /*047c*/ 	.word	0xffffffff


	//   ....[33]....
        /*0480*/ 	.word	0xffffffff


	//   ....[34]....
        /*0484*/ 	.word	0xffffffff


	//   ....[35]....
        /*0488*/ 	.word	0xffffffff


	//   ....[36]....
        /*048c*/ 	.word	0xffffffff


	//   ....[37]....
        /*0490*/ 	.word	0xffffffff


	//   ....[38]....
        /*0494*/ 	.word	0xffffffff


	//   ....[39]....
        /*0498*/ 	.word	0xffffffff


	//   ....[40]....
        /*049c*/ 	.word	0xffffffff


	//   ....[41]....
        /*04a0*/ 	.word	0xffffffff


	//   ....[42]....
        /*04a4*/ 	.word	0xffffffff


	//   ....[43]....
        /*04a8*/ 	.word	0xffffffff


	//   ....[44]....
        /*04ac*/ 	.word	0xffffffff


	//   ....[45]....
        /*04b0*/ 	.word	0xffffffff


	//   ....[46]....
        /*04b4*/ 	.word	0xffffffff


	//   ....[47]....
        /*04b8*/ 	.word	0xffffffff


	//   ....[48]....
        /*04bc*/ 	.word	0xffffffff


	//   ....[49]....
        /*04c0*/ 	.word	0xffffffff


	//   ....[50]....
        /*04c4*/ 	.word	0xffffffff


	//   ....[51]....
        /*04c8*/ 	.word	0xffffffff


	//   ....[52]....
        /*04cc*/ 	.word	0xffffffff


	//   ....[53]....
        /*04d0*/ 	.word	0xffffffff


	//   ....[54]....
        /*04d4*/ 	.word	0xffffffff


	//   ....[55]....
        /*04d8*/ 	.word	0xffffffff


	//   ....[56]....
        /*04dc*/ 	.word	0xffffffff


	//   ....[57]....
        /*04e0*/ 	.word	0xffffffff


	//   ....[58]....
        /*04e4*/ 	.word	0xffffffff


	//   ....[59]....
        /*04e8*/ 	.word	0xffffffff


	//   ....[60]....
        /*04ec*/ 	.word	0xffffffff


	//   ....[61]....
        /*04f0*/ 	.word	0xffffffff


	//   ....[62]....
        /*04f4*/ 	.word	0x0500000f


	//   ....[63]....
        /*04f8*/ 	.word	0x0500000f


	//   ....[64]....
        /*04fc*/ 	.word	0x0500000f


	//   ....[65]....
        /*0500*/ 	.word	0x0500000f


	//   ....[66]....
        /*0504*/ 	.word	0x0500000f


	//   ....[67]....
        /*0508*/ 	.word	0x0500000f


	//   ....[68]....
        /*050c*/ 	.word	0x0500000f


	//   ....[69]....
        /*0510*/ 	.word	0x0500000f


	//   ....[70]....
        /*0514*/ 	.word	0x0500000f


	//   ....[71]....
        /*0518*/ 	.word	0x0500000f


	//   ....[72]....
        /*051c*/ 	.word	0x0500000f


	//   ....[73]....
        /*0520*/ 	.word	0x0500000f


	//   ....[74]....
        /*0524*/ 	.word	0x0500000f


	//   ....[75]....
        /*0528*/ 	.word	0x0500000f


	//   ....[76]....
        /*052c*/ 	.word	0x0500000f


	//   ....[77]....
        /*0530*/ 	.word	0x0500000f


	//   ....[78]....
        /*0534*/ 	.word	0x0500000f


	//   ....[79]....
        /*0538*/ 	.word	0x0500000f


	//   ....[80]....
        /*053c*/ 	.word	0x0500000f


	//   ....[81]....
        /*0540*/ 	.word	0x0500000f


	//   ....[82]....
        /*0544*/ 	.word	0x0500000f


	//   ....[83]....
        /*0548*/ 	.word	0x0500000f


	//   ....[84]....
        /*054c*/ 	.word	0x0500000f


	//   ....[85]....
        /*0550*/ 	.word	0x0500000f


	//   ....[86]....
        /*0554*/ 	.word	0x0500000f


	//   ....[87]....
        /*0558*/ 	.word	0x0500000f


	//   ....[88]....
        /*055c*/ 	.word	0x0500000f


	//   ....[89]....
        /*0560*/ 	.word	0x0500000f


	//   ....[90]....
        /*0564*/ 	.word	0x0500000f


	//   ....[91]....
        /*0568*/ 	.word	0x0500000f


	//   ....[92]....
        /*056c*/ 	.word	0x0500000f


	//   ....[93]....
        /*0570*/ 	.word	0x0500000f


	//   ....[94]....
        /*0574*/ 	.word	0x0500000f


	//   ....[95]....
        /*0578*/ 	.word	0x0500000f


	//   ....[96]....
        /*057c*/ 	.word	0x0500000f


	//   ....[97]....
        /*0580*/ 	.word	0x0500000f


	//----- nvinfo : EIATTR_COOP_GROUP_INSTR_OFFSETS
	.align		4
.L_269:
        /*0584*/ 	.byte	0x04, 0x28
        /*0586*/ 	.short	(.L_271 - .L_270)


	//   ....[0]....
.L_270:
        /*0588*/ 	.word	0x00000060


	//   ....[1]....
        /*058c*/ 	.word	0x000001d0


	//   ....[2]....
        /*0590*/ 	.word	0x00000220


	//   ....[3]....
        /*0594*/ 	.word	0x00000450


	//   ....[4]....
        /*0598*/ 	.word	0x000005b0


	//   ....[5]....
        /*059c*/ 	.word	0x000006d0


	//   ....[6]....
        /*05a0*/ 	.word	0x00000830


	//   ....[7]....
        /*05a4*/ 	.word	0x0000b630


	//   ....[8]....
        /*05a8*/ 	.word	0x00014690


	//   ....[9]....
        /*05ac*/ 	.word	0x000147a0


	//   ....[10]....
        /*05b0*/ 	.word	0x00014d70


	//   ....[11]....
        /*05b4*/ 	.word	0x00014e30


	//   ....[12]....
        /*05b8*/ 	.word	0x00018010


	//   ....[13]....
        /*05bc*/ 	.word	0x00018120


	//   ....[14]....
        /*05c0*/ 	.word	0x00018710


	//   ....[15]....
        /*05c4*/ 	.word	0x00018770


	//   ....[16]....
        /*05c8*/ 	.word	0x0001a650


	//   ....[17]....
        /*05cc*/ 	.word	0x0001a680


	//   ....[18]....
        /*05d0*/ 	.word	0x0001a8b0


	//   ....[19]....
        /*05d4*/ 	.word	0x0001a9e0


	//   ....[20]....
        /*05d8*/ 	.word	0x0001d970


	//   ....[21]....
        /*05dc*/ 	.word	0x0001da80


	//   ....[22]....
        /*05e0*/ 	.word	0x0001e030


	//   ....[23]....
        /*05e4*/ 	.word	0x0001e0b0


	//   ....[24]....
        /*05e8*/ 	.word	0x0001f420


	//   ....[25]....
        /*05ec*/ 	.word	0x0001f430


	//   ....[26]....
        /*05f0*/ 	.word	0x0001f470


	//   ....[27]....
        /*05f4*/ 	.word	0x0001f480


	//   ....[28]....
        /*05f8*/ 	.word	0x000220f0


	//   ....[29]....
        /*05fc*/ 	.word	0x00022270


	//   ....[30]....
        /*0600*/ 	.word	0x000222a0


	//   ....[31]....
        /*0604*/ 	.word	0x000222e0


	//   ....[32]....
        /*0608*/ 	.word	0x00022350


	//   ....[33]....
        /*060c*/ 	.word	0x000223b0


	//   ....[34]....
        /*0610*/ 	.word	0x000223f0


	//   ....[35]....
        /*0614*/ 	.word	0x000225b0


	//   ....[36]....
        /*0618*/ 	.word	0x00022610


	//   ....[37]....
        /*061c*/ 	.word	0x00022650


	//   ....[38]....
        /*0620*/ 	.word	0x00022690


	//   ....[39]....
        /*0624*/ 	.word	0x000226c0


	//   ....[40]....
        /*0628*/ 	.word	0x000226f0


	//   ....[41]....
        /*062c*/ 	.word	0x00022790


	//   ....[42]....
        /*0630*/ 	.word	0x000227d0


	//   ....[43]....
        /*0634*/ 	.word	0x00022890


	//   ....[44]....
        /*0638*/ 	.word	0x000278c0


	//   ....[45]....
        /*063c*/ 	.word	0x000278d0


	//   ....[46]....
        /*0640*/ 	.word	0x00027a00


	//   ....[47]....
        /*0644*/ 	.word	0x00027a60


	//   ....[48]....
        /*0648*/ 	.word	0x00027aa0


	//   ....[49]....
        /*064c*/ 	.word	0x00027ae0


	//   ....[50]....
        /*0650*/ 	.word	0x00027b10


	//   ....[51]....
        /*0654*/ 	.word	0x00027b40


	//   ....[52]....
        /*0658*/ 	.word	0x00027d10


	//   ....[53]....
        /*065c*/ 	.word	0x00027d70


	//   ....[54]....
        /*0660*/ 	.word	0x00027db0


	//   ....[55]....
        /*0664*/ 	.word	0x00027df0


	//   ....[56]....
        /*0668*/ 	.word	0x00027e20


	//   ....[57]....
        /*066c*/ 	.word	0x00027e50


	//   ....[58]....
        /*0670*/ 	.word	0x00027f10


	//   ....[59]....
        /*0674*/ 	.word	0x00027f30


	//   ....[60]....
        /*0678*/ 	.word	0x00027fa0


	//   ....[61]....
        /*067c*/ 	.word	0x000286e0


	//   ....[62]....
        /*0680*/ 	.word	0x00028af0


	//   ....[63]....
        /*0684*/ 	.word	0x00028b90


	//   ....[64]....
        /*0688*/ 	.word	0x00028c30


	//   ....[65]....
        /*068c*/ 	.word	0x00028cd0


	//   ....[66]....
        /*0690*/ 	.word	0x00028d70


	//   ....[67]....
        /*0694*/ 	.word	0x00028e10


	//   ....[68]....
        /*0698*/ 	.word	0x00028eb0


	//   ....[69]....
        /*069c*/ 	.word	0x00028f50


	//   ....[70]....
        /*06a0*/ 	.word	0x00029040


	//   ....[71]....
        /*06a4*/ 	.word	0x000290e0


	//   ....[72]....
        /*06a8*/ 	.word	0x00029180


	//   ....[73]....
        /*06ac*/ 	.word	0x00029220


	//   ....[74]....
        /*06b0*/ 	.word	0x000292c0


	//   ....[75]....
        /*06b4*/ 	.word	0x00029360


	//   ....[76]....
        /*06b8*/ 	.word	0x00029400


	//   ....[77]....
        /*06bc*/ 	.word	0x000294a0


	//   ....[78]....
        /*06c0*/ 	.word	0x00029840


	//   ....[79]....
        /*06c4*/ 	.word	0x00029b20


	//   ....[80]....
        /*06c8*/ 	.word	0x00029f50


	//   ....[81]....
        /*06cc*/ 	.word	0x00029fe0


	//   ....[82]....
        /*06d0*/ 	.word	0x0002a080


	//   ....[83]....
        /*06d4*/ 	.word	0x0002a130


	//   ....[84]....
        /*06d8*/ 	.word	0x0002a1b0


	//   ....[85]....
        /*06dc*/ 	.word	0x0002a230


	//   ....[86]....
        /*06e0*/ 	.word	0x0002a2b0


	//   ....[87]....
        /*06e4*/ 	.word	0x0002a330


	//   ....[88]....
        /*06e8*/ 	.word	0x0002a3c0


	//   ....[89]....
        /*06ec*/ 	.word	0x0002a470


	//   ....[90]....
        /*06f0*/ 	.word	0x0002a4f0


	//   ....[91]....
        /*06f4*/ 	.word	0x0002a570


	//   ....[92]....
        /*06f8*/ 	.word	0x0002a5f0


	//   ....[93]....
        /*06fc*/ 	.word	0x0002a670


	//   ....[94]....
        /*0700*/ 	.word	0x0002a6e0


	//   ....[95]....
        /*0704*/ 	.word	0x0002a780


	//   ....[96]....
        /*0708*/ 	.word	0x0002a810


	//   ....[97]....
        /*070c*/ 	.word	0x0002a940


	//----- nvinfo : EIATTR_REG_RECONFIG
	.align		4
.L_271:
        /*0710*/ 	.byte	0x01, 0x54
	.zero		2


	//----- nvinfo : EIATTR_SYSCALL_OFFSETS
	.align		4
        /*0714*/ 	.byte	0x04, 0x46
        /*0716*/ 	.short	(.L_273 - .L_272)


	//   ....[0]....
.L_272:
        /*0718*/ 	.word	0x00001c50


	//   ....[1]....
        /*071c*/ 	.word	0x00001da0


	//   ....[2]....
        /*0720*/ 	.word	0x0000b7d0


	//   ....[3]....
        /*0724*/ 	.word	0x0000bc70


	//   ....[4]....
        /*0728*/ 	.word	0x00024ae0


	//   ....[5]....
        /*072c*/ 	.word	0x00024c20


	//   ....[6]....
        /*0730*/ 	.word	0x00024d20


	//----- nvinfo : EIATTR_MBARRIER_INSTR_OFFSETS
	.align		4
.L_273:
        /*0734*/ 	.byte	0x04, 0x39
        /*0736*/ 	.short	(.L_275 - .L_274)


	//   ....[0]....
.L_274:
        /*0738*/ 	.word	0x00000300
        /*073c*/ 	.word	0x000000ff
        /*0740*/ 	.word	0x00030800
        /*0744*/ 	.short	0x0100
        /*0746*/ 	.byte	0x08
	.zero		1


	//   ....[1]....
        /*0748*/ 	.word	0x00000310
        /*074c*/ 	.word	0x000000ff
        /*0750*/ 	.word	0x00030820
        /*0754*/ 	.short	0x0100
        /*0756*/ 	.byte	0x08
	.zero		1


	//   ....[2]....
        /*0758*/ 	.word	0x00000400
        /*075c*/ 	.word	0x000000ff
        /*0760*/ 	.word	0x00030830
        /*0764*/ 	.short	0x0100
        /*0766*/ 	.byte	0x08
	.zero		1


	//   ....[3]....
        /*0768*/ 	.word	0x00000410
        /*076c*/ 	.word	0x000000ff
        /*0770*/ 	.word	0x00030840
        /*0774*/ 	.short	0x0100
        /*0776*/ 	.byte	0x08
	.zero		1


	//   ....[4]....
        /*0778*/ 	.word	0x00000420
        /*077c*/ 	.word	0x000000ff
        /*0780*/ 	.word	0x00030838
        /*0784*/ 	.short	0x0100
        /*0786*/ 	.byte	0x08
	.zero		1


	//   ....[5]....
        /*0788*/ 	.word	0x00000430
        /*078c*/ 	.word	0x000000ff
        /*0790*/ 	.word	0x00030848
        /*0794*/ 	.short	0x0100
        /*0796*/ 	.byte	0x08
	.zero		1


	//   ....[6]....
        /*0798*/ 	.word	0x00000560
        /*079c*/ 	.word	0x000000ff
        /*07a0*/ 	.word	0x00030850
        /*07a4*/ 	.short	0x0100
        /*07a6*/ 	.byte	0x08
	.zero		1


	//   ....[7]....
        /*07a8*/ 	.word	0x00000570
        /*07ac*/ 	.word	0x000000ff
        /*07b0*/ 	.word	0x00030860
        /*07b4*/ 	.short	0x0100
        /*07b6*/ 	.byte	0x08
	.zero		1


	//   ....[8]....
        /*07b8*/ 	.word	0x00000580
        /*07bc*/ 	.word	0x000000ff
        /*07c0*/ 	.word	0x00030858
        /*07c4*/ 	.short	0x0100
        /*07c6*/ 	.byte	0x08
	.zero		1


	//   ....[9]....
        /*07c8*/ 	.word	0x00000590
        /*07cc*/ 	.word	0x000000ff
        /*07d0*/ 	.word	0x00030868
        /*07d4*/ 	.short	0x0100
        /*07d6*/ 	.byte	0x08
	.zero		1


	//   ....[10]....
        /*07d8*/ 	.word	0x00000680
        /*07dc*/ 	.word	0x000000ff
        /*07e0*/ 	.word	0x00030870
        /*07e4*/ 	.short	0x0100
        /*07e6*/ 	.byte	0x06
	.zero		1


	//   ....[11]....
        /*07e8*/ 	.word	0x00000690
        /*07ec*/ 	.word	0x000000ff
        /*07f0*/ 	.word	0x00030880
        /*07f4*/ 	.short	0x0100
        /*07f6*/ 	.byte	0x06
	.zero		1


	//   ....[12]....
        /*07f8*/ 	.word	0x000006a0
        /*07fc*/ 	.word	0x000000ff
        /*0800*/ 	.word	0x00030878
        /*0804*/ 	.short	0x0100
        /*0806*/ 	.byte	0x06
	.zero		1


	//   ....[13]....
        /*0808*/ 	.word	0x000006b0
        /*080c*/ 	.word	0x000000ff
        /*0810*/ 	.word	0x00030888
        /*0814*/ 	.short	0x0100
        /*0816*/ 	.byte	0x06
	.zero		1


	//   ....[14]....
        /*0818*/ 	.word	0x000007e0
        /*081c*/ 	.word	0x000000ff
        /*0820*/ 	.word	0x00030890
        /*0824*/ 	.short	0x0100
        /*0826*/ 	.byte	0x08
	.zero		1


	//   ....[15]....
        /*0828*/ 	.word	0x000007f0
        /*082c*/ 	.word	0x000000ff
        /*0830*/ 	.word	0x000308a0
        /*0834*/ 	.short	0x0100
        /*0836*/ 	.byte	0x08
	.zero		1


	//   ....[16]....
        /*0838*/ 	.word	0x00000800
        /*083c*/ 	.word	0x000000ff
        /*0840*/ 	.word	0x00030898
        /*0844*/ 	.short	0x0100
        /*0846*/ 	.byte	0x08
	.zero		1


	//   ....[17]....
        /*0848*/ 	.word	0x00000810
        /*084c*/ 	.word	0x000000ff
        /*0850*/ 	.word	0x000308a8
        /*0854*/ 	.short	0x0100
        /*0856*/ 	.byte	0x08
	.zero		1


	//   ....[18]....
        /*0858*/ 	.word	0x00000940
        /*085c*/ 	.word	0x000000ff
        /*0860*/ 	.word	0x000308b0
        /*0864*/ 	.short	0x0100
        /*0866*/ 	.byte	0x08
	.zero		1


	//   ....[19]....
        /*0868*/ 	.word	0x00000950
        /*086c*/ 	.word	0x000000ff
        /*0870*/ 	.word	0x000308c0
        /*0874*/ 	.short	0x0100
        /*0876*/ 	.byte	0x08
	.zero		1


	//   ....[20]....
        /*0878*/ 	.word	0x00000960
        /*087c*/ 	.word	0x000000ff
        /*0880*/ 	.word	0x000308b8
        /*0884*/ 	.short	0x0100
        /*0886*/ 	.byte	0x08
	.zero		1


	//   ....[21]....
        /*0888*/ 	.word	0x00000970
        /*088c*/ 	.word	0x000000ff
        /*0890*/ 	.word	0x000308c8
        /*0894*/ 	.short	0x0100
        /*0896*/ 	.byte	0x08
	.zero		1


	//   ....[22]....
        /*0898*/ 	.word	0x00003ac0
        /*089c*/ 	.word	0x00000059
        /*08a0*/ 	.word	0x00030890
        /*08a4*/ 	.short	0x010a
        /*08a6*/ 	.byte	0x3f
	.zero		1


	//   ....[23]....
        /*08a8*/ 	.word	0x000072b0
        /*08ac*/ 	.word	0x00000059
        /*08b0*/ 	.word	0x00030890
        /*08b4*/ 	.short	0x010a
        /*08b6*/ 	.byte	0x3f
	.zero		1


	//   ....[24]....
        /*08b8*/ 	.word	0x0000a560
        /*08bc*/ 	.word	0x00000059
        /*08c0*/ 	.word	0x00030890
        /*08c4*/ 	.short	0x010a
        /*08c6*/ 	.byte	0x3f
	.zero		1


	//   ....[25]....
        /*08c8*/ 	.word	0x0000a950
        /*08cc*/ 	.word	0x00000020
        /*08d0*/ 	.word	0x00000000
        /*08d4*/ 	.short	0x0101
        /*08d6*/ 	.byte	0x3f
	.zero		1


	//   ....[26]....
        /*08d8*/ 	.word	0x0000a990
        /*08dc*/ 	.word	0x00000059
        /*08e0*/ 	.word	0x000308b0
        /*08e4*/ 	.short	0x010a
        /*08e6*/ 	.byte	0x3f
	.zero		1


	//   ....[27]....
        /*08e8*/ 	.word	0x0000aed0
        /*08ec*/ 	.word	0x00000059
        /*08f0*/ 	.word	0x00000000
        /*08f4*/ 	.short	0x0101
        /*08f6*/ 	.byte	0x3f
	.zero		1


	//   ....[28]....
        /*08f8*/ 	.word	0x0000b850
        /*08fc*/ 	.word	0x00000011
        /*0900*/ 	.word	0x00030800
        /*0904*/ 	.short	0x010a
        /*0906*/ 	.byte	0x3f
	.zero		1


	//   ....[29]....
        /*0908*/ 	.word	0x0000b8a0
        /*090c*/ 	.word	0x00000011
        /*0910*/ 	.word	0x00030800
        /*0914*/ 	.short	0x010a
        /*0916*/ 	.byte	0x3f
	.zero		1


	//   ....[30]....
        /*0918*/ 	.word	0x0000cce0
        /*091c*/ 	.word	0x00000011
        /*0920*/ 	.word	0x00030800
        /*0924*/ 	.short	0x010a
        /*0926*/ 	.byte	0x3f
	.zero		1


	//   ....[31]....
        /*0928*/ 	.word	0x00010250
        /*092c*/ 	.word	0x00000011
        /*0930*/ 	.word	0x00030800
        /*0934*/ 	.short	0x010a
        /*0936*/ 	.byte	0x3f
	.zero		1


	//   ....[32]....
        /*0938*/ 	.word	0x00012de0
        /*093c*/ 	.word	0x00000005
        /*0940*/ 	.word	0x00030830
        /*0944*/ 	.short	0x010a
        /*0946*/ 	.byte	0x3f
	.zero		1


	//   ....[33]....
        /*0948*/ 	.word	0x00012e50
        /*094c*/ 	.word	0x00000005
        /*0950*/ 	.word	0x00030830
        /*0954*/ 	.short	0x010a
        /*0956*/ 	.byte	0x3f
	.zero		1


	//   ....[34]....
        /*0958*/ 	.word	0x00013860
        /*095c*/ 	.word	0x00000000
        /*0960*/ 	.word	0x00000000
        /*0964*/ 	.short	0x0101
        /*0966*/ 	.byte	0x3f
	.zero		1


	//   ....[35]....
        /*0968*/ 	.word	0x00015d40
        /*096c*/ 	.word	0x00000000
        /*0970*/ 	.word	0x00030830
        /*0974*/ 	.short	0x010a
        /*0976*/ 	.byte	0x3f
	.zero		1


	//   ....[36]....
        /*0978*/ 	.word	0x00015db0
        /*097c*/ 	.word	0x00000000
        /*0980*/ 	.word	0x00030830
        /*0984*/ 	.short	0x010a
        /*0986*/ 	.byte	0x3f
	.zero		1


	//   ....[37]....
        /*0988*/ 	.word	0x00016b90
        /*098c*/ 	.word	0x0000000e
        /*0990*/ 	.word	0x00030850
        /*0994*/ 	.short	0x010a
        /*0996*/ 	.byte	0x3f
	.zero		1


	//   ....[38]....
        /*0998*/ 	.word	0x00016c30
        /*099c*/ 	.word	0x0000000e
        /*09a0*/ 	.word	0x00030850
        /*09a4*/ 	.short	0x010a
        /*09a6*/ 	.byte	0x3f
	.zero		1


	//   ....[39]....
        /*09a8*/ 	.word	0x00016f50
        /*09ac*/ 	.word	0x00000000
        /*09b0*/ 	.word	0x00000000
        /*09b4*/ 	.short	0x0101
        /*09b6*/ 	.byte	0x3f
	.zero		1


	//   ....[40]....
        /*09b8*/ 	.word	0x00018b60
        /*09bc*/ 	.word	0x00000087
        /*09c0*/ 	.word	0x00000000
        /*09c4*/ 	.short	0x0101
        /*09c6*/ 	.byte	0x3f
	.zero		1


	//   ....[41]....
        /*09c8*/ 	.word	0x00019430
        /*09cc*/ 	.word	0x00000000
        /*09d0*/ 	.word	0x00030830
        /*09d4*/ 	.short	0x010a
        /*09d6*/ 	.byte	0x3f
	.zero		1


	//   ....[42]....
        /*09d8*/ 	.word	0x000194a0
        /*09dc*/ 	.word	0x00000000
        /*09e0*/ 	.word	0x00030830
        /*09e4*/ 	.short	0x010a
        /*09e6*/ 	.byte	0x3f
	.zero		1


	//   ....[43]....
        /*09e8*/ 	.word	0x0001a280
        /*09ec*/ 	.word	0x000000c8
        /*09f0*/ 	.word	0x00030850
        /*09f4*/ 	.short	0x010a
        /*09f6*/ 	.byte	0x3f
	.zero		1


	//   ....[44]....
        /*09f8*/ 	.word	0x0001a2d0
        /*09fc*/ 	.word	0x000000c8
        /*0a00*/ 	.word	0x00030850
        /*0a04*/ 	.short	0x010a
        /*0a06*/ 	.byte	0x3f
	.zero		1


	//   ....[45]....
        /*0a08*/ 	.word	0x0001b0c0
        /*0a0c*/ 	.word	0x0000000d
        /*0a10*/ 	.word	0x00000000
        /*0a14*/ 	.short	0x0101
        /*0a16*/ 	.byte	0x3f
	.zero		1


	//   ....[46]....
        /*0a18*/ 	.word	0x0001b130
        /*0a1c*/ 	.word	0x000000c8
        /*0a20*/ 	.word	0x00000000
        /*0a24*/ 	.short	0x0101
        /*0a26*/ 	.byte	0x3f
	.zero		1


	//   ....[47]....
        /*0a28*/ 	.word	0x0001b6a0
        /*0a2c*/ 	.word	0x00000000
        /*0a30*/ 	.word	0x00030830
        /*0a34*/ 	.short	0x010a
        /*0a36*/ 	.byte	0x3f
	.zero		1


	//   ....[48]....
        /*0a38*/ 	.word	0x0001b710
        /*0a3c*/ 	.word	0x00000000
        /*0a40*/ 	.word	0x00030830
        /*0a44*/ 	.short	0x010a
        /*0a46*/ 	.byte	0x3f
	.zero		1


	//   ....[49]....
        /*0a48*/ 	.word	0x0001c4f0
        /*0a4c*/ 	.word	0x0000000c
        /*0a50*/ 	.word	0x00030850
        /*0a54*/ 	.short	0x010a
        /*0a56*/ 	.byte	0x3f
	.zero		1


	//   ....[50]....
        /*0a58*/ 	.word	0x0001c590
        /*0a5c*/ 	.word	0x0000000c
        /*0a60*/ 	.word	0x00030850
        /*0a64*/ 	.short	0x010a
        /*0a66*/ 	.byte	0x3f
	.zero		1


	//   ....[51]....
        /*0a68*/ 	.word	0x0001c930
        /*0a6c*/ 	.word	0x00000000
        /*0a70*/ 	.word	0x00000000
        /*0a74*/ 	.short	0x0101
        /*0a76*/ 	.byte	0x3f
	.zero		1


	//   ....[52]....
        /*0a78*/ 	.word	0x0001e5a0
        /*0a7c*/ 	.word	0x00000007
        /*0a80*/ 	.word	0x00000000
        /*0a84*/ 	.short	0x0101
        /*0a86*/ 	.byte	0x3f
	.zero		1


	//   ....[53]....
        /*0a88*/ 	.word	0x0001f0a0
        /*0a8c*/ 	.word	0x0000000c
        /*0a90*/ 	.word	0x00030850
        /*0a94*/ 	.short	0x010a
        /*0a96*/ 	.byte	0x3f
	.zero		1


	//   ....[54]....
        /*0a98*/ 	.word	0x0001f140
        /*0a9c*/ 	.word	0x0000000c
        /*0aa0*/ 	.word	0x00030850
        /*0aa4*/ 	.short	0x010a
        /*0aa6*/ 	.byte	0x3f
	.zero		1


	//   ....[55]....
        /*0aa8*/ 	.word	0x0001f600
        /*0aac*/ 	.word	0x0000000c
        /*0ab0*/ 	.word	0x00000000
        /*0ab4*/ 	.short	0x0101
        /*0ab6*/ 	.byte	0x3f
	.zero		1


	//   ....[56]....
        /*0ab8*/ 	.word	0x00020ec0
        /*0abc*/ 	.word	0x00000000
        /*0ac0*/ 	.word	0x00000000
        /*0ac4*/ 	.short	0x0101
        /*0ac6*/ 	.byte	0x3f
	.zero		1


	//   ....[57]....
        /*0ac8*/ 	.word	0x00023940
        /*0acc*/ 	.word	0x0000000c
        /*0ad0*/ 	.word	0x00030820
        /*0ad4*/ 	.short	0x010a
        /*0ad6*/ 	.byte	0x3f
	.zero		1


	//   ....[58]....
        /*0ad8*/ 	.word	0x000239c0
        /*0adc*/ 	.word	0x00000009
        /*0ae0*/ 	.word	0x000308a0
        /*0ae4*/ 	.short	0x010a
        /*0ae6*/ 	.byte	0x3f
	.zero		1


	//   ....[59]....
        /*0ae8*/ 	.word	0x00023c30
        /*0aec*/ 	.word	0x00000009
        /*0af0*/ 	.word	0x000308c0
        /*0af4*/ 	.short	0x010a
        /*0af6*/ 	.byte	0x3f
	.zero		1


	//   ....[60]....
        /*0af8*/ 	.word	0x00023f70
        /*0afc*/ 	.word	0x00000008
        /*0b00*/ 	.word	0x000308a0
        /*0b04*/ 	.short	0x010a
        /*0b06*/ 	.byte	0x3f
	.zero		1


	//   ....[61]....
        /*0b08*/ 	.word	0x000241d0
        /*0b0c*/ 	.word	0x00000008
        /*0b10*/ 	.word	0x000308c0
        /*0b14*/ 	.short	0x010a
        /*0b16*/ 	.byte	0x3f
	.zero		1


	//   ....[62]....
        /*0b18*/ 	.word	0x00025460
        /*0b1c*/ 	.word	0x00000007
        /*0b20*/ 	.word	0x00030840
        /*0b24*/ 	.short	0x010a
        /*0b26*/ 	.byte	0x3f
	.zero		1


	//   ....[63]....
        /*0b28*/ 	.word	0x00025a00
        /*0b2c*/ 	.word	0x0000000a
        /*0b30*/ 	.word	0x00030820
        /*0b34*/ 	.short	0x010a
        /*0b36*/ 	.byte	0x3f
	.zero		1


	//   ....[64]....
        /*0b38*/ 	.word	0x00025d30
        /*0b3c*/ 	.word	0x00000003
        /*0b40*/ 	.word	0x00030840
        /*0b44*/ 	.short	0x010a
        /*0b46*/ 	.byte	0x3f
	.zero		1


	//   ....[65]....
        /*0b48*/ 	.word	0x00026000
        /*0b4c*/ 	.word	0x00000008
        /*0b50*/ 	.word	0x00000060
        /*0b54*/ 	.short	0x010a
        /*0b56*/ 	.byte	0x3f
	.zero		1


	//   ....[66]....
        /*0b58*/ 	.word	0x000265f0
        /*0b5c*/ 	.word	0x00000002
        /*0b60*/ 	.word	0x00030840
        /*0b64*/ 	.short	0x010a
        /*0b66*/ 	.byte	0x3f
	.zero		1


	//   ....[67]....
        /*0b68*/ 	.word	0x000268c0
        /*0b6c*/ 	.word	0x00000002
        /*0b70*/ 	.word	0x00000060
        /*0b74*/ 	.short	0x010a
        /*0b76*/ 	.byte	0x3f
	.zero		1


	//   ....[68]....
        /*0b78*/ 	.word	0x00026dc0
        /*0b7c*/ 	.word	0x00000002
        /*0b80*/ 	.word	0x00030840
        /*0b84*/ 	.short	0x010a
        /*0b86*/ 	.byte	0x3f
	.zero		1


	//   ....[69]....
        /*0b88*/ 	.word	0x000270b0
        /*0b8c*/ 	.word	0x00000002
        /*0b90*/ 	.word	0x00000060
        /*0b94*/ 	.short	0x010a
        /*0b96*/ 	.byte	0x3f
	.zero		1


	//   ....[70]....
        /*0b98*/ 	.word	0x00027560
        /*0b9c*/ 	.word	0x00000003
        /*0ba0*/ 	.word	0x00030860
        /*0ba4*/ 	.short	0x010a
        /*0ba6*/ 	.byte	0x3f
	.zero		1


	//   ....[71]....
        /*0ba8*/ 	.word	0x00028660
        /*0bac*/ 	.word	0x00000000
        /*0bb0*/ 	.word	0x00030820
        /*0bb4*/ 	.short	0x010a
        /*0bb6*/ 	.byte	0x3f
	.zero		1


	//   ....[72]....
        /*0bb8*/ 	.word	0x000287f0
        /*0bbc*/ 	.word	0x00000007
        /*0bc0*/ 	.word	0x00000000
        /*0bc4*/ 	.short	0x010a
        /*0bc6*/ 	.byte	0x3f
	.zero		1


	//   ....[73]....
        /*0bc8*/ 	.word	0x00028860
        /*0bcc*/ 	.word	0x00000003
        /*0bd0*/ 	.word	0x00000000
        /*0bd4*/ 	.short	0x010a
        /*0bd6*/ 	.byte	0x3f
	.zero		1


	//   ....[74]....
        /*0bd8*/ 	.word	0x000288c0
        /*0bdc*/ 	.word	0x00000005
        /*0be0*/ 	.word	0x00000000
        /*0be4*/ 	.short	0x010a
        /*0be6*/ 	.byte	0x3f
	.zero		1


	//   ....[75]....
        /*0be8*/ 	.word	0x000288f0
        /*0bec*/ 	.word	0x00000003
        /*0bf0*/ 	.word	0x00000000
        /*0bf4*/ 	.short	0x010a
        /*0bf6*/ 	.byte	0x3f
	.zero		1


	//   ....[76]....
        /*0bf8*/ 	.word	0x00028950
        /*0bfc*/ 	.word	0x00000059
        /*0c00*/ 	.word	0x00030890
        /*0c04*/ 	.short	0x010a
        /*0c06*/ 	.byte	0x3f
	.zero		1


	//   ....[77]....
        /*0c08*/ 	.word	0x000289a0
        /*0c0c*/ 	.word	0x00000059
        /*0c10*/ 	.word	0x00030890
        /*0c14*/ 	.short	0x010a
        /*0c16*/ 	.byte	0x3f
	.zero		1


	//   ....[78]....
        /*0c18*/ 	.word	0x000289f0
        /*0c1c*/ 	.word	0x00000059
        /*0c20*/ 	.word	0x00030890
        /*0c24*/ 	.short	0x010a
        /*0c26*/ 	.byte	0x3f
	.zero		1


	//   ....[79]....
        /*0c28*/ 	.word	0x00028a40
        /*0c2c*/ 	.word	0x00000059
        /*0c30*/ 	.word	0x000308b0
        /*0c34*/ 	.short	0x010a
        /*0c36*/ 	.byte	0x3f
	.zero		1


	//   ....[80]....
        /*0c38*/ 	.word	0x00028f90
        /*0c3c*/ 	.word	0x00000011
        /*0c40*/ 	.word	0x00030800
        /*0c44*/ 	.short	0x010a
        /*0c46*/ 	.byte	0x3f
	.zero		1


	//   ....[81]....
        /*0c48*/ 	.word	0x000294e0
        /*0c4c*/ 	.word	0x00000011
        /*0c50*/ 	.word	0x00030800
        /*0c54*/ 	.short	0x010a
        /*0c56*/ 	.byte	0x3f
	.zero		1


	//   ....[82]....
        /*0c58*/ 	.word	0x00029530
        /*0c5c*/ 	.word	0x00000005
        /*0c60*/ 	.word	0x00030830
        /*0c64*/ 	.short	0x010a
        /*0c66*/ 	.byte	0x3f
	.zero		1


	//   ....[83]....
        /*0c68*/ 	.word	0x00029580
        /*0c6c*/ 	.word	0x00000000
        /*0c70*/ 	.word	0x00030830
        /*0c74*/ 	.short	0x010a
        /*0c76*/ 	.byte	0x3f
	.zero		1


	//   ....[84]....
        /*0c78*/ 	.word	0x000295d0
        /*0c7c*/ 	.word	0x0000000e
        /*0c80*/ 	.word	0x00030850
        /*0c84*/ 	.short	0x010a
        /*0c86*/ 	.byte	0x3f
	.zero		1


	//   ....[85]....
        /*0c88*/ 	.word	0x00029620
        /*0c8c*/ 	.word	0x00000000
        /*0c90*/ 	.word	0x00030830
        /*0c94*/ 	.short	0x010a
        /*0c96*/ 	.byte	0x3f
	.zero		1


	//   ....[86]....
        /*0c98*/ 	.word	0x00029670
        /*0c9c*/ 	.word	0x000000c8
        /*0ca0*/ 	.word	0x00030850
        /*0ca4*/ 	.short	0x010a
        /*0ca6*/ 	.byte	0x3f
	.zero		1


	//   ....[87]....
        /*0ca8*/ 	.word	0x000296c0
        /*0cac*/ 	.word	0x00000000
        /*0cb0*/ 	.word	0x00030830
        /*0cb4*/ 	.short	0x010a
        /*0cb6*/ 	.byte	0x3f
	.zero		1


	//   ....[88]....
        /*0cb8*/ 	.word	0x00029710
        /*0cbc*/ 	.word	0x0000000c
        /*0cc0*/ 	.word	0x00030850
        /*0cc4*/ 	.short	0x010a
        /*0cc6*/ 	.byte	0x3f
	.zero		1


	//   ....[89]....
        /*0cc8*/ 	.word	0x00029760
        /*0ccc*/ 	.word	0x0000000c
        /*0cd0*/ 	.word	0x00030850
        /*0cd4*/ 	.short	0x010a
        /*0cd6*/ 	.byte	0x3f
	.zero		1


	//   ....[90]....
        /*0cd8*/ 	.word	0x00029900
        /*0cdc*/ 	.word	0x0000000c
        /*0ce0*/ 	.word	0x00030820
        /*0ce4*/ 	.short	0x010a
        /*0ce6*/ 	.byte	0x3f
	.zero		1


	//   ....[91]....
        /*0ce8*/ 	.word	0x00029950
        /*0cec*/ 	.word	0x00000009
        /*0cf0*/ 	.word	0x000308a0
        /*0cf4*/ 	.short	0x010a
        /*0cf6*/ 	.byte	0x3f
	.zero		1


	//   ....[92]....
        /*0cf8*/ 	.word	0x000299a0
        /*0cfc*/ 	.word	0x00000009
        /*0d00*/ 	.word	0x000308c0
        /*0d04*/ 	.short	0x010a
        /*0d06*/ 	.byte	0x3f
	.zero		1


	//   ....[93]....
        /*0d08*/ 	.word	0x000299f0
        /*0d0c*/ 	.word	0x00000008
        /*0d10*/ 	.word	0x000308a0
        /*0d14*/ 	.short	0x010a
        /*0d16*/ 	.byte	0x3f
	.zero		1


	//   ....[94]....
        /*0d18*/ 	.word	0x00029a40
        /*0d1c*/ 	.word	0x00000008
        /*0d20*/ 	.word	0x000308c0
        /*0d24*/ 	.short	0x010a
        /*0d26*/ 	.byte	0x3f
	.zero		1


	//   ....[95]....
        /*0d28*/ 	.word	0x00029be0
        /*0d2c*/ 	.word	0x00000007
        /*0d30*/ 	.word	0x00030840
        /*0d34*/ 	.short	0x010a
        /*0d36*/ 	.byte	0x3f
	.zero		1


	//   ....[96]....
        /*0d38*/ 	.word	0x00029c60
        /*0d3c*/ 	.word	0x00000003
        /*0d40*/ 	.word	0x00030820
        /*0d44*/ 	.short	0x010a
        /*0d46*/ 	.byte	0x3f
	.zero		1


	//   ....[97]....
        /*0d48*/ 	.word	0x00029cb0
        /*0d4c*/ 	.word	0x00000003
        /*0d50*/ 	.word	0x00030840
        /*0d54*/ 	.short	0x010a
        /*0d56*/ 	.byte	0x3f
	.zero		1


	//   ....[98]....
        /*0d58*/ 	.word	0x00029d00
        /*0d5c*/ 	.word	0x00000008
        /*0d60*/ 	.word	0x00000060
        /*0d64*/ 	.short	0x010a
        /*0d66*/ 	.byte	0x3f
	.zero		1


	//   ....[99]....
        /*0d68*/ 	.word	0x00029d50
        /*0d6c*/ 	.word	0x00000002
        /*0d70*/ 	.word	0x00030840
        /*0d74*/ 	.short	0x010a
        /*0d76*/ 	.byte	0x3f
	.zero		1


	//   ....[100]....
        /*0d78*/ 	.word	0x00029da0
        /*0d7c*/ 	.word	0x00000002
        /*0d80*/ 	.word	0x00000060
        /*0d84*/ 	.short	0x010a
        /*0d86*/ 	.byte	0x3f
	.zero		1


	//   ....[101]....
        /*0d88*/ 	.word	0x00029df0
        /*0d8c*/ 	.word	0x00000002
        /*0d90*/ 	.word	0x00030840
        /*0d94*/ 	.short	0x010a
        /*0d96*/ 	.byte	0x3f
	.zero		1


	//   ....[102]....
        /*0d98*/ 	.word	0x00029e40
        /*0d9c*/ 	.word	0x00000002
        /*0da0*/ 	.word	0x00000060
        /*0da4*/ 	.short	0x010a
        /*0da6*/ 	.byte	0x3f
	.zero		1


	//   ....[103]....
        /*0da8*/ 	.word	0x00029e90
        /*0dac*/ 	.word	0x00000003
        /*0db0*/ 	.word	0x00030860
        /*0db4*/ 	.short	0x010a
        /*0db6*/ 	.byte	0x3f
	.zero		1


	//   ....[104]....
        /*0db8*/ 	.word	0x0002a860
        /*0dbc*/ 	.word	0x00000000
        /*0dc0*/ 	.word	0x00030820
        /*0dc4*/ 	.short	0x010a
        /*0dc6*/ 	.byte	0x3f
	.zero		1


	//   ....[105]....
        /*0dc8*/ 	.word	0x0002aa00
        /*0dcc*/ 	.word	0x00000007
        /*0dd0*/ 	.word	0x00000000
        /*0dd4*/ 	.short	0x010a
        /*0dd6*/ 	.byte	0x3f
	.zero		1


	//   ....[106]....
        /*0dd8*/ 	.word	0x0002aa50
        /*0ddc*/ 	.word	0x00000003
        /*0de0*/ 	.word	0x00000000
        /*0de4*/ 	.short	0x010a
        /*0de6*/ 	.byte	0x3f
	.zero		1


	//   ....[107]....
        /*0de8*/ 	.word	0x0002aaa0
        /*0dec*/ 	.word	0x00000005
        /*0df0*/ 	.word	0x00000000
        /*0df4*/ 	.short	0x010a
        /*0df6*/ 	.byte	0x3f
	.zero		1


	//----- nvinfo : EIATTR_NUM_MBARRIERS
	.align		4
.L_275:
        /*0df8*/ 	.byte	0x03, 0x38
        /*0dfa*/ 	.short	0x0016


	//----- nvinfo : EIATTR_EXIT_INSTR_OFFSETS
	.align		4
        /*0dfc*/ 	.byte	0x04, 0x1c
        /*0dfe*/ 	.short	(.L_277 - .L_276)


	//   ....[0]....
.L_276:
        /*0e00*/ 	.word	0x00028940


	//----- nvinfo : EIATTR_MAX_THREADS
	.align		4
.L_277:
        /*0e04*/ 	.byte	0x04, 0x05
        /*0e06*/ 	.short	(.L_279 - .L_278)
.L_278:
        /*0e08*/ 	.word	0x00000180
        /*0e0c*/ 	.word	0x00000001
        /*0e10*/ 	.word	0x00000001


	//----- nvinfo : EIATTR_CRS_STACK_SIZE
	.align		4
.L_279:
        /*0e14*/ 	.byte	0x04, 0x1e
        /*0e16*/ 	.short	(.L_281 - .L_280)
.L_280:
        /*0e18*/ 	.word	0x00000000


	//----- nvinfo : EIATTR_CBANK_PARAM_SIZE
	.align		4
.L_281:
        /*0e1c*/ 	.byte	0x03, 0x19
        /*0e1e*/ 	.short	0x0a70


	//----- nvinfo : EIATTR_PARAM_CBANK
	.align		4
        /*0e20*/ 	.byte	0x04, 0x0a
        /*0e22*/ 	.short	(.L_283 - .L_282)
	.align		4
.L_282:
        /*0e24*/ 	.word	index@(.nv.constant0._ZN7cutlass13device_kernelIN5flash11enable_sm90INS1_16FlashAttnFwdSm90INS1_25CollectiveMainloopFwdSm90ILi2EN4cute5tupleIJNS5_1CILi1EEES8_S8_EEENS6_IJNS7_ILi128EEENS7_ILi96EEENS7_ILi192EEEEEELi192ENS_10bfloat16_tEfNS_4arch4Sm90ELb0ELb1ELb0ELb1ELb0ELb1ELb0ELb1ELb1ELb0ELb0ELb0EEENS1_21CollectiveEpilogueFwdINS6_IJSA_SC_SB_EEES9_SE_SG_Li256ELb1ELb0ELb0ELb0EEENS1_36VarlenDynamicPersistentTileSchedulerILi128ELi96ELi256ELi32ELb0ELb0ELb1ELb1ELb0ELb1EEEEEEEEEvNT_6ParamsE)
        /*0e28*/ 	.short	0x0210
        /*0e2a*/ 	.short	0x0a70


	//----- nvinfo : EIATTR_SW_WAR
	.align		4
.L_283:
        /*0e2c*/ 	.byte	0x04, 0x36
        /*0e2e*/ 	.short	(.L_285 - .L_284)
.L_284:
        /*0e30*/ 	.word	0x00000008
.L_285:


//--------------------- .nv.info._ZN7cutlass13device_kernelIN5flash11enable_sm90INS1_16FlashAttnFwdSm90INS1_25CollectiveMainloopFwdSm90ILi2EN4cute5tupleIJNS5_1CILi1EEES8_S8_EEENS6_IJNS7_ILi128EEENS7_ILi112EEENS7_ILi192EEEEEELi192ENS_10bfloat16_tEfNS_4arch4Sm90ELb1ELb0ELb0ELb0ELb0ELb0ELb0ELb1ELb1ELb0ELb0ELb0EEENS1_21CollectiveEpilogueFwdINS6_IJSA_SC_SB_EEES9_SE_SG_Li256ELb0ELb0ELb0ELb0EEENS1_30DynamicPersistentTileSchedulerILi256ELi32ELb0ELb0ELb1EEEEEEEEEvNT_6ParamsE --------------------------
	.section	.nv.info._ZN7cutlass13device_kernelIN5flash11enable_sm90INS1_16FlashAttnFwdSm90INS1_25CollectiveMainloopFwdSm90ILi2EN4cute5tupleIJNS5_1CILi1EEES8_S8_EEENS6_IJNS7_ILi128EEENS7_ILi112EEENS7_ILi192EEEEEELi192ENS_10bfloat16_tEfNS_4arch4Sm90ELb1ELb0ELb0ELb0ELb0ELb0ELb0ELb1ELb1ELb0ELb0ELb0EEENS1_21CollectiveEpilogueFwdINS6_IJSA_SC_SB_EEES9_SE_SG_Li256ELb0ELb0ELb0ELb0EEENS1_30DynamicPersistentTileSchedulerILi256ELi32ELb0ELb0ELb1EEEEEEEEEvNT_6ParamsE,"",@"SHT_CUDA_INFO"
	.sectionflags	@""
	.align	4


	//----- nvinfo : EIATTR_CUDA_API_VERSION
	.align		4
        /*0000*/ 	.byte	0x04, 0x37
        /*0002*/ 	.short	(.L_287 - .L_286)
.L_286:
        /*0004*/ 	.word	0x00000082


	//----- nvinfo : EIATTR_KPARAM_INFO
	.align		4
.L_287:
        /*0008*/ 	.byte	0x04, 0x17
        /*000a*/ 	.short	(.L_289 - .L_288)
.L_288:
        /*000c*/ 	.word	0x00000000
        /*0010*/ 	.short	0x0000
        /*0012*/ 	.short	0x0070
        /*0014*/ 	.byte	0x00, 0xf0, 0x01, 0x2e


	//----- nvinfo : EIATTR_SPARSE_MMA_MASK
	.align		4
.L_289:
        /*0018*/ 	.byte	0x03, 0x50
        /*001a*/ 	.short	0x0000


	//----- nvinfo : EIATTR_MAXREG_COUNT
	.align		4
        /*001c*/ 	.byte	0x03, 0x1b
        /*001e*/ 	.short	0x00a8


	//----- nvinfo : EIATTR_NUM_BARRIERS
	.align		4
        /*0020*/ 	.byte	0x02, 0x4c
        /*0022*/ 	.byte	0x09
	.zero		1


	//----- nvinfo : EIATTR_EXTERNS
	.align		4
        /*0024*/ 	.byte	0x04, 0x0f
        /*0026*/ 	.short	(.L_291 - .L_290)


	//   ....[0]....
	.align		4
.L_290:
        /*0028*/ 	.word	index@(__assertfail)


	//----- nvinfo : EIATTR_ANNOTATIONS
	.align		4
.L_291:
        /*002c*/ 	.byte	0x04, 0x55
        /*002e*/ 	.short	(.L_293 - .L_292)


	//   ....[0]....
.L_292:
        /*0030*/ 	.word	0x00000001
        /*0034*/ 	.byte	0x40, 0x09, 0x00, 0x00, 0x01, 0x00, 0x00, 0x00, 0x10, 0x0a, 0x00, 0x00, 0x01, 0x00, 0x00, 0x00
        /*0044*/ 	.byte	0x80, 0x08, 0x01, 0x00, 0x01, 0x00, 0x00, 0x00, 0x30, 0x09, 0x01, 0x00, 0x01, 0x00, 0x00, 0x00
        /*0054*/ 	.byte	0x40, 0x09, 0x01, 0x00, 0x01, 0x00, 0x00, 0x00, 0x50, 0x09, 0x01, 0x00, 0x01, 0x00, 0x00, 0x00
        /*0064*/ 	.byte	0x20, 0x19, 0x01, 0x00, 0x01, 0x00, 0x00, 0x00, 0x70, 0x1b, 0x01, 0x00, 0x01, 0x00, 0x00, 0x00
        /*0074*/ 	.byte	0xc0, 0x32, 0x01, 0x00, 0x01, 0x00, 0x00, 0x00, 0xb0, 0x35, 0x01, 0x00, 0x01, 0x00, 0x00, 0x00
        /*0084*/ 	.byte	0xa0, 0x36, 0x01, 0x00, 0x01, 0x00, 0x00, 0x00, 0x40, 0x37, 0x01, 0x00, 0x01, 0x00, 0x00, 0x00
        /*0094*/ 	.byte	0x80, 0x38, 0x01, 0x00


	//----- nvinfo : EIATTR_MERCURY_ISA_VERSION
	.align		4
.L_293:
        /*0098*/ 	.byte	0x03, 0x5f
        /*009a*/ 	.short	0x0101


	//----- nvinfo : EIATTR_INT_WARP_WIDE_INSTR_OFFSETS
	.align		4
        /*009c*/ 	.byte	0x04, 0x31
        /*009e*/ 	.short	(.L_295 - .L_294)


	//   ....[0]....
.L_294:
        /*00a0*/ 	.word	0x00000180


	//   ....[1]....
        /*00a4*/ 	.word	0x000001b0


	//   ....[2]....
        /*00a8*/ 	.word	0x00000240


	//   ....[3]....
        /*00ac*/ 	.word	0x00010df0


	//   ....[4]....
        /*00b0*/ 	.word	0x00010e90


	//   ....[5]....
        /*00b4*/ 	.word	0x00011400


	//   ....[6]....
        /*00b8*/ 	.word	0x00013200


	//   ....[7]....
        /*00bc*/ 	.word	0x000132a0


	//----- nvinfo : EIATTR_COOP_GROUP_MASK_REGIDS
	.align		4
.L_295:
        /*00c0*/ 	.byte	0x04, 0x29
        /*00c2*/ 	.short	(.L_297 - .L_296)


	//   ....[0]....
.L_296:
        /*00c4*/ 	.word	0xffffffff


	//   ....[1]....
        /*00c8*/ 	.word	0xffffffff


	//   ....[2]....
        /*00cc*/ 	.word	0xffffffff


	//   ....[3]....
        /*00d0*/ 	.word	0xffffffff


	//   ....[4]....
        /*00d4*/ 	.word	0xffffffff


	//   ....[5]....
        /*00d8*/ 	.word	0xffffffff


	//   ....[6]....
        /*00dc*/ 	.word	0xffffffff


	//   ....[7]....
        /*00e0*/ 	.word	0xffffffff


	//   ....[8]....
        /*00e4*/ 	.word	0xffffffff


	//   ....[9]....
        /*00e8*/ 	.word	0xffffffff


	//   ....[10]....
        /*00ec*/ 	.word	0xffffffff


	//   ....[11]....
        /*00f0*/ 	.word	0xffffffff


	//   ....[12]....
        /*00f4*/ 	.word	0xffffffff


	//   ....[13]....
        /*00f8*/ 	.word	0xffffffff


	//   ....[14]....
        /*00fc*/ 	.word	0xffffffff


	//   ....[15]....
        /*0100*/ 	.word	0xffffffff


	//   ....[16]....
        /*0104*/ 	.word	0xffffffff


	//   ....[17]....
        /*0108*/ 	.word	0xffffffff


	//   ....[18]....
        /*010c*/ 	.word	0xffffffff


	//   ....[19]....
        /*0110*/ 	.word	0xffffffff


	//   ....[20]....
        /*0114*/ 	.word	0xffffffff


	//   ....[21]....
        /*0118*/ 	.word	0xffffffff


	//   ....[22]....
        /*011c*/ 	.word	0xffffffff


	//   ....[23]....
        /*0120*/ 	.word	0xffffffff


	//   ....[24]....
        /*0124*/ 	.word	0xffffffff


	//   ....[25]....
        /*0128*/ 	.word	0xffffffff


	//   ....[26]....
        /*012c*/ 	.word	0xffffffff


	//   ....[27]....
        /*0130*/ 	.word	0xffffffff


	//   ....[28]....
        /*0134*/ 	.word	0x0500000f


	//   ....[29]....
        /*0138*/ 	.word	0x0500000f


	//----- nvinfo : EIATTR_COOP_GROUP_INSTR_OFFSETS
	.align		4
.L_297:
        /*013c*/ 	.byte	0x04, 0x28
        /*013e*/ 	.short	(.L_299 - .L_298)


	//   ....[0]....
.L_298:
        /*0140*/ 	.word	0x00000060


	//   ....[1]....
        /*0144*/ 	.word	0x00000190


	//   ....[2]....
        /*0148*/ 	.word	0x00000250


	//   ....[3]....
        /*014c*/ 	.word	0x000003c0


	//   ....[4]....
        /*0150*/ 	.word	0x00000520


	//   ....[5]....
        /*0154*/ 	.word	0x00000640


	//   ....[6]....
        /*0158*/ 	.word	0x000007a0


	//   ....[7]....
        /*015c*/ 	.word	0x00001550


	//   ....[8]....
        /*0160*/ 	.word	0x000042d0


	//   ....[9]....
        /*0164*/ 	.word	0x00004390


	//   ....[10]....
        /*0168*/ 	.word	0x00004bd0


	//   ....[11]....
        /*016c*/ 	.word	0x00004c70


	//   ....[12]....
        /*0170*/ 	.word	0x00008e30


	//   ....[13]....
        /*0174*/ 	.word	0x00008e90


	//   ....[14]....
        /*0178*/ 	.word	0x00009740


	//   ....[15]....
        /*017c*/ 	.word	0x00009770


	//   ....[16]....
        /*0180*/ 	.word	0x0000cdc0


	//   ....[17]....
        /*0184*/ 	.word	0x0000cdf0


	//   ....[18]....
        /*0188*/ 	.word	0x0000d1e0


	//   ....[19]....
        /*018c*/ 	.word	0x0000d260


	//   ....[20]....
        /*0190*/ 	.word	0x0000e690


	//   ....[21]....
        /*0194*/ 	.word	0x0000e6d0


	//   ....[22]....
        /*0198*/ 	.word	0x0000e750


	//   ....[23]....
        /*019c*/ 	.word	0x0000e790


	//   ....[24]....
        /*01a0*/ 	.word	0x0000fc20


	//   ....[25]....
        /*01a4*/ 	.word	0x00010840


	//   ....[26]....
        /*01a8*/ 	.word	0x00013640


	//   ....[27]....
        /*01ac*/ 	.word	0x00013820


	//   ....[28]....
        /*01b0*/ 	.word	0x00013da0


	//   ....[29]....
        /*01b4*/ 	.word	0x00014170


	//----- nvinfo : EIATTR_REG_RECONFIG
	.align		4
.L_299:
        /*01b8*/ 	.byte	0x01, 0x54
	.zero		2


	//----- nvinfo : EIATTR_SYSCALL_OFFSETS
	.align		4
        /*01bc*/ 	.byte	0x04, 0x46
        /*01be*/ 	.short	(.L_301 - .L_300)


	//   ....[0]....
.L_300:
        /*01c0*/ 	.word	0x00001710


	//   ....[1]....
        /*01c4*/ 	.word	0x00011010


	//   ....[2]....
        /*01c8*/ 	.word	0x00011140


	//   ....[3]....
        /*01cc*/ 	.word	0x00011240


	//----- nvinfo : EIATTR_MBARRIER_INSTR_OFFSETS
	.align		4
.L_301:
        /*01d0*/ 	.byte	0x04, 0x39
        /*01d2*/ 	.short	(.L_303 - .L_302)


	//   ....[0]....
.L_302:
        /*01d4*/ 	.word	0x00000270
        /*01d8*/ 	.word	0x000000ff
        /*01dc*/ 	.word	0x00036800
        /*01e0*/ 	.short	0x0100
        /*01e2*/ 	.byte	0x06
	.zero		1


	//   ....[1]....
        /*01e4*/ 	.word	0x00000280
        /*01e8*/ 	.word	0x000000ff
        /*01ec*/ 	.word	0x00036820
        /*01f0*/ 	.short	0x0100
        /*01f2*/ 	.byte	0x06
	.zero		1


	//   ....[2]....
        /*01f4*/ 	.word	0x00000370
        /*01f8*/ 	.word	0x000000ff
        /*01fc*/ 	.word	0x00036830
        /*0200*/ 	.short	0x0100
        /*0202*/ 	.byte	0x08
	.zero		1


	//   ....[3]....
        /*0204*/ 	.word	0x00000380
        /*0208*/ 	.word	0x000000ff
        /*020c*/ 	.word	0x00036840
        /*0210*/ 	.short	0x0100
        /*0212*/ 	.byte	0x08
	.zero		1


	//   ....[4]....
        /*0214*/ 	.word	0x00000390
        /*0218*/ 	.word	0x000000ff
        /*021c*/ 	.word	0x00036838
        /*0220*/ 	.short	0x0100
        /*0222*/ 	.byte	0x08
	.zero		1


	//   ....[5]....
        /*0224*/ 	.word	0x000003a0
        /*0228*/ 	.word	0x000000ff
        /*022c*/ 	.word	0x00036848
        /*0230*/ 	.short	0x0100
        /*0232*/ 	.byte	0x08
	.zero		1


	//   ....[6]....
        /*0234*/ 	.word	0x000004d0
        /*0238*/ 	.word	0x000000ff
        /*023c*/ 	.word	0x00036850
        /*0240*/ 	.short	0x0100
        /*0242*/ 	.byte	0x08
	.zero		1


	//   ....[7]....
        /*0244*/ 	.word	0x000004e0
        /*0248*/ 	.word	0x000000ff
        /*024c*/ 	.word	0x00036860
        /*0250*/ 	.short	0x0100
        /*0252*/ 	.byte	0x08
	.zero		1


	//   ....[8]....
        /*0254*/ 	.word	0x000004f0
        /*0258*/ 	.word	0x000000ff
        /*025c*/ 	.word	0x00036858
        /*0260*/ 	.short	0x0100
        /*0262*/ 	.byte	0x08
	.zero		1


	//   ....[9]....
        /*0264*/ 	.word	0x00000500
        /*0268*/ 	.word	0x000000ff
        /*026c*/ 	.word	0x00036868
        /*0270*/ 	.short	0x0100
        /*0272*/ 	.byte	0x08
	.zero		1


	//   ....[10]....
        /*0274*/ 	.word	0x000005f0
        /*0278*/ 	.word	0x000000ff
        /*027c*/ 	.word	0x00036870
        /*0280*/ 	.short	0x0100
        /*0282*/ 	.byte	0x06
	.zero		1


	//   ....[11]....
        /*0284*/ 	.word	0x00000600
        /*0288*/ 	.word	0x000000ff
        /*028c*/ 	.word	0x00036880
        /*0290*/ 	.short	0x0100
        /*0292*/ 	.byte	0x06
	.zero		1


	//   ....[12]....
        /*0294*/ 	.word	0x00000610
        /*0298*/ 	.word	0x000000ff
        /*029c*/ 	.word	0x00036878
        /*02a0*/ 	.short	0x0100
        /*02a2*/ 	.byte	0x06
	.zero		1


	//   ....[13]....
        /*02a4*/ 	.word	0x00000620
        /*02a8*/ 	.word	0x000000ff
        /*02ac*/ 	.word	0x00036888
        /*02b0*/ 	.short	0x0100
        /*02b2*/ 	.byte	0x06
	.zero		1


	//   ....[14]....
        /*02b4*/ 	.word	0x00000750
        /*02b8*/ 	.word	0x000000ff
        /*02bc*/ 	.word	0x00036890
        /*02c0*/ 	.short	0x0100
        /*02c2*/ 	.byte	0x08
	.zero		1


	//   ....[15]....
        /*02c4*/ 	.word	0x00000760
        /*02c8*/ 	.word	0x000000ff
        /*02cc*/ 	.word	0x000368a0
        /*02d0*/ 	.short	0x0100
        /*02d2*/ 	.byte	0x08
	.zero		1


	//   ....[16]....
        /*02d4*/ 	.word	0x00000770
        /*02d8*/ 	.word	0x000000ff
        /*02dc*/ 	.word	0x00036898
        /*02e0*/ 	.short	0x0100
        /*02e2*/ 	.byte	0x08
	.zero		1


	//   ....[17]....
        /*02e4*/ 	.word	0x00000780
        /*02e8*/ 	.word	0x000000ff
        /*02ec*/ 	.word	0x000368a8
        /*02f0*/ 	.short	0x0100
        /*02f2*/ 	.byte	0x08
	.zero		1


	//   ....[18]....
        /*02f4*/ 	.word	0x000008b0
        /*02f8*/ 	.word	0x000000ff
        /*02fc*/ 	.word	0x000368b0
        /*0300*/ 	.short	0x0100
        /*0302*/ 	.byte	0x08
	.zero		1


	//   ....[19]....
        /*0304*/ 	.word	0x000008c0
        /*0308*/ 	.word	0x000000ff
        /*030c*/ 	.word	0x000368c0
        /*0310*/ 	.short	0x0100
        /*0312*/ 	.byte	0x08
	.zero		1


	//   ....[20]....
        /*0314*/ 	.word	0x000008d0
        /*0318*/ 	.word	0x000000ff
        /*031c*/ 	.word	0x000368b8
        /*0320*/ 	.short	0x0100
        /*0322*/ 	.byte	0x08
	.zero		1


	//   ....[21]....
        /*0324*/ 	.word	0x000008e0
        /*0328*/ 	.word	0x000000ff
        /*032c*/ 	.word	0x000368c8
        /*0330*/ 	.short	0x0100
        /*0332*/ 	.byte	0x08
	.zero		1


	//   ....[22]....
        /*0334*/ 	.word	0x00001780
        /*0338*/ 	.word	0x000000ff
        /*033c*/ 	.word	0x00036800
        /*0340*/ 	.short	0x010a
        /*0342*/ 	.byte	0x04
	.zero		1


	//   ....[23]....
        /*0344*/ 	.word	0x00001820
        /*0348*/ 	.word	0x00000002
        /*034c*/ 	.word	0x00036830
        /*0350*/ 	.short	0x010a
        /*0352*/ 	.byte	0x3f
	.zero		1


	//   ....[24]....
        /*0354*/ 	.word	0x00001890
        /*0358*/ 	.word	0x00000002
        /*035c*/ 	.word	0x00036830
        /*0360*/ 	.short	0x010a
        /*0362*/ 	.byte	0x3f
	.zero		1


	//   ....[25]....
        /*0364*/ 	.word	0x000041f0
        /*0368*/ 	.word	0x00000002
        /*036c*/ 	.word	0x00000000
        /*0370*/ 	.short	0x0101
        /*0372*/ 	.byte	0x3f
	.zero		1


	//   ....[26]....
        /*0374*/ 	.word	0x00005df0
        /*0378*/ 	.word	0x000000ff
        /*037c*/ 	.word	0x00036830
        /*0380*/ 	.short	0x010a
        /*0382*/ 	.byte	0x2f
	.zero		1


	//   ....[27]....
        /*0384*/ 	.word	0x00005e30
        /*0388*/ 	.word	0x000000ff
        /*038c*/ 	.word	0x00036830
        /*0390*/ 	.short	0x010a
        /*0392*/ 	.byte	0x2f
	.zero		1


	//   ....[28]....
        /*0394*/ 	.word	0x00008530
        /*0398*/ 	.word	0x000000ff
        /*039c*/ 	.word	0x00036850
        /*03a0*/ 	.short	0x010a
        /*03a2*/ 	.byte	0x06
	.zero		1


	//   ....[29]....
        /*03a4*/ 	.word	0x00008570
        /*03a8*/ 	.word	0x000000ff
        /*03ac*/ 	.word	0x00036850
        /*03b0*/ 	.short	0x010a
        /*03b2*/ 	.byte	0x06
	.zero		1


	//   ....[30]....
        /*03b4*/ 	.word	0x00009f60
        /*03b8*/ 	.word	0x00000008
        /*03bc*/ 	.word	0x00000000
        /*03c0*/ 	.short	0x0101
        /*03c2*/ 	.byte	0x3f
	.zero		1


	//   ....[31]....
        /*03c4*/ 	.word	0x00009fa0
        /*03c8*/ 	.word	0x0000008c
        /*03cc*/ 	.word	0x00000000
        /*03d0*/ 	.short	0x0101
        /*03d2*/ 	.byte	0x3f
	.zero		1


	//   ....[32]....
        /*03d4*/ 	.word	0x0000a370
        /*03d8*/ 	.word	0x000000ff
        /*03dc*/ 	.word	0x00036830
        /*03e0*/ 	.short	0x010a
        /*03e2*/ 	.byte	0x06
	.zero		1


	//   ....[33]....
        /*03e4*/ 	.word	0x0000a3b0
        /*03e8*/ 	.word	0x000000ff
        /*03ec*/ 	.word	0x00036830
        /*03f0*/ 	.short	0x010a
        /*03f2*/ 	.byte	0x06
	.zero		1


	//   ....[34]....
        /*03f4*/ 	.word	0x0000caa0
        /*03f8*/ 	.word	0x000000ff
        /*03fc*/ 	.word	0x00036850
        /*0400*/ 	.short	0x010a
        /*0402*/ 	.byte	0x07
	.zero		1


	//   ....[35]....
        /*0404*/ 	.word	0x0000cae0
        /*0408*/ 	.word	0x000000ff
        /*040c*/ 	.word	0x00036850
        /*0410*/ 	.short	0x010a
        /*0412*/ 	.byte	0x07
	.zero		1


	//   ....[36]....
        /*0414*/ 	.word	0x0000da00
        /*0418*/ 	.word	0x00000090
        /*041c*/ 	.word	0x00000000
        /*0420*/ 	.short	0x0101
        /*0422*/ 	.byte	0x3f
	.zero		1


	//   ....[37]....
        /*0424*/ 	.word	0x0000da50
        /*0428*/ 	.word	0x00000090
        /*042c*/ 	.word	0x00000000
        /*0430*/ 	.short	0x0101
        /*0432*/ 	.byte	0x3f
	.zero		1


	//   ....[38]....
        /*0434*/ 	.word	0x0000e600
        /*0438*/ 	.word	0x000000ff
        /*043c*/ 	.word	0x00036850
        /*0440*/ 	.short	0x010a
        /*0442*/ 	.byte	0x05
	.zero		1


	//   ....[39]....
        /*0444*/ 	.word	0x0000e640
        /*0448*/ 	.word	0x000000ff
        /*044c*/ 	.word	0x00036850
        /*0450*/ 	.short	0x010a
        /*0452*/ 	.byte	0x05
	.zero		1


	//   ....[40]....
        /*0454*/ 	.word	0x0000eb30
        /*0458*/ 	.word	0x00000004
        /*045c*/ 	.word	0x00000000
        /*0460*/ 	.short	0x0101
        /*0462*/ 	.byte	0x3f
	.zero		1


	//   ....[41]....
        /*0464*/ 	.word	0x0000fe20
        /*0468*/ 	.word	0x000000ff
        /*046c*/ 	.word	0x00000000
        /*0470*/ 	.short	0x0101
        /*0472*/ 	.byte	0x05
	.zero		1


	//   ....[42]....
        /*0474*/ 	.word	0x00011690
        /*0478*/ 	.word	0x00000008
        /*047c*/ 	.word	0x00036840
        /*0480*/ 	.short	0x010a
        /*0482*/ 	.byte	0x3f
	.zero		1


	//   ....[43]....
        /*0484*/ 	.word	0x00011bb0
        /*0488*/ 	.word	0x00000012
        /*048c*/ 	.word	0x00036820
        /*0490*/ 	.short	0x010a
        /*0492*/ 	.byte	0x3f
	.zero		1


	//   ....[44]....
        /*0494*/ 	.word	0x00011e20
        /*0498*/ 	.word	0x00000003
        /*049c*/ 	.word	0x00036840
        /*04a0*/ 	.short	0x010a
        /*04a2*/ 	.byte	0x3f
	.zero		1


	//   ....[45]....
        /*04a4*/ 	.word	0x000120b0
        /*04a8*/ 	.word	0x00000003
        /*04ac*/ 	.word	0x00000060
        /*04b0*/ 	.short	0x010a
        /*04b2*/ 	.byte	0x3f
	.zero		1


	//   ....[46]....
        /*04b4*/ 	.word	0x00012590
        /*04b8*/ 	.word	0x00000002
        /*04bc*/ 	.word	0x00036840
        /*04c0*/ 	.short	0x010a
        /*04c2*/ 	.byte	0x3f
	.zero		1


	//   ....[47]....
        /*04c4*/ 	.word	0x00012820
        /*04c8*/ 	.word	0x00000002
        /*04cc*/ 	.word	0x00000060
        /*04d0*/ 	.short	0x010a
        /*04d2*/ 	.byte	0x3f
	.zero		1


	//   ....[48]....
        /*04d4*/ 	.word	0x00012c70
        /*04d8*/ 	.word	0x00000002
        /*04dc*/ 	.word	0x00036840
        /*04e0*/ 	.short	0x010a
        /*04e2*/ 	.byte	0x3f
	.zero		1


	//   ....[49]....
        /*04e4*/ 	.word	0x00012f20
        /*04e8*/ 	.word	0x00000002
        /*04ec*/ 	.word	0x00000060
        /*04f0*/ 	.short	0x010a
        /*04f2*/ 	.byte	0x3f
	.zero		1


	//   ....[50]....
        /*04f4*/ 	.word	0x00013350
        /*04f8*/ 	.word	0x00000003
        /*04fc*/ 	.word	0x00036860
        /*0500*/ 	.short	0x010a
        /*0502*/ 	.byte	0x3f
	.zero		1


	//   ....[51]....
        /*0504*/ 	.word	0x000137d0
        /*0508*/ 	.word	0x00000007
        /*050c*/ 	.word	0x00036820
        /*0510*/ 	.short	0x010a
        /*0512*/ 	.byte	0x3f
	.zero		1


	//   ....[52]....
        /*0514*/ 	.word	0x00013920
        /*0518*/ 	.word	0x00000005
        /*051c*/ 	.word	0x00000000
        /*0520*/ 	.short	0x010a
        /*0522*/ 	.byte	0x3f
	.zero		1


	//   ....[53]....
        /*0524*/ 	.word	0x00013990
        /*0528*/ 	.word	0x00000003
        /*052c*/ 	.word	0x00000000
        /*0530*/ 	.short	0x010a
        /*0532*/ 	.byte	0x3f
	.zero		1


	//   ....[54]....
        /*0534*/ 	.word	0x000139f0
        /*0538*/ 	.word	0x00000005
        /*053c*/ 	.word	0x00000000
        /*0540*/ 	.short	0x010a
        /*0542*/ 	.byte	0x3f
	.zero		1


	//   ....[55]....
        /*0544*/ 	.word	0x00013a20
        /*0548*/ 	.word	0x00000003
        /*054c*/ 	.word	0x00000000
        /*0550*/ 	.short	0x010a
        /*0552*/ 	.byte	0x3f
	.zero		1


	//   ....[56]....
        /*0554*/ 	.word	0x00013aa0
        /*0558*/ 	.word	0x00000003
        /*055c*/ 	.word	0x00036800
        /*0560*/ 	.short	0x010a
        /*0562*/ 	.byte	0x3f
	.zero		1


	//   ....[57]....
        /*0564*/ 	.word	0x00013af0
        /*0568*/ 	.word	0x00000002
        /*056c*/ 	.word	0x00036830
        /*0570*/ 	.short	0x010a
        /*0572*/ 	.byte	0x3f
	.zero		1


	//   ....[58]....
        /*0574*/ 	.word	0x00013b50
        /*0578*/ 	.word	0x00000005
        /*057c*/ 	.word	0x00036830
        /*0580*/ 	.short	0x010a
        /*0582*/ 	.byte	0x3f
	.zero		1


	//   ....[59]....
        /*0584*/ 	.word	0x00013bb0
        /*0588*/ 	.word	0x00000003
        /*058c*/ 	.word	0x00036850
        /*0590*/ 	.short	0x010a
        /*0592*/ 	.byte	0x3f
	.zero		1


	//   ....[60]....
        /*0594*/ 	.word	0x00013c10
        /*0598*/ 	.word	0x00000005
        /*059c*/ 	.word	0x00036830
        /*05a0*/ 	.short	0x010a
        /*05a2*/ 	.byte	0x3f
	.zero		1


	//   ....[61]....
        /*05a4*/ 	.word	0x00013c70
        /*05a8*/ 	.word	0x00000003
        /*05ac*/ 	.word	0x00036850
        /*05b0*/ 	.short	0x010a
        /*05b2*/ 	.byte	0x3f
	.zero		1


	//   ....[62]....
        /*05b4*/ 	.word	0x00013cd0
        /*05b8*/ 	.word	0x00000003
        /*05bc*/ 	.word	0x00036850
        /*05c0*/ 	.short	0x010a
        /*05c2*/ 	.byte	0x3f
	.zero		1


	//   ....[63]....
        /*05c4*/ 	.word	0x00013e50
        /*05c8*/ 	.word	0x00000008
        /*05cc*/ 	.word	0x00036840
        /*05d0*/ 	.short	0x010a
        /*05d2*/ 	.byte	0x3f
	.zero		1


	//   ....[64]....
        /*05d4*/ 	.word	0x00013ea0
        /*05d8*/ 	.word	0x00000012
        /*05dc*/ 	.word	0x00036820
        /*05e0*/ 	.short	0x010a
        /*05e2*/ 	.byte	0x3f
	.zero		1


	//   ....[65]....
        /*05e4*/ 	.word	0x00013ef0
        /*05e8*/ 	.word	0x00000003
        /*05ec*/ 	.word	0x00036840
        /*05f0*/ 	.short	0x010a
        /*05f2*/ 	.byte	0x3f
	.zero		1


	//   ....[66]....
        /*05f4*/ 	.word	0x00013f40
        /*05f8*/ 	.word	0x00000003
        /*05fc*/ 	.word	0x00000060
        /*0600*/ 	.short	0x010a
        /*0602*/ 	.byte	0x3f
	.zero		1


	//   ....[67]....
        /*0604*/ 	.word	0x00013f90
        /*0608*/ 	.word	0x00000002
        /*060c*/ 	.word	0x00036840
        /*0610*/ 	.short	0x010a
        /*0612*/ 	.byte	0x3f
	.zero		1


	//   ....[68]....
        /*0614*/ 	.word	0x00013fe0
        /*0618*/ 	.word	0x00000002
        /*061c*/ 	.word	0x00000060
        /*0620*/ 	.short	0x010a
        /*0622*/ 	.byte	0x3f
	.zero		1


	//   ....[69]....
        /*0624*/ 	.word	0x00014030
        /*0628*/ 	.word	0x00000002
        /*062c*/ 	.word	0x00036840
        /*0630*/ 	.short	0x010a
        /*0632*/ 	.byte	0x3f
	.zero		1


	//   ....[70]....
        /*0634*/ 	.word	0x00014080
        /*0638*/ 	.word	0x00000002
        /*063c*/ 	.word	0x00000060
        /*0640*/ 	.short	0x010a
        /*0642*/ 	.byte	0x3f
	.zero		1


	//   ....[71]....
        /*0644*/ 	.word	0x000140d0
        /*0648*/ 	.word	0x00000003
        /*064c*/ 	.word	0x00036860
        /*0650*/ 	.short	0x010a
        /*0652*/ 	.byte	0x3f
	.zero		1


	//   ....[72]....
        /*0654*/ 	.word	0x000141b0
        /*0658*/ 	.word	0x00000007
        /*065c*/ 	.word	0x00036820
        /*0660*/ 	.short	0x010a
        /*0662*/ 	.byte	0x3f
	.zero		1


	//   ....[73]....
        /*0664*/ 	.word	0x00014200
        /*0668*/ 	.word	0x00000005
        /*066c*/ 	.word	0x00000000
        /*0670*/ 	.short	0x010a
        /*0672*/ 	.byte	0x3f
	.zero		1


	//   ....[74]....
        /*0674*/ 	.word	0x00014250
        /*0678*/ 	.word	0x00000003
        /*067c*/ 	.word	0x00000000
        /*0680*/ 	.short	0x010a
        /*0682*/ 	.byte	0x3f
	.zero		1


	//   ....[75]....
        /*0684*/ 	.word	0x000142a0
        /*0688*/ 	.word	0x00000005
        /*068c*/ 	.word	0x00000000
        /*0690*/ 	.short	0x010a
        /*0692*/ 	.byte	0x3f
	.zero		1


	//----- nvinfo : EIATTR_NUM_MBARRIERS
	.align		4
.L_303:
        /*0694*/ 	.byte	0x03, 0x38
        /*0696*/ 	.short	0x0016


	//----- nvinfo : EIATTR_EXIT_INSTR_OFFSETS
	.align		4
        /*0698*/ 	.byte	0x04, 0x1c
        /*069a*/ 	.short	(.L_305 - .L_304)


	//   ....[0]....
.L_304:
        /*069c*/ 	.word	0x00000a00


	//   ....[1]....
        /*06a0*/ 	.word	0x00010800


	//   ....[2]....
        /*06a4*/ 	.word	0x00010860


	//   ....[3]....
        /*06a8*/ 	.word	0x00013840


	//   ....[4]....
        /*06ac*/ 	.word	0x00013a70


	//----- nvinfo : EIATTR_MAX_THREADS
	.align		4
.L_305:
        /*06b0*/ 	.byte	0x04, 0x05
        /*06b2*/ 	.short	(.L_307 - .L_306)
.L_306:
        /*06b4*/ 	.word	0x00000180
        /*06b8*/ 	.word	0x00000001
        /*06bc*/ 	.word	0x00000001


	//----- nvinfo : EIATTR_CRS_STACK_SIZE
	.align		4
.L_307:
        /*06c0*/ 	.byte	0x04, 0x1e
        /*06c2*/ 	.short	(.L_309 - .L_308)
.L_308:
        /*06c4*/ 	.word	0x00000000


	//----- nvinfo : EIATTR_CBANK_PARAM_SIZE
	.align		4
.L_309:
        /*06c8*/ 	.byte	0x03, 0x19
        /*06ca*/ 	.short	0x0bf0


	//----- nvinfo : EIATTR_PARAM_CBANK
	.align		4
        /*06cc*/ 	.byte	0x04, 0x0a
        /*06ce*/ 	.short	(.L_311 - .L_310)
	.align		4
.L_310:
        /*06d0*/ 	.word	index@(.nv.constant0._ZN7cutlass13device_kernelIN5flash11enable_sm90INS1_16FlashAttnFwdSm90INS1_25CollectiveMainloopFwdSm90ILi2EN4cute5tupleIJNS5_1CILi1EEES8_S8_EEENS6_IJNS7_ILi128EEENS7_ILi112EEENS7_ILi192EEEEEELi192ENS_10bfloat16_tEfNS_4arch4Sm90ELb1ELb0ELb0ELb0ELb0ELb0ELb0ELb1ELb1ELb0ELb0ELb0EEENS1_21CollectiveEpilogueFwdINS6_IJSA_SC_SB_EEES9_SE_SG_Li256ELb0ELb0ELb0ELb0EEENS1_30DynamicPersistentTileSchedulerILi256ELi32ELb0ELb0ELb1EEEEEEEEEvNT_6ParamsE)
        /*06d4*/ 	.short	0x0210
        /*06d6*/ 	.short	0x0bf0


	//----- nvinfo : EIATTR_SW_WAR
	.align		4
.L_311:
        /*06d8*/ 	.byte	0x04, 0x36
        /*06da*/ 	.short	(.L_313 - .L_312)
.L_312:
        /*06dc*/ 	.word	0x00000008
.L_313:


//--------------------- .nv.info._ZN7cutlass13device_kernelIN5flash11enable_sm90INS1_16FlashAttnFwdSm90INS1_25CollectiveMainloopFwdSm90ILi2EN4cute5tupleIJNS5_1CILi1EEES8_S8_EEENS6_IJNS7_ILi128EEENS7_ILi112EEENS7_ILi192EEEEEELi192ENS_10bfloat16_tEfNS_4arch4Sm90ELb1ELb0ELb0ELb1ELb0ELb0ELb0ELb1ELb1ELb0ELb0ELb0EEENS1_21CollectiveEpilogueFwdINS6_IJSA_SC_SB_EEES9_SE_SG_Li256ELb1ELb0ELb0ELb0EEENS1_36VarlenDynamicPersistentTileSchedulerILi128ELi112ELi256ELi32ELb0ELb0ELb1ELb1ELb1ELb1EEEEEEEEEvNT_6ParamsE --------------------------
	.section	.nv.info._ZN7cutlass13device_kernelIN5flash11enable_sm90INS1_16FlashAttnFwdSm90INS1_25CollectiveMainloopFwdSm90ILi2EN4cute5tupleIJNS5_1CILi1EEES8_S8_EEENS6_IJNS7_ILi128EEENS7_ILi112EEENS7_ILi192EEEEEELi192ENS_10bfloat16_tEfNS_4arch4Sm90ELb1ELb0ELb0ELb1ELb0ELb0ELb0ELb1ELb1ELb0ELb0ELb0EEENS1_21CollectiveEpilogueFwdINS6_IJSA_SC_SB_EEES9_SE_SG_Li256ELb1ELb0ELb0ELb0EEENS1_36VarlenDynamicPersistentTileSchedulerILi128ELi112ELi256ELi32ELb0ELb0ELb1ELb1ELb1ELb1EEEEEEEEEvNT_6ParamsE,"",@"SHT_CUDA_INFO"
	.sectionflags	@""
	.align	4


	//----- nvinfo : EIATTR_CUDA_API_VERSION
	.align		4
        /*0000*/ 	.byte	0x04, 0x37
        /*0002*/ 	.short	(.L_315 - .L_314)
.L_314:
        /*0004*/ 	.word	0x00000082


	//----- nvinfo : EIATTR_KPARAM_INFO
	.align		4
.L_315:
        /*0008*/ 	.byte	0x04, 0x17
        /*000a*/ 	.short	(.L_317 - .L_316)
.L_316:
        /*000c*/ 	.word	0x00000000
        /*0010*/ 	.short	0x0000
        /*0012*/ 	.short	0x0070
        /*0014*/ 	.byte	0x00, 0xf0, 0x01, 0x28


	//----- nvinfo : EIATTR_SPARSE_MMA_MASK
	.align		4
.L_317:
        /*0018*/ 	.byte	0x03, 0x50
        /*001a*/ 	.short	0x0000


	//----- nvinfo : EIATTR_MAXREG_COUNT
	.align		4
        /*001c*/ 	.byte	0x03, 0x1b
        /*001e*/ 	.short	0x00a8


	//----- nvinfo : EIATTR_NUM_BARRIERS
	.align		4
        /*0020*/ 	.byte	0x02, 0x4c
        /*0022*/ 	.byte	0x09
	.zero		1


	//----- nvinfo : EIATTR_EXTERNS
	.align		4
        /*0024*/ 	.byte	0x04, 0x0f
        /*0026*/ 	.short	(.L_319 - .L_318)


	//   ....[0]....
	.align		4
.L_318:
        /*0028*/ 	.word	index@(__assertfail)


	//----- nvinfo : EIATTR_ANNOTATIONS
	.align		4
.L_319:
        /*002c*/ 	.byte	0x04, 0x55
        /*002e*/ 	.short	(.L_321 - .L_320)


	//   ....[0]....
.L_320:
        /* <DEDUP_REMOVED lines=33> */


	//----- nvinfo : EIATTR_MERCURY_ISA_VERSION
	.align		4
.L_321:
        /*0230*/ 	.byte	0x03, 0x5f
        /*0232*/ 	.short	0x0101


	//----- nvinfo : EIATTR_UNUSED_LOAD_BYTE_OFFSET
	.align		4
        /*0234*/ 	.byte	0x04, 0x44
        /*0236*/ 	.short	(.L_323 - .L_322)


	//   ....[0]....
.L_322:
        /*0238*/ 	.word	0x00000a40
        /*023c*/ 	.word	0x0000fff0


	//   ....[1]....
        /*0240*/ 	.word	0x0000eff0
        /*0244*/ 	.word	0x0000fff0


	//----- nvinfo : EIATTR_INT_WARP_WIDE_INSTR_OFFSETS
	.align		4
.L_323:
        /*0248*/ 	.byte	0x04, 0x31
        /*024a*/ 	.short	(.L_325 - .L_324)


	//   ....[0]....
.L_324:
        /*024c*/ 	.word	0x00000160


	//   ....[1]....
        /*0250*/ 	.word	0x000001a0


	//   ....[2]....
        /*0254*/ 	.word	0x00000210


	//   ....[3]....
        /*0258*/ 	.word	0x00012a00


	//   ....[4]....
        /*025c*/ 	.word	0x00012aa0


	//   ....[5]....
        /*0260*/ 	.word	0x00012f30


	//   ....[6]....
        /*0264*/ 	.word	0x00012f60


	//   ....[7]....
        /*0268*/ 	.word	0x00013170


	//   ....[8]....
        /*026c*/ 	.word	0x00013260


	//   ....[9]....
        /*0270*/ 	.word	0x00015660


	//   ....[10]....
        /*0274*/ 	.word	0x00015700


	//----- nvinfo : EIATTR_COOP_GROUP_MASK_REGIDS
	.align		4
.L_325:
        /*0278*/ 	.byte	0x04, 0x29
        /*027a*/ 	.short	(.L_327 - .L_326)


	//   ....[0]....
.L_326:
        /*027c*/ 	.word	0xffffffff


	//   ....[1]....
        /*0280*/ 	.word	0xffffffff


	//   ....[2]....
        /*0284*/ 	.word	0xffffffff


	//   ....[3]....
        /*0288*/ 	.word	0xffffffff


	//   ....[4]....
        /*028c*/ 	.word	0xffffffff


	//   ....[5]....
        /*0290*/ 	.word	0xffffffff


	//   ....[6]....
        /*0294*/ 	.word	0xffffffff


	//   ....[7]....
        /*0298*/ 	.word	0xffffffff


	//   ....[8]....
        /*029c*/ 	.word	0xffffffff


	//   ....[9]....
        /*02a0*/ 	.word	0xffffffff


	//   ....[10]....
        /*02a4*/ 	.word	0xffffffff


	//   ....[11]....
        /*02a8*/ 	.word	0xffffffff


	//   ....[12]....
        /*02ac*/ 	.word	0xffffffff


	//   ....[13]....
        /*02b0*/ 	.word	0xffffffff


	//   ....[14]....
        /*02b4*/ 	.word	0xffffffff


	//   ....[15]....
        /*02b8*/ 	.word	0xffffffff


	//   ....[16]....
        /*02bc*/ 	.word	0xffffffff


	//   ....[17]....
        /*02c0*/ 	.word	0xffffffff


	//   ....[18]....
        /*02c4*/ 	.word	0xffffffff


	//   ....[19]....
        /*02c8*/ 	.word	0xffffffff


	//   ....[20]....
        /*02cc*/ 	.word	0xffffffff


	//   ....[21]....
        /*02d0*/ 	.word	0xffffffff


	//   ....[22]....
        /*02d4*/ 	.word	0xffffffff


	//   ....[23]....
        /*02d8*/ 	.word	0xffffffff


	//   ....[24]....
        /*02dc*/ 	.word	0xffffffff


	//   ....[25]....
        /*02e0*/ 	.word	0xffffffff


	//   ....[26]....
        /*02e4*/ 	.word	0xffffffff


	//   ....[27]....
        /*02e8*/ 	.word	0xffffffff


	//   ....[28]....
        /*02ec*/ 	.word	0xffffffff


	//   ....[29]....
        /*02f0*/ 	.word	0xffffffff


	//   ....[30]....
        /*02f4*/ 	.word	0xffffffff


	//   ....[31]....
        /*02f8*/ 	.word	0xffffffff


	//   ....[32]....
        /*02fc*/ 	.word	0xffffffff


	//   ....[33]....
        /*0300*/ 	.word	0xffffffff


	//   ....[34]....
        /*0304*/ 	.word	0xffffffff


	//   ....[35]....
        /*0308*/ 	.word	0xffffffff


	//   ....[36]....
        /*030c*/ 	.word	0xffffffff


	//   ....[37]....
        /*0310*/ 	.word	0xffffffff


	//   ....[38]....
        /*0314*/ 	.word	0xffffffff


	//   ....[39]....
        /*0318*/ 	.word	0xffffffff


	//   ....[40]....
        /*031c*/ 	.word	0xffffffff


	//   ....[41]....
        /*0320*/ 	.word	0xffffffff


	//   ....[42]....
        /*0324*/ 	.word	0xffffffff


	//   ....[43]....
        /*0328*/ 	.word	0xffffffff


	//   ....[44]....
        /*032c*/ 	.word	0xffffffff


	//   ....[45]....
        /*0330*/ 	.word	0xffffffff


	//   ....[46]....
        /*0334*/ 	.word	0xffffffff


	//   ....[47]....
        /*0338*/ 	.word	0xffffffff


	//   ....[48]....
        /*033c*/ 	.word	0xffffffff


	//   ....[49]....
        /*0340*/ 	.word	0xffffffff


	//   ....[50]....
        /*0344*/ 	.word	0xffffffff


	//   ....[51]....
        /*0348*/ 	.word	0xffffffff


	//   ....[52]....
        /*034c*/ 	.word	0xffffffff


	//   ....[53]....
        /*0350*/ 	.word	0xffffffff


	//   ....[54]....
        /*0354*/ 	.word	0xffffffff


	//   ....[55]....
        /*0358*/ 	.word	0xffffffff


	//   ....[56]....
        /*035c*/ 	.word	0xffffffff


	//   ....[57]....
        /*0360*/ 	.word	0xffffffff


	//   ....[58]....
        /*0364*/ 	.word	0x0500000f


	//   ....[59]....
        /*0368*/ 	.word	0x0500000f


	//   ....[60]....
        /*036c*/ 	.word	0x0500000f


	//   ....[61]....
        /*0370*/ 	.word	0x0500000f


	//   ....[62]....
        /*0374*/ 	.word	0x0500000f


	//   ....[63]....
        /*0378*/ 	.word	0x0500000f


	//   ....[64]....
        /*037c*/ 	.word	0x0500000f


	//   ....[65]....
        /*0380*/ 	.word	0x0500000f


	//   ....[66]....
        /*0384*/ 	.word	0x0500000f


	//   ....[67]....
        /*0388*/ 	.word	0x0500000f


	//   ....[68]....
        /*038c*/ 	.word	0x0500000f


	//   ....[69]....
        /*0390*/ 	.word	0x0500000f


	//   ....[70]....
        /*0394*/ 	.word	0x0500000f


	//   ....[71]....
        /*0398*/ 	.word	0x0500000f


	//   ....[72]....
        /*039c*/ 	.word	0x0500000f


	//   ....[73]....
        /*03a0*/ 	.word	0x0500000f


	//   ....[74]....
        /*03a4*/ 	.word	0x0500000f


	//   ....[75]....
        /*03a8*/ 	.word	0x0500000f


	//   ....[76]....
        /*03ac*/ 	.word	0x0500000f


	//----- nvinfo : EIATTR_COOP_GROUP_INSTR_OFFSETS
	.align		4
.L_327:
        /*03b0*/ 	.byte	0x04, 0x28
        /*03b2*/ 	.short	(.L_329 - .L_328)


	//   ....[0]....
.L_328:
        /*03b4*/ 	.word	0x00000060


	//   ....[1]....
        /*03b8*/ 	.word	0x00000170


	//   ....[2]....
        /*03bc*/ 	.word	0x000001c0


	//   ....[3]....
        /*03c0*/ 	.word	0x000003f0


	//   ....[4]....
        /*03c4*/ 	.word	0x00000550


	//   ....[5]....
        /*03c8*/ 	.word	0x00000670


	//   ....[6]....
        /*03cc*/ 	.word	0x000007d0


	//   ....[7]....
        /*03d0*/ 	.word	0x000017d0


	//   ....[8]....
        /*03d4*/ 	.word	0x00004400


	//   ....[9]....
        /*03d8*/ 	.word	0x000044e0


	//   ....[10]....
        /*03dc*/ 	.word	0x00004df0


	//   ....[11]....
        /*03e0*/ 	.word	0x00004ee0


	//   ....[12]....
        /*03e4*/ 	.word	0x00008de0


	//   ....[13]....
        /*03e8*/ 	.word	0x00008e60


	//   ....[14]....
        /*03ec*/ 	.word	0x00009750


	//   ....[15]....
        /*03f0*/ 	.word	0x00009780


	//   ....[16]....
        /*03f4*/ 	.word	0x0000cc50


	//   ....[17]....
        /*03f8*/ 	.word	0x0000cc80


	//   ....[18]....
        /*03fc*/ 	.word	0x0000d090


	//   ....[19]....
        /*0400*/ 	.word	0x0000d0e0


	//   ....[20]....
        /*0404*/ 	.word	0x0000e4f0


	//   ....[21]....
        /*0408*/ 	.word	0x0000e530


	//   ....[22]....
        /*040c*/ 	.word	0x0000e630


	//   ....[23]....
        /*0410*/ 	.word	0x0000e640


	//   ....[24]....
        /*0414*/ 	.word	0x00011780


	//   ....[25]....
        /*0418*/ 	.word	0x00011910


	//   ....[26]....
        /*041c*/ 	.word	0x00011940


	//   ....[27]....
        /*0420*/ 	.word	0x00011980


	//   ....[28]....
        /*0424*/ 	.word	0x000119f0


	//   ....[29]....
        /*0428*/ 	.word	0x00011a50


	//   ....[30]....
        /*042c*/ 	.word	0x00011a90


	//   ....[31]....
        /*0430*/ 	.word	0x00011c40


	//   ....[32]....
        /*0434*/ 	.word	0x00011ca0


	//   ....[33]....
        /*0438*/ 	.word	0x00011ce0


	//   ....[34]....
        /*043c*/ 	.word	0x00011d20


	//   ....[35]....
        /*0440*/ 	.word	0x00011d50


	//   ....[36]....
        /*0444*/ 	.word	0x00011d80


	//   ....[37]....
        /*0448*/ 	.word	0x00011e20


	//   ....[38]....
        /*044c*/ 	.word	0x00011e80


	//   ....[39]....
        /*0450*/ 	.word	0x00011f10


	//   ....[40]....
        /*0454*/ 	.word	0x00015b70


	//   ....[41]....
        /*0458*/ 	.word	0x00015b80


	//   ....[42]....
        /*045c*/ 	.word	0x00015ca0


	//   ....[43]....
        /*0460*/ 	.word	0x00015d00


	//   ....[44]....
        /*0464*/ 	.word	0x00015d40


	//   ....[45]....
        /*0468*/ 	.word	0x00015d80


	//   ....[46]....
        /*046c*/ 	.word	0x00015db0


	//   ....[47]....
        /*0470*/ 	.word	0x00015de0


	//   ....[48]....
        /*0474*/ 	.word	0x00015f80


	//   ....[49]....
        /*0478*/ 	.word	0x00015fe0


	//   ....[50]....
        /*047c*/ 	.word	0x00016020


	//   ....[51]....
        /*0480*/ 	.word	0x00016060


	//   ....[52]....
        /*0484*/ 	.word	0x00016090


	//   ....[53]....
        /*0488*/ 	.word	0x000160c0


	//   ....[54]....
        /*048c*/ 	.word	0x00016180


	//   ....[55]....
        /*0490*/ 	.word	0x000161a0


	//   ....[56]....
        /*0494*/ 	.word	0x00016210


	//   ....[57]....
        /*0498*/ 	.word	0x000168b0


	//   ....[58]....
        /*049c*/ 	.word	0x00016ea0


	//   ....[59]....
        /*04a0*/ 	.word	0x000172c0


	//   ....[60]....
        /*04a4*/ 	.word	0x00017350


	//   ....[61]....
        /*04a8*/ 	.word	0x000173f0


	//   ....[62]....
        /*04ac*/ 	.word	0x000174a0


	//   ....[63]....
        /*04b0*/ 	.word	0x00017520


	//   ....[64]....
        /*04b4*/ 	.word	0x000175a0


	//   ....[65]....
        /*04b8*/ 	.word	0x00017620


	//   ....[66]....
        /*04bc*/ 	.word	0x000176a0


	//   ....[67]....
        /*04c0*/ 	.word	0x00017730


	//   ....[68]....
        /*04c4*/ 	.word	0x000177e0


	//   ....[69]....
        /*04c8*/ 	.word	0x00017860


	//   ....[70]....
        /*04cc*/ 	.word	0x000178e0


	//   ....[71]....
        /*04d0*/ 	.word	0x00017960


	//   ....[72]....
        /*04d4*/ 	.word	0x000179e0


	//   ....[73]....
        /*04d8*/ 	.word	0x00017a50


	//   ....[74]....
        /*04dc*/ 	.word	0x00017af0


	//   ....[75]....
        /*04e0*/ 	.word	0x00017b80


	//   ....[76]....
        /*04e4*/ 	.word	0x00017cb0


	//----- nvinfo : EIATTR_REG_RECONFIG
	.align		4
.L_329:
        /*04e8*/ 	.byte	0x01, 0x54
	.zero		2


	//----- nvinfo : EIATTR_SYSCALL_OFFSETS
	.align		4
        /*04ec*/ 	.byte	0x04, 0x46
        /*04ee*/ 	.short	(.L_331 - .L_330)


	//   ....[0]....
.L_330:
        /*04f0*/ 	.word	0x000019b0


	//   ....[1]....
        /*04f4*/ 	.word	0x00012c30


	//   ....[2]....
        /*04f8*/ 	.word	0x00012d70


	//   ....[3]....
        /*04fc*/ 	.word	0x00012e70


	//----- nvinfo : EIATTR_MBARRIER_INSTR_OFFSETS
	.align		4
.L_331:
        /*0500*/ 	.byte	0x04, 0x39
        /*0502*/ 	.short	(.L_333 - .L_332)


	//   ....[0]....
.L_332:
        /*0504*/ 	.word	0x000002a0
        /*0508*/ 	.word	0x000000ff
        /*050c*/ 	.word	0x00036800
        /*0510*/ 	.short	0x0100
        /*0512*/ 	.byte	0x08
	.zero		1


	//   ....[1]....
        /*0514*/ 	.word	0x000002b0
        /*0518*/ 	.word	0x000000ff
        /*051c*/ 	.word	0x00036820
        /*0520*/ 	.short	0x0100
        /*0522*/ 	.byte	0x08
	.zero		1


	//   ....[2]....
        /*0524*/ 	.word	0x000003a0
        /*0528*/ 	.word	0x000000ff
        /*052c*/ 	.word	0x00036830
        /*0530*/ 	.short	0x0100
        /*0532*/ 	.byte	0x08
	.zero		1


	//   ....[3]....
        /*0534*/ 	.word	0x000003b0
        /*0538*/ 	.word	0x000000ff
        /*053c*/ 	.word	0x00036840
        /*0540*/ 	.short	0x0100
        /*0542*/ 	.byte	0x08
	.zero		1


	//   ....[4]....
        /*0544*/ 	.word	0x000003c0
        /*0548*/ 	.word	0x000000ff
        /*054c*/ 	.word	0x00036838
        /*0550*/ 	.short	0x0100
        /*0552*/ 	.byte	0x08
	.zero		1


	//   ....[5]....
        /*0554*/ 	.word	0x000003d0
        /*0558*/ 	.word	0x000000ff
        /*055c*/ 	.word	0x00036848
        /*0560*/ 	.short	0x0100
        /*0562*/ 	.byte	0x08
	.zero		1


	//   ....[6]....
        /*0564*/ 	.word	0x00000500
        /*0568*/ 	.word	0x000000ff
        /*056c*/ 	.word	0x00036850
        /*0570*/ 	.short	0x0100
        /*0572*/ 	.byte	0x08
	.zero		1


	//   ....[7]....
        /*0574*/ 	.word	0x00000510
        /*0578*/ 	.word	0x000000ff
        /*057c*/ 	.word	0x00036860
        /*0580*/ 	.short	0x0100
        /*0582*/ 	.byte	0x08
	.zero		1


	//   ....[8]....
        /*0584*/ 	.word	0x00000520
        /*0588*/ 	.word	0x000000ff
        /*058c*/ 	.word	0x00036858
        /*0590*/ 	.short	0x0100
        /*0592*/ 	.byte	0x08
	.zero		1


	//   ....[9]....
        /*0594*/ 	.word	0x00000530
        /*0598*/ 	.word	0x000000ff
        /*059c*/ 	.word	0x00036868
        /*05a0*/ 	.short	0x0100
        /*05a2*/ 	.byte	0x08
	.zero		1


	//   ....[10]....
        /*05a4*/ 	.word	0x00000620
        /*05a8*/ 	.word	0x000000ff
        /*05ac*/ 	.word	0x00036870
        /*05b0*/ 	.short	0x0100
        /*05b2*/ 	.byte	0x06
	.zero		1


	//   ....[11]....
        /*05b4*/ 	.word	0x00000630
        /*05b8*/ 	.word	0x000000ff
        /*05bc*/ 	.word	0x00036880
        /*05c0*/ 	.short	0x0100
        /*05c2*/ 	.byte	0x06
	.zero		1


	//   ....[12]....
        /*05c4*/ 	.word	0x00000640
        /*05c8*/ 	.word	0x000000ff
        /*05cc*/ 	.word	0x00036878
        /*05d0*/ 	.short	0x0100
        /*05d2*/ 	.byte	0x06
	.zero		1


	//   ....[13]....
        /*05d4*/ 	.word	0x00000650
        /*05d8*/ 	.word	0x000000ff
        /*05dc*/ 	.word	0x00036888
        /*05e0*/ 	.short	0x0100
        /*05e2*/ 	.byte	0x06
	.zero		1


	//   ....[14]....
        /*05e4*/ 	.word	0x00000780
        /*05e8*/ 	.word	0x000000ff
        /*05ec*/ 	.word	0x00036890
        /*05f0*/ 	.short	0x0100
        /*05f2*/ 	.byte	0x08
	.zero		1


	//   ....[15]....
        /*05f4*/ 	.word	0x00000790
        /*05f8*/ 	.word	0x000000ff
        /*05fc*/ 	.word	0x000368a0
        /*0600*/ 	.short	0x0100
        /*0602*/ 	.byte	0x08
	.zero		1


	//   ....[16]....
        /*0604*/ 	.word	0x000007a0
        /*0608*/ 	.word	0x000000ff
        /*060c*/ 	.word	0x00036898
        /*0610*/ 	.short	0x0100
        /*0612*/ 	.byte	0x08
	.zero		1


	//   ....[17]....
        /*0614*/ 	.word	0x000007b0
        /*0618*/ 	.word	0x000000ff
        /*061c*/ 	.word	0x000368a8
        /*0620*/ 	.short	0x0100
        /*0622*/ 	.byte	0x08
	.zero		1


	//   ....[18]....
        /*0624*/ 	.word	0x000008e0
        /*0628*/ 	.word	0x000000ff
        /*062c*/ 	.word	0x000368b0
        /*0630*/ 	.short	0x0100
        /*0632*/ 	.byte	0x08
	.zero		1


	//   ....[19]....
        /*0634*/ 	.word	0x000008f0
        /*0638*/ 	.word	0x000000ff
        /*063c*/ 	.word	0x000368c0
        /*0640*/ 	.short	0x0100
        /*0642*/ 	.byte	0x08
	.zero		1


	//   ....[20]....
        /*0644*/ 	.word	0x00000900
        /*0648*/ 	.word	0x000000ff
        /*064c*/ 	.word	0x000368b8
        /*0650*/ 	.short	0x0100
        /*0652*/ 	.byte	0x08
	.zero		1


	//   ....[21]....
        /*0654*/ 	.word	0x00000910
        /*0658*/ 	.word	0x000000ff
        /*065c*/ 	.word	0x000368c8
        /*0660*/ 	.short	0x0100
        /*0662*/ 	.byte	0x08
	.zero		1


	//   ....[22]....
        /*0664*/ 	.word	0x00001a50
        /*0668*/ 	.word	0x000000ff
        /*066c*/ 	.word	0x00036800
        /*0670*/ 	.short	0x010a
        /*0672*/ 	.byte	0x3c
	.zero		1


	//   ....[23]....
        /*0674*/ 	.word	0x00001ad0
        /*0678*/ 	.word	0x00000002
        /*067c*/ 	.word	0x00036830
        /*0680*/ 	.short	0x010a
        /*0682*/ 	.byte	0x3f
	.zero		1


	//   ....[24]....
        /*0684*/ 	.word	0x00001b40
        /*0688*/ 	.word	0x00000002
        /*068c*/ 	.word	0x00036830
        /*0690*/ 	.short	0x010a
        /*0692*/ 	.byte	0x3f
	.zero		1


	//   ....[25]....
        /*0694*/ 	.word	0x00004330
        /*0698*/ 	.word	0x00000002
        /*069c*/ 	.word	0x00000000
        /*06a0*/ 	.short	0x0101
        /*06a2*/ 	.byte	0x3f
	.zero		1


	//   ....[26]....
        /*06a4*/ 	.word	0x00005f00
        /*06a8*/ 	.word	0x000000ff
        /*06ac*/ 	.word	0x00036830
        /*06b0*/ 	.short	0x010a
        /*06b2*/ 	.byte	0x27
	.zero		1


	//   ....[27]....
        /*06b4*/ 	.word	0x00005f40
        /*06b8*/ 	.word	0x000000ff
        /*06bc*/ 	.word	0x00036830
        /*06c0*/ 	.short	0x010a
        /*06c2*/ 	.byte	0x27
	.zero		1


	//   ....[28]....
        /*06c4*/ 	.word	0x00008540
        /*06c8*/ 	.word	0x000000ff
        /*06cc*/ 	.word	0x00036850
        /*06d0*/ 	.short	0x010a
        /*06d2*/ 	.byte	0x0a
	.zero		1


	//   ....[29]....
        /*06d4*/ 	.word	0x00008580
        /*06d8*/ 	.word	0x000000ff
        /*06dc*/ 	.word	0x00036850
        /*06e0*/ 	.short	0x010a
        /*06e2*/ 	.byte	0x0a
	.zero		1


	//   ....[30]....
        /*06e4*/ 	.word	0x00009f30
        /*06e8*/ 	.word	0x00000006
        /*06ec*/ 	.word	0x00000000
        /*06f0*/ 	.short	0x0101
        /*06f2*/ 	.byte	0x3f
	.zero		1


	//   ....[31]....
        /*06f4*/ 	.word	0x00009f80
        /*06f8*/ 	.word	0x0000008e
        /*06fc*/ 	.word	0x00000000
        /*0700*/ 	.short	0x0101
        /*0702*/ 	.byte	0x3f
	.zero		1


	//   ....[32]....
        /*0704*/ 	.word	0x0000a310
        /*0708*/ 	.word	0x000000ff
        /*070c*/ 	.word	0x00036830
        /*0710*/ 	.short	0x010a
        /*0712*/ 	.byte	0x06
	.zero		1


	//   ....[33]....
        /*0714*/ 	.word	0x0000a350
        /*0718*/ 	.word	0x000000ff
        /*071c*/ 	.word	0x00036830
        /*0720*/ 	.short	0x010a
        /*0722*/ 	.byte	0x06
	.zero		1


	//   ....[34]....
        /*0724*/ 	.word	0x0000c940
        /*0728*/ 	.word	0x000000ff
        /*072c*/ 	.word	0x00036850
        /*0730*/ 	.short	0x010a
        /*0732*/ 	.byte	0x0b
	.zero		1


	//   ....[35]....
        /*0734*/ 	.word	0x0000c980
        /*0738*/ 	.word	0x000000ff
        /*073c*/ 	.word	0x00036850
        /*0740*/ 	.short	0x010a
        /*0742*/ 	.byte	0x0b
	.zero		1


	//   ....[36]....
        /*0744*/ 	.word	0x0000d890
        /*0748*/ 	.word	0x0000008c
        /*074c*/ 	.word	0x00000000
        /*0750*/ 	.short	0x0101
        /*0752*/ 	.byte	0x3f
	.zero		1


	//   ....[37]....
        /*0754*/ 	.word	0x0000d900
        /*0758*/ 	.word	0x0000008c
        /*075c*/ 	.word	0x00000000
        /*0760*/ 	.short	0x0101
        /*0762*/ 	.byte	0x3f
	.zero		1


	//   ....[38]....
        /*0764*/ 	.word	0x0000e460
        /*0768*/ 	.word	0x000000ff
        /*076c*/ 	.word	0x00036850
        /*0770*/ 	.short	0x010a
        /*0772*/ 	.byte	0x05
	.zero		1


	//   ....[39]....
        /*0774*/ 	.word	0x0000e4a0
        /*0778*/ 	.word	0x000000ff
        /*077c*/ 	.word	0x00036850
        /*0780*/ 	.short	0x010a
        /*0782*/ 	.byte	0x05
	.zero		1


	//   ....[40]....
        /*0784*/ 	.word	0x0000e990
        /*0788*/ 	.word	0x00000004
        /*078c*/ 	.word	0x00000000
        /*0790*/ 	.short	0x0101
        /*0792*/ 	.byte	0x3f
	.zero		1


	//   ....[41]....
        /*0794*/ 	.word	0x000103b0
        /*0798*/ 	.word	0x0000002a
        /*079c*/ 	.word	0x00000000
        /*07a0*/ 	.short	0x0101
        /*07a2*/ 	.byte	0x3f
	.zero		1


	//   ....[42]....
        /*07a4*/ 	.word	0x000135b0
        /*07a8*/ 	.word	0x00000008
        /*07ac*/ 	.word	0x00036840
        /*07b0*/ 	.short	0x010a
        /*07b2*/ 	.byte	0x3f
	.zero		1


	//   ....[43]....
        /*07b4*/ 	.word	0x00013b60
        /*07b8*/ 	.word	0x00000009
        /*07bc*/ 	.word	0x00036820
        /*07c0*/ 	.short	0x010a
        /*07c2*/ 	.byte	0x3f
	.zero		1


	//   ....[44]....
        /*07c4*/ 	.word	0x00013e90
        /*07c8*/ 	.word	0x00000002
        /*07cc*/ 	.word	0x00036840
        /*07d0*/ 	.short	0x010a
        /*07d2*/ 	.byte	0x3f
	.zero		1


	//   ....[45]....
        /*07d4*/ 	.word	0x00014190
        /*07d8*/ 	.word	0x00000003
        /*07dc*/ 	.word	0x00000060
        /*07e0*/ 	.short	0x010a
        /*07e2*/ 	.byte	0x3f
	.zero		1


	//   ....[46]....
        /*07e4*/ 	.word	0x000147b0
        /*07e8*/ 	.word	0x00000002
        /*07ec*/ 	.word	0x00036840
        /*07f0*/ 	.short	0x010a
        /*07f2*/ 	.byte	0x3f
	.zero		1


	//   ....[47]....
        /*07f4*/ 	.word	0x00014ab0
        /*07f8*/ 	.word	0x00000003
        /*07fc*/ 	.word	0x00000060
        /*0800*/ 	.short	0x010a
        /*0802*/ 	.byte	0x3f
	.zero		1


	//   ....[48]....
        /*0804*/ 	.word	0x00014fe0
        /*0808*/ 	.word	0x00000002
        /*080c*/ 	.word	0x00036840
        /*0810*/ 	.short	0x010a
        /*0812*/ 	.byte	0x3f
	.zero		1


	//   ....[49]....
        /*0814*/ 	.word	0x000152f0
        /*0818*/ 	.word	0x00000002
        /*081c*/ 	.word	0x00000060
        /*0820*/ 	.short	0x010a
        /*0822*/ 	.byte	0x3f
	.zero		1


	//   ....[50]....
        /*0824*/ 	.word	0x000157c0
        /*0828*/ 	.word	0x00000003
        /*082c*/ 	.word	0x00036860
        /*0830*/ 	.short	0x010a
        /*0832*/ 	.byte	0x3f
	.zero		1


	//   ....[51]....
        /*0834*/ 	.word	0x00016830
        /*0838*/ 	.word	0x00000000
        /*083c*/ 	.word	0x00036820
        /*0840*/ 	.short	0x010a
        /*0842*/ 	.byte	0x3f
	.zero		1


	//   ....[52]....
        /*0844*/ 	.word	0x00016a10
        /*0848*/ 	.word	0x00000006
        /*084c*/ 	.word	0x00000000
        /*0850*/ 	.short	0x010a
        /*0852*/ 	.byte	0x3f
	.zero		1


	//   ....[53]....
        /*0854*/ 	.word	0x00016a80
        /*0858*/ 	.word	0x00000007
        /*085c*/ 	.word	0x00000000
        /*0860*/ 	.short	0x010a
        /*0862*/ 	.byte	0x3f
	.zero		1


	//   ....[54]....
        /*0864*/ 	.word	0x00016af0
        /*0868*/ 	.word	0x00000004
        /*086c*/ 	.word	0x00000000
        /*0870*/ 	.short	0x010a
        /*0872*/ 	.byte	0x3f
	.zero		1


	//   ....[55]....
        /*0874*/ 	.word	0x00016b20
        /*0878*/ 	.word	0x00000003
        /*087c*/ 	.word	0x00000000
        /*0880*/ 	.short	0x010a
        /*0882*/ 	.byte	0x3f
	.zero		1


	//   ....[56]....
        /*0884*/ 	.word	0x00016b90
        /*0888*/ 	.word	0x00000003
        /*088c*/ 	.word	0x00036800
        /*0890*/ 	.short	0x010a
        /*0892*/ 	.byte	0x3f
	.zero		1


	//   ....[57]....
        /*0894*/ 	.word	0x00016be0
        /*0898*/ 	.word	0x00000002
        /*089c*/ 	.word	0x00036830
        /*08a0*/ 	.short	0x010a
        /*08a2*/ 	.byte	0x3f
	.zero		1


	//   ....[58]....
        /*08a4*/ 	.word	0x00016c40
        /*08a8*/ 	.word	0x00000005
        /*08ac*/ 	.word	0x00036830
        /*08b0*/ 	.short	0x010a
        /*08b2*/ 	.byte	0x3f
	.zero		1


	//   ....[59]....
        /*08b4*/ 	.word	0x00016ca0
        /*08b8*/ 	.word	0x00000003
        /*08bc*/ 	.word	0x00036850
        /*08c0*/ 	.short	0x010a
        /*08c2*/ 	.byte	0x3f
	.zero		1


	//   ....[60]....
        /*08c4*/ 	.word	0x00016d00
        /*08c8*/ 	.word	0x00000005
        /*08cc*/ 	.word	0x00036830
        /*08d0*/ 	.short	0x010a
        /*08d2*/ 	.byte	0x3f
	.zero		1


	//   ....[61]....
        /*08d4*/ 	.word	0x00016d60
        /*08d8*/ 	.word	0x00000003
        /*08dc*/ 	.word	0x00036850
        /*08e0*/ 	.short	0x010a
        /*08e2*/ 	.byte	0x3f
	.zero		1


	//   ....[62]....
        /*08e4*/ 	.word	0x00016dc0
        /*08e8*/ 	.word	0x00000003
        /*08ec*/ 	.word	0x00036850
        /*08f0*/ 	.short	0x010a
        /*08f2*/ 	.byte	0x3f
	.zero		1


	//   ....[63]....
        /*08f4*/ 	.word	0x00016f60
        /*08f8*/ 	.word	0x00000008
        /*08fc*/ 	.word	0x00036840
        /*0900*/ 	.short	0x010a
        /*0902*/ 	.byte	0x3f
	.zero		1


	//   ....[64]....
        /*0904*/ 	.word	0x00016fe0
        /*0908*/ 	.word	0x00000008
        /*090c*/ 	.word	0x00036820
        /*0910*/ 	.short	0x010a
        /*0912*/ 	.byte	0x3f
	.zero		1


	//   ....[65]....
        /*0914*/ 	.word	0x00017030
        /*0918*/ 	.word	0x00000002
        /*091c*/ 	.word	0x00036840
        /*0920*/ 	.short	0x010a
        /*0922*/ 	.byte	0x3f
	.zero		1


	//   ....[66]....
        /*0924*/ 	.word	0x00017080
        /*0928*/ 	.word	0x00000003
        /*092c*/ 	.word	0x00000060
        /*0930*/ 	.short	0x010a
        /*0932*/ 	.byte	0x3f
	.zero		1


	//   ....[67]....
        /*0934*/ 	.word	0x000170d0
        /*0938*/ 	.word	0x00000002
        /*093c*/ 	.word	0x00036840
        /*0940*/ 	.short	0x010a
        /*0942*/ 	.byte	0x3f
	.zero		1


	//   ....[68]....
        /*0944*/ 	.word	0x00017120
        /*0948*/ 	.word	0x00000003
        /*094c*/ 	.word	0x00000060
        /*0950*/ 	.short	0x010a
        /*0952*/ 	.byte	0x3f
	.zero		1


	//   ....[69]....
        /*0954*/ 	.word	0x00017170
        /*0958*/ 	.word	0x00000002
        /*095c*/ 	.word	0x00036840
        /*0960*/ 	.short	0x010a
        /*0962*/ 	.byte	0x3f
	.zero		1


	//   ....[70]....
        /*0964*/ 	.word	0x000171c0
        /*0968*/ 	.word	0x00000002
        /*096c*/ 	.word	0x00000060
        /*0970*/ 	.short	0x010a
        /*0972*/ 	.byte	0x3f
	.zero		1


	//   ....[71]....
        /*0974*/ 	.word	0x00017210
        /*0978*/ 	.word	0x00000003
        /*097c*/ 	.word	0x00036860
        /*0980*/ 	.short	0x010a
        /*0982*/ 	.byte	0x3f
	.zero		1


	//   ....[72]....
        /*0984*/ 	.word	0x00017bd0
        /*0988*/ 	.word	0x00000000
        /*098c*/ 	.word	0x00036820
        /*0990*/ 	.short	0x010a
        /*0992*/ 	.byte	0x3f
	.zero		1


	//   ....[73]....
        /*0994*/ 	.word	0x00017d70
        /*0998*/ 	.word	0x00000006
        /*099c*/ 	.word	0x00000000
        /*09a0*/ 	.short	0x010a
        /*09a2*/ 	.byte	0x3f
	.zero		1


	//   ....[74]....
        /*09a4*/ 	.word	0x00017dc0
        /*09a8*/ 	.word	0x00000007
        /*09ac*/ 	.word	0x00000000
        /*09b0*/ 	.short	0x010a
        /*09b2*/ 	.byte	0x3f
	.zero		1


	//   ....[75]....
        /*09b4*/ 	.word	0x00017e10
        /*09b8*/ 	.word	0x00000004
        /*09bc*/ 	.word	0x00000000
        /*09c0*/ 	.short	0x010a
        /*09c2*/ 	.byte	0x3f
	.zero		1


	//----- nvinfo : EIATTR_NUM_MBARRIERS
	.align		4
.L_333:
        /*09c4*/ 	.byte	0x03, 0x38
        /*09c6*/ 	.short	0x0016


	//----- nvinfo : EIATTR_EXIT_INSTR_OFFSETS
	.align		4
        /*09c8*/ 	.byte	0x04, 0x1c
        /*09ca*/ 	.short	(.L_335 - .L_334)


	//   ....[0]....
.L_334:
        /*09cc*/ 	.word	0x00000a80


	//   ....[1]....
        /*09d0*/ 	.word	0x00011740


	//   ....[2]....
        /*09d4*/ 	.word	0x000117a0


	//   ....[3]....
        /*09d8*/ 	.word	0x00016b70


	//----- nvinfo : EIATTR_MAX_THREADS
	.align		4
.L_335:
        /*09dc*/ 	.byte	0x04, 0x05
        /*09de*/ 	.short	(.L_337 - .L_336)
.L_336:
        /*09e0*/ 	.word	0x00000180
        /*09e4*/ 	.word	0x00000001
        /*09e8*/ 	.word	0x00000001


	//----- nvinfo : EIATTR_CRS_STACK_SIZE
	.align		4
.L_337:
        /*09ec*/ 	.byte	0x04, 0x1e
        /*09ee*/ 	.short	(.L_339 - .L_338)
.L_338:
        /*09f0*/ 	.word	0x00000000


	//----- nvinfo : EIATTR_CBANK_PARAM_SIZE
	.align		4
.L_339:
        /*09f4*/ 	.byte	0x03, 0x19
        /*09f6*/ 	.short	0x0a70


	//----- nvinfo : EIATTR_PARAM_CBANK
	.align		4
        /*09f8*/ 	.byte	0x04, 0x0a
        /*09fa*/ 	.short	(.L_341 - .L_340)
	.align		4
.L_340:
        /*09fc*/ 	.word	index@(.nv.constant0._ZN7cutlass13device_kernelIN5flash11enable_sm90INS1_16FlashAttnFwdSm90INS1_25CollectiveMainloopFwdSm90ILi2EN4cute5tupleIJNS5_1CILi1EEES8_S8_EEENS6_IJNS7_ILi128EEENS7_ILi112EEENS7_ILi192EEEEEELi192ENS_10bfloat16_tEfNS_4arch4Sm90ELb1ELb0ELb0ELb1ELb0ELb0ELb0ELb1ELb1ELb0ELb0ELb0EEENS1_21CollectiveEpilogueFwdINS6_IJSA_SC_SB_EEES9_SE_SG_Li256ELb1ELb0ELb0ELb0EEENS1_36VarlenDynamicPersistentTileSchedulerILi128ELi112ELi256ELi32ELb0ELb0ELb1ELb1ELb1ELb1EEEEEEEEEvNT_6ParamsE)
        /*0a00*/ 	.short	0x0210
        /*0a02*/ 	.short	0x0a70


	//----- nvinfo : EIATTR_SW_WAR
	.align		4
.L_341:
        /*0a04*/ 	.byte	0x04, 0x36
        /*0a06*/ 	.short	(.L_343 - .L_342)
.L_342:
        /*0a08*/ 	.word	0x00000008
.L_343:


//--------------------- .nv.info._ZN7cutlass13device_kernelIN5flash11enable_sm90INS1_16FlashAttnFwdSm90INS1_25CollectiveMainloopFwdSm90ILi2EN4cute5tupleIJNS5_1CILi1EEES8_S8_EEENS6_IJNS7_ILi128EEENS7_ILi112EEENS7_ILi192EEEEEELi192ENS_10bfloat16_tEfNS_4arch4Sm90ELb1ELb0ELb0ELb1ELb0ELb1ELb0ELb1ELb1ELb0ELb0ELb0EEENS1_21CollectiveEpilogueFwdINS6_IJSA_SC_SB_EEES9_SE_SG_Li256ELb1ELb0ELb0ELb0EEENS1_36VarlenDynamicPersistentTileSchedulerILi128ELi112ELi256ELi32ELb0ELb0ELb1ELb1ELb1ELb1EEEEEEEEEvNT_6ParamsE --------------------------
	.section	.nv.info._ZN7cutlass13device_kernelIN5flash11enable_sm90INS1_16FlashAttnFwdSm90INS1_25CollectiveMainloopFwdSm90ILi2EN4cute5tupleIJNS5_1CILi1EEES8_S8_EEENS6_IJNS7_ILi128EEENS7_ILi112EEENS7_ILi192EEEEEELi192ENS_10bfloat16_tEfNS_4arch4Sm90ELb1ELb0ELb0ELb1ELb0ELb1ELb0ELb1ELb1ELb0ELb0ELb0EEENS1_21CollectiveEpilogueFwdINS6_IJSA_SC_SB_EEES9_SE_SG_Li256ELb1ELb0ELb0ELb0EEENS1_36VarlenDynamicPersistentTileSchedulerILi128ELi112ELi256ELi32ELb0ELb0ELb1ELb1ELb1ELb1EEEEEEEEEvNT_6ParamsE,"",@"SHT_CUDA_INFO"
	.sectionflags	@""
	.align	4


	//----- nvinfo : EIATTR_CUDA_API_VERSION
	.align		4
        /*0000*/ 	.byte	0x04, 0x37
        /*0002*/ 	.short	(.L_345 - .L_344)
.L_344:
        /*0004*/ 	.word	0x00000082


	//----- nvinfo : EIATTR_KPARAM_INFO
	.align		4
.L_345:
        /*0008*/ 	.byte	0x04, 0x17
        /*000a*/ 	.short	(.L_347 - .L_346)
.L_346:
        /*000c*/ 	.word	0x00000000
        /*0010*/ 	.short	0x0000
        /*0012*/ 	.short	0x0070
        /*0014*/ 	.byte	0x00, 0xf0, 0x01, 0x28


	//----- nvinfo : EIATTR_SPARSE_MMA_MASK
	.align		4
.L_347:
        /*0018*/ 	.byte	0x03, 0x50
        /*001a*/ 	.short	0x0000


	//----- nvinfo : EIATTR_MAXREG_COUNT
	.align		4
        /*001c*/ 	.byte	0x03, 0x1b
        /*001e*/ 	.short	0x00a8


	//----- nvinfo : EIATTR_NUM_BARRIERS
	.align		4
        /*0020*/ 	.byte	0x02, 0x4c
        /*0022*/ 	.byte	0x10
	.zero		1


	//----- nvinfo : EIATTR_EXTERNS
	.align		4
        /*0024*/ 	.byte	0x04, 0x0f
        /*0026*/ 	.short	(.L_349 - .L_348)


	//   ....[0]....
	.align		4
.L_348:
        /*0028*/ 	.word	index@(__assertfail)


	//----- nvinfo : EIATTR_ANNOTATIONS
	.align		4
.L_349:
        /*002c*/ 	.byte	0x04, 0x55
        /*002e*/ 	.short	(.L_351 - .L_350)


	//   ....[0]....
.L_350:
        /* <DEDUP_REMOVED lines=74> */


	//----- nvinfo : EIATTR_MERCURY_ISA_VERSION
	.align		4
.L_351:
        /*04b8*/ 	.byte	0x03, 0x5f
        /*04ba*/ 	.short	0x0101


	//----- nvinfo : EIATTR_UNUSED_LOAD_BYTE_OFFSET
	.align		4
        /*04bc*/ 	.byte	0x04, 0x44
        /*04be*/ 	.short	(.L_353 - .L_352)


	//   ....[0]....
.L_352:
        /*04c0*/ 	.word	0x00000ae0
        /*04c4*/ 	.word	0x0000fff0


	//   ....[1]....
        /*04c8*/ 	.word	0x00023230
        /*04cc*/ 	.word	0x0000fff0


	//----- nvinfo : EIATTR_INT_WARP_WIDE_INSTR_OFFSETS
	.align		4
.L_353:
        /*04d0*/ 	.byte	0x04, 0x31
        /*04d2*/ 	.short	(.L_355 - .L_354)


	//   ....[0]....
.L_354:
        /*04d4*/ 	.word	0x000001c0


	//   ....[1]....
        /*04d8*/ 	.word	0x00000200


	//   ....[2]....
        /*04dc*/ 	.word	0x00000270


	//   ....[3]....
        /*04e0*/ 	.word	0x00027780


	//   ....[4]....
        /*04e4*/ 	.word	0x00027810


	//   ....[5]....
        /*04e8*/ 	.word	0x00027c90


	//   ....[6]....
        /*04ec*/ 	.word	0x00027cc0


	//   ....[7]....
        /*04f0*/ 	.word	0x00027ed0


	//   ....[8]....
        /*04f4*/ 	.word	0x00027fc0


	//   ....[9]....
        /*04f8*/ 	.word	0x0002a350


	//   ....[10]....
        /*04fc*/ 	.word	0x0002a3e0


	//----- nvinfo : EIATTR_COOP_GROUP_MASK_REGIDS
	.align		4
.L_355:
        /*0500*/ 	.byte	0x04, 0x29
        /*0502*/ 	.short	(.L_357 - .L_356)


	//   ....[0]....
.L_356:
        /*0504*/ 	.word	0xffffffff


	//   ....[1]....
        /*0508*/ 	.word	0xffffffff


	//   ....[2]....
        /*050c*/ 	.word	0xffffffff


	//   ....[3]....
        /*0510*/ 	.word	0xffffffff


	//   ....[4]....
        /*0514*/ 	.word	0xffffffff


	//   ....[5]....
        /*0518*/ 	.word	0xffffffff


	//   ....[6]....
        /*051c*/ 	.word	0xffffffff


	//   ....[7]....
        /*0520*/ 	.word	0xffffffff


	//   ....[8]....
        /*0524*/ 	.word	0xffffffff


	//   ....[9]....
        /*0528*/ 	.word	0xffffffff


	//   ....[10]....
        /*052c*/ 	.word	0xffffffff


	//   ....[11]....
        /*0530*/ 	.word	0xffffffff


	//   ....[12]....
        /*0534*/ 	.word	0xffffffff


	//   ....[13]....
        /*0538*/ 	.word	0xffffffff


	//   ....[14]....
        /*053c*/ 	.word	0xffffffff


	//   ....[15]....
        /*0540*/ 	.word	0xffffffff


	//   ....[16]....
        /*0544*/ 	.word	0xffffffff


	//   ....[17]....
        /*0548*/ 	.word	0xffffffff


	//   ....[18]....
        /*054c*/ 	.word	0xffffffff


	//   ....[19]....
        /*0550*/ 	.word	0xffffffff


	//   ....[20]....
        /*0554*/ 	.word	0xffffffff


	//   ....[21]....
        /*0558*/ 	.word	0xffffffff


	//   ....[22]....
        /*055c*/ 	.word	0xffffffff


	//   ....[23]....
        /*0560*/ 	.word	0xffffffff


	//   ....[24]....
        /*0564*/ 	.word	0xffffffff


	//   ....[25]....
        /*0568*/ 	.word	0xffffffff


	//   ....[26]....
        /*056c*/ 	.word	0xffffffff


	//   ....[27]....
        /*0570*/ 	.word	0xffffffff


	//   ....[28]....
        /*0574*/ 	.word	0xffffffff


	//   ....[29]....
        /*0578*/ 	.word	0xffffffff


	//   ....[30]....
        /*057c*/ 	.word	0xffffffff


	//   ....[31]....
        /*0580*/ 	.word	0xffffffff


	//   ....[32]....
        /*0584*/ 	.word	0xffffffff


	//   ....[33]....
        /*0588*/ 	.word	0xffffffff


	//   ....[34]....
        /*058c*/ 	.word	0xffffffff


	//   ....[35]....
        /*0590*/ 	.word	0xffffffff


	//   ....[36]....
        /*0594*/ 	.word	0xffffffff


	//   ....[37]....
        /*0598*/ 	.word	0xffffffff


	//   ....[38]....
        /*059c*/ 	.word	0xffffffff


	//   ....[39]....
        /*05a0*/ 	.word	0xffffffff


	//   ....[40]....
        /*05a4*/ 	.word	0xffffffff


	//   ....[41]....
        /*05a8*/ 	.word	0xffffffff


	//   ....[42]....
        /*05ac*/ 	.word	0xffffffff


	//   ....[43]....
        /*05b0*/ 	.word	0xffffffff


	//   ....[44]....
        /*05b4*/ 	.word	0xffffffff


	//   ....[45]....
        /*05b8*/ 	.word	0xffffffff


	//   ....[46]....
        /*05bc*/ 	.word	0xffffffff


	//   ....[47]....
        /*05c0*/ 	.word	0xffffffff


	//   ....[48]....
        /*05c4*/ 	.word	0xffffffff


	//   ....[49]....
        /*05c8*/ 	.word	0xffffffff


	//   ....[50]....
        /*05cc*/ 	.word	0xffffffff


	//   ....[51]....
        /*05d0*/ 	.word	0xffffffff


	//   ....[52]....
        /*05d4*/ 	.word	0xffffffff


	//   ....[53]....
        /*05d8*/ 	.word	0xffffffff


	//   ....[54]....
        /*05dc*/ 	.word	0xffffffff


	//   ....[55]....
        /*05e0*/ 	.word	0xffffffff


	//   ....[56]....
        /*05e4*/ 	.word	0xffffffff


	//   ....[57]....
        /*05e8*/ 	.word	0xffffffff


	//   ....[58]....
        /*05ec*/ 	.word	0x0500000f


	//   ....[59]....
        /*05f0*/ 	.word	0x0500000f


	//   ....[60]....
        /*05f4*/ 	.word	0x0500000f


	//   ....[61]....
        /*05f8*/ 	.word	0x0500000f


	//   ....[62]....
        /*05fc*/ 	.word	0x0500000f


	//   ....[63]....
        /*0600*/ 	.word	0x0500000f


	//   ....[64]....
        /*0604*/ 	.word	0x0500000f


	//   ....[65]....
        /*0608*/ 	.word	0x0500000f


	//   ....[66]....
        /*060c*/ 	.word	0x0500000f


	//   ....[67]....
        /*0610*/ 	.word	0x0500000f


	//   ....[68]....
        /*0614*/ 	.word	0x0500000f


	//   ....[69]....
        /*0618*/ 	.word	0x0500000f


	//   ....[70]....
        /*061c*/ 	.word	0x0500000f


	//   ....[71]....
        /*0620*/ 	.word	0x0500000f


	//   ....[72]....
        /*0624*/ 	.word	0x0500000f


	//   ....[73]....
        /*0628*/ 	.word	0x0500000f


	//   ....[74]....
        /*062c*/ 	.word	0x0500000f


	//   ....[75]....
        /*0630*/ 	.word	0x0500000f


	//   ....[76]....
        /*0634*/ 	.word	0x0500000f


	//   ....[77]....
        /*0638*/ 	.word	0x0500000f


	//   ....[78]....
        /*063c*/ 	.word	0x0500000f


	//   ....[79]....
        /*0640*/ 	.word	0x0500000f


	//   ....[80]....
        /*0644*/ 	.word	0x0500000f


	//   ....[81]....
        /*0648*/ 	.word	0x0500000f


	//   ....[82]....
        /*064c*/ 	.word	0x0500000f


	//   ....[83]....
        /*0650*/ 	.word	0x0500000f


	//   ....[84]....
        /*0654*/ 	.word	0x0500000f


	//   ....[85]....
        /*0658*/ 	.word	0x0500000f


	//   ....[86]....
        /*065c*/ 	.word	0x0500000f


	//   ....[87]....
        /*0660*/ 	.word	0x0500000f


	//   ....[88]....
        /*0664*/ 	.word	0x0500000f


	//   ....[89]....
        /*0668*/ 	.word	0x0500000f


	//   ....[90]....
        /*066c*/ 	.word	0x0500000f


	//   ....[91]....
        /*0670*/ 	.word	0x0500000f


	//   ....[92]....
        /*0674*/ 	.word	0x0500000f


	//   ....[93]....
        /*0678*/ 	.word	0x0500000f


	//----- nvinfo : EIATTR_COOP_GROUP_INSTR_OFFSETS
	.align		4
.L_357:
        /*067c*/ 	.byte	0x04, 0x28
        /*067e*/ 	.short	(.L_359 - .L_358)


	//   ....[0]....
.L_358:
        /*0680*/ 	.word	0x00000060


	//   ....[1]....
        /*0684*/ 	.word	0x000001d0


	//   ....[2]....
        /*0688*/ 	.word	0x00000220


	//   ....[3]....
        /*068c*/ 	.word	0x00000450


	//   ....[4]....
        /*0690*/ 	.word	0x000005b0


	//   ....[5]....
        /*0694*/ 	.word	0x000006d0


	//   ....[6]....
        /*0698*/ 	.word	0x00000830


	//   ....[7]....
        /*069c*/ 	.word	0x0000b080


	//   ....[8]....
        /*06a0*/ 	.word	0x00016340


	//   ....[9]....
        /*06a4*/ 	.word	0x00016380


	//   ....[10]....
        /*06a8*/ 	.word	0x00016c50


	//   ....[11]....
        /*06ac*/ 	.word	0x00016cc0


	//   ....[12]....
        /*06b0*/ 	.word	0x0001bd20


	//   ....[13]....
        /*06b4*/ 	.word	0x0001be30


	//   ....[14]....
        /*06b8*/ 	.word	0x0001c5b0


	//   ....[15]....
        /*06bc*/ 	.word	0x0001c610


	//   ....[16]....
        /*06c0*/ 	.word	0x00021040


	//   ....[17]....
        /*06c4*/ 	.word	0x00021070


	//   ....[18]....
        /*06c8*/ 	.word	0x000210d0


	//   ....[19]....
        /*06cc*/ 	.word	0x000213f0


	//   ....[20]....
        /*06d0*/ 	.word	0x000229e0


	//   ....[21]....
        /*06d4*/ 	.word	0x000229f0


	//   ....[22]....
        /*06d8*/ 	.word	0x00022a30


	//   ....[23]....
        /*06dc*/ 	.word	0x00022a40


	//   ....[24]....
        /*06e0*/ 	.word	0x000255b0


	//   ....[25]....
        /*06e4*/ 	.word	0x00025730


	//   ....[26]....
        /*06e8*/ 	.word	0x00025760


	//   ....[27]....
        /*06ec*/ 	.word	0x000257a0


	//   ....[28]....
        /*06f0*/ 	.word	0x00025800


	//   ....[29]....
        /*06f4*/ 	.word	0x00025860


	//   ....[30]....
        /*06f8*/ 	.word	0x000258b0


	//   ....[31]....
        /*06fc*/ 	.word	0x00025a60


	//   ....[32]....
        /*0700*/ 	.word	0x00025ac0


	//   ....[33]....
        /*0704*/ 	.word	0x00025b00


	//   ....[34]....
        /*0708*/ 	.word	0x00025b40


	//   ....[35]....
        /*070c*/ 	.word	0x00025b70


	//   ....[36]....
        /*0710*/ 	.word	0x00025ba0


	//   ....[37]....
        /*0714*/ 	.word	0x00025c30


	//   ....[38]....
        /*0718*/ 	.word	0x00025c90


	//   ....[39]....
        /*071c*/ 	.word	0x00025d20


	//   ....[40]....
        /*0720*/ 	.word	0x0002a850


	//   ....[41]....
        /*0724*/ 	.word	0x0002a860


	//   ....[42]....
        /*0728*/ 	.word	0x0002a970


	//   ....[43]....
        /*072c*/ 	.word	0x0002a9d0


	//   ....[44]....
        /*0730*/ 	.word	0x0002aa10


	//   ....[45]....
        /*0734*/ 	.word	0x0002aa50


	//   ....[46]....
        /*0738*/ 	.word	0x0002aa80


	//   ....[47]....
        /*073c*/ 	.word	0x0002aab0


	//   ....[48]....
        /*0740*/ 	.word	0x0002ac40


	//   ....[49]....
        /*0744*/ 	.word	0x0002aca0


	//   ....[50]....
        /*0748*/ 	.word	0x0002ace0


	//   ....[51]....
        /*074c*/ 	.word	0x0002ad20


	//   ....[52]....
        /*0750*/ 	.word	0x0002ad50


	//   ....[53]....
        /*0754*/ 	.word	0x0002ad80


	//   ....[54]....
        /*0758*/ 	.word	0x0002ae40


	//   ....[55]....
        /*075c*/ 	.word	0x0002ae60


	//   ....[56]....
        /*0760*/ 	.word	0x0002aed0


	//   ....[57]....
        /*0764*/ 	.word	0x0002b560


	//   ....[58]....
        /*0768*/ 	.word	0x0002b9c0


	//   ....[59]....
        /*076c*/ 	.word	0x0002ba60


	//   ....[60]....
        /*0770*/ 	.word	0x0002bb00


	//   ....[61]....
        /*0774*/ 	.word	0x0002bba0


	//   ....[62]....
        /*0778*/ 	.word	0x0002bc40


	//   ....[63]....
        /*077c*/ 	.word	0x0002bce0


	//   ....[64]....
        /*0780*/ 	.word	0x0002bd80


	//   ....[65]....
        /*0784*/ 	.word	0x0002be20


	//   ....[66]....
        /*0788*/ 	.word	0x0002bf10


	//   ....[67]....
        /*078c*/ 	.word	0x0002bfb0


	//   ....[68]....
        /*0790*/ 	.word	0x0002c050


	//   ....[69]....
        /*0794*/ 	.word	0x0002c0f0


	//   ....[70]....
        /*0798*/ 	.word	0x0002c190


	//   ....[71]....
        /*079c*/ 	.word	0x0002c230


	//   ....[72]....
        /*07a0*/ 	.word	0x0002c2d0


	//   ....[73]....
        /*07a4*/ 	.word	0x0002c370


	//   ....[74]....
        /*07a8*/ 	.word	0x0002c670


	//   ....[75]....
        /*07ac*/ 	.word	0x0002c950


	//   ....[76]....
        /*07b0*/ 	.word	0x0002cd70


	//   ....[77]....
        /*07b4*/ 	.word	0x0002ce00


	//   ....[78]....
        /*07b8*/ 	.word	0x0002cea0


	//   ....[79]....
        /*07bc*/ 	.word	0x0002cf50


	//   ....[80]....
        /*07c0*/ 	.word	0x0002cfd0


	//   ....[81]....
        /*07c4*/ 	.word	0x0002d050


	//   ....[82]....
        /*07c8*/ 	.word	0x0002d0d0


	//   ....[83]....
        /*07cc*/ 	.word	0x0002d150


	//   ....[84]....
        /*07d0*/ 	.word	0x0002d1e0


	//   ....[85]....
        /*07d4*/ 	.word	0x0002d290


	//   ....[86]....
        /*07d8*/ 	.word	0x0002d310


	//   ....[87]....
        /*07dc*/ 	.word	0x0002d390


	//   ....[88]....
        /*07e0*/ 	.word	0x0002d410


	//   ....[89]....
        /*07e4*/ 	.word	0x0002d490


	//   ....[90]....
        /*07e8*/ 	.word	0x0002d500


	//   ....[91]....
        /*07ec*/ 	.word	0x0002d5a0


	//   ....[92]....
        /*07f0*/ 	.word	0x0002d630


	//   ....[93]....
        /*07f4*/ 	.word	0x0002d760


	//----- nvinfo : EIATTR_REG_RECONFIG
	.align		4
.L_359:
        /*07f8*/ 	.byte	0x01, 0x54
	.zero		2


	//----- nvinfo : EIATTR_SYSCALL_OFFSETS
	.align		4
        /*07fc*/ 	.byte	0x04, 0x46
        /*07fe*/ 	.short	(.L_361 - .L_360)


	//   ....[0]....
.L_360:
        /*0800*/ 	.word	0x00001a50


	//   ....[1]....
        /*0804*/ 	.word	0x00001ba0


	//   ....[2]....
        /*0808*/ 	.word	0x0000b220


	//   ....[3]....
        /*080c*/ 	.word	0x0000b6c0


	//   ....[4]....
        /*0810*/ 	.word	0x000279a0


	//   ....[5]....
        /*0814*/ 	.word	0x00027ae0


	//   ....[6]....
        /*0818*/ 	.word	0x00027be0


	//----- nvinfo : EIATTR_MBARRIER_INSTR_OFFSETS
	.align		4
.L_361:
        /*081c*/ 	.byte	0x04, 0x39
        /*081e*/ 	.short	(.L_363 - .L_362)


	//   ....[0]....
.L_362:
        /*0820*/ 	.word	0x00000300
        /*0824*/ 	.word	0x000000ff
        /*0828*/ 	.word	0x00036800
        /*082c*/ 	.short	0x0100
        /*082e*/ 	.byte	0x08
	.zero		1


	//   ....[1]....
        /*0830*/ 	.word	0x00000310
        /*0834*/ 	.word	0x000000ff
        /*0838*/ 	.word	0x00036820
        /*083c*/ 	.short	0x0100
        /*083e*/ 	.byte	0x08
	.zero		1


	//   ....[2]....
        /*0840*/ 	.word	0x00000400
        /*0844*/ 	.word	0x000000ff
        /*0848*/ 	.word	0x00036830
        /*084c*/ 	.short	0x0100
        /*084e*/ 	.byte	0x08
	.zero		1


	//   ....[3]....
        /*0850*/ 	.word	0x00000410
        /*0854*/ 	.word	0x000000ff
        /*0858*/ 	.word	0x00036840
        /*085c*/ 	.short	0x0100
        /*085e*/ 	.byte	0x08
	.zero		1


	//   ....[4]....
        /*0860*/ 	.word	0x00000420
        /*0864*/ 	.word	0x000000ff
        /*0868*/ 	.word	0x00036838
        /*086c*/ 	.short	0x0100
        /*086e*/ 	.byte	0x08
	.zero		1


	//   ....[5]....
        /*0870*/ 	.word	0x00000430
        /*0874*/ 	.word	0x000000ff
        /*0878*/ 	.word	0x00036848
        /*087c*/ 	.short	0x0100
        /*087e*/ 	.byte	0x08
	.zero		1


	//   ....[6]....
        /*0880*/ 	.word	0x00000560
        /*0884*/ 	.word	0x000000ff
        /*0888*/ 	.word	0x00036850
        /*088c*/ 	.short	0x0100
        /*088e*/ 	.byte	0x08
	.zero		1


	//   ....[7]....
        /*0890*/ 	.word	0x00000570
        /*0894*/ 	.word	0x000000ff
        /*0898*/ 	.word	0x00036860
        /*089c*/ 	.short	0x0100
        /*089e*/ 	.byte	0x08
	.zero		1


	//   ....[8]....
        /*08a0*/ 	.word	0x00000580
        /*08a4*/ 	.word	0x000000ff
        /*08a8*/ 	.word	0x00036858
        /*08ac*/ 	.short	0x0100
        /*08ae*/ 	.byte	0x08
	.zero		1


	//   ....[9]....
        /*08b0*/ 	.word	0x00000590
        /*08b4*/ 	.word	0x000000ff
        /*08b8*/ 	.word	0x00036868
        /*08bc*/ 	.short	0x0100
        /*08be*/ 	.byte	0x08
	.zero		1


	//   ....[10]....
        /*08c0*/ 	.word	0x00000680
        /*08c4*/ 	.word	0x000000ff
        /*08c8*/ 	.word	0x00036870
        /*08cc*/ 	.short	0x0100
        /*08ce*/ 	.byte	0x06
	.zero		1


	//   ....[11]....
        /*08d0*/ 	.word	0x00000690
        /*08d4*/ 	.word	0x000000ff
        /*08d8*/ 	.word	0x00036880
        /*08dc*/ 	.short	0x0100
        /*08de*/ 	.byte	0x06
	.zero		1


	//   ....[12]....
        /*08e0*/ 	.word	0x000006a0
        /*08e4*/ 	.word	0x000000ff
        /*08e8*/ 	.word	0x00036878
        /*08ec*/ 	.short	0x0100
        /*08ee*/ 	.byte	0x06
	.zero		1


	//   ....[13]....
        /*08f0*/ 	.word	0x000006b0
        /*08f4*/ 	.word	0x000000ff
        /*08f8*/ 	.word	0x00036888
        /*08fc*/ 	.short	0x0100
        /*08fe*/ 	.byte	0x06
	.zero		1


	//   ....[14]....
        /*0900*/ 	.word	0x000007e0
        /*0904*/ 	.word	0x000000ff
        /*0908*/ 	.word	0x00036890
        /*090c*/ 	.short	0x0100
        /*090e*/ 	.byte	0x08
	.zero		1


	//   ....[15]....
        /*0910*/ 	.word	0x000007f0
        /*0914*/ 	.word	0x000000ff
        /*0918*/ 	.word	0x000368a0
        /*091c*/ 	.short	0x0100
        /*091e*/ 	.byte	0x08
	.zero		1


	//   ....[16]....
        /*0920*/ 	.word	0x00000800
        /*0924*/ 	.word	0x000000ff
        /*0928*/ 	.word	0x00036898
        /*092c*/ 	.short	0x0100
        /*092e*/ 	.byte	0x08
	.zero		1


	//   ....[17]....
        /*0930*/ 	.word	0x00000810
        /*0934*/ 	.word	0x000000ff
        /*0938*/ 	.word	0x000368a8
        /*093c*/ 	.short	0x0100
        /*093e*/ 	.byte	0x08
	.zero		1


	//   ....[18]....
        /*0940*/ 	.word	0x00000940
        /*0944*/ 	.word	0x000000ff
        /*0948*/ 	.word	0x000368b0
        /*094c*/ 	.short	0x0100
        /*094e*/ 	.byte	0x08
	.zero		1


	//   ....[19]....
        /*0950*/ 	.word	0x00000950
        /*0954*/ 	.word	0x000000ff
        /*0958*/ 	.word	0x000368c0
        /*095c*/ 	.short	0x0100
        /*095e*/ 	.byte	0x08
	.zero		1


	//   ....[20]....
        /*0960*/ 	.word	0x00000960
        /*0964*/ 	.word	0x000000ff
        /*0968*/ 	.word	0x000368b8
        /*096c*/ 	.short	0x0100
        /*096e*/ 	.byte	0x08
	.zero		1


	//   ....[21]....
        /*0970*/ 	.word	0x00000970
        /*0974*/ 	.word	0x000000ff
        /*0978*/ 	.word	0x000368c8
        /*097c*/ 	.short	0x0100
        /*097e*/ 	.byte	0x08
	.zero		1


	//   ....[22]....
        /*0980*/ 	.word	0x000038f0
        /*0984*/ 	.word	0x00000062
        /*0988*/ 	.word	0x00036890
        /*098c*/ 	.short	0x010a
        /*098e*/ 	.byte	0x3f
	.zero		1


	//   ....[23]....
        /*0990*/ 	.word	0x00006f00
        /*0994*/ 	.word	0x00000062
        /*0998*/ 	.word	0x00036890
        /*099c*/ 	.short	0x010a
        /*099e*/ 	.byte	0x3f
	.zero		1


	//   ....[24]....
        /*09a0*/ 	.word	0x0000a1b0
        /*09a4*/ 	.word	0x00000062
        /*09a8*/ 	.word	0x00036890
        /*09ac*/ 	.short	0x010a
        /*09ae*/ 	.byte	0x3f
	.zero		1


	//   ....[25]....
        /*09b0*/ 	.word	0x0000a580
        /*09b4*/ 	.word	0x00000028
        /*09b8*/ 	.word	0x00000000
        /*09bc*/ 	.short	0x0101
        /*09be*/ 	.byte	0x3f
	.zero		1


	//   ....[26]....
        /*09c0*/ 	.word	0x0000a5c0
        /*09c4*/ 	.word	0x00000062
        /*09c8*/ 	.word	0x000368b0
        /*09cc*/ 	.short	0x010a
        /*09ce*/ 	.byte	0x3f
	.zero		1


	//   ....[27]....
        /*09d0*/ 	.word	0x0000ac30
        /*09d4*/ 	.word	0x00000062
        /*09d8*/ 	.word	0x00000000
        /*09dc*/ 	.short	0x0101
        /*09de*/ 	.byte	0x3f
	.zero		1


	//   ....[28]....
        /*09e0*/ 	.word	0x0000b2a0
        /*09e4*/ 	.word	0x00000012
        /*09e8*/ 	.word	0x00036800
        /*09ec*/ 	.short	0x010a
        /*09ee*/ 	.byte	0x3f
	.zero		1


	//   ....[29]....
        /*09f0*/ 	.word	0x0000b2f0
        /*09f4*/ 	.word	0x00000012
        /*09f8*/ 	.word	0x00036800
        /*09fc*/ 	.short	0x010a
        /*09fe*/ 	.byte	0x3f
	.zero		1


	//   ....[30]....
        /*0a00*/ 	.word	0x0000c6e0
        /*0a04*/ 	.word	0x00000012
        /*0a08*/ 	.word	0x00036800
        /*0a0c*/ 	.short	0x010a
        /*0a0e*/ 	.byte	0x3f
	.zero		1


	//   ....[31]....
        /*0a10*/ 	.word	0x0000fc50
        /*0a14*/ 	.word	0x00000012
        /*0a18*/ 	.word	0x00036800
        /*0a1c*/ 	.short	0x010a
        /*0a1e*/ 	.byte	0x3f
	.zero		1


	//   ....[32]....
        /*0a20*/ 	.word	0x00012880
        /*0a24*/ 	.word	0x00000006
        /*0a28*/ 	.word	0x00036830
        /*0a2c*/ 	.short	0x010a
        /*0a2e*/ 	.byte	0x3f
	.zero		1


	//   ....[33]....
        /*0a30*/ 	.word	0x00012900
        /*0a34*/ 	.word	0x00000006
        /*0a38*/ 	.word	0x00036830
        /*0a3c*/ 	.short	0x010a
        /*0a3e*/ 	.byte	0x3f
	.zero		1


	//   ....[34]....
        /*0a40*/ 	.word	0x00016280
        /*0a44*/ 	.word	0x00000006
        /*0a48*/ 	.word	0x00000000
        /*0a4c*/ 	.short	0x0101
        /*0a4e*/ 	.byte	0x3f
	.zero		1


	//   ....[35]....
        /*0a50*/ 	.word	0x00017d90
        /*0a54*/ 	.word	0x0000000d
        /*0a58*/ 	.word	0x00036830
        /*0a5c*/ 	.short	0x010a
        /*0a5e*/ 	.byte	0x3f
	.zero		1


	//   ....[36]....
        /*0a60*/ 	.word	0x00017e10
        /*0a64*/ 	.word	0x0000000d
        /*0a68*/ 	.word	0x00036830
        /*0a6c*/ 	.short	0x010a
        /*0a6e*/ 	.byte	0x3f
	.zero		1


	//   ....[37]....
        /*0a70*/ 	.word	0x0001b480
        /*0a74*/ 	.word	0x0000000b
        /*0a78*/ 	.word	0x00036850
        /*0a7c*/ 	.short	0x010a
        /*0a7e*/ 	.byte	0x3f
	.zero		1


	//   ....[38]....
        /*0a80*/ 	.word	0x0001b4d0
        /*0a84*/ 	.word	0x0000000b
        /*0a88*/ 	.word	0x00036850
        /*0a8c*/ 	.short	0x010a
        /*0a8e*/ 	.byte	0x3f
	.zero		1


	//   ....[39]....
        /*0a90*/ 	.word	0x0001ce70
        /*0a94*/ 	.word	0x0000000d
        /*0a98*/ 	.word	0x00000000
        /*0a9c*/ 	.short	0x0101
        /*0a9e*/ 	.byte	0x3f
	.zero		1


	//   ....[40]....
        /*0aa0*/ 	.word	0x0001ced0
        /*0aa4*/ 	.word	0x00000007
        /*0aa8*/ 	.word	0x00000000
        /*0aac*/ 	.short	0x0101
        /*0aae*/ 	.byte	0x3f
	.zero		1


	//   ....[41]....
        /*0ab0*/ 	.word	0x0001d300
        /*0ab4*/ 	.word	0x00000004
        /*0ab8*/ 	.word	0x00036830
        /*0abc*/ 	.short	0x010a
        /*0abe*/ 	.byte	0x3f
	.zero		1


	//   ....[42]....
        /*0ac0*/ 	.word	0x0001d380
        /*0ac4*/ 	.word	0x00000004
        /*0ac8*/ 	.word	0x00036830
        /*0acc*/ 	.short	0x010a
        /*0ace*/ 	.byte	0x3f
	.zero		1


	//   ....[43]....
        /*0ad0*/ 	.word	0x000209f0
        /*0ad4*/ 	.word	0x0000000b
        /*0ad8*/ 	.word	0x00036850
        /*0adc*/ 	.short	0x010a
        /*0ade*/ 	.byte	0x3f
	.zero		1


	//   ....[44]....
        /*0ae0*/ 	.word	0x00020a40
        /*0ae4*/ 	.word	0x0000000b
        /*0ae8*/ 	.word	0x00036850
        /*0aec*/ 	.short	0x010a
        /*0aee*/ 	.byte	0x3f
	.zero		1


	//   ....[45]....
        /*0af0*/ 	.word	0x00021a80
        /*0af4*/ 	.word	0x00000014
        /*0af8*/ 	.word	0x00000000
        /*0afc*/ 	.short	0x0101
        /*0afe*/ 	.byte	0x3f
	.zero		1


	//   ....[46]....
        /*0b00*/ 	.word	0x00021ae0
        /*0b04*/ 	.word	0x0000000b
        /*0b08*/ 	.word	0x00000000
        /*0b0c*/ 	.short	0x0101
        /*0b0e*/ 	.byte	0x3f
	.zero		1


	//   ....[47]....
        /*0b10*/ 	.word	0x000225e0
        /*0b14*/ 	.word	0x0000000b
        /*0b18*/ 	.word	0x00036850
        /*0b1c*/ 	.short	0x010a
        /*0b1e*/ 	.byte	0x3f
	.zero		1


	//   ....[48]....
        /*0b20*/ 	.word	0x00022680
        /*0b24*/ 	.word	0x0000000b
        /*0b28*/ 	.word	0x00036850
        /*0b2c*/ 	.short	0x010a
        /*0b2e*/ 	.byte	0x3f
	.zero		1


	//   ....[49]....
        /*0b30*/ 	.word	0x00022bc0
        /*0b34*/ 	.word	0x0000000c
        /*0b38*/ 	.word	0x00000000
        /*0b3c*/ 	.short	0x0101
        /*0b3e*/ 	.byte	0x3f
	.zero		1


	//   ....[50]....
        /*0b40*/ 	.word	0x00024450
        /*0b44*/ 	.word	0x00000000
        /*0b48*/ 	.word	0x00000000
        /*0b4c*/ 	.short	0x0101
        /*0b4e*/ 	.byte	0x3f
	.zero		1


	//   ....[51]....
        /*0b50*/ 	.word	0x00026ab0
        /*0b54*/ 	.word	0x00000009
        /*0b58*/ 	.word	0x00036820
        /*0b5c*/ 	.short	0x010a
        /*0b5e*/ 	.byte	0x3f
	.zero		1


	//   ....[52]....
        /*0b60*/ 	.word	0x00026b40
        /*0b64*/ 	.word	0x00000005
        /*0b68*/ 	.word	0x000368a0
        /*0b6c*/ 	.short	0x010a
        /*0b6e*/ 	.byte	0x3f
	.zero		1


	//   ....[53]....
        /*0b70*/ 	.word	0x00026dc0
        /*0b74*/ 	.word	0x00000005
        /*0b78*/ 	.word	0x000368c0
        /*0b7c*/ 	.short	0x010a
        /*0b7e*/ 	.byte	0x3f
	.zero		1


	//   ....[54]....
        /*0b80*/ 	.word	0x00027160
        /*0b84*/ 	.word	0x00000006
        /*0b88*/ 	.word	0x000368a0
        /*0b8c*/ 	.short	0x010a
        /*0b8e*/ 	.byte	0x3f
	.zero		1


	//   ....[55]....
        /*0b90*/ 	.word	0x000273c0
        /*0b94*/ 	.word	0x00000006
        /*0b98*/ 	.word	0x000368c0
        /*0b9c*/ 	.short	0x010a
        /*0b9e*/ 	.byte	0x3f
	.zero		1


	//   ....[56]....
        /*0ba0*/ 	.word	0x000282f0
        /*0ba4*/ 	.word	0x00000007
        /*0ba8*/ 	.word	0x00036840
        /*0bac*/ 	.short	0x010a
        /*0bae*/ 	.byte	0x3f
	.zero		1


	//   ....[57]....
        /*0bb0*/ 	.word	0x000288a0
        /*0bb4*/ 	.word	0x0000000a
        /*0bb8*/ 	.word	0x00036820
        /*0bbc*/ 	.short	0x010a
        /*0bbe*/ 	.byte	0x3f
	.zero		1


	//   ....[58]....
        /*0bc0*/ 	.word	0x00028bb0
        /*0bc4*/ 	.word	0x00000007
        /*0bc8*/ 	.word	0x00036840
        /*0bcc*/ 	.short	0x010a
        /*0bce*/ 	.byte	0x3f
	.zero		1


	//   ....[59]....
        /*0bd0*/ 	.word	0x00028eb0
        /*0bd4*/ 	.word	0x00000008
        /*0bd8*/ 	.word	0x00000060
        /*0bdc*/ 	.short	0x010a
        /*0bde*/ 	.byte	0x3f
	.zero		1


	//   ....[60]....
        /*0be0*/ 	.word	0x000294c0
        /*0be4*/ 	.word	0x00000002
        /*0be8*/ 	.word	0x00036840
        /*0bec*/ 	.short	0x010a
        /*0bee*/ 	.byte	0x3f
	.zero		1


	//   ....[61]....
        /*0bf0*/ 	.word	0x000297c0
        /*0bf4*/ 	.word	0x00000003
        /*0bf8*/ 	.word	0x00000060
        /*0bfc*/ 	.short	0x010a
        /*0bfe*/ 	.byte	0x3f
	.zero		1


	//   ....[62]....
        /*0c00*/ 	.word	0x00029ce0
        /*0c04*/ 	.word	0x00000002
        /*0c08*/ 	.word	0x00036840
        /*0c0c*/ 	.short	0x010a
        /*0c0e*/ 	.byte	0x3f
	.zero		1


	//   ....[63]....
        /*0c10*/ 	.word	0x00029ff0
        /*0c14*/ 	.word	0x00000002
        /*0c18*/ 	.word	0x00000060
        /*0c1c*/ 	.short	0x010a
        /*0c1e*/ 	.byte	0x3f
	.zero		1


	//   ....[64]....
        /*0c20*/ 	.word	0x0002a4a0
        /*0c24*/ 	.word	0x00000003
        /*0c28*/ 	.word	0x00036860
        /*0c2c*/ 	.short	0x010a
        /*0c2e*/ 	.byte	0x3f
	.zero		1


	//   ....[65]....
        /*0c30*/ 	.word	0x0002b4e0
        /*0c34*/ 	.word	0x00000000
        /*0c38*/ 	.word	0x00036820
        /*0c3c*/ 	.short	0x010a
        /*0c3e*/ 	.byte	0x3f
	.zero		1


	//   ....[66]....
        /*0c40*/ 	.word	0x0002b6b0
        /*0c44*/ 	.word	0x00000006
        /*0c48*/ 	.word	0x00000000
        /*0c4c*/ 	.short	0x010a
        /*0c4e*/ 	.byte	0x3f
	.zero		1


	//   ....[67]....
        /*0c50*/ 	.word	0x0002b720
        /*0c54*/ 	.word	0x00000007
        /*0c58*/ 	.word	0x00000000
        /*0c5c*/ 	.short	0x010a
        /*0c5e*/ 	.byte	0x3f
	.zero		1


	//   ....[68]....
        /*0c60*/ 	.word	0x0002b790
        /*0c64*/ 	.word	0x00000004
        /*0c68*/ 	.word	0x00000000
        /*0c6c*/ 	.short	0x010a
        /*0c6e*/ 	.byte	0x3f
	.zero		1


	//   ....[69]....
        /*0c70*/ 	.word	0x0002b7c0
        /*0c74*/ 	.word	0x00000003
        /*0c78*/ 	.word	0x00000000
        /*0c7c*/ 	.short	0x010a
        /*0c7e*/ 	.byte	0x3f
	.zero		1


	//   ....[70]....
        /*0c80*/ 	.word	0x0002b820
        /*0c84*/ 	.word	0x00000062
        /*0c88*/ 	.word	0x00036890
        /*0c8c*/ 	.short	0x010a
        /*0c8e*/ 	.byte	0x3f
	.zero		1


	//   ....[71]....
        /*0c90*/ 	.word	0x0002b870
        /*0c94*/ 	.word	0x00000062
        /*0c98*/ 	.word	0x00036890
        /*0c9c*/ 	.short	0x010a
        /*0c9e*/ 	.byte	0x3f
	.zero		1


	//   ....[72]....
        /*0ca0*/ 	.word	0x0002b8c0
        /*0ca4*/ 	.word	0x00000062
        /*0ca8*/ 	.word	0x00036890
        /*0cac*/ 	.short	0x010a
        /*0cae*/ 	.byte	0x3f
	.zero		1


	//   ....[73]....
        /*0cb0*/ 	.word	0x0002b910
        /*0cb4*/ 	.word	0x00000062
        /*0cb8*/ 	.word	0x000368b0
        /*0cbc*/ 	.short	0x010a
        /*0cbe*/ 	.byte	0x3f
	.zero		1


	//   ....[74]....
        /*0cc0*/ 	.word	0x0002be60
        /*0cc4*/ 	.word	0x00000012
        /*0cc8*/ 	.word	0x00036800
        /*0ccc*/ 	.short	0x010a
        /*0cce*/ 	.byte	0x3f
	.zero		1


	//   ....[75]....
        /*0cd0*/ 	.word	0x0002c3b0
        /*0cd4*/ 	.word	0x00000012
        /*0cd8*/ 	.word	0x00036800
        /*0cdc*/ 	.short	0x010a
        /*0cde*/ 	.byte	0x3f
	.zero		1


	//   ....[76]....
        /*0ce0*/ 	.word	0x0002c400
        /*0ce4*/ 	.word	0x00000006
        /*0ce8*/ 	.word	0x00036830
        /*0cec*/ 	.short	0x010a
        /*0cee*/ 	.byte	0x3f
	.zero		1


	//   ....[77]....
        /*0cf0*/ 	.word	0x0002c450
        /*0cf4*/ 	.word	0x0000000d
        /*0cf8*/ 	.word	0x00036830
        /*0cfc*/ 	.short	0x010a
        /*0cfe*/ 	.byte	0x3f
	.zero		1


	//   ....[78]....
        /*0d00*/ 	.word	0x0002c4a0
        /*0d04*/ 	.word	0x0000000b
        /*0d08*/ 	.word	0x00036850
        /*0d0c*/ 	.short	0x010a
        /*0d0e*/ 	.byte	0x3f
	.zero		1


	//   ....[79]....
        /*0d10*/ 	.word	0x0002c4f0
        /*0d14*/ 	.word	0x00000004
        /*0d18*/ 	.word	0x00036830
        /*0d1c*/ 	.short	0x010a
        /*0d1e*/ 	.byte	0x3f
	.zero		1


	//   ....[80]....
        /*0d20*/ 	.word	0x0002c540
        /*0d24*/ 	.word	0x0000000b
        /*0d28*/ 	.word	0x00036850
        /*0d2c*/ 	.short	0x010a
        /*0d2e*/ 	.byte	0x3f
	.zero		1


	//   ....[81]....
        /*0d30*/ 	.word	0x0002c590
        /*0d34*/ 	.word	0x0000000b
        /*0d38*/ 	.word	0x00036850
        /*0d3c*/ 	.short	0x010a
        /*0d3e*/ 	.byte	0x3f
	.zero		1


	//   ....[82]....
        /*0d40*/ 	.word	0x0002c730
        /*0d44*/ 	.word	0x00000009
        /*0d48*/ 	.word	0x00036820
        /*0d4c*/ 	.short	0x010a
        /*0d4e*/ 	.byte	0x3f
	.zero		1


	//   ....[83]....
        /*0d50*/ 	.word	0x0002c780
        /*0d54*/ 	.word	0x00000005
        /*0d58*/ 	.word	0x000368a0
        /*0d5c*/ 	.short	0x010a
        /*0d5e*/ 	.byte	0x3f
	.zero		1


	//   ....[84]....
        /*0d60*/ 	.word	0x0002c7d0
        /*0d64*/ 	.word	0x00000005
        /*0d68*/ 	.word	0x000368c0
        /*0d6c*/ 	.short	0x010a
        /*0d6e*/ 	.byte	0x3f
	.zero		1


	//   ....[85]....
        /*0d70*/ 	.word	0x0002c820
        /*0d74*/ 	.word	0x00000006
        /*0d78*/ 	.word	0x000368a0
        /*0d7c*/ 	.short	0x010a
        /*0d7e*/ 	.byte	0x3f
	.zero		1


	//   ....[86]....
        /*0d80*/ 	.word	0x0002c870
        /*0d84*/ 	.word	0x00000006
        /*0d88*/ 	.word	0x000368c0
        /*0d8c*/ 	.short	0x010a
        /*0d8e*/ 	.byte	0x3f
	.zero		1


	//   ....[87]....
        /*0d90*/ 	.word	0x0002ca10
        /*0d94*/ 	.word	0x00000007
        /*0d98*/ 	.word	0x00036840
        /*0d9c*/ 	.short	0x010a
        /*0d9e*/ 	.byte	0x3f
	.zero		1


	//   ....[88]....
        /*0da0*/ 	.word	0x0002ca90
        /*0da4*/ 	.word	0x00000003
        /*0da8*/ 	.word	0x00036820
        /*0dac*/ 	.short	0x010a
        /*0dae*/ 	.byte	0x3f
	.zero		1


	//   ....[89]....
        /*0db0*/ 	.word	0x0002cae0
        /*0db4*/ 	.word	0x00000007
        /*0db8*/ 	.word	0x00036840
        /*0dbc*/ 	.short	0x010a
        /*0dbe*/ 	.byte	0x3f
	.zero		1


	//   ....[90]....
        /*0dc0*/ 	.word	0x0002cb30
        /*0dc4*/ 	.word	0x00000008
        /*0dc8*/ 	.word	0x00000060
        /*0dcc*/ 	.short	0x010a
        /*0dce*/ 	.byte	0x3f
	.zero		1


	//   ....[91]....
        /*0dd0*/ 	.word	0x0002cb80
        /*0dd4*/ 	.word	0x00000002
        /*0dd8*/ 	.word	0x00036840
        /*0ddc*/ 	.short	0x010a
        /*0dde*/ 	.byte	0x3f
	.zero		1


	//   ....[92]....
        /*0de0*/ 	.word	0x0002cbd0
        /*0de4*/ 	.word	0x00000003
        /*0de8*/ 	.word	0x00000060
        /*0dec*/ 	.short	0x010a
        /*0dee*/ 	.byte	0x3f
	.zero		1


	//   ....[93]....
        /*0df0*/ 	.word	0x0002cc20
        /*0df4*/ 	.word	0x00000002
        /*0df8*/ 	.word	0x00036840
        /*0dfc*/ 	.short	0x010a
        /*0dfe*/ 	.byte	0x3f
	.zero		1


	//   ....[94]....
        /*0e00*/ 	.word	0x0002cc70
        /*0e04*/ 	.word	0x00000002
        /*0e08*/ 	.word	0x00000060
        /*0e0c*/ 	.short	0x010a
        /*0e0e*/ 	.byte	0x3f
	.zero		1


	//   ....[95]....
        /*0e10*/ 	.word	0x0002ccc0
        /*0e14*/ 	.word	0x00000003
        /*0e18*/ 	.word	0x00036860
        /*0e1c*/ 	.short	0x010a
        /*0e1e*/ 	.byte	0x3f
	.zero		1


	//   ....[96]....
        /*0e20*/ 	.word	0x0002d680
        /*0e24*/ 	.word	0x00000000
        /*0e28*/ 	.word	0x00036820
        /*0e2c*/ 	.short	0x010a
        /*0e2e*/ 	.byte	0x3f
	.zero		1


	//   ....[97]....
        /*0e30*/ 	.word	0x0002d820
        /*0e34*/ 	.word	0x00000006
        /*0e38*/ 	.word	0x00000000
        /*0e3c*/ 	.short	0x010a
        /*0e3e*/ 	.byte	0x3f
	.zero		1


	//   ....[98]....
        /*0e40*/ 	.word	0x0002d870
        /*0e44*/ 	.word	0x00000007
        /*0e48*/ 	.word	0x00000000
        /*0e4c*/ 	.short	0x010a
        /*0e4e*/ 	.byte	0x3f
	.zero		1


	//   ....[99]....
        /*0e50*/ 	.word	0x0002d8c0
        /*0e54*/ 	.word	0x00000004
        /*0e58*/ 	.word	0x00000000
        /*0e5c*/ 	.short	0x010a
        /*0e5e*/ 	.byte	0x3f
	.zero		1


	//----- nvinfo : EIATTR_NUM_MBARRIERS
	.align		4
.L_363:
        /*0e60*/ 	.byte	0x03, 0x38
        /*0e62*/ 	.short	0x0016


	//----- nvinfo : EIATTR_EXIT_INSTR_OFFSETS
	.align		4
        /*0e64*/ 	.byte	0x04, 0x1c
        /*0e66*/ 	.short	(.L_365 - .L_364)


	//   ....[0]....
.L_364:
        /*0e68*/ 	.word	0x0002b810


	//----- nvinfo : EIATTR_MAX_THREADS
	.align		4
.L_365:
        /*0e6c*/ 	.byte	0x04, 0x05
        /*0e6e*/ 	.short	(.L_367 - .L_366)
.L_366:
        /*0e70*/ 	.word	0x00000180
        /*0e74*/ 	.word	0x00000001
        /*0e78*/ 	.word	0x00000001


	//----- nvinfo : EIATTR_CRS_STACK_SIZE
	.align		4
.L_367:
        /*0e7c*/ 	.byte	0x04, 0x1e
        /*0e7e*/ 	.short	(.L_369 - .L_368)
.L_368:
        /*0e80*/ 	.word	0x00000000


	//----- nvinfo : EIATTR_CBANK_PARAM_SIZE
	.align		4
.L_369:
        /*0e84*/ 	.byte	0x03, 0x19
        /*0e86*/ 	.short	0x0a70


	//----- nvinfo : EIATTR_PARAM_CBANK
	.align		4
        /*0e88*/ 	.byte	0x04, 0x0a
        /*0e8a*/ 	.short	(.L_371 - .L_370)
	.align		4
.L_370:
        /*0e8c*/ 	.word	index@(.nv.constant0._ZN7cutlass13device_kernelIN5flash11enable_sm90INS1_16FlashAttnFwdSm90INS1_25CollectiveMainloopFwdSm90ILi2EN4cute5tupleIJNS5_1CILi1EEES8_S8_EEENS6_IJNS7_ILi128EEENS7_ILi112EEENS7_ILi192EEEEEELi192ENS_10bfloat16_tEfNS_4arch4Sm90ELb1ELb0ELb0ELb1ELb0ELb1ELb0ELb1ELb1ELb0ELb0ELb0EEENS1_21CollectiveEpilogueFwdINS6_IJSA_SC_SB_EEES9_SE_SG_Li256ELb1ELb0ELb0ELb0EEENS1_36VarlenDynamicPersistentTileSchedulerILi128ELi112ELi256ELi32ELb0ELb0ELb1ELb1ELb1ELb1EEEEEEEEEvNT_6ParamsE)
        /*0e90*/ 	.short	0x0210
        /*0e92*/ 	.short	0x0a70


	//----- nvinfo : EIATTR_SW_WAR
	.align		4
.L_371:
        /*0e94*/ 	.byte	0x04, 0x36
        /*0e96*/ 	.short	(.L_373 - .L_372)
.L_372:
        /*0e98*/ 	.word	0x00000008
.L_373:


//--------------------- .nv.callgraph             --------------------------
	.section	.nv.callgraph,"",@"SHT_CUDA_CALLGRAPH"
	.align	4
	.sectionentsize	8
	.align		4
        /*0000*/ 	.word	0x00000000
	.align		4
        /*0004*/ 	.word	0xffffffff
	.align		4
        /*0008*/ 	.word	index@(_ZN7cutlass13device_kernelIN5flash11enable_sm90INS1_16FlashAttnFwdSm90INS1_25CollectiveMainloopFwdSm90ILi2EN4cute5tupleIJNS5_1CILi1EEES8_S8_EEENS6_IJNS7_ILi128EEENS7_ILi112EEENS7_ILi192EEEEEELi192ENS_10bfloat16_tEfNS_4arch4Sm90ELb0ELb0ELb0ELb0ELb0ELb0ELb0ELb1ELb1ELb0ELb0ELb0EEENS1_21CollectiveEpilogueFwdINS6_IJSA_SC_SB_EEES9_SE_SG_Li256ELb0ELb0ELb0ELb0EEENS1_29StaticPersistentTileSchedulerILb0EEEEEEEEEvNT_6ParamsE)
	.align		4
        /*000c*/ 	.word	index@(__assertfail)
	.align		4
        /*0010*/ 	.word	index@(_ZN7cutlass13device_kernelIN5flash11enable_sm90INS1_16FlashAttnFwdSm90INS1_25CollectiveMainloopFwdSm90ILi2EN4cute5tupleIJNS5_1CILi2EEENS7_ILi1EEES9_EEENS6_IJNS7_ILi128EEENS7_ILi112EEENS7_ILi192EEEEEELi192ENS_10bfloat16_tEfNS_4arch4Sm90ELb0ELb0ELb0ELb0ELb0ELb0ELb0ELb1ELb1ELb0ELb0ELb0EEENS1_21CollectiveEpilogueFwdINS6_IJSB_SD_SC_EEESA_SF_SH_Li256ELb0ELb0ELb0ELb0EEENS1_29StaticPersistentTileSchedulerILb0EEEEEEEEEvNT_6ParamsE)
	.align		4
        /*0014*/ 	.word	index@(__assertfail)
	.align		4
        /*0018*/ 	.word	index@(_ZN7cutlass13device_kernelIN5flash11enable_sm90INS1_16FlashAttnFwdSm90INS1_25CollectiveMainloopFwdSm90ILi2EN4cute5tupleIJNS5_1CILi1EEES8_S8_EEENS6_IJNS7_ILi128EEENS7_ILi112EEENS7_ILi192EEEEEELi192ENS_10bfloat16_tEfNS_4arch4Sm90ELb0ELb0ELb0ELb1ELb0ELb0ELb0ELb1ELb1ELb0ELb0ELb0EEENS1_21CollectiveEpilogueFwdINS6_IJSA_SC_SB_EEES9_SE_SG_Li256ELb1ELb0ELb0ELb0EEENS1_36VarlenDynamicPersistentTileSchedulerILi128ELi112ELi256ELi32ELb0ELb0ELb1ELb0ELb1ELb1EEEEEEEEEvNT_6ParamsE)
	.align		4
        /*001c*/ 	.word	index@(__assertfail)
	.align		4
        /*0020*/ 	.word	index@(_ZN7cutlass13device_kernelIN5flash11enable_sm90INS1_16FlashAttnFwdSm90INS1_25CollectiveMainloopFwdSm90ILi2EN4cute5tupleIJNS5_1CILi1EEES8_S8_EEENS6_IJNS7_ILi128EEENS7_ILi112EEENS7_ILi192EEEEEELi192ENS_10bfloat16_tEfNS_4arch4Sm90ELb0ELb0ELb0ELb1ELb0ELb1ELb0ELb1ELb1ELb0ELb0ELb0EEENS1_21CollectiveEpilogueFwdINS6_IJSA_SC_SB_EEES9_SE_SG_Li256ELb1ELb0ELb0ELb0EEENS1_36VarlenDynamicPersistentTileSchedulerILi128ELi112ELi256ELi32ELb0ELb0ELb1ELb0ELb1ELb1EEEEEEEEEvNT_6ParamsE)
	.align		4
        /*0024*/ 	.word	index@(__assertfail)
	.align		4
        /*0028*/ 	.word	index@(_ZN7cutlass13device_kernelIN5flash11enable_sm90INS1_16FlashAttnFwdSm90INS1_25CollectiveMainloopFwdSm90ILi2EN4cute5tupleIJNS5_1CILi1EEES8_S8_EEENS6_IJNS7_ILi128EEENS7_ILi96EEENS7_ILi192EEEEEELi192ENS_10bfloat16_tEfNS_4arch4Sm90ELb0ELb1ELb0ELb0ELb0ELb0ELb0ELb1ELb1ELb0ELb0ELb0EEENS1_21CollectiveEpilogueFwdINS6_IJSA_SC_SB_EEES9_SE_SG_Li256ELb0ELb0ELb0ELb0EEENS1_30DynamicPersistentTileSchedulerILi256ELi32ELb0ELb0ELb1EEEEEEEEEvNT_6ParamsE)
	.align		4
        /*002c*/ 	.word	index@(__assertfail)
	.align		4
        /*0030*/ 	.word	index@(_ZN7cutlass13device_kernelIN5flash11enable_sm90INS1_16FlashAttnFwdSm90INS1_25CollectiveMainloopFwdSm90ILi2EN4cute5tupleIJNS5_1CILi1EEES8_S8_EEENS6_IJNS7_ILi128EEENS7_ILi96EEENS7_ILi192EEEEEELi192ENS_10bfloat16_tEfNS_4arch4Sm90ELb0ELb1ELb0ELb1ELb0ELb0ELb0ELb1ELb1ELb0ELb0ELb0EEENS1_21CollectiveEpilogueFwdINS6_IJSA_SC_SB_EEES9_SE_SG_Li256ELb1ELb0ELb0ELb0EEENS1_36VarlenDynamicPersistentTileSchedulerILi128ELi96ELi256ELi32ELb0ELb0ELb1ELb1ELb0ELb1EEEEEEEEEvNT_6ParamsE)
	.align		4
        /*0034*/ 	.word	index@(__assertfail)
	.align		4
        /*0038*/ 	.word	index@(_ZN7cutlass13device_kernelIN5flash11enable_sm90INS1_16FlashAttnFwdSm90INS1_25CollectiveMainloopFwdSm90ILi2EN4cute5tupleIJNS5_1CILi1EEES8_S8_EEENS6_IJNS7_ILi128EEENS7_ILi96EEENS7_ILi192EEEEEELi192ENS_10bfloat16_tEfNS_4arch4Sm90ELb0ELb1ELb0ELb1ELb0ELb1ELb0ELb1ELb1ELb0ELb0ELb0EEENS1_21CollectiveEpilogueFwdINS6_IJSA_SC_SB_EEES9_SE_SG_Li256ELb1ELb0ELb0ELb0EEENS1_36VarlenDynamicPersistentTileSchedulerILi128ELi96ELi256ELi32ELb0ELb0ELb1ELb1ELb0ELb1EEEEEEEEEvNT_6ParamsE)
	.align		4
        /*003c*/ 	.word	index@(__assertfail)
	.align		4
        /*0040*/ 	.word	index@(_ZN7cutlass13device_kernelIN5flash11enable_sm90INS1_16FlashAttnFwdSm90INS1_25CollectiveMainloopFwdSm90ILi2EN4cute5tupleIJNS5_1CILi1EEES8_S8_EEENS6_IJNS7_ILi128EEENS7_ILi112EEENS7_ILi192EEEEEELi192ENS_10bfloat16_tEfNS_4arch4Sm90ELb1ELb0ELb0ELb0ELb0ELb0ELb0ELb1ELb1ELb0ELb0ELb0EEENS1_21CollectiveEpilogueFwdINS6_IJSA_SC_SB_EEES9_SE_SG_Li256ELb0ELb0ELb0ELb0EEENS1_30DynamicPersistentTileSchedulerILi256ELi32ELb0ELb0ELb1EEEEEEEEEvNT_6ParamsE)
	.align		4
        /*0044*/ 	.word	index@(__assertfail)
	.align		4
        /*0048*/ 	.word	index@(_ZN7cutlass13device_kernelIN5flash11enable_sm90INS1_16FlashAttnFwdSm90INS1_25CollectiveMainloopFwdSm90ILi2EN4cute5tupleIJNS5_1CILi1EEES8_S8_EEENS6_IJNS7_ILi128EEENS7_ILi112EEENS7_ILi192EEEEEELi192ENS_10bfloat16_tEfNS_4arch4Sm90ELb1ELb0ELb0ELb1ELb0ELb0ELb0ELb1ELb1ELb0ELb0ELb0EEENS1_21CollectiveEpilogueFwdINS6_IJSA_SC_SB_EEES9_SE_SG_Li256ELb1ELb0ELb0ELb0EEENS1_36VarlenDynamicPersistentTileSchedulerILi128ELi112ELi256ELi32ELb0ELb0ELb1ELb1ELb1ELb1EEEEEEEEEvNT_6ParamsE)
	.align		4
        /*004c*/ 	.word	index@(__assertfail)
	.align		4
        /*0050*/ 	.word	index@(_ZN7cutlass13device_kernelIN5flash11enable_sm90INS1_16FlashAttnFwdSm90INS1_25CollectiveMainloopFwdSm90ILi2EN4cute5tupleIJNS5_1CILi1EEES8_S8_EEENS6_IJNS7_ILi128EEENS7_ILi112EEENS7_ILi192EEEEEELi192ENS_10bfloat16_tEfNS_4arch4Sm90ELb1ELb0ELb0ELb1ELb0ELb1ELb0ELb1ELb1ELb0ELb0ELb0EEENS1_21CollectiveEpilogueFwdINS6_IJSA_SC_SB_EEES9_SE_SG_Li256ELb1ELb0ELb0ELb0EEENS1_36VarlenDynamicPersistentTileSchedulerILi128ELi112ELi256ELi32ELb0ELb0ELb1ELb1ELb1ELb1EEEEEEEEEvNT_6ParamsE)
	.align		4
        /*0054*/ 	.word	index@(__assertfail)
	.align		4
        /*0058*/ 	.word	0x00000000
	.align		4
        /*005c*/ 	.word	0xfffffffe
	.align		4
        /*0060*/ 	.word	0x00000000
	.align		4
        /*0064*/ 	.word	0xfffffffd
	.align		4
        /*0068*/ 	.word	0x00000000
	.align		4
        /*006c*/ 	.word	0xfffffffc


//--------------------- .nv.constant4             --------------------------
	.section	.nv.constant4,"a",@progbits
	.align	8
	.align		8
.nv.constant4:
        /*0000*/ 	.dword	__assertfail
	.align		8
        /*0008*/ 	.dword	__unnamed_1
	.align		8
        /*0010*/ 	.dword	__unnamed_2
	.align		8
        /*0018*/ 	.dword	__unnamed_3
	.align		8
        /*0020*/ 	.dword	__unnamed_4
	.align		8
        /*0028*/ 	.dword	__unnamed_5
	.align		8
        /*0030*/ 	.dword	__unnamed_6
	.align		8
        /*0038*/ 	.dword	__unnamed_7
	.align		8
        /*0040*/ 	.dword	__unnamed_8
	.align		8
        /*0048*/ 	.dword	__unnamed_9
	.align		8
        /*0050*/ 	.dword	_ZN66_INTERNAL_725718ff_30_flash_fwd_hdim192_bf16_sm90_cu_1f2e7571_30884cuda3std3__45__cpo5beginE
	.align		8
        /*0058*/ 	.dword	_ZN66_INTERNAL_725718ff_30_flash_fwd_hdim192_bf16_sm90_cu_1f2e7571_30884cuda3std3__45__cpo3endE
	.align		8
        /*0060*/ 	.dword	_ZN66_INTERNAL_725718ff_30_flash_fwd_hdim192_bf16_sm90_cu_1f2e7571_30884cuda3std3__45__cpo6cbeginE
	.align		8
        /*0068*/ 	.dword	_ZN66_INTERNAL_725718ff_30_flash_fwd_hdim192_bf16_sm90_cu_1f2e7571_30884cuda3std3__45__cpo4cendE
	.align		8
        /*0070*/ 	.dword	_ZN66_INTERNAL_725718ff_30_flash_fwd_hdim192_bf16_sm90_cu_1f2e7571_30884cuda3std3__468_GLOBAL__N__725718ff_30_flash_fwd_hdim192_bf16_sm90_cu_1f2e7571_30886ignoreE
	.align		8
        /*0078*/ 	.dword	_ZN66_INTERNAL_725718ff_30_flash_fwd_hdim192_bf16_sm90_cu_1f2e7571_30884cuda3std3__419piecewise_constructE
	.align		8
        /*0080*/ 	.dword	_ZN66_INTERNAL_725718ff_30_flash_fwd_hdim192_bf16_sm90_cu_1f2e7571_30884cuda3std3__48in_placeE
	.align		8
        /*0088*/ 	.dword	_ZN66_INTERNAL_725718ff_30_flash_fwd_hdim192_bf16_sm90_cu_1f2e7571_30884cuda3std6ranges3__45__cpo4swapE
	.align		8
        /*0090*/ 	.dword	_ZN66_INTERNAL_725718ff_30_flash_fwd_hdim192_bf16_sm90_cu_1f2e7571_30884cuda3std6ranges3__45__cpo9iter_moveE
	.align		8
        /*0098*/ 	.dword	_ZN66_INTERNAL_725718ff_30_flash_fwd_hdim192_bf16_sm90_cu_1f2e7571_30884cute7productE
	.align		8
        /*00a0*/ 	.dword	_ZN66_INTERNAL_725718ff_30_flash_fwd_hdim192_bf16_sm90_cu_1f2e7571_30884cute1_E
	.align		8
        /*00a8*/ 	.dword	$str$23
	.align		8
        /*00b0*/ 	.dword	$str$24


//--------------------- .text._ZN7cutlass13device_kernelIN5flash11enable_sm90INS1_16FlashAttnFwdSm90INS1_25CollectiveMainloopFwdSm90ILi2EN4cute5tupleIJNS5_1CILi1EEES8_S8_EEENS6_IJNS7_ILi128EEENS7_ILi112EEENS7_ILi192EEEEEELi192ENS_10bfloat16_tEfNS_4arch4Sm90ELb0ELb0ELb0ELb0ELb0ELb0ELb0ELb1ELb1ELb0ELb0ELb0EEENS1_21CollectiveEpilogueFwdINS6_IJSA_SC_SB_EEES9_SE_SG_Li256ELb0ELb0ELb0ELb0EEENS1_29StaticPersistentTileSchedulerILb0EEEEEEEEEvNT_6ParamsE --------------------------
	.section	.text._ZN7cutlass13device_kernelIN5flash11enable_sm90INS1_16FlashAttnFwdSm90INS1_25CollectiveMainloopFwdSm90ILi2EN4cute5tupleIJNS5_1CILi1EEES8_S8_EEENS6_IJNS7_ILi128EEENS7_ILi112EEENS7_ILi192EEEEEELi192ENS_10bfloat16_tEfNS_4arch4Sm90ELb0ELb0ELb0ELb0ELb0ELb0ELb0ELb1ELb1ELb0ELb0ELb0EEENS1_21CollectiveEpilogueFwdINS6_IJSA_SC_SB_EEES9_SE_SG_Li256ELb0ELb0ELb0ELb0EEENS1_29StaticPersistentTileSchedulerILb0EEEEEEEEEvNT_6ParamsE,"ax",@progbits
	.align	128
.text._ZN7cutlass13device_kernelIN5flash11enable_sm90INS1_16FlashAttnFwdSm90INS1_25CollectiveMainloopFwdSm90ILi2EN4cute5tupleIJNS5_1CILi1EEES8_S8_EEENS6_IJNS7_ILi128EEENS7_ILi112EEENS7_ILi192EEEEEELi192ENS_10bfloat16_tEfNS_4arch4Sm90ELb0ELb0ELb0ELb0ELb0ELb0ELb0ELb1ELb1ELb0ELb0ELb0EEENS1_21CollectiveEpilogueFwdINS6_IJSA_SC_SB_EEES9_SE_SG_Li256ELb0ELb0ELb0ELb0EEENS1_29StaticPersistentTileSchedulerILb0EEEEEEEEEvNT_6ParamsE:
        .type           _ZN7cutlass13device_kernelIN5flash11enable_sm90INS1_16FlashAttnFwdSm90INS1_25CollectiveMainloopFwdSm90ILi2EN4cute5tupleIJNS5_1CILi1EEES8_S8_EEENS6_IJNS7_ILi128EEENS7_ILi112EEENS7_ILi192EEEEEELi192ENS_10bfloat16_tEfNS_4arch4Sm90ELb0ELb0ELb0ELb0ELb0ELb0ELb0ELb1ELb1ELb0ELb0ELb0EEENS1_21CollectiveEpilogueFwdINS6_IJSA_SC_SB_EEES9_SE_SG_Li256ELb0ELb0ELb0ELb0EEENS1_29StaticPersistentTileSchedulerILb0EEEEEEEEEvNT_6ParamsE,@function
        .size           _ZN7cutlass13device_kernelIN5flash11enable_sm90INS1_16FlashAttnFwdSm90INS1_25CollectiveMainloopFwdSm90ILi2EN4cute5tupleIJNS5_1CILi1EEES8_S8_EEENS6_IJNS7_ILi128EEENS7_ILi112EEENS7_ILi192EEEEEELi192ENS_10bfloat16_tEfNS_4arch4Sm90ELb0ELb0ELb0ELb0ELb0ELb0ELb0ELb1ELb1ELb0ELb0ELb0EEENS1_21CollectiveEpilogueFwdINS6_IJSA_SC_SB_EEES9_SE_SG_Li256ELb0ELb0ELb0ELb0EEENS1_29StaticPersistentTileSchedulerILb0EEEEEEEEEvNT_6ParamsE,(.L_x_2655 - _ZN7cutlass13device_kernelIN5flash11enable_sm90INS1_16FlashAttnFwdSm90INS1_25CollectiveMainloopFwdSm90ILi2EN4cute5tupleIJNS5_1CILi1EEES8_S8_EEENS6_IJNS7_ILi128EEENS7_ILi112EEENS7_ILi192EEEEEELi192ENS_10bfloat16_tEfNS_4arch4Sm90ELb0ELb0ELb0ELb0ELb0ELb0ELb0ELb1ELb1ELb0ELb0ELb0EEENS1_21CollectiveEpilogueFwdINS6_IJSA_SC_SB_EEES9_SE_SG_Li256ELb0ELb0ELb0ELb0EEENS1_29StaticPersistentTileSchedulerILb0EEEEEEEEEvNT_6ParamsE)
        .other          _ZN7cutlass13device_kernelIN5flash11enable_sm90INS1_16FlashAttnFwdSm90INS1_25CollectiveMainloopFwdSm90ILi2EN4cute5tupleIJNS5_1CILi1EEES8_S8_EEENS6_IJNS7_ILi128EEENS7_ILi112EEENS7_ILi192EEEEEELi192ENS_10bfloat16_tEfNS_4arch4Sm90ELb0ELb0ELb0ELb0ELb0ELb0ELb0ELb1ELb1ELb0ELb0ELb0EEENS1_21CollectiveEpilogueFwdINS6_IJSA_SC_SB_EEES9_SE_SG_Li256ELb0ELb0ELb0ELb0EEENS1_29StaticPersistentTileSchedulerILb0EEEEEEEEEvNT_6ParamsE,@"STO_CUDA_ENTRY STV_DEFAULT"
_ZN7cutlass13device_kernelIN5flash11enable_sm90INS1_16FlashAttnFwdSm90INS1_25CollectiveMainloopFwdSm90ILi2EN4cute5tupleIJNS5_1CILi1EEES8_S8_EEENS6_IJNS7_ILi128EEENS7_ILi112EEENS7_ILi192EEEEEELi192ENS_10bfloat16_tEfNS_4arch4Sm90ELb0ELb0ELb0ELb0ELb0ELb0ELb0ELb1ELb1ELb0ELb0ELb0EEENS1_21CollectiveEpilogueFwdINS6_IJSA_SC_SB_EEES9_SE_SG_Li256ELb0ELb0ELb0ELb0EEENS1_29StaticPersistentTileSchedulerILb0EEEEEEEEEvNT_6ParamsE:
[----:B------:R-:W1:Y:S02]  /*0000*/  LDC R1, c[0x0][0x28] ;  /* 0x00000a00ff017b82 */ /* 0x000e640000000800 */
[----:B-1----:R-:W-:Y:S01]  /*0010*/  VIADD R1, R1, 0xffffffe0 ;  /* 0xffffffe001017836 */ /* 0x002fe20000000000 */
[----:B------:R-:W1:Y:S01]  /*0020*/  S2R R4, SR_TID.X ;  /* 0x0000000000047919 */ /* 0x000e620000002100 */
[----:B------:R-:W-:Y:S01]  /*0030*/  ELECT P0, URZ, PT ;  /* 0x00000000003f782f */ /* 0x000fe20003800000 */
[----:B------:R-:W-:Y:S01]  /*0040*/  BSSY B0, `(.L_x_0) ;  /* 0x0000014000007945 */ /* 0x000fe20003800000 */
[----:B-1----:R-:W-:-:S05]  /*0050*/  SHF.R.U32.HI R0, RZ, 0x5, R4 ;  /* 0x00000005ff007819 */ /* 0x002fca0000011604 */
[----:B------:R-:W1:Y:S02]  /*0060*/  SHFL.IDX PT, R2, R0, RZ, 0x1f ;  /* 0x00001fff00027589 */ /* 0x000e6400000e0000 */
[----:B-1----:R-:W-:Y:S02]  /*0070*/  ISETP.EQ.AND P0, PT, R2, RZ, P0 ;  /* 0x000000ff0200720c */ /* 0x002fe40000702270 */
[----:B------:R-:W-:-:S11]  /*0080*/  SHF.R.U32.HI R2, RZ, 0x7, R4 ;  /* 0x00000007ff027819 */ /* 0x000fd60000011604 */
[----:B------:R-:W-:Y:S05]  /*0090*/  @!P0 BRA `(.L_x_1) ;  /* 0x0000000000388947 */ /* 0x000fea0003800000 */
[----:B------:R-:W-:Y:S02]  /*00a0*/  ULDC.64 UR4, c[0x0][0x198] ;  /* 0x0000660000047ab9 */ /* 0x000fe40000000a00 */
[----:B------:R-:W-:Y:S02]  /*00b0*/  UIADD3 UR6, UP0, UR4, 0x270, URZ ;  /* 0x0000027004067890 */ /* 0x000fe4000ff1e03f */
[----:B------:R-:W-:Y:S02]  /*00c0*/  UIADD3 UR8, UP1, UR4, 0x370, URZ ;  /* 0x0000037004087890 */ /* 0x000fe4000ff3e03f */
[----:B------:R-:W-:Y:S02]  /*00d0*/  UIADD3 UR10, UP2, UR4, 0x470, URZ ;  /* 0x00000470040a7890 */ /* 0x000fe4000ff5e03f */
[----:B------:R-:W-:Y:S02]  /*00e0*/  UIADD3 UR4, UP3, UR4, 0x9f0, URZ ;  /* 0x000009f004047890 */ /* 0x000fe4000ff7e03f */
[----:B------:R-:W-:-:S02]  /*00f0*/  UIADD3.X UR7, URZ, UR5, URZ, UP0, !UPT ;  /* 0x000000053f077290 */ /* 0x000fc400087fe43f */
[----:B------:R-:W-:Y:S02]  /*0100*/  UIADD3.X UR9, URZ, UR5, URZ, UP1, !UPT ;  /* 0x000000053f097290 */ /* 0x000fe40008ffe43f */
[----:B------:R-:W-:Y:S02]  /*0110*/  UIADD3.X UR11, URZ, UR5, URZ, UP2, !UPT ;  /* 0x000000053f0b7290 */ /* 0x000fe400097fe43f */
[----:B------:R-:W-:-:S03]  /*0120*/  UIADD3.X UR5, URZ, UR5, URZ, UP3, !UPT ;  /* 0x000000053f057290 */ /* 0x000fc60009ffe43f */
[----:B------:R1:W-:Y:S02]  /*0130*/  UTMACCTL.PF [UR6] ;  /* 0x00000000060079b9 */ /* 0x0003e40008040000 */
[----:B------:R1:W-:Y:S02]  /*0140*/  UTMACCTL.PF [UR8] ;  /* 0x00000000080079b9 */ /* 0x0003e40008040000 */
[----:B------:R1:W-:Y:S02]  /*0150*/  UTMACCTL.PF [UR10] ;  /* 0x000000000a0079b9 */ /* 0x0003e40008040000 */
[----:B------:R1:W-:Y:S02]  /*0160*/  UTMACCTL.PF [UR4] ;  /* 0x00000000040079b9 */ /* 0x0003e40008040000 */
[----:B-1----:R-:W-:Y:S01]  /*0170*/  NOP ;  /* 0x0000000000007918 */ /* 0x002fe20000000000 */
.L_x_1:
[----:B------:R-:W-:Y:S05]  /*0180*/  BSYNC B0 ;  /* 0x0000000000007941 */ /* 0x000fea0003800000 */
.L_x_0:
[----:B------:R-:W-:Y:S01]  /*0190*/  VOTEU.ANY UP0, P0 ;  /* 0x00000000003f7886 */ /* 0x000fe20000000100 */
[----:B------:R-:W1:Y:S01]  /*01a0*/  SHFL.IDX PT, R2, R2, RZ, 0x1f ;  /* 0x00001fff02027589 */ /* 0x000e6200000e0000 */
[----:B------:R-:W-:Y:S01]  /*01b0*/  UMOV UR4, 0x1 ;  /* 0x0000000100047882 */ /* 0x000fe20000000000 */
[----:B------:R-:W-:Y:S01]  /*01c0*/  VOTEU.ANY UP1, P0 ;  /* 0x00000000003f7886 */ /* 0x000fe20000020100 */
[----:B------:R-:W-:Y:S01]  /*01d0*/  VOTEU.ANY UP2, P0 ;  /* 0x00000000003f7886 */ /* 0x000fe20000040100 */
[----:B------:R-:W2:Y:S01]  /*01e0*/  @UP0 S2UR UR7, SR_CgaCtaId ;  /* 0x00000000000709c3 */ /* 0x000ea20000008800 */
[----:B------:R-:W3:Y:S01]  /*01f0*/  SHFL.IDX PT, R3, R0, RZ, 0x1f ;  /* 0x00001fff00037589 */ /* 0x000ee200000e0000 */
[----:B------:R-:W-:Y:S01]  /*0200*/  @UP0 UMOV UR6, 0x400 ;  /* 0x0000040000060882 */ /* 0x000fe20000000000 */
[----:B------:R-:W-:-:S04]  /*0210*/  @UP0 UIADD3 UR4, -UR4, 0x100000, URZ ;  /* 0x0010000004040890 */ /* 0x000fc8000fffe13f */
[----:B------:R-:W-:Y:S02]  /*0220*/  @UP0 USHF.L.U32 UR5, UR4, 0xb, URZ ;  /* 0x0000000b04050899 */ /* 0x000fe4000800063f */
[----:B------:R-:W-:Y:S01]  /*0230*/  @UP0 USHF.L.U32 UR4, UR4, 0x1, URZ ;  /* 0x0000000104040899 */ /* 0x000fe2000800063f */
[----:B-1----:R-:W-:Y:S01]  /*0240*/  R2UR UR8, R2 ;  /* 0x00000000020872ca */ /* 0x002fe200000e0000 */
[----:B--2---:R-:W-:Y:S01]  /*0250*/  @UP0 ULEA UR6, UR7, UR6, 0x18 ;  /* 0x0000000607060291 */ /* 0x004fe2000f8ec03f */
[----:B---3--:R-:W-:-:S11]  /*0260*/  ISETP.NE.AND P1, PT, R3, RZ, PT ;  /* 0x000000ff0300720c */ /* 0x008fd60003f25270 */
[----:B------:R-:W-:Y:S01]  /*0270*/  UISETP.NE.AND UP0, UPT, UR8, URZ, UPT ;  /* 0x0000003f0800728c */ /* 0x000fe2000bf05270 */
[----:B------:R-:W1:Y:S02]  /*0280*/  FENCE.VIEW.ASYNC.S ;  /* 0x00000000000073c6 */ /* 0x000e640000000000 */
[----:B-1----:R1:W2:Y:S01]  /*0290*/  @UP1 SYNCS.EXCH.64 URZ, [UR6+0x36800], UR4 ;  /* 0x03680004063f15b2 */ /* 0x0022a20008000100 */
[----:B------:R1:W3:Y:S01]  /*02a0*/  @UP2 SYNCS.EXCH.64 URZ, [UR6+0x36820], UR4 ;  /* 0x03682004063f25b2 */ /* 0x0002e20008000100 */
[----:B------:R-:W-:Y:S06]  /*02b0*/  @P1 BRA `(.L_x_2) ;  /* 0x0000000000481947 */ /* 0x000fec0003800000 */
[----:B-1----:R-:W1:Y:S01]  /*02c0*/  S2UR UR5, SR_CgaCtaId ;  /* 0x00000000000579c3 */ /* 0x002e620000008800 */
[----:B------:R-:W-:Y:S01]  /*02d0*/  UMOV UR4, 0x400 ;  /* 0x0000040000047882 */ /* 0x000fe20000000000 */
[----:B------:R-:W-:Y:S01]  /*02e0*/  UMOV UR6, 0x1 ;  /* 0x0000000100067882 */ /* 0x000fe20000000000 */
[----:B------:R-:W-:Y:S01]  /*02f0*/  UMOV UR9, 0x2 ;  /* 0x0000000200097882 */ /* 0x000fe20000000000 */
[----:B------:R-:W-:-:S04]  /*0300*/  UIADD3 UR6, -UR6, 0x100000, URZ ;  /* 0x0010000006067890 */ /* 0x000fc8000fffe13f */
[----:B------:R-:W-:Y:S02]  /*0310*/  USHF.L.U32 UR7, UR6, 0xb, URZ ;  /* 0x0000000b06077899 */ /* 0x000fe4000800063f */
[----:B------:R-:W-:Y:S01]  /*0320*/  USHF.L.U32 UR6, UR6, 0x1, URZ ;  /* 0x0000000106067899 */ /* 0x000fe2000800063f */
[----:B------:R-:W-:Y:S01]  /*0330*/  ELECT P0, URZ, PT ;  /* 0x00000000003f782f */ /* 0x000fe20003800000 */
[----:B-1----:R-:W-:Y:S02]  /*0340*/  ULEA UR8, UR5, UR4, 0x18 ;  /* 0x0000000405087291 */ /* 0x002fe4000f8ec03f */
[----:B------:R-:W-:-:S04]  /*0350*/  UIADD3 UR4, -UR9, 0x100000, URZ ;  /* 0x0010000009047890 */ /* 0x000fc8000fffe13f */
[----:B------:R-:W-:Y:S02]  /*0360*/  USHF.L.U32 UR5, UR4, 0xb, URZ ;  /* 0x0000000b04057899 */ /* 0x000fe4000800063f */
[----:B------:R-:W-:Y:S01]  /*0370*/  USHF.L.U32 UR4, UR4, 0x1, URZ ;  /* 0x0000000104047899 */ /* 0x000fe2000800063f */
[----:B------:R-:W1:Y:S03]  /*0380*/  FENCE.VIEW.ASYNC.S ;  /* 0x00000000000073c6 */ /* 0x000e660000000000 */
[----:B-1----:R4:W1:Y:S08]  /*0390*/  SYNCS.EXCH.64 URZ, [UR8+0x36830], UR6 ;  /* 0x03683006083f75b2 */ /* 0x0028700008000100 */
[----:B------:R4:W1:Y:S01]  /*03a0*/  SYNCS.EXCH.64 URZ, [UR8+0x36840], UR4 ;  /* 0x03684004083f75b2 */ /* 0x0008620008000100 */
[----:B------:R4:W1:Y:S01]  /*03b0*/  SYNCS.EXCH.64 URZ, [UR8+0x36838], UR6 ;  /* 0x03683806083f75b2 */ /* 0x0008620008000100 */
[----:B------:R4:W1:Y:S02]  /*03c0*/  SYNCS.EXCH.64 URZ, [UR8+0x36848], UR4 ;  /* 0x03684804083f75b2 */ /* 0x0008640008000100 */
[----:B----4-:R-:W-:Y:S01]  /*03d0*/  NOP ;  /* 0x0000000000007918 */ /* 0x010fe20000000000 */
.L_x_2:
[----:B------:R-:W4:Y:S01]  /*03e0*/  SHFL.IDX PT, R2, R0, RZ, 0x1f ;  /* 0x00001fff00027589 */ /* 0x000f2200000e0000 */
[----:B------:R-:W-:Y:S01]  /*03f0*/  NOP ;  /* 0x0000000000007918 */ /* 0x000fe20000000000 */
[----:B----4-:R-:W-:-:S13]  /*0400*/  ISETP.NE.AND P0, PT, R2, RZ, PT ;  /* 0x000000ff0200720c */ /* 0x010fda0003f05270 */
[----:B------:R-:W-:Y:S05]  /*0410*/  @P0 BRA `(.L_x_3) ;  /* 0x0000000000480947 */ /* 0x000fea0003800000 */
[----:B-1----:R-:W1:Y:S01]  /*0420*/  S2UR UR5, SR_CgaCtaId ;  /* 0x00000000000579c3 */ /* 0x002e620000008800 */
[----:B------:R-:W-:Y:S01]  /*0430*/  UMOV UR4, 0x400 ;  /* 0x0000040000047882 */ /* 0x000fe20000000000 */
[----:B------:R-:W-:Y:S01]  /*0440*/  UMOV UR6, 0x1 ;  /* 0x0000000100067882 */ /* 0x000fe20000000000 */
[----:B------:R-:W-:Y:S01]  /*0450*/  UMOV UR7, 0x2 ;  /* 0x0000000200077882 */ /* 0x000fe20000000000 */
[----:B------:R-:W-:Y:S01]  /*0460*/  ELECT P0, URZ, PT ;  /* 0x00000000003f782f */ /* 0x000fe20003800000 */
[----:B-1----:R-:W-:Y:S02]  /*0470*/  ULEA UR8, UR5, UR4, 0x18 ;  /* 0x0000000405087291 */ /* 0x002fe4000f8ec03f */
[----:B------:R-:W-:-:S04]  /*0480*/  UIADD3 UR4, -UR6, 0x100000, URZ ;  /* 0x0010000006047890 */ /* 0x000fc8000fffe13f */
[----:B------:R-:W-:Y:S02]  /*0490*/  USHF.L.U32 UR5, UR4, 0xb, URZ ;  /* 0x0000000b04057899 */ /* 0x000fe4000800063f */
[----:B------:R-:W-:Y:S02]  /*04a0*/  USHF.L.U32 UR4, UR4, 0x1, URZ ;  /* 0x0000000104047899 */ /* 0x000fe4000800063f */
        /* <DEDUP_REMOVED lines=9> */
.L_x_3:
[----:B------:R-:W4:Y:S01]  /*0540*/  SHFL.IDX PT, R2, R0, RZ, 0x1f ;  /* 0x00001fff00027589 */ /* 0x000f2200000e0000 */
[----:B------:R-:W-:Y:S01]  /*0550*/  NOP ;  /* 0x0000000000007918 */ /* 0x000fe20000000000 */
[----:B----4-:R-:W-:-:S13]  /*0560*/  ISETP.NE.AND P0, PT, R2, RZ, PT ;  /* 0x000000ff0200720c */ /* 0x010fda0003f05270 */
[----:B------:R-:W-:Y:S05]  /*0570*/  @P0 BRA `(.L_x_4) ;  /* 0x0000000000380947 */ /* 0x000fea0003800000 */
[----:B-1----:R-:W1:Y:S01]  /*0580*/  S2UR UR5, SR_CgaCtaId ;  /* 0x00000000000579c3 */ /* 0x002e620000008800 */
[----:B------:R-:W-:Y:S01]  /*0590*/  UMOV UR4, 0x400 ;  /* 0x0000040000047882 */ /* 0x000fe20000000000 */
[----:B------:R-:W-:Y:S01]  /*05a0*/  UMOV UR7, 0x1 ;  /* 0x0000000100077882 */ /* 0x000fe20000000000 */
[----:B------:R-:W-:Y:S01]  /*05b0*/  ELECT P0, URZ, PT ;  /* 0x00000000003f782f */ /* 0x000fe20003800000 */
[----:B-1----:R-:W-:Y:S02]  /*05c0*/  ULEA UR6, UR5, UR4, 0x18 ;  /* 0x0000000405067291 */ /* 0x002fe4000f8ec03f */
[----:B------:R-:W-:-:S04]  /*05d0*/  UIADD3 UR4, -UR7, 0x100000, URZ ;  /* 0x0010000007047890 */ /* 0x000fc8000fffe13f */
[----:B------:R-:W-:Y:S02]  /*05e0*/  USHF.L.U32 UR5, UR4, 0xb, URZ ;  /* 0x0000000b04057899 */ /* 0x000fe4000800063f */
[----:B------:R-:W-:Y:S01]  /*05f0*/  USHF.L.U32 UR4, UR4, 0x1, URZ ;  /* 0x0000000104047899 */ /* 0x000fe2000800063f */
[----:B------:R-:W1:Y:S11]  /*0600*/  FENCE.VIEW.ASYNC.S ;  /* 0x00000000000073c6 */ /* 0x000e760000000000 */
[----:B-1----:R4:W1:Y:S01]  /*0610*/  SYNCS.EXCH.64 URZ, [UR6+0x36870], UR4 ;  /* 0x03687004063f75b2 */ /* 0x0028620008000100 */
[----:B------:R4:W1:Y:S01]  /*0620*/  SYNCS.EXCH.64 URZ, [UR6+0x36880], UR4 ;  /* 0x03688004063f75b2 */ /* 0x0008620008000100 */
[----:B------:R4:W1:Y:S01]  /*0630*/  SYNCS.EXCH.64 URZ, [UR6+0x36878], UR4 ;  /* 0x03687804063f75b2 */ /* 0x0008620008000100 */
[----:B------:R4:W1:Y:S02]  /*0640*/  SYNCS.EXCH.64 URZ, [UR6+0x36888], UR4 ;  /* 0x03688804063f75b2 */ /* 0x0008640008000100 */
[----:B----4-:R-:W-:Y:S01]  /*0650*/  NOP ;  /* 0x0000000000007918 */ /* 0x010fe20000000000 */
.L_x_4:
        /* <DEDUP_REMOVED lines=22> */
.L_x_5:
        /* <DEDUP_REMOVED lines=22> */
.L_x_6:
[----:B-1----:R-:W-:Y:S01]  /*0920*/  UMOV UR4, 0x1 ;  /* 0x0000000100047882 */ /* 0x002fe20000000000 */
[----:B------:R-:W-:Y:S01]  /*0930*/  PLOP3.LUT P0, PT, PT, PT, UP0, 0x80, 0x0 ;  /* 0x000000000000781c */ /* 0x000fe20003f0f008 */
[----:B------:R-:W-:Y:S01]  /*0940*/  USEL UR4, UR4, 0x2, !UP0 ;  /* 0x0000000204047887 */ /* 0x000fe2000c000000 */
[----:B------:R-:W-:-:S05]  /*0950*/  NOP ;  /* 0x0000000000007918 */ /* 0x000fca0000000000 */
[----:B------:R-:W-:-:S05]  /*0960*/  IMAD.U32 R2, RZ, RZ, UR4 ;  /* 0x00000004ff027e24 */ /* 0x000fca000f8e00ff */
[----:B------:R1:W-:Y:S01]  /*0970*/  STL [R1+0x1c], R2 ;  /* 0x00001c0201007387 */ /* 0x0003e20000100800 */
[----:B--23--:R-:W-:Y:S06]  /*0980*/  BAR.SYNC.DEFER_BLOCKING 0x0 ;  /* 0x0000000000007b1d */ /* 0x00cfec0000010000 */
[----:B------:R-:W-:Y:S05]  /*0990*/  @!P0 BRA `(.L_x_7) ;  /* 0x000000a8009c8947 */ /* 0x000fea0003800000 */
.L_x_8:
[----:B------:R-:W-:-:S08]  /*09a0*/  NOP ;  /* 0x0000000000007918 */ /* 0x000fd00000000000 */
[----:B------:R-:W2:Y:S02]  /*09b0*/  USETMAXREG.TRY_ALLOC.CTAPOOL UP0, 0xf0 ;  /* 0x000000f0000079c8 */ /* 0x000ea40008000600 */
[----:B--2---:R-:W-:-:S13]  /*09c0*/  PLOP3.LUT P0, PT, PT, PT, UP0, 0x80, 0x0 ;  /* 0x000000000000781c */ /* 0x004fda0003f0f008 */
[----:B------:R-:W-:Y:S05]  /*09d0*/  @!P0 BRA `(.L_x_8) ;  /* 0xfffffffc00f08947 */ /* 0x000fea000383ffff */
[----:B------:R-:W2:Y:S08]  /*09e0*/  S2UR UR7, SR_CTAID.X ;  /* 0x00000000000779c3 */ /* 0x000eb00000002500 */
[----:B------:R-:W-:Y:S08]  /*09f0*/  BAR.ARV 0x8, 0x120 ;  /* 0x0204800000007b1d */ /* 0x000ff00000002000 */
[----:B------:R-:W2:Y:S02]  /*0a00*/  LDC R0, c[0x0][0xda4] ;  /* 0x00036900ff007b82 */ /* 0x000ea40000000800 */
[----:B--2---:R-:W-:-:S13]  /*0a10*/  ISETP.LE.AND P0, PT, R0, UR7, PT ;  /* 0x0000000700007c0c */ /* 0x004fda000bf03270 */
[----:B------:R-:W-:Y:S05]  /*0a20*/  @P0 EXIT ;  /* 0x000000000000094d */ /* 0x000fea0003800000 */
[----:B-1----:R-:W2:Y:S01]  /*0a30*/  LDL R2, [R1+0x1c] ;  /* 0x00001c0001027983 */ /* 0x002ea20000100800 */
[----:B------:R-:W-:Y:S01]  /*0a40*/  VIADD R0, R4, 0xffffff80 ;  /* 0xffffff8004007836 */ /* 0x000fe20000000000 */
[----:B------:R-:W1:Y:S01]  /*0a50*/  S2UR UR5, SR_CgaCtaId ;  /* 0x00000000000579c3 */ /* 0x000e620000008800 */
[----:B------:R-:W-:Y:S01]  /*0a60*/  UMOV UR4, 0x400 ;  /* 0x0000040000047882 */ /* 0x000fe20000000000 */
[----:B------:R-:W-:Y:S01]  /*0a70*/  IMAD.MOV.U32 R210, RZ, RZ, -0x2 ;  /* 0xfffffffeffd27424 */ /* 0x000fe200078e00ff */
[----:B------:R-:W-:Y:S01]  /*0a80*/  UMOV UR38, URZ ;  /* 0x0000003f00267c82 */ /* 0x000fe20008000000 */
[----:B------:R-:W-:Y:S01]  /*0a90*/  SHF.R.S32.HI R3, RZ, 0x1f, R0 ;  /* 0x0000001fff037819 */ /* 0x000fe20000011400 */
[----:B------:R-:W-:-:S03]  /*0aa0*/  IMAD.U32 R22, RZ, RZ, UR7 ;  /* 0x00000007ff167e24 */ /* 0x000fc6000f8e00ff */
[----:B------:R-:W3:Y:S01]  /*0ab0*/  S2UR UR6, SR_SWINHI ;  /* 0x00000000000679c3 */ /* 0x000ee20000002f00 */
[CC--:B------:R-:W-:Y:S02]  /*0ac0*/  LEA.HI R6, R3.reuse, R0.reuse, RZ, 0x4 ;  /* 0x0000000003067211 */ /* 0x0c0fe400078f20ff */
[----:B------:R-:W-:Y:S02]  /*0ad0*/  LEA.HI R208, R3, R0, RZ, 0x5 ;  /* 0x0000000003d07211 */ /* 0x000fe400078f28ff */
[----:B------:R-:W-:Y:S02]  /*0ae0*/  SHF.R.S32.HI R7, RZ, 0x4, R6 ;  /* 0x00000004ff077819 */ /* 0x000fe40000011406 */
[----:B------:R-:W-:Y:S02]  /*0af0*/  SHF.R.S32.HI R208, RZ, 0x5, R208 ;  /* 0x00000005ffd07819 */ /* 0x000fe400000114d0 */
[----:B------:R-:W-:-:S04]  /*0b00*/  LEA.HI R8, R6, R7, RZ, 0x1 ;  /* 0x0000000706087211 */ /* 0x000fc800078f08ff */
[----:B------:R-:W-:Y:S01]  /*0b10*/  LOP3.LUT R8, R8, 0x1ffffffe, RZ, 0xc0, !PT ;  /* 0x1ffffffe08087812 */ /* 0x000fe200078ec0ff */
[----:B-1----:R-:W-:-:S03]  /*0b20*/  ULEA UR9, UR5, UR4, 0x18 ;  /* 0x0000000405097291 */ /* 0x002fc6000f8ec03f */
[----:B------:R-:W-:-:S03]  /*0b30*/  IADD3 R8, R7, -R8, RZ ;  /* 0x8000000807087210 */ /* 0x000fc60007ffe0ff */
[----:B------:R-:W-:Y:S01]  /*0b40*/  IMAD.U32 R16, RZ, RZ, UR9 ;  /* 0x00000009ff107e24 */ /* 0x000fe2000f8e00ff */
[----:B------:R-:W-:Y:S01]  /*0b50*/  UMOV UR4, UR9 ;  /* 0x0000000900047c82 */ /* 0x000fe20008000000 */
[----:B---3--:R-:W-:Y:S01]  /*0b60*/  UMOV UR5, UR6 ;  /* 0x0000000600057c82 */ /* 0x008fe20008000000 */
[----:B------:R-:W-:Y:S02]  /*0b70*/  IMAD.U32 R18, RZ, RZ, UR4 ;  /* 0x00000004ff127e24 */ /* 0x000fe4000f8e00ff */
[----:B------:R-:W-:Y:S01]  /*0b80*/  IMAD.U32 R19, RZ, RZ, UR5 ;  /* 0x00000005ff137e24 */ /* 0x000fe2000f8e00ff */
[----:B------:R-:W-:Y:S02]  /*0b90*/  UMOV UR5, URZ ;  /* 0x0000003f00057c82 */ /* 0x000fe40008000000 */
[----:B------:R-:W-:Y:S01]  /*0ba0*/  IMAD.U32 R23, RZ, RZ, UR5 ;  /* 0x00000005ff177e24 */ /* 0x000fe2000f8e00ff */
[----:B--2---:R-:W-:Y:S02]  /*0bb0*/  R2UR UR8, R2 ;  /* 0x00000000020872ca */ /* 0x004fe400000e0000 */
[----:B------:R-:W-:-:S02]  /*0bc0*/  LEA.HI R2, R3, R0, RZ, 0x7 ;  /* 0x0000000003027211 */ /* 0x000fc400078f38ff */
[----:B------:R-:W-:Y:S02]  /*0bd0*/  LOP3.LUT R3, R6, 0x3fffff0, RZ, 0xc0, !PT ;  /* 0x03fffff006037812 */ /* 0x000fe400078ec0ff */
[----:B------:R-:W-:Y:S02]  /*0be0*/  LOP3.LUT R5, R2, 0xffffff80, RZ, 0xc0, !PT ;  /* 0xffffff8002057812 */ /* 0x000fe400078ec0ff */
[----:B------:R-:W-:Y:S01]  /*0bf0*/  SHF.R.S32.HI R207, RZ, 0x7, R2 ;  /* 0x00000007ffcf7819 */ /* 0x000fe20000011402 */
[C---:B------:R-:W-:Y:S02]  /*0c00*/  IMAD.IADD R3, R0.reuse, 0x1, -R3 ;  /* 0x0000000100037824 */ /* 0x040fe400078e0a03 */
[----:B------:R-:W-:Y:S01]  /*0c10*/  IMAD.IADD R204, R0, 0x1, -R5 ;  /* 0x0000000100cc7824 */ /* 0x000fe200078e0a05 */
[----:B------:R-:W-:Y:S01]  /*0c20*/  LEA.HI R2, R2, R207, RZ, 0x1 ;  /* 0x000000cf02027211 */ /* 0x000fe200078f08ff */
[----:B------:R-:W-:Y:S01]  /*0c30*/  IMAD R3, R208, 0x10, R3 ;  /* 0x00000010d0037824 */ /* 0x000fe200078e0203 */
[----:B------:R-:W-:-:S02]  /*0c40*/  ULOP3.LUT UR4, UR8, 0x1, URZ, 0xfc, !UPT ;  /* 0x0000000108047892 */ /* 0x000fc4000f8efc3f */
[----:B------:R-:W-:Y:S01]  /*0c50*/  SHF.R.S32.HI R5, RZ, 0x1f, R204 ;  /* 0x0000001fff057819 */ /* 0x000fe200000114cc */
[----:B------:R-:W-:Y:S01]  /*0c60*/  IMAD R8, R3, 0x8, R8 ;  /* 0x0000000803087824 */ /* 0x000fe200078e0208 */
[----:B------:R-:W-:Y:S02]  /*0c70*/  LOP3.LUT R2, R2, 0x3fffffe, RZ, 0xc0, !PT ;  /* 0x03fffffe02027812 */ /* 0x000fe400078ec0ff */
[CC--:B------:R-:W-:Y:S01]  /*0c80*/  LEA.HI R4, R5.reuse, R204.reuse, RZ, 0x2 ;  /* 0x000000cc05047211 */ /* 0x0c0fe200078f10ff */
[----:B------:R-:W-:Y:S01]  /*0c90*/  IMAD.U32 R211, RZ, RZ, UR4 ;  /* 0x00000004ffd37e24 */ /* 0x000fe2000f8e00ff */
[----:B------:R-:W-:Y:S01]  /*0ca0*/  LEA.HI R5, R5, R204, RZ, 0x5 ;  /* 0x000000cc05057211 */ /* 0x000fe200078f28ff */
[----:B------:R-:W-:Y:S01]  /*0cb0*/  IMAD.IADD R2, R207, 0x1, -R2 ;  /* 0x00000001cf027824 */ /* 0x000fe200078e0a02 */
[--C-:B------:R-:W-:Y:S01]  /*0cc0*/  SHF.R.S32.HI R6, RZ, 0x2, R4.reuse ;  /* 0x00000002ff067819 */ /* 0x100fe20000011404 */
[----:B------:R-:W-:Y:S01]  /*0cd0*/  UMOV UR4, URZ ;  /* 0x0000003f00047c82 */ /* 0x000fe20008000000 */
[----:B------:R-:W-:Y:S01]  /*0ce0*/  SHF.R.S32.HI R9, RZ, 0x1f, R4 ;  /* 0x0000001fff097819 */ /* 0x000fe20000011404 */
[----:B------:R-:W-:Y:S01]  /*0cf0*/  IMAD.U32 R17, RZ, RZ, UR4 ;  /* 0x00000004ff117e24 */ /* 0x000fe2000f8e00ff */
[----:B------:R-:W-:Y:S01]  /*0d00*/  SHF.R.S32.HI R0, RZ, 0x5, R5 ;  /* 0x00000005ff007819 */ /* 0x000fe20000011405 */
[----:B------:R-:W-:Y:S01]  /*0d10*/  IMAD.SHL.U32 R5, R8, 0x8, RZ ;  /* 0x0000000808057824 */ /* 0x000fe200078e00ff */
[----:B------:R-:W-:-:S02]  /*0d20*/  LEA.HI R9, R9, R6, RZ, 0x3 ;  /* 0x0000000609097211 */ /* 0x000fc400078f18ff */
[----:B------:R-:W-:Y:S01]  /*0d30*/  LOP3.LUT R3, R4, 0x7ffffffc, RZ, 0xc0, !PT ;  /* 0x7ffffffc04037812 */ /* 0x000fe200078ec0ff */
[----:B------:R-:W-:Y:S01]  /*0d40*/  IMAD.WIDE R18, R5, 0x2, R18 ;  /* 0x0000000205127825 */ /* 0x000fe200078e0212 */
[----:B------:R-:W-:Y:S02]  /*0d50*/  LOP3.LUT R9, R9, 0xfffffff8, RZ, 0xc0, !PT ;  /* 0xfffffff809097812 */ /* 0x000fe400078ec0ff */
[----:B------:R-:W-:-:S03]  /*0d60*/  IADD3 R3, R204, -R3, RZ ;  /* 0x80000003cc037210 */ /* 0x000fc60007ffe0ff */
[----:B------:R-:W-:Y:S02]  /*0d70*/  IMAD.IADD R9, R6, 0x1, -R9 ;  /* 0x0000000106097824 */ /* 0x000fe400078e0a09 */
[----:B------:R-:W-:Y:S02]  /*0d80*/  IMAD R210, R3, R210, 0x70 ;  /* 0x0000007003d27424 */ /* 0x000fe400078e02d2 */
[----:B------:R-:W-:-:S05]  /*0d90*/  IMAD R9, R0, 0x10, R9 ;  /* 0x0000001000097824 */ /* 0x000fca00078e0209 */
[----:B------:R-:W-:-:S07]  /*0da0*/  LEA R209, R2, R9, 0x6 ;  /* 0x0000000902d17211 */ /* 0x000fce00078e30ff */
.L_x_31:
[----:B------:R-:W1:Y:S01]  /*0db0*/  SHFL.IDX PT, R0, R207, RZ, 0x1f ;  /* 0x00001fffcf007589 */ /* 0x000e6200000e0000 */
[----:B------:R-:W-:Y:S01]  /*0dc0*/  R2UR UR9, R16 ;  /* 0x00000000100972ca */ /* 0x000fe200000e0000 */
[----:B------:R-:W-:Y:S01]  /*0dd0*/  ULDC UR5, c[0x0][0xda8] ;  /* 0x00036a0000057ab9 */ /* 0x000fe20000000800 */
[----:B------:R-:W-:Y:S01]  /*0de0*/  ULDC.64 UR6, c[0x0][0x3f8] ;  /* 0x0000fe0000067ab9 */ /* 0x000fe20000000a00 */
[----:B------:R-:W-:Y:S01]  /*0df0*/  R2UR UR12, R22 ;  /* 0x00000000160c72ca */ /* 0x000fe200000e0000 */
[----:B------:R-:W-:Y:S02]  /*0e00*/  UISETP.NE.AND UP1, UPT, UR5, 0x1, UPT ;  /* 0x000000010500788c */ /* 0x000fe4000bf25270 */
[----:B------:R-:W-:Y:S01]  /*0e10*/  UISETP.NE.U32.AND UP0, UPT, UR6, URZ, UPT ;  /* 0x0000003f0600728c */ /* 0x000fe2000bf05070 */
[----:B------:R-:W-:Y:S01]  /*0e20*/  ULDC UR5, c[0x0][0xdb4] ;  /* 0x00036d0000057ab9 */ /* 0x000fe20000000800 */
[----:B------:R-:W-:Y:S01]  /*0e30*/  ULDC UR60, c[0x0][0x404] ;  /* 0x00010100003c7ab9 */ /* 0x000fe20000000800 */
[----:B------:R-:W-:-:S02]  /*0e40*/  UISETP.NE.AND UP2, UPT, UR5, 0x1, UPT ;  /* 0x000000010500788c */ /* 0x000fc4000bf45270 */
[----:B------:R-:W-:Y:S02]  /*0e50*/  UISETP.NE.AND.EX UP0, UPT, UR7, URZ, UPT, UP0 ;  /* 0x0000003f0700728c */ /* 0x000fe4000bf05300 */
[----:B------:R-:W-:Y:S02]  /*0e60*/  UIADD3 UR9, UR9, 0x15400, URZ ;  /* 0x0001540009097890 */ /* 0x000fe4000fffe03f */
[----:B------:R-:W-:Y:S01]  /*0e70*/  USEL UR60, UR60, 0x1, UP0 ;  /* 0x000000013c3c7887 */ /* 0x000fe20008000000 */
[----:B------:R-:W-:Y:S01]  /*0e80*/  ULDC UR8, c[0x0][0x2e0] ;  /* 0x0000b80000087ab9 */ /* 0x000fe20000000800 */
[----:B------:R-:W-:Y:S01]  /*0e90*/  @UP1 ULDC UR6, c[0x0][0xdac] ;  /* 0x00036b0000061ab9 */ /* 0x000fe20000000800 */
[----:B------:R-:W-:Y:S02]  /*0ea0*/  ULOP3.LUT UP0, URZ, UR9, 0x9f, URZ, 0xc0, !UPT ;  /* 0x0000009f093f7892 */ /* 0x000fe4000f80c03f */
[----:B------:R-:W-:Y:S01]  /*0eb0*/  UIMAD.WIDE.U32 UR6, UR12, UR6, URZ ;  /* 0x000000060c0672a5 */ /* 0x000fe2000f8e003f */
[----:B-1----:R-:W-:Y:S01]  /*0ec0*/  R2UR UR4, R0 ;  /* 0x00000000000472ca */ /* 0x002fe200000e0000 */
[----:B------:R-:W-:Y:S01]  /*0ed0*/  UIMAD UR60, UR60, UR8, URZ ;  /* 0x000000083c3c72a4 */ /* 0x000fe2000f8e023f */
[----:B------:R-:W-:-:S02]  /*0ee0*/  UMOV UR13, UR12 ;  /* 0x0000000c000d7c82 */ /* 0x000fc40008000000 */
[----:B------:R-:W-:Y:S01]  /*0ef0*/  @UP1 ULDC UR8, c[0x0][0xdb0] ;  /* 0x00036c0000081ab9 */ /* 0x000fe20000000800 */
[----:B------:R-:W-:Y:S01]  /*0f00*/  PLOP3.LUT P0, PT, PT, PT, UP0, 0x80, 0x0 ;  /* 0x000000000000781c */ /* 0x000fe20003f0f008 */
[----:B------:R-:W-:Y:S01]  /*0f10*/  @UP1 USHF.R.U32.HI UR13, URZ, UR8, UR7 ;  /* 0x000000083f0d1299 */ /* 0x000fe20008011607 */
[----:B------:R-:W-:-:S03]  /*0f20*/  @UP2 ULDC.64 UR10, c[0x0][0xdb8] ;  /* 0x00036e00000a2ab9 */ /* 0x000fc60000000a00 */
[----:B------:R-:W-:Y:S02]  /*0f30*/  UIMAD.WIDE.U32 UR6, UR13, UR10, URZ ;  /* 0x0000000a0d0672a5 */ /* 0x000fe4000f8e003f */
[----:B------:R-:W-:Y:S01]  /*0f40*/  IMAD.U32 R206, RZ, RZ, UR13 ;  /* 0x0000000dffce7e24 */ /* 0x000fe2000f8e00ff */
[----:B------:R-:W-:Y:S01]  /*0f50*/  ULEA.HI UR5, UR4, UR4, URZ, 0x1 ;  /* 0x0000000404057291 */ /* 0x000fe2000f8f083f */
[----:B------:R-:W-:Y:S01]  /*0f60*/  UMOV UR36, UR13 ;  /* 0x0000000d00247c82 */ /* 0x000fe20008000000 */
[----:B------:R-:W-:Y:S02]  /*0f70*/  @UP2 USHF.R.U32.HI UR36, URZ, UR11, UR7 ;  /* 0x0000000b3f242299 */ /* 0x000fe40008011607 */
[----:B------:R-:W-:-:S04]  /*0f80*/  ULOP3.LUT UR5, UR5, 0x1e, URZ, 0xc0, !UPT ;  /* 0x0000001e05057892 */ /* 0x000fc8000f8ec03f */
[----:B------:R-:W-:Y:S02]  /*0f90*/  UIADD3 UR4, UR4, -UR5, URZ ;  /* 0x8000000504047290 */ /* 0x000fe4000fffe03f */
[----:B------:R-:W-:Y:S02]  /*0fa0*/  UIADD3 UR5, UR60, 0x6f, URZ ;  /* 0x0000006f3c057890 */ /* 0x000fe4000fffe03f */
[----:B------:R-:W-:-:S03]  /*0fb0*/  ULEA UR8, UR4, UR9, 0xd ;  /* 0x0000000904087291 */ /* 0x000fc6000f8e683f */
[----:B------:R-:W-:Y:S01]  /*0fc0*/  UMOV UR4, URZ ;  /* 0x0000003f00047c82 */ /* 0x000fe20008000000 */
[----:B------:R-:W-:Y:S02]  /*0fd0*/  USHF.R.U32.HI UR8, URZ, 0x4, UR8 ;  /* 0x000000043f087899 */ /* 0x000fe40008011608 */
[----:B------:R-:W-:Y:S02]  /*0fe0*/  UIMAD.WIDE UR4, UR5, -0x6db6db6d, UR4 ;  /* 0x92492493050478a5 */ /* 0x000fe4000f8e0204 */
[----:B------:R-:W-:Y:S02]  /*0ff0*/  ULOP3.LUT UR39, UR8, 0x3fff, URZ, 0xc0, !UPT ;  /* 0x00003fff08277892 */ /* 0x000fe4000f8ec03f */
[----:B------:R-:W-:-:S03]  /*1000*/  USHF.R.U32.HI UR61, URZ, 0x1f, UR5 ;  /* 0x0000001f3f3d7899 */ /* 0x000fc60008011605 */
[----:B------:R-:W-:Y:S01]  /*1010*/  UMOV UR4, UR12 ;  /* 0x0000000c00047c82 */ /* 0x000fe20008000000 */
[----:B------:R-:W-:Y:S01]  /*1020*/  ULEA.HI.SX32 UR61, UR5, UR61, 0x1a ;  /* 0x0000003d053d7291 */ /* 0x000fe2000f8fd23f */
[----:B------:R-:W-:Y:S01]  /*1030*/  MOV R205, UR4 ;  /* 0x0000000400cd7c02 */ /* 0x000fe20008000f00 */
[----:B------:R-:W-:Y:S10]  /*1040*/  @!P0 BRA `(.L_x_9) ;  /* 0x0000000000408947 */ /* 0x000ff40003800000 */
[----:B------:R-:W-:Y:S01]  /*1050*/  MOV R0, 0x0 ;  /* 0x0000000000007802 */ /* 0x000fe20000000f00 */
[----:B------:R-:W-:Y:S01]  /*1060*/  ULDC.64 UR4, c[0x4][0xa8] ;  /* 0x01002a0000047ab9 */ /* 0x000fe20000000a00 */
[----:B------:R-:W-:Y:S01]  /*1070*/  ULDC.64 UR6, c[0x4][0x20] ;  /* 0x0100080000067ab9 */ /* 0x000fe20000000a00 */
[----:B------:R-:W-:Y:S01]  /*1080*/  IMAD.U32 R4, RZ, RZ, UR4 ;  /* 0x00000004ff047e24 */ /* 0x000fe2000f8e00ff */
[----:B------:R1:W2:Y:S01]  /*1090*/  LDC.64 R2, c[0x4][R0] ;  /* 0x0100000000027b82 */ /* 0x0002a20000000a00 */
[----:B------:R-:W-:Y:S01]  /*10a0*/  IMAD.U32 R5, RZ, RZ, UR5 ;  /* 0x00000005ff057e24 */ /* 0x000fe2000f8e00ff */
[----:B------:R-:W-:Y:S01]  /*10b0*/  ULDC.64 UR4, c[0x4][0xb0] ;  /* 0x01002c0000047ab9 */ /* 0x000fe20000000a00 */
[----:B------:R-:W-:Y:S01]  /*10c0*/  IMAD.U32 R10, RZ, RZ, UR6 ;  /* 0x00000006ff0a7e24 */ /* 0x000fe2000f8e00ff */
[----:B------:R-:W-:Y:S01]  /*10d0*/  MOV R11, UR7 ;  /* 0x00000007000b7c02 */ /* 0x000fe20008000f00 */
[----:B------:R-:W-:Y:S02]  /*10e0*/  IMAD.U32 R6, RZ, RZ, UR4 ;  /* 0x00000004ff067e24 */ /* 0x000fe4000f8e00ff */
[----:B------:R-:W-:-:S02]  /*10f0*/  IMAD.U32 R7, RZ, RZ, UR5 ;  /* 0x00000005ff077e24 */ /* 0x000fc4000f8e00ff */
[----:B------:R-:W-:Y:S02]  /*1100*/  IMAD.MOV.U32 R8, RZ, RZ, 0x70 ;  /* 0x00000070ff087424 */ /* 0x000fe400078e00ff */
[----:B------:R-:W-:Y:S02]  /*1110*/  IMAD.MOV.U32 R12, RZ, RZ, 0x1 ;  /* 0x00000001ff0c7424 */ /* 0x000fe400078e00ff */
[----:B-1----:R-:W-:-:S07]  /*1120*/  IMAD.MOV.U32 R13, RZ, RZ, RZ ;  /* 0x000000ffff0d7224 */ /* 0x002fce00078e00ff */
[----:B------:R-:W-:-:S07]  /*1130*/  LEPC R20, `(.L_x_9) ;  /* 0x000000001014794e */ /* 0x000fce0000000000 */
[----:B--2---:R-:W-:Y:S05]  /*1140*/  CALL.ABS.NOINC R2 ;  /* 0x0000000002007343 */ /* 0x004fea0003c00000 */
.L_x_9:
[----:B------:R-:W-:Y:S02]  /*1150*/  R2UR UR4, R23 ;  /* 0x00000000170472ca */ /* 0x000fe400000e0000 */
[----:B------:R-:W-:Y:S02]  /*1160*/  R2UR UR6, R16 ;  /* 0x00000000100672ca */ /* 0x000fe400000e0000 */
[----:B------:R-:W-:-:S09]  /*1170*/  R2UR UR5, R211 ;  /* 0x00000000d30572ca */ /* 0x000fd200000e0000 */
[----:B------:R-:W-:-:S04]  /*1180*/  ULOP3.LUT UR4, UR4, 0x1, URZ, 0xc0, !UPT ;  /* 0x0000000104047892 */ /* 0x000fc8000f8ec03f */
[----:B------:R-:W-:Y:S02]  /*1190*/  IMAD.U32 R2, RZ, RZ, UR5 ;  /* 0x00000005ff027e24 */ /* 0x000fe4000f8e00ff */
[----:B------:R-:W-:-:S03]  /*11a0*/  IMAD.U32 R0, RZ, RZ, UR4 ;  /* 0x00000004ff007e24 */ /* 0x000fc6000f8e00ff */
[----:B------:R-:W-:Y:S02]  /*11b0*/  ISETP.NE.AND P0, PT, R2, 0x3, PT ;  /* 0x000000030200780c */ /* 0x000fe40003f05270 */
[----:B------:R-:W-:-:S04]  /*11c0*/  SHF.L.U32 R0, R0, 0x1f, RZ ;  /* 0x0000001f00007819 */ /* 0x000fc800000006ff */
[----:B------:R-:W1:Y:S02]  /*11d0*/  SYNCS.PHASECHK.TRANS64.TRYWAIT P1, [UR6+0x36800], R0 ;  /* 0x03680000ff0075a7 */ /* 0x000e640008020146 */
[----:B-1----:R-:W-:Y:S05]  /*11e0*/  @!P1 BRA `(.L_x_10) ;  /* 0x000000d4004c9947 */ /* 0x002fea0003800000 */
.L_x_89:
[----:B------:R-:W-:Y:S05]  /*11f0*/  @!P0 BRA `(.L_x_11) ;  /* 0x0000000000048947 */ /* 0x000fea0003800000 */
[----:B------:R-:W-:Y:S01]  /*1200*/  BPT.TRAP 0x1 ;  /* 0x000000040000795c */ /* 0x000fe20000300000 */
.L_x_11:
[----:B------:R-:W-:Y:S02]  /*1210*/  R2UR UR5, R17 ;  /* 0x00000000110572ca */ /* 0x000fe400000e0000 */
[----:B------:R-:W-:Y:S02]  /*1220*/  R2UR UR4, R16 ;  /* 0x00000000100472ca */ /* 0x000fe400000e0000 */
[----:B------:R-:W-:-:S09]  /*1230*/  MOV R2, UR38 ;  /* 0x0000002600027c02 */ /* 0x000fd20008000f00 */
[----:B-1----:R-:W-:Y:S02]  /*1240*/  IMAD.U32 R3, RZ, RZ, UR5 ;  /* 0x00000005ff037e24 */ /* 0x002fe4000f8e00ff */
[----:B------:R-:W-:-:S03]  /*1250*/  LEA R2, R2, UR4, 0x3 ;  /* 0x0000000402027c11 */ /* 0x000fc6000f8e18ff */
[----:B------:R-:W-:-:S04]  /*1260*/  SHF.L.U32 R3, R3, 0x1f, RZ ;  /* 0x0000001f03037819 */ /* 0x000fc800000006ff */
[----:B------:R1:W2:Y:S01]  /*1270*/  SYNCS.PHASECHK.TRANS64.TRYWAIT P2, [R2+URZ+0x36830], R3 ;  /* 0x03683003020075a7 */ /* 0x0002a2000804017f */
[----:B------:R-:W-:Y:S05]  /*1280*/  @!P0 BRA `(.L_x_12) ;  /* 0x0000000000048947 */ /* 0x000fea0003800000 */
[----:B------:R-:W-:Y:S01]  /*1290*/  BPT.TRAP 0x1 ;  /* 0x000000040000795c */ /* 0x000fe20000300000 */
.L_x_12:
[----:B------:R-:W3:Y:S01]  /*12a0*/  S2R R0, SR_TID.X ;  /* 0x0000000000007919 */ /* 0x000ee20000002100 */
[----:B------:R-:W-:Y:S01]  /*12b0*/  IMAD.MOV.U32 R119, RZ, RZ, RZ ;  /* 0x000000ffff777224 */ /* 0x000fe200078e00ff */
[----:B---3--:R-:W-:-:S04]  /*12c0*/  LOP3.LUT R0, R0, 0x7f, RZ, 0xc0, !PT ;  /* 0x0000007f00007812 */ /* 0x008fc800078ec0ff */
[----:B------:R-:W-:Y:S01]  /*12d0*/  ISETP.NE.AND P1, PT, R0, RZ, PT ;  /* 0x000000ff0000720c */ /* 0x000fe20003f25270 */
[----:B--2---:R-:W-:-:S12]  /*12e0*/  @P2 BRA `(.L_x_13) ;  /* 0x0000000000082947 */ /* 0x004fd80003800000 */
[----:B------:R-:W2:Y:S02]  /*12f0*/  SYNCS.PHASECHK.TRANS64.TRYWAIT P2, [R2+URZ+0x36830], R3 ;  /* 0x03683003020075a7 */ /* 0x000ea4000804017f */
[----:B--2---:R-:W-:Y:S05]  /*1300*/  @!P2 BRA `(.L_x_14) ;  /* 0x000000d40020a947 */ /* 0x004fea0003800000 */
.L_x_13:
[----:B------:R-:W-:Y:S05]  /*1310*/  WARPSYNC.ALL ;  /* 0x0000000000007948 */ /* 0x000fea0003800000 */
[----:B------:R-:W-:Y:S01]  /*1320*/  R2UR UR4, R16 ;  /* 0x00000000100472ca */ /* 0x000fe200000e0000 */
[----:B------:R-:W-:Y:S01]  /*1330*/  ULOP3.LUT UR39, UR39, 0x10000, URZ, 0xfc, !UPT ;  /* 0x0001000027277892 */ /* 0x000fe2000f8efc3f */
[----:B------:R-:W-:Y:S01]  /*1340*/  WARPGROUP.ARRIVE ;  /* 0x00000000000079c5 */ /* 0x000fe20000000000 */
[----:B------:R-:W-:Y:S01]  /*1350*/  UMOV UR57, 0x40000040 ;  /* 0x4000004000397882 */ /* 0x000fe20000000000 */
[----:B------:R-:W-:Y:S01]  /*1360*/  UMOV UR59, 0x40000040 ;  /* 0x40000040003b7882 */ /* 0x000fe20000000000 */
[----:B------:R-:W-:Y:S01]  /*1370*/  UMOV UR7, 0x40000040 ;  /* 0x4000004000077882 */ /* 0x000fe20000000000 */
[----:B------:R-:W-:Y:S01]  /*1380*/  UMOV UR9, UR57 ;  /* 0x0000003900097c82 */ /* 0x000fe20008000000 */
[----:B------:R-:W-:Y:S01]  /*1390*/  UMOV UR11, 0x40000040 ;  /* 0x40000040000b7882 */ /* 0x000fe20000000000 */
[----:B------:R-:W-:Y:S01]  /*13a0*/  UMOV UR56, UR39 ;  /* 0x0000002700387c82 */ /* 0x000fe20008000000 */
[----:B------:R-:W-:Y:S01]  /*13b0*/  UMOV UR13, UR57 ;  /* 0x00000039000d7c82 */ /* 0x000fe20008000000 */
[----:B------:R-:W-:Y:S01]  /*13c0*/  UMOV UR8, UR56 ;  /* 0x0000003800087c82 */ /* 0x000fe20008000000 */
[----:B------:R-:W-:Y:S01]  /*13d0*/  UMOV UR12, UR56 ;  /* 0x00000038000c7c82 */ /* 0x000fe20008000000 */
[----:B------:R-:W-:Y:S01]  /*13e0*/  UMOV UR15, 0x40000040 ;  /* 0x40000040000f7882 */ /* 0x000fe20000000000 */
[----:B------:R-:W-:Y:S01]  /*13f0*/  UIADD3 UR4, UR4, 0x21400, URZ ;  /* 0x0002140004047890 */ /* 0x000fe2000fffe03f */
[----:B------:R-:W-:Y:S01]  /*1400*/  MOV R0, UR57 ;  /* 0x0000003900007c02 */ /* 0x000fe20008000f00 */
[----:B------:R-:W-:Y:S01]  /*1410*/  UMOV UR16, UR56 ;  /* 0x0000003800107c82 */ /* 0x000fe20008000000 */
[----:B------:R-:W-:Y:S01]  /*1420*/  UMOV UR17, UR57 ;  /* 0x0000003900117c82 */ /* 0x000fe20008000000 */
[----:B------:R-:W-:Y:S01]  /*1430*/  USHF.R.U32.HI UR4, URZ, 0x4, UR4 ;  /* 0x000000043f047899 */ /* 0x000fe20008011604 */
[----:B-12---:R-:W-:Y:S01]  /*1440*/  MOV R3, UR56 ;  /* 0x0000003800037c02 */ /* 0x006fe20008000f00 */
[----:B------:R-:W-:Y:S01]  /*1450*/  UMOV UR19, 0x40000040 ;  /* 0x4000004000137882 */ /* 0x000fe20000000000 */
[----:B------:R-:W-:Y:S01]  /*1460*/  UIADD3 UR20, UR39, 0x2, URZ ;  /* 0x0000000227147890 */ /* 0x000fe2000fffe03f */
[----:B------:R-:W-:Y:S01]  /*1470*/  P2R R80, PR, RZ, 0x2 ;  /* 0x00000002ff507803 */ /* 0x000fe20000000000 */
[----:B------:R-:W-:Y:S01]  /*1480*/  ULOP3.LUT UR4, UR4, 0x3fff, URZ, 0xc0, !UPT ;  /* 0x00003fff04047892 */ /* 0x000fe2000f8ec03f */
[----:B------:R-:W-:Y:S01]  /*1490*/  P2R R82, PR, RZ, 0x1 ;  /* 0x00000001ff527803 */ /* 0x000fe20000000000 */
[----:B------:R-:W-:Y:S01]  /*14a0*/  UMOV UR23, 0x40000040 ;  /* 0x4000004000177882 */ /* 0x000fe20000000000 */
[----:B------:R-:W-:Y:S01]  /*14b0*/  UMOV UR27, 0x40000040 ;  /* 0x40000040001b7882 */ /* 0x000fe20000000000 */
[----:B------:R-:W-:Y:S01]  /*14c0*/  ULOP3.LUT UR5, UR4, 0x10000, URZ, 0xfc, !UPT ;  /* 0x0001000004057892 */ /* 0x000fe2000f8efc3f */
[-C--:B------:R-:W-:Y:S01]  /*14d0*/  MOV R118, R119.reuse ;  /* 0x0000007700767202 */ /* 0x080fe20000000f00 */
[----:B------:R-:W-:Y:S01]  /*14e0*/  UMOV UR31, 0x40000040 ;  /* 0x40000040001f7882 */ /* 0x000fe20000000000 */
[----:B------:R-:W-:Y:S01]  /*14f0*/  UMOV UR4, UR56 ;  /* 0x0000003800047c82 */ /* 0x000fe20008000000 */
[----:B------:R-:W-:Y:S01]  /*1500*/  UIMAD UR37, UR38, 0xa80, UR5 ;  /* 0x00000a80262578a4 */ /* 0x000fe2000f8e0205 */
[--C-:B------:R-:W-:Y:S01]  /*1510*/  IMAD.MOV.U32 R116, RZ, RZ, R119.reuse ;  /* 0x000000ffff747224 */ /* 0x100fe200078e0077 */
[----:B------:R-:W-:Y:S01]  /*1520*/  UMOV UR35, 0x40000040 ;  /* 0x4000004000237882 */ /* 0x000fe20000000000 */
[----:B------:R-:W-:Y:S01]  /*1530*/  IMAD.U32 R8, RZ, RZ, UR5 ;  /* 0x00000005ff087e24 */ /* 0x000fe2000f8e00ff */
[----:B------:R-:W-:Y:S01]  /*1540*/  UIADD3 UR6, UR37, 0x80, URZ ;  /* 0x0000008025067890 */ /* 0x000fe2000fffe03f */
[--C-:B------:R-:W-:Y:S01]  /*1550*/  IMAD.MOV.U32 R114, RZ, RZ, R119.reuse ;  /* 0x000000ffff727224 */ /* 0x100fe200078e0077 */
[----:B------:R-:W-:Y:S01]  /*1560*/  UMOV UR5, UR57 ;  /* 0x0000003900057c82 */ /* 0x000fe20008000000 */
[----:B------:R-:W-:Y:S01]  /*1570*/  UMOV UR58, UR37 ;  /* 0x00000025003a7c82 */ /* 0x000fe20008000000 */
[----:B------:R-:W-:Y:S01]  /*1580*/  UIADD3 UR10, UR37, 0x180, URZ ;  /* 0x00000180250a7890 */ /* 0x000fe2000fffe03f */
[----:B------:R-:W-:Y:S01]  /*1590*/  HGMMA.64x16x16.F32.BF16 R72, gdesc[UR56], RZ, !UPT, gsb0 ;  /* 0x00200000384879f0 */ /* 0x000fe2000c0018ff */
[----:B------:R-:W-:Y:S01]  /*15a0*/  UIADD3 UR14, UR37, 0x200, URZ ;  /* 0x00000200250e7890 */ /* 0x000fe2000fffe03f */
[--C-:B------:R-:W-:Y:S01]  /*15b0*/  IMAD.MOV.U32 R112, RZ, RZ, R119.reuse ;  /* 0x000000ffff707224 */ /* 0x100fe200078e0077 */
[----:B------:R-:W-:Y:S01]  /*15c0*/  UIADD3 UR18, UR37, 0x280, URZ ;  /* 0x0000028025127890 */ /* 0x000fe2000fffe03f */
[--C-:B------:R-:W-:Y:S01]  /*15d0*/  IMAD.MOV.U32 R110, RZ, RZ, R119.reuse ;  /* 0x000000ffff6e7224 */ /* 0x100fe200078e0077 */
[----:B------:R-:W-:Y:S01]  /*15e0*/  UIADD3 UR22, UR37, 0x284, URZ ;  /* 0x0000028425167890 */ /* 0x000fe2000fffe03f */
[-C--:B------:R-:W-:Y:S01]  /*15f0*/  MOV R108, R119.reuse ;  /* 0x00000077006c7202 */ /* 0x080fe20000000f00 */
[----:B------:R-:W-:Y:S01]  /*1600*/  UIADD3 UR26, UR37, 0x286, URZ ;  /* 0x00000286251a7890 */ /* 0x000fe2000fffe03f */
[--C-:B------:R-:W-:Y:S01]  /*1610*/  IMAD.MOV.U32 R106, RZ, RZ, R119.reuse ;  /* 0x000000ffff6a7224 */ /* 0x100fe200078e0077 */
[----:B------:R-:W-:Y:S01]  /*1620*/  UIADD3 UR30, UR37, 0x600, URZ ;  /* 0x00000600251e7890 */ /* 0x000fe2000fffe03f */
[--C-:B------:R-:W-:Y:S01]  /*1630*/  IMAD.MOV.U32 R104, RZ, RZ, R119.reuse ;  /* 0x000000ffff687224 */ /* 0x100fe200078e0077 */
[----:B------:R-:W-:Y:S01]  /*1640*/  UIADD3 UR34, UR37, 0x602, URZ ;  /* 0x0000060225227890 */ /* 0x000fe2000fffe03f */
[--C-:B------:R-:W-:Y:S01]  /*1650*/  IMAD.MOV.U32 R102, RZ, RZ, R119.reuse ;  /* 0x000000ffff667224 */ /* 0x100fe200078e0077 */
[----:B------:R-:W-:Y:S01]  /*1660*/  UIADD3 UR42, UR37, 0x604, URZ ;  /* 0x00000604252a7890 */ /* 0x000fe2000fffe03f */
[--C-:B------:R-:W-:Y:S01]  /*1670*/  IMAD.MOV.U32 R100, RZ, RZ, R119.reuse ;  /* 0x000000ffff647224 */ /* 0x100fe200078e0077 */
[----:B------:R-:W-:Y:S01]  /*1680*/  UMOV UR43, 0x40000040 ;  /* 0x40000040002b7882 */ /* 0x000fe20000000000 */
[----:B------:R-:W-:Y:S01]  /*1690*/  UIADD3 UR46, UR37, 0x606, URZ ;  /* 0x00000606252e7890 */ /* 0x000fe2000fffe03f */
[-C--:B------:R-:W-:Y:S01]  /*16a0*/  MOV R98, R119.reuse ;  /* 0x0000007700627202 */ /* 0x080fe20000000f00 */
[----:B------:R-:W-:Y:S01]  /*16b0*/  UMOV UR47, 0x40000040 ;  /* 0x40000040002f7882 */ /* 0x000fe20000000000 */
[----:B------:R-:W-:Y:S01]  /*16c0*/  UIADD3 UR50, UR37, 0x800, URZ ;  /* 0x0000080025327890 */ /* 0x000fe2000fffe03f */
[--C-:B------:R-:W-:Y:S01]  /*16d0*/  IMAD.MOV.U32 R96, RZ, RZ, R119.reuse ;  /* 0x000000ffff607224 */ /* 0x100fe200078e0077 */
[----:B------:R-:W-:Y:S01]  /*16e0*/  UMOV UR51, 0x40000040 ;  /* 0x4000004000337882 */ /* 0x000fe20000000000 */
[----:B------:R-:W-:Y:S01]  /*16f0*/  UIADD3 UR54, UR37, 0x802, URZ ;  /* 0x0000080225367890 */ /* 0x000fe2000fffe03f */
[--C-:B------:R-:W-:Y:S01]  /*1700*/  IMAD.MOV.U32 R94, RZ, RZ, R119.reuse ;  /* 0x000000ffff5e7224 */ /* 0x100fe200078e0077 */
[----:B------:R-:W-:Y:S01]  /*1710*/  UMOV UR55, 0x40000040 ;  /* 0x4000004000377882 */ /* 0x000fe20000000000 */
[----:B------:R-:W-:Y:S01]  /*1720*/  UMOV UR59, 0x40000040 ;  /* 0x40000040003b7882 */ /* 0x000fe20000000000 */
[----:B------:R-:W-:Y:S01]  /*1730*/  UISETP.GE.AND UP0, UPT, UR60, 0x71, UPT ;  /* 0x000000713c00788c */ /* 0x000fe2000bf06270 */
[--C-:B------:R-:W-:Y:S01]  /*1740*/  IMAD.MOV.U32 R92, RZ, RZ, R119.reuse ;  /* 0x000000ffff5c7224 */ /* 0x100fe200078e0077 */
[----:B------:R-:W-:Y:S01]  /*1750*/  MOV R88, R119 ;  /* 0x0000007700587202 */ /* 0x000fe20000000f00 */
[----:B------:R-:W-:-:S02]  /*1760*/  IMAD.MOV.U32 R90, RZ, RZ, R119 ;  /* 0x000000ffff5a7224 */ /* 0x000fc400078e0077 */
[--C-:B------:R-:W-:Y:S02]  /*1770*/  IMAD.MOV.U32 R86, RZ, RZ, R119.reuse ;  /* 0x000000ffff567224 */ /* 0x100fe400078e0077 */
[----:B------:R-:W-:Y:S01]  /*1780*/  IMAD.MOV.U32 R84, RZ, RZ, R119 ;  /* 0x000000ffff547224 */ /* 0x000fe200078e0077 */
[----:B------:R-:W-:Y:S02]  /*1790*/  WARPGROUP.DEPBAR.LE gsb0, 0x0 ;  /* 0x00008000000079c5 */ /* 0x000fe40000010000 */
[----:B------:R-:W-:-:S06]  /*17a0*/  WARPGROUP.ARRIVE ;  /* 0x00000000000079c5 */ /* 0x000fcc0000000000 */
[----:B------:R-:W-:Y:S01]  /*17b0*/  HGMMA.64x16x16.F32.BF16 R64, gdesc[UR4], RZ, !UPT, gsb0 ;  /* 0x00200000044079f0 */ /* 0x000fe2000c0018ff */
[----:B------:R-:W-:Y:S01]  /*17c0*/  UIADD3 UR6, UR37, 0x100, URZ ;  /* 0x0000010025067890 */ /* 0x000fe2000fffe03f */
[----:B------:R-:W-:Y:S01]  /*17d0*/  UMOV UR4, UR56 ;  /* 0x0000003800047c82 */ /* 0x000fe20008000000 */
[----:B------:R-:W-:Y:S01]  /*17e0*/  UMOV UR5, UR57 ;  /* 0x0000003900057c82 */ /* 0x000fe20008000000 */
[----:B------:R-:W-:Y:S01]  /*17f0*/  UMOV UR7, 0x40000040 ;  /* 0x4000004000077882 */ /* 0x000fe20000000000 */
        /* <DEDUP_REMOVED lines=12> */
[----:B------:R-:W-:Y:S01]  /*18c0*/  UMOV UR9, 0x40000040 ;  /* 0x4000004000097882 */ /* 0x000fe20000000000 */
[----:B------:R-:W-:Y:S01]  /*18d0*/  UMOV UR11, 0x40000040 ;  /* 0x40000040000b7882 */ /* 0x000fe20000000000 */
[----:B------:R-:W-:Y:S01]  /*18e0*/  UIADD3 UR20, UR39, 0x4, URZ ;  /* 0x0000000427147890 */ /* 0x000fe2000fffe03f */
        /* <DEDUP_REMOVED lines=23> */
[----:B------:R-:W-:Y:S01]  /*1a60*/  HGMMA.64x16x16.F32.BF16 R72, gdesc[UR8], R72, gsb0 ;  /* 0x00200000084879f0 */ /* 0x000fe20008001848 */
[----:B------:R-:W-:Y:S01]  /*1a70*/  UIADD3 UR10, UR37, 0x182, URZ ;  /* 0x00000182250a7890 */ /* 0x000fe2000fffe03f */
[----:B------:R-:W-:Y:S01]  /*1a80*/  UMOV UR11, 0x40000040 ;  /* 0x40000040000b7882 */ /* 0x000fe20000000000 */
[----:B------:R-:W-:Y:S02]  /*1a90*/  WARPGROUP.DEPBAR.LE gsb0, 0x0 ;  /* 0x00008000000079c5 */ /* 0x000fe40000010000 */
[----:B------:R-:W-:-:S06]  /*1aa0*/  WARPGROUP.ARRIVE ;  /* 0x00000000000079c5 */ /* 0x000fcc0000000000 */
[----:B------:R-:W-:Y:S01]  /*1ab0*/  HGMMA.64x16x16.F32.BF16 R64, gdesc[UR4], R64, gsb0 ;  /* 0x00200000044079f0 */ /* 0x000fe20008001840 */
        /* <DEDUP_REMOVED lines=14> */
[----:B------:R-:W-:Y:S02]  /*1ba0*/  UIADD3 UR10, UR39, 0x6, URZ ;  /* 0x00000006270a7890 */ /* 0x000fe4000fffe03f */
[----:B------:R-:W-:Y:S01]  /*1bb0*/  UIADD3 UR11, UR37, 0x702, URZ ;  /* 0x00000702250b7890 */ /* 0x000fe2000fffe03f */
[----:B------:R-:W-:Y:S02]  /*1bc0*/  WARPGROUP.DEPBAR.LE gsb0, 0x0 ;  /* 0x00008000000079c5 */ /* 0x000fe40000010000 */
[----:B------:R-:W-:-:S06]  /*1bd0*/  WARPGROUP.ARRIVE ;  /* 0x00000000000079c5 */ /* 0x000fcc0000000000 */
[----:B------:R-:W-:Y:S01]  /*1be0*/  HGMMA.64x16x16.F32.BF16 R40, gdesc[UR12], R40, gsb0 ;  /* 0x002000000c2879f0 */ /* 0x000fe20008001828 */
[----:B------:R-:W-:Y:S01]  /*1bf0*/  UIADD3 UR14, UR37, 0x4, URZ ;  /* 0x00000004250e7890 */ /* 0x000fe2000fffe03f */
[----:B------:R-:W-:Y:S01]  /*1c00*/  UMOV UR12, UR20 ;  /* 0x00000014000c7c82 */ /* 0x000fe20008000000 */
[----:B------:R-:W-:Y:S01]  /*1c10*/  UMOV UR13, 0x40000040 ;  /* 0x40000040000d7882 */ /* 0x000fe20000000000 */
[----:B------:R-:W-:Y:S01]  /*1c20*/  UMOV UR15, 0x40000040 ;  /* 0x40000040000f7882 */ /* 0x000fe20000000000 */
[----:B------:R-:W-:Y:S01]  /*1c30*/  UMOV UR20, UR12 ;  /* 0x0000000c00147c82 */ /* 0x000fe20008000000 */
[----:B------:R-:W-:Y:S01]  /*1c40*/  UMOV UR21, UR13 ;  /* 0x0000000d00157c82 */ /* 0x000fe20008000000 */
        /* <DEDUP_REMOVED lines=35> */
[----:B------:R-:W-:Y:S03]  /*1e80*/  HGMMA.64x16x16.F32.BF16 R48, gdesc[UR12], R48, gsb0 ;  /* 0x002000000c3079f0 */ /* 0x000fe60008001830 */
        /* <DEDUP_REMOVED lines=9> */
[----:B------:R-:W-:Y:S01]  /*1f20*/  UIADD3 UR10, UR39, 0x400, URZ ;  /* 0x00000400270a7890 */ /* 0x000fe2000fffe03f */
        /* <DEDUP_REMOVED lines=274> */
[----:B------:R-:W-:Y:S01]  /*3050*/  UMOV UR44, UR10 ;  /* 0x0000000a002c7c82 */ /* 0x000fe20008000000 */
[----:B------:R-:W-:Y:S01]  /*3060*/  UMOV UR45, 0x40000040 ;  /* 0x40000040002d7882 */ /* 0x000fe20000000000 */
[----:B------:R-:W-:Y:S01]  /*3070*/  UMOV UR46, UR11 ;  /* 0x0000000b002e7c82 */ /* 0x000fe20008000000 */
[----:B------:R-:W-:Y:S01]  /*3080*/  UMOV UR47, 0x40000040 ;  /* 0x40000040002f7882 */ /* 0x000fe20000000000 */
[----:B------:R-:W-:Y:S01]  /*3090*/  UMOV UR52, UR44 ;  /* 0x0000002c00347c82 */ /* 0x000fe20008000000 */
[----:B------:R-:W-:Y:S01]  /*30a0*/  UMOV UR53, UR45 ;  /* 0x0000002d00357c82 */ /* 0x000fe20008000000 */
[----:B------:R-:W-:Y:S01]  /*30b0*/  UMOV UR48, UR44 ;  /* 0x0000002c00307c82 */ /* 0x000fe20008000000 */
[----:B------:R-:W-:Y:S01]  /*30c0*/  UMOV UR49, UR45 ;  /* 0x0000002d00317c82 */ /* 0x000fe20008000000 */
[----:B------:R-:W-:Y:S02]  /*30d0*/  UIADD3 UR11, UR37, 0xa02, URZ ;  /* 0x00000a02250b7890 */ /* 0x000fe4000fffe03f */
[----:B------:R-:W-:Y:S01]  /*30e0*/  UIADD3 UR10, UR39, 0x804, URZ ;  /* 0x00000804270a7890 */ /* 0x000fe2000fffe03f */
[----:B------:R-:W-:-:S02]  /*30f0*/  WARPGROUP.DEPBAR.LE gsb0, 0x0 ;  /* 0x00008000000079c5 */ /* 0x000fc40000010000 */
        /* <DEDUP_REMOVED lines=32> */
[----:B------:R-:W-:Y:S01]  /*3300*/  UMOV UR52, UR48 ;  /* 0x0000003000347c82 */ /* 0x000fe20008000000 */
[----:B------:R-:W-:Y:S01]  /*3310*/  UMOV UR53, UR49 ;  /* 0x0000003100357c82 */ /* 0x000fe20008000000 */
[----:B------:R-:W-:Y:S01]  /*3320*/  UIADD3 UR10, UR39, 0x806, URZ ;  /* 0x00000806270a7890 */ /* 0x000fe2000fffe03f */
[----:B------:R-:W-:-:S02]  /*3330*/  WARPGROUP.DEPBAR.LE gsb0, 0x0 ;  /* 0x00008000000079c5 */ /* 0x000fc40000010000 */
[----:B------:R-:W-:-:S06]  /*3340*/  WARPGROUP.ARRIVE ;  /* 0x00000000000079c5 */ /* 0x000fcc0000000000 */
[----:B------:R-:W-:Y:S01]  /*3350*/  HGMMA.64x16x16.F32.BF16 R40, gdesc[UR4], R40, gsb0 ;  /* 0x00200000042879f0 */ /* 0x000fe20008001828 */
[----:B------:R-:W-:Y:S01]  /*3360*/  UMOV UR4, UR44 ;  /* 0x0000002c00047c82 */ /* 0x000fe20008000000 */
[----:B------:R-:W-:Y:S01]  /*3370*/  UMOV UR5, UR45 ;  /* 0x0000002d00057c82 */ /* 0x000fe20008000000 */
[----:B------:R-:W-:Y:S01]  /*3380*/  UMOV UR6, UR11 ;  /* 0x0000000b00067c82 */ /* 0x000fe20008000000 */
[----:B------:R-:W-:Y:S01]  /*3390*/  UMOV UR7, 0x40000040 ;  /* 0x4000004000077882 */ /* 0x000fe20000000000 */
[----:B------:R-:W-:Y:S01]  /*33a0*/  UIADD3 UR11, UR37, 0xa04, URZ ;  /* 0x00000a04250b7890 */ /* 0x000fe2000fffe03f */
        /* <DEDUP_REMOVED lines=21> */
[----:B------:R-:W-:-:S04]  /*3500*/  UMOV UR7, 0x40000040 ;  /* 0x4000004000077882 */ /* 0x000fc80000000000 */
[----:B------:R-:W-:Y:S01]  /*3510*/  UMOV UR58, UR6 ;  /* 0x00000006003a7c82 */ /* 0x000fe20008000000 */
[----:B------:R-:W-:Y:S01]  /*3520*/  UIADD3 UR6, UR37, 0x984, URZ ;  /* 0x0000098425067890 */ /* 0x000fe2000fffe03f */
[----:B------:R-:W-:Y:S02]  /*3530*/  WARPGROUP.DEPBAR.LE gsb0, 0x0 ;  /* 0x00008000000079c5 */ /* 0x000fe40000010000 */
[----:B------:R-:W-:-:S06]  /*3540*/  WARPGROUP.ARRIVE ;  /* 0x00000000000079c5 */ /* 0x000fcc0000000000 */
[----:B------:R-:W-:Y:S01]  /*3550*/  HGMMA.64x16x16.F32.BF16 R56, gdesc[UR56], R56, gsb0 ;  /* 0x00200000383879f0 */ /* 0x000fe20008001838 */
[----:B------:R-:W-:Y:S02]  /*3560*/  R2UR UR56, R3 ;  /* 0x00000000033872ca */ /* 0x000fe400000e0000 */
[----:B------:R-:W-:Y:S01]  /*3570*/  R2UR UR57, R0 ;  /* 0x00000000003972ca */ /* 0x000fe200000e0000 */
[----:B------:R-:W-:Y:S01]  /*3580*/  VIADD R0, R210, UR60 ;  /* 0x0000003cd2007c36 */ /* 0x000fe20008000000 */
[----:B------:R-:W-:-:S05]  /*3590*/  MOV R3, UR61 ;  /* 0x0000003d00037c02 */ /* 0x000fca0008000f00 */
[----:B------:R-:W-:-:S05]  /*35a0*/  IMAD R3, R3, -0x70, R0 ;  /* 0xffffff9003037824 */ /* 0x000fca00078e0200 */
[C---:B------:R-:W-:Y:S02]  /*35b0*/  ISETP.GT.AND P2, PT, R3.reuse, RZ, PT ;  /* 0x000000ff0300720c */ /* 0x040fe40003f44270 */
[C---:B------:R-:W-:Y:S02]  /*35c0*/  ISETP.GT.AND P3, PT, R3.reuse, 0x1, PT ;  /* 0x000000010300780c */ /* 0x040fe40003f64270 */
[C---:B------:R-:W-:Y:S02]  /*35d0*/  ISETP.GT.AND P4, PT, R3.reuse, 0x8, PT ;  /* 0x000000080300780c */ /* 0x040fe40003f84270 */
[C---:B------:R-:W-:Y:S02]  /*35e0*/  ISETP.GT.AND P5, PT, R3.reuse, 0x9, PT ;  /* 0x000000090300780c */ /* 0x040fe40003fa4270 */
[C---:B------:R-:W-:Y:S02]  /*35f0*/  ISETP.GT.AND P6, PT, R3.reuse, 0x21, PT ;  /* 0x000000210300780c */ /* 0x040fe40003fc4270 */
[----:B------:R-:W-:-:S02]  /*3600*/  ISETP.GT.AND P1, PT, R3, 0x49, PT ;  /* 0x000000490300780c */ /* 0x000fc40003f24270 */
[----:B------:R-:W-:Y:S01]  /*3610*/  ISETP.GT.AND P0, PT, R3, 0x50, PT ;  /* 0x000000500300780c */ /* 0x000fe20003f04270 */
[----:B------:R-:W-:Y:S02]  /*3620*/  WARPGROUP.DEPBAR.LE gsb0, 0x0 ;  /* 0x00008000000079c5 */ /* 0x000fe40000010000 */
[----:B------:R-:W-:-:S06]  /*3630*/  WARPGROUP.ARRIVE ;  /* 0x00000000000079c5 */ /* 0x000fcc0000000000 */
[----:B------:R-:W-:Y:S01]  /*3640*/  HGMMA.64x16x16.F32.BF16 R48, gdesc[UR52], R48, gsb0 ;  /* 0x00200000343079f0 */ /* 0x000fe20008001830 */
[----:B------:R-:W-:Y:S01]  /*3650*/  UIADD3 UR54, UR37, 0x706, URZ ;  /* 0x0000070625367890 */ /* 0x000fe2000fffe03f */
[----:B------:R-:W-:Y:S01]  /*3660*/  UMOV UR52, UR10 ;  /* 0x0000000a00347c82 */ /* 0x000fe20008000000 */
[----:B------:R-:W-:Y:S01]  /*3670*/  UMOV UR53, 0x40000040 ;  /* 0x4000004000357882 */ /* 0x000fe20000000000 */
        /* <DEDUP_REMOVED lines=8> */
[----:B------:R-:W-:Y:S01]  /*3700*/  UMOV UR4, UR48 ;  /* 0x0000003000047c82 */ /* 0x000fe20008000000 */
        /* <DEDUP_REMOVED lines=14> */
[----:B------:R-:W-:Y:S01]  /*37f0*/  WARPGROUP.ARRIVE ;  /* 0x00000000000079c5 */ /* 0x000fe20000000000 */
[----:B------:R-:W-:Y:S01]  /*3800*/  FSEL R81, R72, -INF , P2 ;  /* 0xff80000048517808 */ /* 0x000fe20001000000 */
[--C-:B------:R-:W-:Y:S01]  /*3810*/  IMAD.MOV.U32 R72, RZ, RZ, R119.reuse ;  /* 0x000000ffff487224 */ /* 0x100fe200078e0077 */
[----:B------:R-:W-:Y:S02]  /*3820*/  FSEL R73, R73, -INF , P3 ;  /* 0xff80000049497808 */ /* 0x000fe40001800000 */
[----:B------:R-:W-:Y:S01]  /*3830*/  FSEL R83, R76, -INF , P4 ;  /* 0xff8000004c537808 */ /* 0x000fe20002000000 */
[----:B------:R-:W-:Y:S01]  /*3840*/  HGMMA.64x16x16.F32.BF16 R64, gdesc[UR4], R64, gsb0 ;  /* 0x00200000044079f0 */ /* 0x000fe20008001840 */
[----:B------:R-:W-:Y:S01]  /*3850*/  UIADD3 UR6, UR37, 0x806, URZ ;  /* 0x0000080625067890 */ /* 0x000fe2000fffe03f */
[----:B------:R-:W-:Y:S01]  /*3860*/  FMNMX.FTZ R0, R81, R73, !PT ;  /* 0x0000004951007209 */ /* 0x000fe20007810000 */
[----:B------:R-:W-:Y:S01]  /*3870*/  UMOV UR4, UR52 ;  /* 0x0000003400047c82 */ /* 0x000fe20008000000 */
[----:B------:R-:W-:Y:S01]  /*3880*/  UMOV UR5, UR53 ;  /* 0x0000003500057c82 */ /* 0x000fe20008000000 */
[----:B------:R-:W-:Y:S01]  /*3890*/  UMOV UR7, 0x40000040 ;  /* 0x4000004000077882 */ /* 0x000fe20000000000 */
[----:B------:R-:W-:Y:S01]  /*38a0*/  FSEL R5, R74, -INF , P2 ;  /* 0xff8000004a057808 */ /* 0x000fe20001000000 */
[--C-:B------:R-:W-:Y:S01]  /*38b0*/  IMAD.MOV.U32 R76, RZ, RZ, R119.reuse ;  /* 0x000000ffff4c7224 */ /* 0x100fe200078e0077 */
[----:B------:R-:W-:Y:S01]  /*38c0*/  FSEL R77, R77, -INF , P5 ;  /* 0xff8000004d4d7808 */ /* 0x000fe20002800000 */
[----:B------:R-:W-:Y:S01]  /*38d0*/  IMAD.MOV.U32 R74, RZ, RZ, R119 ;  /* 0x000000ffff4a7224 */ /* 0x000fe200078e0077 */
[----:B------:R-:W-:-:S02]  /*38e0*/  ISETP.GT.AND P2, PT, R3, 0x10, PT ;  /* 0x000000100300780c */ /* 0x000fc40003f44270 */
[----:B------:R-:W-:Y:S02]  /*38f0*/  FMNMX.FTZ R0, R83, R0, !PT ;  /* 0x0000000053007209 */ /* 0x000fe40007810000 */
[----:B------:R-:W-:Y:S02]  /*3900*/  FSEL R75, R75, -INF , P3 ;  /* 0xff8000004b4b7808 */ /* 0x000fe40001800000 */
[----:B------:R-:W-:Y:S02]  /*3910*/  ISETP.GT.AND P3, PT, R3, 0x11, PT ;  /* 0x000000110300780c */ /* 0x000fe40003f64270 */
[----:B------:R-:W-:Y:S02]  /*3920*/  FMNMX.FTZ R0, R77, R0, !PT ;  /* 0x000000004d007209 */ /* 0x000fe40007810000 */
[----:B------:R-:W-:Y:S02]  /*3930*/  FSEL R7, R78, -INF , P4 ;  /* 0xff8000004e077808 */ /* 0x000fe40002000000 */
[----:B------:R-:W-:-:S02]  /*3940*/  ISETP.GT.AND P4, PT, R3, 0x18, PT ;  /* 0x000000180300780c */ /* 0x000fc40003f84270 */
[----:B------:R-:W-:Y:S02]  /*3950*/  FSEL R79, R79, -INF , P5 ;  /* 0xff8000004f4f7808 */ /* 0x000fe40002800000 */
[----:B------:R-:W-:Y:S02]  /*3960*/  ISETP.GT.AND P5, PT, R3, 0x19, PT ;  /* 0x000000190300780c */ /* 0x000fe40003fa4270 */
[----:B------:R-:W-:Y:S01]  /*3970*/  MOV R78, R119 ;  /* 0x00000077004e7202 */ /* 0x000fe20000000f00 */
[----:B------:R-:W-:Y:S02]  /*3980*/  WARPGROUP.DEPBAR.LE gsb0, 0x0 ;  /* 0x00008000000079c5 */ /* 0x000fe40000010000 */
[----:B------:R-:W-:Y:S01]  /*3990*/  WARPGROUP.ARRIVE ;  /* 0x00000000000079c5 */ /* 0x000fe20000000000 */
[----:B------:R-:W-:Y:S01]  /*39a0*/  FSEL R85, R64, -INF , P2 ;  /* 0xff80000040557808 */ /* 0x000fe20001000000 */
[----:B------:R-:W-:Y:S01]  /*39b0*/  IMAD.MOV.U32 R64, RZ, RZ, R119 ;  /* 0x000000ffff407224 */ /* 0x000fe200078e0077 */
[----:B------:R-:W-:-:S02]  /*39c0*/  FSEL R65, R65, -INF , P3 ;  /* 0xff80000041417808 */ /* 0x000fc40001800000 */
[----:B------:R-:W-:Y:S01]  /*39d0*/  FMNMX.FTZ R0, R85, R0, !PT ;  /* 0x0000000055007209 */ /* 0x000fe20007810000 */
[----:B------:R-:W-:Y:S01]  /*39e0*/  HGMMA.64x16x16.F32.BF16 R56, gdesc[UR4], R56, gsb0 ;  /* 0x00200000043879f0 */ /* 0x000fe20008001838 */
[----:B------:R-:W-:Y:S01]  /*39f0*/  UIADD3 UR6, UR37, 0x886, URZ ;  /* 0x0000088625067890 */ /* 0x000fe2000fffe03f */
[----:B------:R-:W-:Y:S01]  /*3a00*/  FSEL R87, R68, -INF , P4 ;  /* 0xff80000044577808 */ /* 0x000fe20002000000 */
[----:B------:R-:W-:Y:S01]  /*3a10*/  UMOV UR4, UR52 ;  /* 0x0000003400047c82 */ /* 0x000fe20008000000 */
[----:B------:R-:W-:Y:S01]  /*3a20*/  UMOV UR5, UR53 ;  /* 0x0000003500057c82 */ /* 0x000fe20008000000 */
[----:B------:R-:W-:Y:S01]  /*3a30*/  UMOV UR7, 0x40000040 ;  /* 0x4000004000077882 */ /* 0x000fe20000000000 */
[----:B------:R-:W-:Y:S02]  /*3a40*/  FMNMX.FTZ R0, R65, R0, !PT ;  /* 0x0000000041007209 */ /* 0x000fe40007810000 */
[----:B------:R-:W-:Y:S01]  /*3a50*/  FSEL R9, R66, -INF , P2 ;  /* 0xff80000042097808 */ /* 0x000fe20001000000 */
[----:B------:R-:W-:Y:S01]  /*3a60*/  IMAD.MOV.U32 R66, RZ, RZ, R119 ;  /* 0x000000ffff427224 */ /* 0x000fe200078e0077 */
[----:B------:R-:W-:-:S02]  /*3a70*/  FSEL R69, R69, -INF , P5 ;  /* 0xff80000045457808 */ /* 0x000fc40002800000 */
[----:B------:R-:W-:Y:S02]  /*3a80*/  ISETP.GT.AND P2, PT, R3, 0x20, PT ;  /* 0x000000200300780c */ /* 0x000fe40003f44270 */
[----:B------:R-:W-:Y:S02]  /*3a90*/  FMNMX.FTZ R0, R87, R0, !PT ;  /* 0x0000000057007209 */ /* 0x000fe40007810000 */
[----:B------:R-:W-:Y:S02]  /*3aa0*/  FSEL R71, R71, -INF , P5 ;  /* 0xff80000047477808 */ /* 0x000fe40002800000 */
[----:B------:R-:W-:Y:S02]  /*3ab0*/  FMNMX.FTZ R0, R69, R0, !PT ;  /* 0x0000000045007209 */ /* 0x000fe40007810000 */
[C---:B------:R-:W-:Y:S02]  /*3ac0*/  ISETP.GT.AND P5, PT, R3.reuse, 0x28, PT ;  /* 0x000000280300780c */ /* 0x040fe40003fa4270 */
[----:B------:R-:W-:Y:S01]  /*3ad0*/  FSEL R11, R70, -INF , P4 ;  /* 0xff800000460b7808 */ /* 0x000fe20002000000 */
[----:B------:R-:W-:Y:S01]  /*3ae0*/  IMAD.MOV.U32 R70, RZ, RZ, R119 ;  /* 0x000000ffff467224 */ /* 0x000fe200078e0077 */
        /* <DEDUP_REMOVED lines=16> */
[----:B------:R-:W-:Y:S01]  /*3bf0*/  FMNMX.FTZ R0, R57, R0, !PT ;  /* 0x0000000039007209 */ /* 0x000fe20007810000 */
[----:B------:R-:W-:Y:S01]  /*3c00*/  IMAD.MOV.U32 R60, RZ, RZ, R119 ;  /* 0x000000ffff3c7224 */ /* 0x000fe200078e0077 */
[----:B------:R-:W-:Y:S02]  /*3c10*/  FSEL R61, R61, -INF , P4 ;  /* 0xff8000003d3d7808 */ /* 0x000fe40002000000 */
[----:B------:R-:W-:-:S02]  /*3c20*/  FMNMX.FTZ R0, R91, R0, !PT ;  /* 0x000000005b007209 */ /* 0x000fc40007810000 */
[----:B------:R-:W-:Y:S02]  /*3c30*/  FSEL R13, R58, -INF , P2 ;  /* 0xff8000003a0d7808 */ /* 0x000fe40001000000 */
[----:B------:R-:W-:Y:S02]  /*3c40*/  ISETP.GT.AND P2, PT, R3, 0x31, PT ;  /* 0x000000310300780c */ /* 0x000fe40003f44270 */
[----:B------:R-:W-:Y:S02]  /*3c50*/  FMNMX.FTZ R0, R61, R0, !PT ;  /* 0x000000003d007209 */ /* 0x000fe40007810000 */
[----:B------:R-:W-:Y:S02]  /*3c60*/  FSEL R59, R59, -INF , P6 ;  /* 0xff8000003b3b7808 */ /* 0x000fe40003000000 */
        /* <DEDUP_REMOVED lines=9> */
[----:B------:R-:W-:Y:S02]  /*3d00*/  FSEL R93, R48, -INF , P3 ;  /* 0xff800000305d7808 */ /* 0x000fe40001800000 */
[----:B------:R-:W-:-:S02]  /*3d10*/  FSEL R95, R49, -INF , P2 ;  /* 0xff800000315f7808 */ /* 0x000fc40001000000 */
[----:B------:R-:W-:Y:S01]  /*3d20*/  FMNMX.FTZ R0, R93, R0, !PT ;  /* 0x000000005d007209 */ /* 0x000fe20007810000 */
[----:B------:R-:W-:Y:S01]  /*3d30*/  HGMMA.64x16x16.F32.BF16 R40, gdesc[UR4], R40, gsb0 ;  /* 0x00200000042879f0 */ /* 0x000fe20008001828 */
[----:B------:R-:W-:Y:S01]  /*3d40*/  UMOV UR4, UR52 ;  /* 0x0000003400047c82 */ /* 0x000fe20008000000 */
[----:B------:R-:W-:Y:S01]  /*3d50*/  UMOV UR5, UR53 ;  /* 0x0000003500057c82 */ /* 0x000fe20008000000 */
[----:B------:R-:W-:Y:S01]  /*3d60*/  UMOV UR6, UR10 ;  /* 0x0000000a00067c82 */ /* 0x000fe20008000000 */
[----:B------:R-:W-:Y:S01]  /*3d70*/  UMOV UR7, 0x40000040 ;  /* 0x4000004000077882 */ /* 0x000fe20000000000 */
[----:B------:R-:W-:Y:S01]  /*3d80*/  FSEL R97, R52, -INF , P6 ;  /* 0xff80000034617808 */ /* 0x000fe20003000000 */
[----:B------:R-:W-:Y:S01]  /*3d90*/  IMAD.MOV.U32 R52, RZ, RZ, R119 ;  /* 0x000000ffff347224 */ /* 0x000fe200078e0077 */
[----:B------:R-:W-:Y:S02]  /*3da0*/  FMNMX.FTZ R0, R95, R0, !PT ;  /* 0x000000005f007209 */ /* 0x000fe40007810000 */
[----:B------:R-:W-:-:S02]  /*3db0*/  FSEL R99, R53, -INF , P5 ;  /* 0xff80000035637808 */ /* 0x000fc40002800000 */
[----:B------:R-:W-:Y:S02]  /*3dc0*/  FMNMX.FTZ R0, R97, R0, !PT ;  /* 0x0000000061007209 */ /* 0x000fe40007810000 */
[----:B------:R-:W-:Y:S01]  /*3dd0*/  FSEL R49, R50, -INF , P3 ;  /* 0xff80000032317808 */ /* 0x000fe20001800000 */
[----:B------:R-:W-:Y:S01]  /*3de0*/  IMAD.MOV.U32 R50, RZ, RZ, R119 ;  /* 0x000000ffff327224 */ /* 0x000fe200078e0077 */
[----:B------:R-:W-:Y:S02]  /*3df0*/  ISETP.GT.AND P3, PT, R3, 0x41, PT ;  /* 0x000000410300780c */ /* 0x000fe40003f64270 */
[----:B------:R-:W-:Y:S02]  /*3e00*/  FMNMX.FTZ R0, R99, R0, !PT ;  /* 0x0000000063007209 */ /* 0x000fe40007810000 */
[----:B------:R-:W-:Y:S02]  /*3e10*/  FSEL R51, R51, -INF , P2 ;  /* 0xff80000033337808 */ /* 0x000fe40001000000 */
[----:B------:R-:W-:-:S02]  /*3e20*/  ISETP.GT.AND P2, PT, R3, 0x48, PT ;  /* 0x000000480300780c */ /* 0x000fc40003f44270 */
[----:B------:R-:W-:Y:S02]  /*3e30*/  FSEL R55, R55, -INF , P5 ;  /* 0xff80000037377808 */ /* 0x000fe40002800000 */
[C---:B------:R-:W-:Y:S02]  /*3e40*/  ISETP.GT.AND P5, PT, R3.reuse, 0x68, PT ;  /* 0x000000680300780c */ /* 0x040fe40003fa4270 */
[----:B------:R-:W-:Y:S01]  /*3e50*/  FSEL R53, R54, -INF , P6 ;  /* 0xff80000036357808 */ /* 0x000fe20003000000 */
[----:B------:R-:W-:Y:S01]  /*3e60*/  IMAD.MOV.U32 R54, RZ, RZ, R119 ;  /* 0x000000ffff367224 */ /* 0x000fe200078e0077 */
[----:B------:R-:W-:Y:S02]  /*3e70*/  ISETP.GT.AND P6, PT, R3, 0x69, PT ;  /* 0x000000690300780c */ /* 0x000fe40003fc4270 */
[----:B------:R-:W-:Y:S01]  /*3e80*/  MOV R48, R119 ;  /* 0x0000007700307202 */ /* 0x000fe20000000f00 */
[----:B------:R-:W-:Y:S02]  /*3e90*/  WARPGROUP.DEPBAR.LE gsb0, 0x0 ;  /* 0x00008000000079c5 */ /* 0x000fe40000010000 */
[----:B------:R-:W-:Y:S01]  /*3ea0*/  WARPGROUP.ARRIVE ;  /* 0x00000000000079c5 */ /* 0x000fe20000000000 */
[----:B------:R-:W-:-:S02]  /*3eb0*/  FSEL R101, R40, -INF , P4 ;  /* 0xff80000028657808 */ /* 0x000fc40002000000 */
[----:B------:R-:W-:Y:S02]  /*3ec0*/  FSEL R103, R41, -INF , P3 ;  /* 0xff80000029677808 */ /* 0x000fe40001800000 */
        /* <DEDUP_REMOVED lines=9> */
[----:B------:R-:W-:-:S02]  /*3f60*/  FSEL R107, R45, -INF , P1 ;  /* 0xff8000002d6b7808 */ /* 0x000fc40000800000 */
[----:B------:R-:W-:Y:S02]  /*3f70*/  FMNMX.FTZ R0, R105, R0, !PT ;  /* 0x0000000069007209 */ /* 0x000fe40007810000 */
[----:B------:R-:W-:Y:S02]  /*3f80*/  ISETP.GT.AND P1, PT, R3, 0x51, PT ;  /* 0x000000510300780c */ /* 0x000fe40003f24270 */
[----:B------:R-:W-:Y:S02]  /*3f90*/  FMNMX.FTZ R0, R107, R0, !PT ;  /* 0x000000006b007209 */ /* 0x000fe40007810000 */
[----:B------:R-:W-:Y:S01]  /*3fa0*/  FSEL R21, R46, -INF , P2 ;  /* 0xff8000002e157808 */ /* 0x000fe20001000000 */
[----:B------:R-:W-:Y:S01]  /*3fb0*/  IMAD.MOV.U32 R46, RZ, RZ, R119 ;  /* 0x000000ffff2e7224 */ /* 0x000fe200078e0077 */
[----:B------:R-:W-:Y:S02]  /*3fc0*/  ISETP.GT.AND P2, PT, R3, 0x59, PT ;  /* 0x000000590300780c */ /* 0x000fe40003f44270 */
[----:B------:R-:W-:-:S02]  /*3fd0*/  FSEL R43, R43, -INF , P3 ;  /* 0xff8000002b2b7808 */ /* 0x000fc40001800000 */
[C---:B------:R-:W-:Y:S02]  /*3fe0*/  ISETP.GT.AND P3, PT, R3.reuse, 0x60, PT ;  /* 0x000000600300780c */ /* 0x040fe40003f64270 */
[----:B------:R-:W-:Y:S02]  /*3ff0*/  FSEL R41, R42, -INF , P4 ;  /* 0xff8000002a297808 */ /* 0x000fe40002000000 */
[----:B------:R-:W-:Y:S02]  /*4000*/  ISETP.GT.AND P4, PT, R3, 0x61, PT ;  /* 0x000000610300780c */ /* 0x000fe40003f84270 */
[----:B------:R-:W-:Y:S01]  /*4010*/  P2R R14, PR, RZ, 0x4 ;  /* 0x00000004ff0e7803 */ /* 0x000fe20000000000 */
[----:B------:R-:W-:Y:S02]  /*4020*/  WARPGROUP.DEPBAR.LE gsb0, 0x0 ;  /* 0x00008000000079c5 */ /* 0x000fe40000010000 */
[----:B------:R-:W-:Y:S01]  /*4030*/  WARPGROUP.ARRIVE ;  /* 0x00000000000079c5 */ /* 0x000fe20000000000 */
[----:B------:R-:W-:-:S02]  /*4040*/  FSEL R109, R32, -INF , P0 ;  /* 0xff800000206d7808 */ /* 0x000fc40000000000 */
[----:B------:R-:W-:Y:S02]  /*4050*/  ISETP.GT.AND P0, PT, R3, 0x58, PT ;  /* 0x000000580300780c */ /* 0x000fe40003f04270 */
[----:B------:R-:W-:Y:S01]  /*4060*/  FSEL R111, R33, -INF , P1 ;  /* 0xff800000216f7808 */ /* 0x000fe20000800000 */
[----:B------:R-:W-:Y:S01]  /*4070*/  HGMMA.64x16x16.F32.BF16 R24, gdesc[UR4], R24, gsb0 ;  /* 0x00200000041879f0 */ /* 0x000fe20008001818 */
[----:B------:R-:W-:Y:S01]  /*4080*/  FMNMX.FTZ R0, R109, R0, !PT ;  /* 0x000000006d007209 */ /* 0x000fe20007810000 */
[----:B------:R-:W-:Y:S01]  /*4090*/  ULDC UR4, c[0x0][0x988] ;  /* 0x0002620000047ab9 */ /* 0x000fe20000000800 */
[----:B------:R-:W-:Y:S02]  /*40a0*/  FSEL R113, R36, -INF , P0 ;  /* 0xff80000024717808 */ /* 0x000fe40000000000 */
[----:B------:R-:W-:Y:S02]  /*40b0*/  FMNMX.FTZ R0, R111, R0, !PT ;  /* 0x000000006f007209 */ /* 0x000fe40007810000 */
[----:B------:R-:W-:-:S02]  /*40c0*/  FSEL R115, R37, -INF , P2 ;  /* 0xff80000025737808 */ /* 0x000fc40001000000 */
[----:B------:R-:W-:Y:S02]  /*40d0*/  FMNMX.FTZ R0, R113, R0, !PT ;  /* 0x0000000071007209 */ /* 0x000fe40007810000 */
[----:B------:R-:W-:Y:S02]  /*40e0*/  P2R R20, PR, RZ, 0x1 ;  /* 0x00000001ff147803 */ /* 0x000fe40000000000 */
[----:B------:R-:W-:Y:S02]  /*40f0*/  FMNMX.FTZ R0, R115, R0, !PT ;  /* 0x0000000073007209 */ /* 0x000fe40007810000 */
[C---:B------:R-:W-:Y:S02]  /*4100*/  ISETP.GT.AND P0, PT, R3.reuse, 0x49, PT ;  /* 0x000000490300780c */ /* 0x040fe40003f04270 */
[----:B------:R-:W-:Y:S02]  /*4110*/  P2R R32, PR, RZ, 0x2 ;  /* 0x00000002ff207803 */ /* 0x000fe40000000000 */
[----:B------:R-:W-:-:S02]  /*4120*/  ISETP.GT.AND P1, PT, R3, 0x50, PT ;  /* 0x000000500300780c */ /* 0x000fc40003f24270 */
[----:B------:R-:W-:Y:S02]  /*4130*/  FSEL R47, R47, -INF , P0 ;  /* 0xff8000002f2f7808 */ /* 0x000fe40000000000 */
[----:B------:R-:W-:Y:S02]  /*4140*/  FSEL R45, R34, -INF , P1 ;  /* 0xff800000222d7808 */ /* 0x000fe40000800000 */
[----:B------:R-:W-:Y:S02]  /*4150*/  ISETP.NE.AND P1, PT, R32, RZ, PT ;  /* 0x000000ff2000720c */ /* 0x000fe40003f25270 */
[----:B------:R-:W-:Y:S02]  /*4160*/  ISETP.NE.AND P0, PT, R20, RZ, PT ;  /* 0x000000ff1400720c */ /* 0x000fe40003f05270 */
[----:B------:R-:W-:Y:S02]  /*4170*/  FSEL R35, R35, -INF , P1 ;  /* 0xff80000023237808 */ /* 0x000fe40000800000 */
[----:B------:R-:W-:Y:S01]  /*4180*/  ISETP.NE.AND P1, PT, R80, RZ, PT ;  /* 0x000000ff5000720c */ /* 0x000fe20003f25270 */
[----:B------:R-:W-:-:S12]  /*4190*/  IMAD.MOV.U32 R80, RZ, RZ, R119 ;  /* 0x000000ffff507224 */ /* 0x000fd800078e0077 */
[----:B------:R-:W-:-:S05]  /*41a0*/  @!P1 VIADD R2, R2, 0x36840 ;  /* 0x0003684002029836 */ /* 0x000fca0000000000 */
[----:B------:R-:W-:Y:S01]  /*41b0*/  @!P1 PRMT R2, RZ, 0x654, R2 ;  /* 0x00000654ff029816 */ /* 0x000fe20000000002 */
[----:B------:R-:W-:Y:S02]  /*41c0*/  WARPGROUP.DEPBAR.LE gsb0, 0x0 ;  /* 0x00008000000079c5 */ /* 0x000fe40000010000 */
[----:B------:R-:W-:Y:S01]  /*41d0*/  FSEL R117, R24, -INF , P3 ;  /* 0xff80000018757808 */ /* 0x000fe20001800000 */
[----:B------:R1:W-:Y:S01]  /*41e0*/  @!P1 SYNCS.ARRIVE.TRANS64.RED.A1T0 RZ, [R2+URZ], RZ ;  /* 0x000000ff02ff99a7 */ /* 0x0003e2000810043f */
[----:B------:R-:W-:Y:S02]  /*41f0*/  FSEL R121, R25, -INF , P4 ;  /* 0xff80000019797808 */ /* 0x000fe40002000000 */
[----:B------:R-:W-:Y:S02]  /*4200*/  FMNMX.FTZ R0, R117, R0, !PT ;  /* 0x0000000075007209 */ /* 0x000fe40007810000 */
[----:B------:R-:W-:Y:S02]  /*4210*/  FSEL R123, R28, -INF , P5 ;  /* 0xff8000001c7b7808 */ /* 0x000fe40002800000 */
[----:B------:R-:W-:-:S02]  /*4220*/  FMNMX.FTZ R0, R121, R0, !PT ;  /* 0x0000000079007209 */ /* 0x000fc40007810000 */
[----:B------:R-:W-:Y:S02]  /*4230*/  FSEL R125, R29, -INF , P6 ;  /* 0xff8000001d7d7808 */ /* 0x000fe40003000000 */
[----:B------:R-:W-:Y:S02]  /*4240*/  FMNMX.FTZ R0, R123, R0, !PT ;  /* 0x000000007b007209 */ /* 0x000fe40007810000 */
[----:B------:R-:W-:Y:S02]  /*4250*/  FSEL R29, R38, -INF , P0 ;  /* 0xff800000261d7808 */ /* 0x000fe40000000000 */
[----:B------:R-:W-:Y:S01]  /*4260*/  FMNMX.FTZ R6, R125, R0, !PT ;  /* 0x000000007d067209 */ /* 0x000fe20007810000 */
[----:B------:R-:W-:Y:S01]  /*4270*/  IMAD.U32 R0, RZ, RZ, UR4 ;  /* 0x00000004ff007e24 */ /* 0x000fe2000f8e00ff */
[----:B------:R-:W-:Y:S02]  /*4280*/  FSEL R27, R27, -INF , P4 ;  /* 0xff8000001b1b7808 */ /* 0x000fe40002000000 */
[----:B------:R-:W-:Y:S01]  /*4290*/  FSEL R31, R31, -INF , P6 ;  /* 0xff8000001f1f7808 */ /* 0x000fe20003000000 */
[----:B------:R-:W2:Y:S01]  /*42a0*/  SHFL.BFLY PT, R25, R6, 0x2, 0x1f ;  /* 0x0c401f0006197f89 */ /* 0x000ea200000e0000 */
[----:B------:R-:W-:Y:S01]  /*42b0*/  ISETP.NE.AND P0, PT, R82, RZ, PT ;  /* 0x000000ff5200720c */ /* 0x000fe20003f05270 */
[----:B------:R-:W-:Y:S01]  /*42c0*/  IMAD.MOV.U32 R82, RZ, RZ, R119 ;  /* 0x000000ffff527224 */ /* 0x000fe200078e0077 */
[----:B--2---:R-:W-:-:S02]  /*42d0*/  FMNMX.FTZ R25, R6, R25, !PT ;  /* 0x0000001906197209 */ /* 0x004fc40007810000 */
[----:B------:R-:W-:-:S03]  /*42e0*/  FMNMX.FTZ R6, R5, R75, !PT ;  /* 0x0000004b05067209 */ /* 0x000fc60007810000 */
[----:B------:R-:W2:Y:S01]  /*42f0*/  SHFL.BFLY PT, R4, R25, 0x1, 0x1f ;  /* 0x0c201f0019047f89 */ /* 0x000ea200000e0000 */
[----:B------:R-:W-:-:S04]  /*4300*/  FMNMX.FTZ R6, R7, R6, !PT ;  /* 0x0000000607067209 */ /* 0x000fc80007810000 */
[----:B------:R-:W-:-:S04]  /*4310*/  FMNMX.FTZ R6, R79, R6, !PT ;  /* 0x000000064f067209 */ /* 0x000fc80007810000 */
[----:B------:R-:W-:-:S04]  /*4320*/  FMNMX.FTZ R6, R9, R6, !PT ;  /* 0x0000000609067209 */ /* 0x000fc80007810000 */
[----:B------:R-:W-:-:S04]  /*4330*/  FMNMX.FTZ R6, R67, R6, !PT ;  /* 0x0000000643067209 */ /* 0x000fc80007810000 */
[----:B------:R-:W-:-:S04]  /*4340*/  FMNMX.FTZ R6, R11, R6, !PT ;  /* 0x000000060b067209 */ /* 0x000fc80007810000 */
[----:B------:R-:W-:Y:S02]  /*4350*/  FMNMX.FTZ R6, R71, R6, !PT ;  /* 0x0000000647067209 */ /* 0x000fe40007810000 */
[----:B--2---:R-:W-:Y:S02]  /*4360*/  FMNMX.FTZ R4, R25, R4, !PT ;  /* 0x0000000419047209 */ /* 0x004fe40007810000 */
[----:B------:R-:W-:Y:S02]  /*4370*/  FMNMX.FTZ R6, R13, R6, !PT ;  /* 0x000000060d067209 */ /* 0x000fe40007810000 */
[C---:B------:R-:W-:Y:S01]  /*4380*/  FSETP.NEU.FTZ.AND P2, PT, R4.reuse, -INF , PT ;  /* 0xff8000000400780b */ /* 0x040fe20003f5d000 */
[----:B------:R-:W-:Y:S01]  /*4390*/  FMUL.FTZ R10, R4, R0 ;  /* 0x00000000040a7220 */ /* 0x000fe20000410000 */
[----:B------:R-:W-:-:S04]  /*43a0*/  FMNMX.FTZ R6, R59, R6, !PT ;  /* 0x000000063b067209 */ /* 0x000fc80007810000 */
[----:B------:R-:W-:Y:S02]  /*43b0*/  FMNMX.FTZ R6, R15, R6, !PT ;  /* 0x000000060f067209 */ /* 0x000fe40007810000 */
[----:B------:R-:W-:Y:S02]  /*43c0*/  FSEL R12, R10, RZ, P2 ;  /* 0x000000ff0a0c7208 */ /* 0x000fe40001000000 */
[----:B------:R-:W-:Y:S02]  /*43d0*/  FMNMX.FTZ R6, R63, R6, !PT ;  /* 0x000000063f067209 */ /* 0x000fe40007810000 */
[----:B------:R-:W-:Y:S01]  /*43e0*/  ISETP.NE.AND P2, PT, R14, RZ, PT ;  /* 0x000000ff0e00720c */ /* 0x000fe20003f45270 */
[--C-:B------:R-:W-:Y:S01]  /*43f0*/  FFMA.FTZ R57, R57, R0, -R12.reuse ;  /* 0x0000000039397223 */ /* 0x100fe2000001080c */
[----:B------:R-:W-:Y:S01]  /*4400*/  FMNMX.FTZ R6, R49, R6, !PT ;  /* 0x0000000631067209 */ /* 0x000fe20007810000 */
[--C-:B------:R-:W-:Y:S01]  /*4410*/  FFMA.FTZ R3, R61, R0, -R12.reuse ;  /* 0x000000003d037223 */ /* 0x100fe2000001080c */
[----:B------:R-:W-:Y:S01]  /*4420*/  FSEL R39, R39, -INF , P2 ;  /* 0xff80000027277808 */ /* 0x000fe20001000000 */
[----:B------:R2:W-:Y:S01]  /*4430*/  MUFU.EX2 R192, R57 ;  /* 0x0000003900c07308 */ /* 0x0005e20000000800 */
[----:B------:R-:W-:Y:S01]  /*4440*/  FMNMX.FTZ R6, R51, R6, !PT ;  /* 0x0000000633067209 */ /* 0x000fe20007810000 */
[-CC-:B------:R-:W-:Y:S01]  /*4450*/  FFMA.FTZ R200, R81, R0.reuse, -R12.reuse ;  /* 0x0000000051c87223 */ /* 0x180fe2000001080c */
[----:B------:R-:W-:Y:S01]  /*4460*/  FSEL R61, R30, -INF , P5 ;  /* 0xff8000001e3d7808 */ /* 0x000fe20002800000 */
[--C-:B------:R-:W-:Y:S01]  /*4470*/  FFMA.FTZ R25, R73, R0, -R12.reuse ;  /* 0x0000000049197223 */ /* 0x100fe2000001080c */
[----:B------:R-:W-:Y:S01]  /*4480*/  FMNMX.FTZ R6, R53, R6, !PT ;  /* 0x0000000635067209 */ /* 0x000fe20007810000 */
[-CC-:B------:R-:W-:Y:S01]  /*4490*/  FFMA.FTZ R202, R83, R0.reuse, -R12.reuse ;  /* 0x0000000053ca7223 */ /* 0x180fe2000001080c */
[--C-:B------:R-:W-:Y:S01]  /*44a0*/  FFMA.FTZ R33, R77, R0, -R12.reuse ;  /* 0x000000004d217223 */ /* 0x100fe2000001080c */
[----:B------:R3:W-:Y:S01]  /*44b0*/  MUFU.EX2 R194, R3 ;  /* 0x0000000300c27308 */ /* 0x0007e20000000800 */
[----:B------:R-:W-:Y:S01]  /*44c0*/  FMNMX.FTZ R6, R55, R6, !PT ;  /* 0x0000000637067209 */ /* 0x000fe20007810000 */
[-CC-:B------:R-:W-:Y:S01]  /*44d0*/  FFMA.FTZ R196, R85, R0.reuse, -R12.reuse ;  /* 0x0000000055c47223 */ /* 0x180fe2000001080c */
[----:B--2---:R-:W-:Y:S01]  /*44e0*/  FSEL R57, R26, -INF , P3 ;  /* 0xff8000001a397808 */ /* 0x004fe20001800000 */
[--C-:B------:R-:W-:Y:S01]  /*44f0*/  FFMA.FTZ R37, R65, R0, -R12.reuse ;  /* 0x0000000041257223 */ /* 0x100fe2000001080c */
[----:B------:R-:W-:Y:S01]  /*4500*/  FMNMX.FTZ R6, R41, R6, !PT ;  /* 0x0000000629067209 */ /* 0x000fe20007810000 */
[-CC-:B------:R-:W-:Y:S01]  /*4510*/  FFMA.FTZ R198, R87, R0.reuse, -R12.reuse ;  /* 0x0000000057c67223 */ /* 0x180fe2000001080c */
[--C-:B------:R-:W-:Y:S01]  /*4520*/  FFMA.FTZ R69, R69, R0, -R12.reuse ;  /* 0x0000000045457223 */ /* 0x100fe2000001080c */
[----:B------:R-:W-:Y:S01]  /*4530*/  MUFU.EX2 R200, R200 ;  /* 0x000000c800c87308 */ /* 0x000fe20000000800 */
[----:B------:R-:W-:Y:S01]  /*4540*/  FMNMX.FTZ R6, R43, R6, !PT ;  /* 0x000000062b067209 */ /* 0x000fe20007810000 */
[-CC-:B------:R-:W-:Y:S01]  /*4550*/  FFMA.FTZ R89, R89, R0.reuse, -R12.reuse ;  /* 0x0000000059597223 */ /* 0x180fe2000001080c */
[-CC-:B------:R-:W-:Y:S01]  /*4560*/  FFMA.FTZ R91, R91, R0.reuse, -R12.reuse ;  /* 0x000000005b5b7223 */ /* 0x180fe2000001080c */
[--C-:B------:R-:W-:Y:S01]  /*4570*/  FFMA.FTZ R93, R93, R0, -R12.reuse ;  /* 0x000000005d5d7223 */ /* 0x100fe2000001080c */
[----:B------:R-:W-:Y:S01]  /*4580*/  FMNMX.FTZ R6, R21, R6, !PT ;  /* 0x0000000615067209 */ /* 0x000fe20007810000 */
[-CC-:B------:R-:W-:Y:S01]  /*4590*/  FFMA.FTZ R95, R95, R0.reuse, -R12.reuse ;  /* 0x000000005f5f7223 */ /* 0x180fe2000001080c */
[--C-:B------:R-:W-:Y:S01]  /*45a0*/  FFMA.FTZ R97, R97, R0, -R12.reuse ;  /* 0x0000000061617223 */ /* 0x100fe2000001080c */
[----:B------:R-:W2:Y:S01]  /*45b0*/  MUFU.EX2 R25, R25 ;  /* 0x0000001900197308 */ /* 0x000ea20000000800 */
[----:B------:R-:W-:Y:S01]  /*45c0*/  FMNMX.FTZ R6, R47, R6, !PT ;  /* 0x000000062f067209 */ /* 0x000fe20007810000 */
[-CC-:B------:R-:W-:Y:S01]  /*45d0*/  FFMA.FTZ R99, R99, R0.reuse, -R12.reuse ;  /* 0x0000000063637223 */ /* 0x180fe2000001080c */
[-CC-:B------:R-:W-:Y:S01]  /*45e0*/  FFMA.FTZ R101, R101, R0.reuse, -R12.reuse ;  /* 0x0000000065657223 */ /* 0x180fe2000001080c */
[--C-:B------:R-:W-:Y:S01]  /*45f0*/  FFMA.FTZ R103, R103, R0, -R12.reuse ;  /* 0x0000000067677223 */ /* 0x100fe2000001080c */
[----:B------:R-:W-:Y:S01]  /*4600*/  FMNMX.FTZ R6, R45, R6, !PT ;  /* 0x000000062d067209 */ /* 0x000fe20007810000 */
[-CC-:B------:R-:W-:Y:S01]  /*4610*/  FFMA.FTZ R105, R105, R0.reuse, -R12.reuse ;  /* 0x0000000069697223 */ /* 0x180fe2000001080c */
[--C-:B------:R-:W-:Y:S01]  /*4620*/  FFMA.FTZ R107, R107, R0, -R12.reuse ;  /* 0x000000006b6b7223 */ /* 0x100fe2000001080c */
[----:B------:R-:W4:Y:S01]  /*4630*/  MUFU.EX2 R202, R202 ;  /* 0x000000ca00ca7308 */ /* 0x000f220000000800 */
[----:B------:R-:W-:Y:S01]  /*4640*/  FMNMX.FTZ R6, R35, R6, !PT ;  /* 0x0000000623067209 */ /* 0x000fe20007810000 */
[-CC-:B------:R-:W-:Y:S01]  /*4650*/  FFMA.FTZ R109, R109, R0.reuse, -R12.reuse ;  /* 0x000000006d6d7223 */ /* 0x180fe2000001080c */
[-CC-:B------:R-:W-:Y:S01]  /*4660*/  FFMA.FTZ R111, R111, R0.reuse, -R12.reuse ;  /* 0x000000006f6f7223 */ /* 0x180fe2000001080c */
[--C-:B------:R-:W-:Y:S01]  /*4670*/  FFMA.FTZ R113, R113, R0, -R12.reuse ;  /* 0x0000000071717223 */ /* 0x100fe2000001080c */
[----:B------:R-:W-:Y:S01]  /*4680*/  FMNMX.FTZ R6, R29, R6, !PT ;  /* 0x000000061d067209 */ /* 0x000fe20007810000 */
[-CC-:B------:R-:W-:Y:S01]  /*4690*/  FFMA.FTZ R115, R115, R0.reuse, -R12.reuse ;  /* 0x0000000073737223 */ /* 0x180fe2000001080c */
[--C-:B------:R-:W-:Y:S01]  /*46a0*/  FFMA.FTZ R117, R117, R0, -R12.reuse ;  /* 0x0000000075757223 */ /* 0x100fe2000001080c */
[----:B------:R-:W5:Y:S01]  /*46b0*/  MUFU.EX2 R33, R33 ;  /* 0x0000002100217308 */ /* 0x000f620000000800 */
[----:B------:R-:W-:Y:S01]  /*46c0*/  FMNMX.FTZ R6, R39, R6, !PT ;  /* 0x0000000627067209 */ /* 0x000fe20007810000 */
[-CC-:B------:R-:W-:Y:S01]  /*46d0*/  FFMA.FTZ R121, R121, R0.reuse, -R12.reuse ;  /* 0x0000000079797223 */ /* 0x180fe2000001080c */
[-CC-:B------:R-:W-:Y:S01]  /*46e0*/  FFMA.FTZ R123, R123, R0.reuse, -R12.reuse ;  /* 0x000000007b7b7223 */ /* 0x180fe2000001080c */
[----:B------:R-:W-:Y:S01]  /*46f0*/  FFMA.FTZ R12, R125, R0, -R12 ;  /* 0x000000007d0c7223 */ /* 0x000fe2000001080c */
[----:B------:R-:W-:Y:S01]  /*4700*/  FMNMX.FTZ R6, R57, R6, !PT ;  /* 0x0000000639067209 */ /* 0x000fe20007810000 */
[--C-:B------:R-:W-:Y:S01]  /*4710*/  IMAD.MOV.U32 R87, RZ, RZ, R119.reuse ;  /* 0x000000ffff577224 */ /* 0x100fe200078e0077 */
[-C--:B------:R-:W-:Y:S01]  /*4720*/  MOV R83, R119.reuse ;  /* 0x0000007700537202 */ /* 0x080fe20000000f00 */
[----:B------:R-:W1:Y:S01]  /*4730*/  MUFU.EX2 R196, R196 ;  /* 0x000000c400c47308 */ /* 0x000e620000000800 */
[----:B------:R-:W-:Y:S01]  /*4740*/  FMNMX.FTZ R6, R27, R6, !PT ;  /* 0x000000061b067209 */ /* 0x000fe20007810000 */
[--C-:B------:R-:W-:Y:S01]  /*4750*/  IMAD.MOV.U32 R85, RZ, RZ, R119.reuse ;  /* 0x000000ffff557224 */ /* 0x100fe200078e0077 */
[----:B------:R-:W-:Y:S01]  /*4760*/  MOV R73, R119 ;  /* 0x0000007700497202 */ /* 0x000fe20000000f00 */
[--C-:B------:R-:W-:Y:S01]  /*4770*/  IMAD.MOV.U32 R81, RZ, RZ, R119.reuse ;  /* 0x000000ffff517224 */ /* 0x100fe200078e0077 */
[----:B------:R-:W-:Y:S01]  /*4780*/  FMNMX.FTZ R6, R61, R6, !PT ;  /* 0x000000063d067209 */ /* 0x000fe20007810000 */
[----:B------:R-:W-:-:S02]  /*4790*/  IMAD.MOV.U32 R77, RZ, RZ, R119 ;  /* 0x000000ffff4d7224 */ /* 0x000fc400078e0077 */
[----:B------:R-:W1:Y:S01]  /*47a0*/  MUFU.EX2 R37, R37 ;  /* 0x0000002500257308 */ /* 0x000e620000000800 */
[----:B------:R-:W-:Y:S01]  /*47b0*/  FMNMX.FTZ R6, R31, R6, !PT ;  /* 0x000000061f067209 */ /* 0x000fe20007810000 */
[----:B------:R-:W-:-:S04]  /*47c0*/  IMAD.MOV.U32 R65, RZ, RZ, R119 ;  /* 0x000000ffff417224 */ /* 0x000fc800078e0077 */
[----:B---3--:R-:W3:Y:S02]  /*47d0*/  SHFL.BFLY PT, R3, R6, 0x2, 0x1f ;  /* 0x0c401f0006037f89 */ /* 0x008ee400000e0000 */
[----:B------:R-:W1:Y:S08]  /*47e0*/  MUFU.EX2 R198, R198 ;  /* 0x000000c600c67308 */ /* 0x000e700000000800 */
[----:B------:R-:W-:Y:S08]  /*47f0*/  MUFU.EX2 R69, R69 ;  /* 0x0000004500457308 */ /* 0x000ff00000000800 */
[----:B------:R-:W-:Y:S01]  /*4800*/  MUFU.EX2 R89, R89 ;  /* 0x0000005900597308 */ /* 0x000fe20000000800 */
[----:B---3--:R-:W-:-:S07]  /*4810*/  FMNMX.FTZ R10, R6, R3, !PT ;  /* 0x00000003060a7209 */ /* 0x008fce0007810000 */
[----:B------:R-:W-:Y:S01]  /*4820*/  MUFU.EX2 R91, R91 ;  /* 0x0000005b005b7308 */ /* 0x000fe20000000800 */
[----:B------:R-:W3:Y:S07]  /*4830*/  SHFL.BFLY PT, R3, R10, 0x1, 0x1f ;  /* 0x0c201f000a037f89 */ /* 0x000eee00000e0000 */
[----:B------:R-:W-:Y:S08]  /*4840*/  MUFU.EX2 R93, R93 ;  /* 0x0000005d005d7308 */ /* 0x000ff00000000800 */
[----:B------:R2:W-:Y:S08]  /*4850*/  MUFU.EX2 R188, R95 ;  /* 0x0000005f00bc7308 */ /* 0x0005f00000000800 */
[----:B------:R-:W-:Y:S01]  /*4860*/  MUFU.EX2 R97, R97 ;  /* 0x0000006100617308 */ /* 0x000fe20000000800 */
[----:B--2---:R-:W-:Y:S01]  /*4870*/  IMAD.MOV.U32 R95, RZ, RZ, R119 ;  /* 0x000000ffff5f7224 */ /* 0x004fe200078e0077 */
[----:B---3--:R-:W-:-:S04]  /*4880*/  FMNMX.FTZ R3, R10, R3, !PT ;  /* 0x000000030a037209 */ /* 0x008fc80007810000 */
[C---:B------:R-:W-:Y:S01]  /*4890*/  FSETP.NEU.FTZ.AND P2, PT, R3.reuse, -INF , PT ;  /* 0xff8000000300780b */ /* 0x040fe20003f5d000 */
[-C--:B------:R-:W-:Y:S01]  /*48a0*/  FMUL.FTZ R6, R3, R0.reuse ;  /* 0x0000000003067220 */ /* 0x080fe20000410000 */
[----:B------:R-:W-:Y:S04]  /*48b0*/  MUFU.EX2 R190, R99 ;  /* 0x0000006300be7308 */ /* 0x000fe80000000800 */
[----:B------:R-:W-:Y:S02]  /*48c0*/  FSEL R6, R6, RZ, P2 ;  /* 0x000000ff06067208 */ /* 0x000fe40001000000 */
[----:B------:R-:W-:Y:S02]  /*48d0*/  PLOP3.LUT P2, PT, PT, PT, UP0, 0x80, 0x0 ;  /* 0x000000000000781c */ /* 0x000fe40003f4f008 */
[----:B------:R-:W-:Y:S01]  /*48e0*/  MUFU.EX2 R101, R101 ;  /* 0x0000006500657308 */ /* 0x000fe20000000800 */
[-CC-:B------:R-:W-:Y:S01]  /*48f0*/  FFMA.FTZ R5, R5, R0.reuse, -R6.reuse ;  /* 0x0000000005057223 */ /* 0x180fe20000010806 */
[-CC-:B------:R-:W-:Y:S01]  /*4900*/  FFMA.FTZ R7, R7, R0.reuse, -R6.reuse ;  /* 0x0000000007077223 */ /* 0x180fe20000010806 */
[-CC-:B------:R-:W-:Y:S01]  /*4910*/  FFMA.FTZ R75, R75, R0.reuse, -R6.reuse ;  /* 0x000000004b4b7223 */ /* 0x180fe20000010806 */
[-CC-:B------:R-:W-:Y:S01]  /*4920*/  FFMA.FTZ R79, R79, R0.reuse, -R6.reuse ;  /* 0x000000004f4f7223 */ /* 0x180fe20000010806 */
[-CC-:B------:R-:W-:Y:S01]  /*4930*/  FFMA.FTZ R9, R9, R0.reuse, -R6.reuse ;  /* 0x0000000009097223 */ /* 0x180fe20000010806 */
[-CC-:B------:R-:W-:Y:S01]  /*4940*/  FFMA.FTZ R67, R67, R0.reuse, -R6.reuse ;  /* 0x0000000043437223 */ /* 0x180fe20000010806 */
[-CC-:B------:R-:W-:Y:S01]  /*4950*/  FFMA.FTZ R11, R11, R0.reuse, -R6.reuse ;  /* 0x000000000b0b7223 */ /* 0x180fe20000010806 */
[----:B------:R2:W-:Y:S01]  /*4960*/  MUFU.EX2 R203, R7 ;  /* 0x0000000700cb7308 */ /* 0x0005e20000000800 */
[-CC-:B------:R-:W-:Y:S01]  /*4970*/  FFMA.FTZ R71, R71, R0.reuse, -R6.reuse ;  /* 0x0000000047477223 */ /* 0x180fe20000010806 */
[-CC-:B------:R-:W-:Y:S01]  /*4980*/  FFMA.FTZ R13, R13, R0.reuse, -R6.reuse ;  /* 0x000000000d0d7223 */ /* 0x180fe20000010806 */
[-CC-:B------:R-:W-:Y:S01]  /*4990*/  FFMA.FTZ R51, R51, R0.reuse, -R6.reuse ;  /* 0x0000000033337223 */ /* 0x180fe20000010806 */
[-CC-:B------:R-:W-:Y:S01]  /*49a0*/  FFMA.FTZ R59, R59, R0.reuse, -R6.reuse ;  /* 0x000000003b3b7223 */ /* 0x180fe20000010806 */
[-CC-:B------:R-:W-:Y:S01]  /*49b0*/  FFMA.FTZ R15, R15, R0.reuse, -R6.reuse ;  /* 0x000000000f0f7223 */ /* 0x180fe20000010806 */
[-CC-:B------:R-:W-:Y:S01]  /*49c0*/  FFMA.FTZ R63, R63, R0.reuse, -R6.reuse ;  /* 0x000000003f3f7223 */ /* 0x180fe20000010806 */
[-CC-:B------:R-:W-:Y:S01]  /*49d0*/  FFMA.FTZ R49, R49, R0.reuse, -R6.reuse ;  /* 0x0000000031317223 */ /* 0x180fe20000010806 */
[----:B------:R-:W-:Y:S01]  /*49e0*/  MUFU.EX2 R5, R5 ;  /* 0x0000000500057308 */ /* 0x000fe20000000800 */
[----:B--2---:R-:W-:Y:S01]  /*49f0*/  FADD.FTZ R7, R200, R25 ;  /* 0x00000019c8077221 */ /* 0x004fe20000010000 */
[-CC-:B------:R-:W-:Y:S01]  /*4a00*/  FFMA.FTZ R43, R43, R0.reuse, -R6.reuse ;  /* 0x000000002b2b7223 */ /* 0x180fe20000010806 */
[-CC-:B------:R-:W-:Y:S01]  /*4a10*/  FFMA.FTZ R53, R53, R0.reuse, -R6.reuse ;  /* 0x0000000035357223 */ /* 0x180fe20000010806 */
[-CC-:B------:R-:W-:Y:S01]  /*4a20*/  FFMA.FTZ R55, R55, R0.reuse, -R6.reuse ;  /* 0x0000000037377223 */ /* 0x180fe20000010806 */
[----:B----4-:R-:W-:Y:S01]  /*4a30*/  FADD.FTZ R32, R202, R7 ;  /* 0x00000007ca207221 */ /* 0x010fe20000010000 */
[-CC-:B------:R-:W-:Y:S01]  /*4a40*/  FFMA.FTZ R41, R41, R0.reuse, -R6.reuse ;  /* 0x0000000029297223 */ /* 0x180fe20000010806 */
[-C--:B------:R-:W-:Y:S01]  /*4a50*/  FFMA.FTZ R21, R21, R0.reuse, -R6 ;  /* 0x0000000015157223 */ /* 0x080fe20000010806 */
[----:B------:R-:W2:Y:S01]  /*4a60*/  MUFU.EX2 R10, R75 ;  /* 0x0000004b000a7308 */ /* 0x000ea20000000800 */
[----:B-----5:R-:W-:Y:S01]  /*4a70*/  FADD.FTZ R7, R33, R32 ;  /* 0x0000002021077221 */ /* 0x020fe20000010000 */
[-CC-:B------:R-:W-:Y:S01]  /*4a80*/  FFMA.FTZ R47, R47, R0.reuse, -R6.reuse ;  /* 0x000000002f2f7223 */ /* 0x180fe20000010806 */
[--C-:B------:R-:W-:Y:S01]  /*4a90*/  FFMA.FTZ R45, R45, R0, -R6.reuse ;  /* 0x000000002d2d7223 */ /* 0x100fe20000010806 */
[----:B------:R-:W-:Y:S01]  /*4aa0*/  F2FP.BF16.F32.PACK_AB R200, R25, R200 ;  /* 0x000000c819c8723e */ /* 0x000fe200000010ff */
[----:B-1----:R-:W-:Y:S01]  /*4ab0*/  FADD.FTZ R34, R196, R7 ;  /* 0x00000007c4227221 */ /* 0x002fe20000010000 */
[-CC-:B------:R-:W-:Y:S01]  /*4ac0*/  FFMA.FTZ R35, R35, R0.reuse, -R6.reuse ;  /* 0x0000000023237223 */ /* 0x180fe20000010806 */
[-C--:B------:R-:W-:Y:S01]  /*4ad0*/  FFMA.FTZ R29, R29, R0.reuse, -R6 ;  /* 0x000000001d1d7223 */ /* 0x080fe20000010806 */
[----:B------:R1:W3:Y:S01]  /*4ae0*/  MUFU.EX2 R14, R79 ;  /* 0x0000004f000e7308 */ /* 0x0002e20000000800 */
[----:B------:R-:W-:Y:S01]  /*4af0*/  FADD.FTZ R7, R37, R34 ;  /* 0x0000002225077221 */ /* 0x000fe20000010000 */
[-CC-:B------:R-:W-:Y:S01]  /*4b00*/  FFMA.FTZ R39, R39, R0.reuse, -R6.reuse ;  /* 0x0000000027277223 */ /* 0x180fe20000010806 */
[-CC-:B------:R-:W-:Y:S01]  /*4b10*/  FFMA.FTZ R57, R57, R0.reuse, -R6.reuse ;  /* 0x0000000039397223 */ /* 0x180fe20000010806 */
[-CC-:B------:R-:W-:Y:S01]  /*4b20*/  FFMA.FTZ R27, R27, R0.reuse, -R6.reuse ;  /* 0x000000001b1b7223 */ /* 0x180fe20000010806 */
[----:B------:R-:W-:Y:S01]  /*4b30*/  FADD.FTZ R36, R198, R7 ;  /* 0x00000007c6247221 */ /* 0x000fe20000010000 */
[-CC-:B------:R-:W-:Y:S01]  /*4b40*/  FFMA.FTZ R61, R61, R0.reuse, -R6.reuse ;  /* 0x000000003d3d7223 */ /* 0x180fe20000010806 */
[----:B------:R-:W-:Y:S01]  /*4b50*/  FFMA.FTZ R31, R31, R0, -R6 ;  /* 0x000000001f1f7223 */ /* 0x000fe20000010806 */
[----:B------:R-:W4:Y:S01]  /*4b60*/  MUFU.EX2 R9, R9 ;  /* 0x0000000900097308 */ /* 0x000f220000000800 */
[----:B--2---:R-:W-:Y:S01]  /*4b70*/  FADD.FTZ R34, R5, R10 ;  /* 0x0000000a05227221 */ /* 0x004fe20000010000 */
[----:B------:R-:W-:Y:S01]  /*4b80*/  FADD.FTZ R38, R69, R36 ;  /* 0x0000002445267221 */ /* 0x000fe20000010000 */
[----:B------:R-:W-:Y:S01]  /*4b90*/  F2FP.BF16.F32.PACK_AB R201, R10, R5 ;  /* 0x000000050ac9723e */ /* 0x000fe200000010ff */
[----:B------:R-:W-:-:S02]  /*4ba0*/  IMAD.MOV.U32 R99, RZ, RZ, R119 ;  /* 0x000000ffff637224 */ /* 0x000fc400078e0077 */
[----:B------:R-:W-:Y:S01]  /*4bb0*/  FADD.FTZ R7, R203, R34 ;  /* 0x00000022cb077221 */ /* 0x000fe20000010000 */
[----:B------:R-:W-:Y:S01]  /*4bc0*/  F2FP.BF16.F32.PACK_AB R202, R33, R202 ;  /* 0x000000ca21ca723e */ /* 0x000fe200000010ff */
[----:B-1----:R-:W-:Y:S01]  /*4bd0*/  IMAD.MOV.U32 R79, RZ, RZ, R119 ;  /* 0x000000ffff4f7224 */ /* 0x002fe200078e0077 */
[----:B------:R1:W2:Y:S01]  /*4be0*/  MUFU.EX2 R20, R67 ;  /* 0x0000004300147308 */ /* 0x0002a20000000800 */
[C---:B---3--:R-:W-:Y:S01]  /*4bf0*/  FADD.FTZ R36, R14.reuse, R7 ;  /* 0x000000070e247221 */ /* 0x048fe20000010000 */
[----:B------:R-:W-:Y:S01]  /*4c00*/  F2FP.BF16.F32.PACK_AB R196, R37, R196 ;  /* 0x000000c425c4723e */ /* 0x000fe200000010ff */
[--C-:B------:R-:W-:Y:S01]  /*4c10*/  IMAD.MOV.U32 R75, RZ, RZ, R119.reuse ;  /* 0x000000ffff4b7224 */ /* 0x100fe200078e0077 */
[----:B------:R-:W-:Y:S01]  /*4c20*/  F2FP.BF16.F32.PACK_AB R198, R69, R198 ;  /* 0x000000c645c6723e */ /* 0x000fe200000010ff */
[--C-:B------:R-:W-:Y:S01]  /*4c30*/  IMAD.MOV.U32 R69, RZ, RZ, R119.reuse ;  /* 0x000000ffff457224 */ /* 0x100fe200078e0077 */
[----:B------:R-:W-:Y:S01]  /*4c40*/  F2FP.BF16.F32.PACK_AB R203, R14, R203 ;  /* 0x000000cb0ecb723e */ /* 0x000fe200000010ff */
[--C-:B------:R-:W-:Y:S01]  /*4c50*/  IMAD.MOV.U32 R37, RZ, RZ, R119.reuse ;  /* 0x000000ffff257224 */ /* 0x100fe200078e0077 */
[----:B------:R-:W3:Y:S01]  /*4c60*/  MUFU.EX2 R11, R11 ;  /* 0x0000000b000b7308 */ /* 0x000ee20000000800 */
[----:B----4-:R-:W-:Y:S01]  /*4c70*/  FADD.FTZ R7, R9, R36 ;  /* 0x0000002409077221 */ /* 0x010fe20000010000 */
[----:B-1----:R-:W-:Y:S01]  /*4c80*/  IMAD.MOV.U32 R67, RZ, RZ, R119 ;  /* 0x000000ffff437224 */ /* 0x002fe200078e0077 */
[----:B------:R-:W-:-:S05]  /*4c90*/  MOV R33, R119 ;  /* 0x0000007700217202 */ /* 0x000fca0000000f00 */
[----:B------:R1:W4:Y:S01]  /*4ca0*/  MUFU.EX2 R24, R71 ;  /* 0x0000004700187308 */ /* 0x0003220000000800 */
[C---:B--2---:R-:W-:Y:S01]  /*4cb0*/  FADD.FTZ R36, R20.reuse, R7 ;  /* 0x0000000714247221 */ /* 0x044fe20000010000 */
[----:B------:R-:W-:-:S06]  /*4cc0*/  F2FP.BF16.F32.PACK_AB R197, R20, R9 ;  /* 0x0000000914c5723e */ /* 0x000fcc00000010ff */
[----:B------:R2:W-:Y:S01]  /*4cd0*/  MUFU.EX2 R30, R51 ;  /* 0x00000033001e7308 */ /* 0x0005e20000000800 */
[----:B---3--:R-:W-:Y:S01]  /*4ce0*/  FADD.FTZ R7, R11, R36 ;  /* 0x000000240b077221 */ /* 0x008fe20000010000 */
[----:B-1----:R-:W-:-:S06]  /*4cf0*/  IMAD.MOV.U32 R71, RZ, RZ, R119 ;  /* 0x000000ffff477224 */ /* 0x002fcc00078e0077 */
[----:B------:R-:W1:Y:S01]  /*4d00*/  MUFU.EX2 R13, R13 ;  /* 0x0000000d000d7308 */ /* 0x000e620000000800 */
[----:B--2---:R-:W-:Y:S01]  /*4d10*/  FADD.FTZ R51, R89, R38 ;  /* 0x0000002659337221 */ /* 0x004fe20000010000 */
[----:B----4-:R-:W-:-:S03]  /*4d20*/  F2FP.BF16.F32.PACK_AB R199, R24, R11 ;  /* 0x0000000b18c7723e */ /* 0x010fc600000010ff */
[C---:B------:R-:W-:Y:S01]  /*4d30*/  FADD.FTZ R38, R192.reuse, R51 ;  /* 0x00000033c0267221 */ /* 0x040fe20000010000 */
[----:B------:R-:W-:Y:S01]  /*4d40*/  F2FP.BF16.F32.PACK_AB R192, R192, R89 ;  /* 0x00000059c0c0723e */ /* 0x000fe200000010ff */
[----:B------:R-:W-:Y:S01]  /*4d50*/  IMAD.MOV.U32 R89, RZ, RZ, R119 ;  /* 0x000000ffff597224 */ /* 0x000fe200078e0077 */
[----:B------:R2:W3:Y:S01]  /*4d60*/  MUFU.EX2 R26, R59 ;  /* 0x0000003b001a7308 */ /* 0x0004e20000000800 */
[----:B------:R-:W-:Y:S01]  /*4d70*/  FADD.FTZ R51, R91, R38 ;  /* 0x000000265b337221 */ /* 0x000fe20000010000 */
[----:B------:R-:W-:Y:S01]  /*4d80*/  FADD.FTZ R38, R24, R7 ;  /* 0x0000000718267221 */ /* 0x000fe20000010000 */
[----:B------:R-:W-:Y:S02]  /*4d90*/  IMAD.MOV.U32 R24, RZ, RZ, R119 ;  /* 0x000000ffff187224 */ /* 0x000fe400078e0077 */
[C---:B------:R-:W-:Y:S01]  /*4da0*/  FADD.FTZ R40, R194.reuse, R51 ;  /* 0x00000033c2287221 */ /* 0x040fe20000010000 */
[----:B------:R-:W-:Y:S01]  /*4db0*/  F2FP.BF16.F32.PACK_AB R194, R194, R91 ;  /* 0x0000005bc2c2723e */ /* 0x000fe200000010ff */
[--C-:B------:R-:W-:Y:S01]  /*4dc0*/  IMAD.MOV.U32 R91, RZ, RZ, R119.reuse ;  /* 0x000000ffff5b7224 */ /* 0x100fe200078e0077 */
[----:B------:R-:W4:Y:S01]  /*4dd0*/  MUFU.EX2 R15, R15 ;  /* 0x0000000f000f7308 */ /* 0x000f220000000800 */
[----:B-1----:R-:W-:Y:S01]  /*4de0*/  FADD.FTZ R7, R13, R38 ;  /* 0x000000260d077221 */ /* 0x002fe20000010000 */
[----:B--2---:R-:W-:-:S02]  /*4df0*/  IMAD.MOV.U32 R59, RZ, RZ, R119 ;  /* 0x000000ffff3b7224 */ /* 0x004fc400078e0077 */
[----:B------:R-:W-:-:S04]  /*4e00*/  IMAD.MOV.U32 R51, RZ, RZ, R119 ;  /* 0x000000ffff337224 */ /* 0x000fc800078e0077 */
[----:B------:R1:W2:Y:S01]  /*4e10*/  MUFU.EX2 R28, R63 ;  /* 0x0000003f001c7308 */ /* 0x0002a20000000800 */
[C---:B---3--:R-:W-:Y:S01]  /*4e20*/  FADD.FTZ R2, R26.reuse, R7 ;  /* 0x000000071a027221 */ /* 0x048fe20000010000 */
[----:B------:R-:W-:Y:S01]  /*4e30*/  F2FP.BF16.F32.PACK_AB R193, R26, R13 ;  /* 0x0000000d1ac1723e */ /* 0x000fe200000010ff */
[----:B------:R-:W-:-:S05]  /*4e40*/  IMAD.MOV.U32 R26, RZ, RZ, R119 ;  /* 0x000000ffff1a7224 */ /* 0x000fca00078e0077 */
[----:B------:R3:W-:Y:S01]  /*4e50*/  MUFU.EX2 R34, R43 ;  /* 0x0000002b00227308 */ /* 0x0007e20000000800 */
[----:B----4-:R-:W-:Y:S01]  /*4e60*/  FADD.FTZ R7, R15, R2 ;  /* 0x000000020f077221 */ /* 0x010fe20000010000 */
[----:B-1----:R-:W-:-:S06]  /*4e70*/  MOV R63, R119 ;  /* 0x00000077003f7202 */ /* 0x002fcc0000000f00 */
[----:B------:R-:W1:Y:S01]  /*4e80*/  MUFU.EX2 R49, R49 ;  /* 0x0000003100317308 */ /* 0x000e620000000800 */
[----:B---3--:R-:W-:Y:S01]  /*4e90*/  FADD.FTZ R43, R93, R40 ;  /* 0x000000285d2b7221 */ /* 0x008fe20000010000 */
[----:B--2---:R-:W-:-:S03]  /*4ea0*/  F2FP.BF16.F32.PACK_AB R195, R28, R15 ;  /* 0x0000000f1cc3723e */ /* 0x004fc600000010ff */
[C---:B------:R-:W-:Y:S01]  /*4eb0*/  FADD.FTZ R38, R188.reuse, R43 ;  /* 0x0000002bbc267221 */ /* 0x040fe20000010000 */
[----:B------:R-:W-:Y:S02]  /*4ec0*/  F2FP.BF16.F32.PACK_AB R188, R188, R93 ;  /* 0x0000005dbcbc723e */ /* 0x000fe400000010ff */
[----:B------:R2:W3:Y:S01]  /*4ed0*/  MUFU.EX2 R184, R103 ;  /* 0x0000006700b87308 */ /* 0x0004e20000000800 */
[----:B------:R-:W-:Y:S01]  /*4ee0*/  FADD.FTZ R43, R97, R38 ;  /* 0x00000026612b7221 */ /* 0x000fe20000010000 */
[----:B------:R-:W-:Y:S01]  /*4ef0*/  FADD.FTZ R38, R28, R7 ;  /* 0x000000071c267221 */ /* 0x000fe20000010000 */
[----:B------:R-:W-:Y:S02]  /*4f00*/  MOV R93, R119 ;  /* 0x00000077005d7202 */ /* 0x000fe40000000f00 */
[C---:B------:R-:W-:Y:S01]  /*4f10*/  FADD.FTZ R40, R190.reuse, R43 ;  /* 0x0000002bbe287221 */ /* 0x040fe20000010000 */
[----:B------:R-:W-:Y:S01]  /*4f20*/  F2FP.BF16.F32.PACK_AB R190, R190, R97 ;  /* 0x00000061bebe723e */ /* 0x000fe200000010ff */
[--C-:B------:R-:W-:Y:S01]  /*4f30*/  IMAD.MOV.U32 R97, RZ, RZ, R119.reuse ;  /* 0x000000ffff617224 */ /* 0x100fe200078e0077 */
[----:B------:R-:W4:Y:S01]  /*4f40*/  MUFU.EX2 R105, R105 ;  /* 0x0000006900697308 */ /* 0x000f220000000800 */
[----:B------:R-:W-:Y:S01]  /*4f50*/  FADD.FTZ R43, R101, R40 ;  /* 0x00000028652b7221 */ /* 0x000fe20000010000 */
[----:B-1----:R-:W-:Y:S01]  /*4f60*/  FADD.FTZ R7, R49, R38 ;  /* 0x0000002631077221 */ /* 0x002fe20000010000 */
[C---:B------:R-:W-:Y:S01]  /*4f70*/  F2FP.BF16.F32.PACK_AB R189, R30.reuse, R49 ;  /* 0x000000311ebd723e */ /* 0x040fe200000010ff */
[----:B------:R-:W-:Y:S01]  /*4f80*/  IMAD.MOV.U32 R49, RZ, RZ, R119 ;  /* 0x000000ffff317224 */ /* 0x000fe200078e0077 */
[----:B--2---:R-:W-:Y:S01]  /*4f90*/  MOV R103, R119 ;  /* 0x0000007700677202 */ /* 0x004fe20000000f00 */
[----:B------:R-:W-:Y:S01]  /*4fa0*/  FADD.FTZ R38, R30, R7 ;  /* 0x000000071e267221 */ /* 0x000fe20000010000 */
[----:B------:R-:W-:Y:S01]  /*4fb0*/  IMAD.MOV.U32 R30, RZ, RZ, R119 ;  /* 0x000000ffff1e7224 */ /* 0x000fe200078e0077 */
[----:B------:R-:W1:Y:S01]  /*4fc0*/  MUFU.EX2 R53, R53 ;  /* 0x0000003500357308 */ /* 0x000e620000000800 */
[C---:B---3--:R-:W-:Y:S01]  /*4fd0*/  FADD.FTZ R40, R184.reuse, R43 ;  /* 0x0000002bb8287221 */ /* 0x048fe20000010000 */
[----:B------:R-:W-:Y:S01]  /*4fe0*/  F2FP.BF16.F32.PACK_AB R184, R184, R101 ;  /* 0x00000065b8b8723e */ /* 0x000fe200000010ff */
[----:B------:R-:W-:Y:S01]  /*4ff0*/  IMAD.MOV.U32 R101, RZ, RZ, R119 ;  /* 0x000000ffff657224 */ /* 0x000fe200078e0077 */
[----:B------:R-:W-:-:S04]  /*5000*/  MOV R28, R119 ;  /* 0x00000077001c7202 */ /* 0x000fc80000000f00 */
[----:B------:R2:W3:Y:S01]  /*5010*/  MUFU.EX2 R186, R107 ;  /* 0x0000006b00ba7308 */ /* 0x0004e20000000800 */
[----:B----4-:R-:W-:-:S07]  /*5020*/  FADD.FTZ R43, R105, R40 ;  /* 0x00000028692b7221 */ /* 0x010fce0000010000 */
[----:B------:R4:W5:Y:S01]  /*5030*/  MUFU.EX2 R32, R55 ;  /* 0x0000003700207308 */ /* 0x0009620000000800 */
[----:B-1----:R-:W-:Y:S01]  /*5040*/  FADD.FTZ R7, R53, R38 ;  /* 0x0000002635077221 */ /* 0x002fe20000010000 */
[----:B--2---:R-:W-:-:S06]  /*5050*/  IMAD.MOV.U32 R107, RZ, RZ, R119 ;  /* 0x000000ffff6b7224 */ /* 0x004fcc00078e0077 */
[----:B------:R-:W1:Y:S01]  /*5060*/  MUFU.EX2 R109, R109 ;  /* 0x0000006d006d7308 */ /* 0x000e620000000800 */
[C---:B---3--:R-:W-:Y:S01]  /*5070*/  FADD.FTZ R40, R186.reuse, R43 ;  /* 0x0000002bba287221 */ /* 0x048fe20000010000 */
[----:B------:R-:W-:Y:S01]  /*5080*/  F2FP.BF16.F32.PACK_AB R186, R186, R105 ;  /* 0x00000069baba723e */ /* 0x000fe200000010ff */
[--C-:B------:R-:W-:Y:S01]  /*5090*/  IMAD.MOV.U32 R105, RZ, RZ, R119.reuse ;  /* 0x000000ffff697224 */ /* 0x100fe200078e0077 */
[----:B------:R-:W-:Y:S01]  /*50a0*/  MOV R43, R119 ;  /* 0x00000077002b7202 */ /* 0x000fe20000000f00 */
[----:B----4-:R-:W-:-:S03]  /*50b0*/  IMAD.MOV.U32 R55, RZ, RZ, R119 ;  /* 0x000000ffff377224 */ /* 0x010fc600078e0077 */
[----:B------:R-:W2:Y:S01]  /*50c0*/  MUFU.EX2 R41, R41 ;  /* 0x0000002900297308 */ /* 0x000ea20000000800 */
[C---:B-----5:R-:W-:Y:S01]  /*50d0*/  FADD.FTZ R38, R32.reuse, R7 ;  /* 0x0000000720267221 */ /* 0x060fe20000010000 */
[----:B------:R-:W-:Y:S01]  /*50e0*/  F2FP.BF16.F32.PACK_AB R191, R32, R53 ;  /* 0x0000003520bf723e */ /* 0x000fe200000010ff */
[----:B------:R-:W-:Y:S01]  /*50f0*/  IMAD.MOV.U32 R32, RZ, RZ, R119 ;  /* 0x000000ffff207224 */ /* 0x000fe200078e0077 */
[----:B------:R-:W-:-:S04]  /*5100*/  MOV R53, R119 ;  /* 0x0000007700357202 */ /* 0x000fc80000000f00 */
[----:B------:R3:W4:Y:S01]  /*5110*/  MUFU.EX2 R180, R111 ;  /* 0x0000006f00b47308 */ /* 0x0007220000000800 */
[----:B-1----:R-:W-:-:S07]  /*5120*/  FADD.FTZ R25, R109, R40 ;  /* 0x000000286d197221 */ /* 0x002fce0000010000 */
[----:B------:R-:W1:Y:S01]  /*5130*/  MUFU.EX2 R113, R113 ;  /* 0x0000007100717308 */ /* 0x000e620000000800 */
[----:B--2---:R-:W-:Y:S01]  /*5140*/  FADD.FTZ R7, R41, R38 ;  /* 0x0000002629077221 */ /* 0x004fe20000010000 */
[C---:B------:R-:W-:Y:S01]  /*5150*/  F2FP.BF16.F32.PACK_AB R185, R34.reuse, R41 ;  /* 0x0000002922b9723e */ /* 0x040fe200000010ff */
[----:B---3--:R-:W-:Y:S02]  /*5160*/  IMAD.MOV.U32 R111, RZ, RZ, R119 ;  /* 0x000000ffff6f7224 */ /* 0x008fe400078e0077 */
[----:B------:R-:W-:Y:S01]  /*5170*/  FADD.FTZ R38, R34, R7 ;  /* 0x0000000722267221 */ /* 0x000fe20000010000 */
[----:B------:R-:W-:Y:S02]  /*5180*/  IMAD.MOV.U32 R41, RZ, RZ, R119 ;  /* 0x000000ffff297224 */ /* 0x000fe400078e0077 */
[----:B------:R-:W2:Y:S01]  /*5190*/  MUFU.EX2 R21, R21 ;  /* 0x0000001500157308 */ /* 0x000ea20000000800 */
[C---:B----4-:R-:W-:Y:S01]  /*51a0*/  FADD.FTZ R40, R180.reuse, R25 ;  /* 0x00000019b4287221 */ /* 0x050fe20000010000 */
[----:B------:R-:W-:Y:S01]  /*51b0*/  F2FP.BF16.F32.PACK_AB R180, R180, R109 ;  /* 0x0000006db4b4723e */ /* 0x000fe200000010ff */
[----:B------:R-:W-:-:S02]  /*51c0*/  IMAD.MOV.U32 R109, RZ, RZ, R119 ;  /* 0x000000ffff6d7224 */ /* 0x000fc400078e0077 */
[----:B------:R-:W-:-:S03]  /*51d0*/  IMAD.MOV.U32 R34, RZ, RZ, R119 ;  /* 0x000000ffff227224 */ /* 0x000fc600078e0077 */
[----:B------:R3:W4:Y:S01]  /*51e0*/  MUFU.EX2 R182, R115 ;  /* 0x0000007300b67308 */ /* 0x0007220000000800 */
[----:B-1----:R-:W-:-:S07]  /*51f0*/  FADD.FTZ R25, R113, R40 ;  /* 0x0000002871197221 */ /* 0x002fce0000010000 */
[----:B------:R1:W5:Y:S01]  /*5200*/  MUFU.EX2 R36, R47 ;  /* 0x0000002f00247308 */ /* 0x0003620000000800 */
[----:B--2---:R-:W-:Y:S01]  /*5210*/  FADD.FTZ R7, R21, R38 ;  /* 0x0000002615077221 */ /* 0x004fe20000010000 */
[----:B---3--:R-:W-:-:S06]  /*5220*/  IMAD.MOV.U32 R115, RZ, RZ, R119 ;  /* 0x000000ffff737224 */ /* 0x008fcc00078e0077 */
[----:B------:R-:W2:Y:S01]  /*5230*/  MUFU.EX2 R117, R117 ;  /* 0x0000007500757308 */ /* 0x000ea20000000800 */
[C---:B----4-:R-:W-:Y:S01]  /*5240*/  FADD.FTZ R42, R182.reuse, R25 ;  /* 0x00000019b62a7221 */ /* 0x050fe20000010000 */
[----:B------:R-:W-:Y:S01]  /*5250*/  F2FP.BF16.F32.PACK_AB R182, R182, R113 ;  /* 0x00000071b6b6723e */ /* 0x000fe200000010ff */
[----:B-1----:R-:W-:Y:S01]  /*5260*/  IMAD.MOV.U32 R47, RZ, RZ, R119 ;  /* 0x000000ffff2f7224 */ /* 0x002fe200078e0077 */
[----:B------:R-:W-:-:S04]  /*5270*/  MOV R113, R119 ;  /* 0x0000007700717202 */ /* 0x000fc80000000f00 */
[----:B------:R-:W1:Y:S01]  /*5280*/  MUFU.EX2 R45, R45 ;  /* 0x0000002d002d7308 */ /* 0x000e620000000800 */
[C---:B-----5:R-:W-:Y:S01]  /*5290*/  FADD.FTZ R40, R36.reuse, R7 ;  /* 0x0000000724287221 */ /* 0x060fe20000010000 */
[----:B------:R-:W-:Y:S01]  /*52a0*/  F2FP.BF16.F32.PACK_AB R187, R36, R21 ;  /* 0x0000001524bb723e */ /* 0x000fe200000010ff */
[----:B------:R-:W-:-:S05]  /*52b0*/  IMAD.MOV.U32 R36, RZ, RZ, R119 ;  /* 0x000000ffff247224 */ /* 0x000fca00078e0077 */
[----:B------:R-:W3:Y:S01]  /*52c0*/  MUFU.EX2 R176, R121 ;  /* 0x0000007900b07308 */ /* 0x000ee20000000800 */
[----:B--2---:R-:W-:-:S07]  /*52d0*/  FADD.FTZ R25, R117, R42 ;  /* 0x0000002a75197221 */ /* 0x004fce0000010000 */
[----:B------:R2:W4:Y:S01]  /*52e0*/  MUFU.EX2 R2, R35 ;  /* 0x0000002300027308 */ /* 0x0005220000000800 */
[----:B-1----:R-:W-:-:S07]  /*52f0*/  FADD.FTZ R7, R45, R40 ;  /* 0x000000282d077221 */ /* 0x002fce0000010000 */
[----:B------:R-:W1:Y:S01]  /*5300*/  MUFU.EX2 R123, R123 ;  /* 0x0000007b007b7308 */ /* 0x000e620000000800 */
[C---:B---3--:R-:W-:Y:S01]  /*5310*/  FADD.FTZ R42, R176.reuse, R25 ;  /* 0x00000019b02a7221 */ /* 0x048fe20000010000 */
[----:B------:R-:W-:Y:S01]  /*5320*/  F2FP.BF16.F32.PACK_AB R176, R176, R117 ;  /* 0x00000075b0b0723e */ /* 0x000fe200000010ff */
[--C-:B------:R-:W-:Y:S02]  /*5330*/  IMAD.MOV.U32 R117, RZ, RZ, R119.reuse ;  /* 0x000000ffff757224 */ /* 0x100fe400078e0077 */
[----:B--2---:R-:W-:-:S03]  /*5340*/  IMAD.MOV.U32 R35, RZ, RZ, R119 ;  /* 0x000000ffff237224 */ /* 0x004fc600078e0077 */
[----:B------:R-:W2:Y:S01]  /*5350*/  MUFU.EX2 R29, R29 ;  /* 0x0000001d001d7308 */ /* 0x000ea20000000800 */
[C---:B----4-:R-:W-:Y:S01]  /*5360*/  FADD.FTZ R40, R2.reuse, R7 ;  /* 0x0000000702287221 */ /* 0x050fe20000010000 */
[----:B------:R-:W-:Y:S01]  /*5370*/  F2FP.BF16.F32.PACK_AB R181, R2, R45 ;  /* 0x0000002d02b5723e */ /* 0x000fe200000010ff */
[----:B------:R-:W-:Y:S02]  /*5380*/  IMAD.MOV.U32 R2, RZ, RZ, 0x3f800000 ;  /* 0x3f800000ff027424 */ /* 0x000fe400078e00ff */
[----:B------:R-:W-:-:S03]  /*5390*/  IMAD.MOV.U32 R45, RZ, RZ, R119 ;  /* 0x000000ffff2d7224 */ /* 0x000fc600078e0077 */
[----:B------:R-:W3:Y:S01]  /*53a0*/  MUFU.EX2 R12, R12 ;  /* 0x0000000c000c7308 */ /* 0x000ee20000000800 */
[----:B-1----:R-:W-:Y:S01]  /*53b0*/  FADD.FTZ R7, R123, R42 ;  /* 0x0000002a7b077221 */ /* 0x002fe20000010000 */
[----:B------:R-:W-:-:S06]  /*53c0*/  IMAD.MOV.U32 R42, RZ, RZ, R119 ;  /* 0x000000ffff2a7224 */ /* 0x000fcc00078e0077 */
[----:B------:R1:W4:Y:S01]  /*53d0*/  MUFU.EX2 R6, R39 ;  /* 0x0000002700067308 */ /* 0x0003220000000800 */
[----:B--2---:R-:W-:Y:S01]  /*53e0*/  FADD.FTZ R25, R29, R40 ;  /* 0x000000281d197221 */ /* 0x004fe20000010000 */
[----:B------:R-:W-:-:S06]  /*53f0*/  IMAD.MOV.U32 R40, RZ, RZ, R119 ;  /* 0x000000ffff287224 */ /* 0x000fcc00078e0077 */
[----:B------:R-:W2:Y:S01]  /*5400*/  MUFU.EX2 R57, R57 ;  /* 0x0000003900397308 */ /* 0x000ea20000000800 */
[C---:B---3--:R-:W-:Y:S01]  /*5410*/  FADD.FTZ R7, R12.reuse, R7 ;  /* 0x000000070c077221 */ /* 0x048fe20000010000 */
[----:B------:R-:W-:Y:S01]  /*5420*/  F2FP.BF16.F32.PACK_AB R178, R12, R123 ;  /* 0x0000007b0cb2723e */ /* 0x000fe200000010ff */
[----:B-1----:R-:W-:-:S05]  /*5430*/  IMAD.MOV.U32 R39, RZ, RZ, R119 ;  /* 0x000000ffff277224 */ /* 0x002fca00078e0077 */
[----:B------:R1:W3:Y:S01]  /*5440*/  MUFU.EX2 R38, R27 ;  /* 0x0000001b00267308 */ /* 0x0002e20000000800 */
[C---:B----4-:R-:W-:Y:S01]  /*5450*/  FADD.FTZ R12, R6.reuse, R25 ;  /* 0x00000019060c7221 */ /* 0x050fe20000010000 */
[----:B------:R-:W-:Y:S01]  /*5460*/  F2FP.BF16.F32.PACK_AB R183, R6, R29 ;  /* 0x0000001d06b7723e */ /* 0x000fe200000010ff */
[----:B------:R-:W-:Y:S02]  /*5470*/  IMAD.MOV.U32 R6, RZ, RZ, 0x3f800000 ;  /* 0x3f800000ff067424 */ /* 0x000fe400078e00ff */
[--C-:B------:R-:W-:Y:S02]  /*5480*/  IMAD.MOV.U32 R29, RZ, RZ, R119.reuse ;  /* 0x000000ffff1d7224 */ /* 0x100fe400078e0077 */
[--C-:B------:R-:W-:Y:S01]  /*5490*/  IMAD.MOV.U32 R25, RZ, RZ, R119.reuse ;  /* 0x000000ffff197224 */ /* 0x100fe200078e0077 */
[----:B------:R-:W4:Y:S01]  /*54a0*/  MUFU.EX2 R61, R61 ;  /* 0x0000003d003d7308 */ /* 0x000f220000000800 */
[----:B--2---:R-:W-:Y:S01]  /*54b0*/  FADD.FTZ R5, R57, R12 ;  /* 0x0000000c39057221 */ /* 0x004fe20000010000 */
[----:B-1----:R-:W-:-:S06]  /*54c0*/  IMAD.MOV.U32 R27, RZ, RZ, R119 ;  /* 0x000000ffff1b7224 */ /* 0x002fcc00078e0077 */
[----:B------:R1:W2:Y:S01]  /*54d0*/  MUFU.EX2 R10, R31 ;  /* 0x0000001f000a7308 */ /* 0x0002a20000000800 */
[C---:B---3--:R-:W-:Y:S01]  /*54e0*/  FADD.FTZ R12, R38.reuse, R5 ;  /* 0x00000005260c7221 */ /* 0x048fe20000010000 */
[----:B------:R-:W-:Y:S01]  /*54f0*/  F2FP.BF16.F32.PACK_AB R177, R38, R57 ;  /* 0x0000003926b1723e */ /* 0x000fe200000010ff */
[--C-:B------:R-:W-:Y:S01]  /*5500*/  IMAD.MOV.U32 R57, RZ, RZ, R119.reuse ;  /* 0x000000ffff397224 */ /* 0x100fe200078e0077 */
[----:B------:R-:W-:Y:S01]  /*5510*/  MOV R38, R119 ;  /* 0x0000007700267202 */ /* 0x000fe20000000f00 */
[----:B----4-:R-:W-:Y:S01]  /*5520*/  FADD.FTZ R5, R61, R12 ;  /* 0x0000000c3d057221 */ /* 0x010fe20000010000 */
[----:B-1----:R-:W-:Y:S01]  /*5530*/  IMAD.MOV.U32 R31, RZ, RZ, R119 ;  /* 0x000000ffff1f7224 */ /* 0x002fe200078e0077 */
[C---:B--2---:R-:W-:Y:S02]  /*5540*/  F2FP.BF16.F32.PACK_AB R179, R10.reuse, R61 ;  /* 0x0000003d0ab3723e */ /* 0x044fe400000010ff */
[----:B------:R-:W-:Y:S01]  /*5550*/  FADD.FTZ R5, R10, R5 ;  /* 0x000000050a057221 */ /* 0x000fe20000010000 */
[----:B------:R-:W-:Y:S01]  /*5560*/  IMAD.MOV.U32 R61, RZ, RZ, R119 ;  /* 0x000000ffff3d7224 */ /* 0x000fe200078e0077 */
[----:B------:R-:W-:Y:S06]  /*5570*/  @!P2 BRA `(.L_x_15) ;  /* 0x0000003c00b4a947 */ /* 0x000fec0003800000 */
[----:B------:R-:W-:Y:S01]  /*5580*/  R2UR UR60, R17 ;  /* 0x00000000113c72ca */ /* 0x000fe200000e0000 */
[----:B------:R-:W-:Y:S01]  /*5590*/  IMAD.MOV.U32 R9, RZ, RZ, R4 ;  /* 0x000000ffff097224 */ /* 0x000fe200078e0004 */
[----:B------:R-:W-:Y:S01]  /*55a0*/  MOV R10, R3 ;  /* 0x00000003000a7202 */ /* 0x000fe20000000f00 */
[----:B------:R-:W-:Y:S01]  /*55b0*/  IMAD.MOV.U32 R2, RZ, RZ, 0x3f800000 ;  /* 0x3f800000ff027424 */ /* 0x000fe200078e00ff */
[----:B------:R-:W-:Y:S02]  /*55c0*/  CS2R R118, SRZ ;  /* 0x0000000000767805 */ /* 0x000fe4000001ff00 */
[----:B------:R-:W-:Y:S02]  /*55d0*/  CS2R R114, SRZ ;  /* 0x0000000000727805 */ /* 0x000fe4000001ff00 */
[----:B------:R-:W-:Y:S02]  /*55e0*/  CS2R R110, SRZ ;  /* 0x00000000006e7805 */ /* 0x000fe4000001ff00 */
[----:B------:R-:W-:-:S02]  /*55f0*/  CS2R R106, SRZ ;  /* 0x00000000006a7805 */ /* 0x000fc4000001ff00 */
[----:B------:R-:W-:Y:S02]  /*5600*/  CS2R R102, SRZ ;  /* 0x0000000000667805 */ /* 0x000fe4000001ff00 */
[----:B------:R-:W-:Y:S02]  /*5610*/  CS2R R98, SRZ ;  /* 0x0000000000627805 */ /* 0x000fe4000001ff00 */
        /* <DEDUP_REMOVED lines=41> */
[----:B------:R-:W-:Y:S01]  /*58b0*/  CS2R R24, SRZ ;  /* 0x0000000000187805 */ /* 0x000fe2000001ff00 */
[----:B------:R-:W-:Y:S01]  /*58c0*/  UIADD3 UR61, UR61, -0x2, URZ ;  /* 0xfffffffe3d3d7890 */ /* 0x000fe2000fffe03f */
[----:B------:R-:W-:-:S11]  /*58d0*/  UMOV UR37, UR38 ;  /* 0x0000002600257c82 */ /* 0x000fd60008000000 */
.L_x_24:
[----:B------:R-:W-:-:S04]  /*58e0*/  UIADD3 UR4, UR37, 0x1, URZ ;  /* 0x0000000125047890 */ /* 0x000fc8000fffe03f */
[----:B------:R-:W-:-:S04]  /*58f0*/  UISETP.NE.AND UP0, UPT, UR4, 0x2, UPT ;  /* 0x000000020400788c */ /* 0x000fc8000bf05270 */
[----:B------:R-:W-:Y:S02]  /*5900*/  USEL UR5, URZ, 0x1, UP0 ;  /* 0x000000013f057887 */ /* 0x000fe40008000000 */
[----:B------:R-:W-:Y:S02]  /*5910*/  USEL UR38, UR4, URZ, UP0 ;  /* 0x0000003f04267287 */ /* 0x000fe40008000000 */
[----:B------:R-:W-:-:S06]  /*5920*/  ULOP3.LUT UR4, UR60, UR5, URZ, 0x3c, !UPT ;  /* 0x000000053c047292 */ /* 0x000fcc000f8e3c3f */
[----:B------:R-:W-:Y:S01]  /*5930*/  IMAD.U32 R17, RZ, RZ, UR4 ;  /* 0x00000004ff117e24 */ /* 0x000fe2000f8e00ff */
[----:B------:R-:W-:Y:S06]  /*5940*/  @!P0 BRA `(.L_x_16) ;  /* 0x0000000000048947 */ /* 0x000fec0003800000 */
[----:B------:R-:W-:Y:S01]  /*5950*/  BPT.TRAP 0x1 ;  /* 0x000000040000795c */ /* 0x000fe20000300000 */
.L_x_16:
[----:B------:R-:W-:Y:S02]  /*5960*/  R2UR UR5, R16 ;  /* 0x00000000100572ca */ /* 0x000fe400000e0000 */
[----:B------:R-:W-:-:S11]  /*5970*/  R2UR UR4, R17 ;  /* 0x00000000110472ca */ /* 0x000fd600000e0000 */
[----:B------:R-:W-:Y:S02]  /*5980*/  ULEA UR39, UR38, UR5, 0x3 ;  /* 0x0000000526277291 */ /* 0x000fe4000f8e183f */
[----:B------:R-:W-:-:S05]  /*5990*/  IMAD.U32 R0, RZ, RZ, UR4 ;  /* 0x00000004ff007e24 */ /* 0x000fca000f8e00ff */
[----:B------:R-:W-:-:S04]  /*59a0*/  SHF.L.U32 R0, R0, 0x1f, RZ ;  /* 0x0000001f00007819 */ /* 0x000fc800000006ff */
[----:B------:R1:W2:Y:S01]  /*59b0*/  SYNCS.PHASECHK.TRANS64.TRYWAIT P2, [UR39+0x36830], R0 ;  /* 0x03683000ff0075a7 */ /* 0x0002a20008040167 */
[----:B------:R-:W-:Y:S05]  /*59c0*/  @!P0 BRA `(.L_x_17) ;  /* 0x0000000000048947 */ /* 0x000fea0003800000 */
[----:B------:R-:W-:Y:S01]  /*59d0*/  BPT.TRAP 0x1 ;  /* 0x000000040000795c */ /* 0x000fe20000300000 */
.L_x_17:
[----:B--2---:R-:W-:Y:S05]  /*59e0*/  @P2 BRA `(.L_x_18) ;  /* 0x0000000000082947 */ /* 0x004fea0003800000 */
[----:B------:R-:W2:Y:S02]  /*59f0*/  SYNCS.PHASECHK.TRANS64.TRYWAIT P2, [UR39+0x36830], R0 ;  /* 0x03683000ff0075a7 */ /* 0x000ea40008040167 */
[----:B--2---:R-:W-:Y:S05]  /*5a00*/  @!P2 BRA `(.L_x_19) ;  /* 0x0000008c0074a947 */ /* 0x004fea0003800000 */
.L_x_18:
[----:B------:R-:W-:Y:S01]  /*5a10*/  R2UR UR4, R8 ;  /* 0x00000000080472ca */ /* 0x000fe200000e0000 */
[----:B------:R-:W-:Y:S01]  /*5a20*/  WARPGROUP.ARRIVE ;  /* 0x00000000000079c5 */ /* 0x000fe20000000000 */
[----:B------:R-:W-:Y:S01]  /*5a30*/  UMOV UR59, 0x40000040 ;  /* 0x40000040003b7882 */ /* 0x000fe20000000000 */
        /* <DEDUP_REMOVED lines=10> */
[----:B------:R-:W-:Y:S01]  /*5ae0*/  UIMAD UR4, UR38, 0xa80, UR4 ;  /* 0x00000a80260478a4 */ /* 0x000fe2000f8e0204 */
[-C--:B------:R-:W-:Y:S01]  /*5af0*/  FMUL.FTZ R24, R24, R6.reuse ;  /* 0x0000000618187220 */ /* 0x080fe20000410000 */
[----:B------:R-:W-:Y:S01]  /*5b00*/  UMOV UR55, 0x40000040 ;  /* 0x4000004000377882 */ /* 0x000fe20000000000 */
[----:B------:R-:W-:Y:S01]  /*5b10*/  UMOV UR7, 0x40000040 ;  /* 0x4000004000077882 */ /* 0x000fe20000000000 */
[----:B------:R-:W-:Y:S01]  /*5b20*/  UIADD3 UR5, UR4, 0x80, URZ ;  /* 0x0000008004057890 */ /* 0x000fe2000fffe03f */
[-C--:B------:R-:W-:Y:S01]  /*5b30*/  FMUL.FTZ R25, R25, R6.reuse ;  /* 0x0000000619197220 */ /* 0x080fe20000410000 */
[----:B------:R-:W-:Y:S01]  /*5b40*/  UIADD3 UR6, UR4, 0x100, URZ ;  /* 0x0000010004067890 */ /* 0x000fe2000fffe03f */
[-C--:B------:R-:W-:Y:S01]  /*5b50*/  FMUL.FTZ R28, R28, R6.reuse ;  /* 0x000000061c1c7220 */ /* 0x080fe20000410000 */
[----:B------:R-:W-:Y:S01]  /*5b60*/  UMOV UR58, UR4 ;  /* 0x00000004003a7c82 */ /* 0x000fe20008000000 */
[----:B------:R-:W-:Y:S01]  /*5b70*/  UIADD3 UR10, UR4, 0x2, URZ ;  /* 0x00000002040a7890 */ /* 0x000fe2000fffe03f */
[----:B------:R-:W-:Y:S01]  /*5b80*/  HGMMA.64x16x16.F32.BF16 R168, gdesc[UR56], RZ, !UPT, gsb0 ;  /* 0x0020000038a879f0 */ /* 0x000fe2000c0018ff */
[----:B------:R-:W-:Y:S01]  /*5b90*/  UMOV UR58, UR5 ;  /* 0x00000005003a7c82 */ /* 0x000fe20008000000 */
[----:B------:R-:W-:Y:S01]  /*5ba0*/  UMOV UR59, 0x40000040 ;  /* 0x40000040003b7882 */ /* 0x000fe20000000000 */
[----:B------:R-:W-:Y:S01]  /*5bb0*/  UIADD3 UR5, UR4, 0x180, URZ ;  /* 0x0000018004057890 */ /* 0x000fe2000fffe03f */
[-C--:B------:R-:W-:Y:S01]  /*5bc0*/  FMUL.FTZ R29, R29, R6.reuse ;  /* 0x000000061d1d7220 */ /* 0x080fe20000410000 */
        /* <DEDUP_REMOVED lines=46> */
[----:B------:R-:W-:Y:S01]  /*5eb0*/  FMUL.FTZ R104, R104, R6 ;  /* 0x0000000668687220 */ /* 0x000fe20000410000 */
[----:B------:R-:W-:-:S02]  /*5ec0*/  WARPGROUP.DEPBAR.LE gsb0, 0x0 ;  /* 0x00008000000079c5 */ /* 0x000fc40000010000 */
[----:B------:R-:W-:Y:S01]  /*5ed0*/  WARPGROUP.ARRIVE ;  /* 0x00000000000079c5 */ /* 0x000fe20000000000 */
[-C--:B------:R-:W-:Y:S01]  /*5ee0*/  FMUL.FTZ R105, R105, R6.reuse ;  /* 0x0000000669697220 */ /* 0x080fe20000410000 */
[-C--:B------:R-:W-:Y:S01]  /*5ef0*/  FMUL.FTZ R108, R108, R6.reuse ;  /* 0x000000066c6c7220 */ /* 0x080fe20000410000 */
[-C--:B------:R-:W-:Y:S01]  /*5f00*/  FMUL.FTZ R109, R109, R6.reuse ;  /* 0x000000066d6d7220 */ /* 0x080fe20000410000 */
[-C--:B------:R-:W-:Y:S01]  /*5f10*/  FMUL.FTZ R112, R112, R6.reuse ;  /* 0x0000000670707220 */ /* 0x080fe20000410000 */
[-C--:B------:R-:W-:Y:S01]  /*5f20*/  FMUL.FTZ R113, R113, R6.reuse ;  /* 0x0000000671717220 */ /* 0x080fe20000410000 */
[----:B------:R-:W-:Y:S01]  /*5f30*/  HGMMA.64x16x16.F32.BF16 R160, gdesc[UR56], RZ, !UPT, gsb0 ;  /* 0x0020000038a079f0 */ /* 0x000fe2000c0018ff */
[----:B------:R-:W-:Y:S01]  /*5f40*/  UMOV UR58, UR6 ;  /* 0x00000006003a7c82 */ /* 0x000fe20008000000 */
[----:B------:R-:W-:Y:S01]  /*5f50*/  UMOV UR59, 0x40000040 ;  /* 0x40000040003b7882 */ /* 0x000fe20000000000 */
[----:B------:R-:W-:Y:S01]  /*5f60*/  UIADD3 UR6, UR4, 0x200, URZ ;  /* 0x0000020004067890 */ /* 0x000fe2000fffe03f */
[-C--:B------:R-:W-:Y:S01]  /*5f70*/  FMUL.FTZ R116, R116, R6.reuse ;  /* 0x0000000674747220 */ /* 0x080fe20000410000 */
[----:B------:R-:W-:Y:S01]  /*5f80*/  FMUL.FTZ R117, R117, R6 ;  /* 0x0000000675757220 */ /* 0x000fe20000410000 */
        /* <DEDUP_REMOVED lines=49> */
[----:B------:R-:W-:-:S04]  /*62a0*/  FMUL.FTZ R119, R119, R2 ;  /* 0x0000000277777220 */ /* 0x000fc80000410000 */
[----:B------:R-:W-:Y:S01]  /*62b0*/  HGMMA.64x16x16.F32.BF16 R152, gdesc[UR56], RZ, !UPT, gsb0 ;  /* 0x00200000389879f0 */ /* 0x000fe2000c0018ff */
[----:B------:R-:W-:Y:S01]  /*62c0*/  UMOV UR58, UR5 ;  /* 0x00000005003a7c82 */ /* 0x000fe20008000000 */
[----:B------:R-:W-:Y:S01]  /*62d0*/  UMOV UR59, 0x40000040 ;  /* 0x40000040003b7882 */ /* 0x000fe20000000000 */
[----:B------:R-:W-:Y:S01]  /*62e0*/  UIADD3 UR5, UR4, 0x280, URZ ;  /* 0x0000028004057890 */ /* 0x000fe2000fffe03f */
[----:B------:R-:W-:Y:S02]  /*62f0*/  WARPGROUP.DEPBAR.LE gsb0, 0x0 ;  /* 0x00008000000079c5 */ /* 0x000fe40000010000 */
[----:B------:R-:W-:-:S06]  /*6300*/  WARPGROUP.ARRIVE ;  /* 0x00000000000079c5 */ /* 0x000fcc0000000000 */
        /* <DEDUP_REMOVED lines=18> */
[----:B------:R-:W-:Y:S03]  /*6430*/  HGMMA.64x16x16.F32.BF16 R120, gdesc[UR56], RZ, !UPT, gsb0 ;  /* 0x00200000387879f0 */ /* 0x000fe6000c0018ff */
[----:B------:R-:W-:Y:S02]  /*6440*/  WARPGROUP.DEPBAR.LE gsb0, 0x0 ;  /* 0x00008000000079c5 */ /* 0x000fe40000010000 */
[----:B------:R-:W-:-:S06]  /*6450*/  WARPGROUP.ARRIVE ;  /* 0x00000000000079c5 */ /* 0x000fcc0000000000 */
[----:B------:R-:W-:Y:S01]  /*6460*/  HGMMA.64x16x16.F32.BF16 R168, gdesc[UR8], R168, gsb0 ;  /* 0x0020000008a879f0 */ /* 0x000fe200080018a8 */
[----:B------:R-:W-:Y:S01]  /*6470*/  UMOV UR10, UR5 ;  /* 0x00000005000a7c82 */ /* 0x000fe20008000000 */
[----:B------:R-:W-:Y:S01]  /*6480*/  UMOV UR11, 0x40000040 ;  /* 0x40000040000b7882 */ /* 0x000fe20000000000 */
[----:B------:R-:W-:Y:S01]  /*6490*/  UIADD3 UR5, UR4, 0x182, URZ ;  /* 0x0000018204057890 */ /* 0x000fe2000fffe03f */
        /* <DEDUP_REMOVED lines=397> */
[----:B------:R-:W-:-:S03]  /*7d70*/  UIADD3 UR6, UR4, 0x906, URZ ;  /* 0x0000090604067890 */ /* 0x000fc6000fffe03f */
[----:B------:R-:W-:Y:S01]  /*7d80*/  UMOV UR4, UR52 ;  /* 0x0000003400047c82 */ /* 0x000fe20008000000 */
[----:B------:R-:W-:Y:S02]  /*7d90*/  WARPGROUP.DEPBAR.LE gsb0, 0x0 ;  /* 0x00008000000079c5 */ /* 0x000fe40000010000 */
[----:B------:R-:W-:-:S06]  /*7da0*/  WARPGROUP.ARRIVE ;  /* 0x00000000000079c5 */ /* 0x000fcc0000000000 */
[----:B------:R-:W-:Y:S01]  /*7db0*/  HGMMA.64x16x16.F32.BF16 R152, gdesc[UR52], R152, gsb0 ;  /* 0x00200000349879f0 */ /* 0x000fe20008001898 */
[----:B------:R-:W-:Y:S01]  /*7dc0*/  UMOV UR54, UR5 ;  /* 0x0000000500367c82 */ /* 0x000fe20008000000 */
[----:B------:R-:W-:Y:S01]  /*7dd0*/  UMOV UR55, 0x40000040 ;  /* 0x4000004000377882 */ /* 0x000fe20000000000 */
        /* <DEDUP_REMOVED lines=19> */
[----:B------:R-:W-:Y:S03]  /*7f10*/  HGMMA.64x16x16.F32.BF16 R120, gdesc[UR4], R120, gsb0 ;  /* 0x00200000047879f0 */ /* 0x000fe60008001878 */
[----:B------:R-:W-:Y:S02]  /*7f20*/  WARPGROUP.DEPBAR.LE gsb0, 0x0 ;  /* 0x00008000000079c5 */ /* 0x000fe40000010000 */
[----:B------:R-:W-:Y:S05]  /*7f30*/  @!P0 BRA `(.L_x_20) ;  /* 0x0000000000048947 */ /* 0x000fea0003800000 */
[----:B------:R-:W-:Y:S01]  /*7f40*/  BPT.TRAP 0x1 ;  /* 0x000000040000795c */ /* 0x000fe20000300000 */
.L_x_20:
[----:B------:R-:W-:Y:S02]  /*7f50*/  R2UR UR4, R16 ;  /* 0x00000000100472ca */ /* 0x000fe400000e0000 */
[----:B-12---:R-:W-:-:S04]  /*7f60*/  MOV R0, UR60 ;  /* 0x0000003c00007c02 */ /* 0x006fc80008000f00 */
[----:B------:R-:W-:-:S07]  /*7f70*/  SHF.L.U32 R0, R0, 0x1f, RZ ;  /* 0x0000001f00007819 */ /* 0x000fce00000006ff */
[----:B------:R-:W-:-:S09]  /*7f80*/  ULEA UR4, UR37, UR4, 0x3 ;  /* 0x0000000425047291 */ /* 0x000fd2000f8e183f */
[----:B------:R1:W2:Y:S01]  /*7f90*/  SYNCS.PHASECHK.TRANS64.TRYWAIT P2, [UR4+0x36850], R0 ;  /* 0x03685000ff0075a7 */ /* 0x0002a20008040144 */
[----:B------:R-:W-:Y:S05]  /*7fa0*/  @!P0 BRA `(.L_x_21) ;  /* 0x0000000000048947 */ /* 0x000fea0003800000 */
[----:B------:R-:W-:Y:S01]  /*7fb0*/  BPT.TRAP 0x1 ;  /* 0x000000040000795c */ /* 0x000fe20000300000 */
.L_x_21:
[----:B--2---:R-:W-:Y:S05]  /*7fc0*/  @P2 BRA `(.L_x_22) ;  /* 0x0000000000082947 */ /* 0x004fea0003800000 */
[----:B------:R-:W2:Y:S02]  /*7fd0*/  SYNCS.PHASECHK.TRANS64.TRYWAIT P2, [UR4+0x36850], R0 ;  /* 0x03685000ff0075a7 */ /* 0x000ea40008040144 */
[----:B--2---:R-:W-:Y:S05]  /*7fe0*/  @!P2 BRA `(.L_x_23) ;  /* 0x000000680014a947 */ /* 0x004fea0003800000 */
.L_x_22:
[----:B------:R-:W-:Y:S01]  /*7ff0*/  R2UR UR5, R16 ;  /* 0x00000000100572ca */ /* 0x000fe200000e0000 */
[----:B------:R-:W-:Y:S01]  /*8000*/  WARPGROUP.ARRIVE ;  /* 0x00000000000079c5 */ /* 0x000fe20000000000 */
[----:B------:R-:W-:Y:S01]  /*8010*/  UMOV UR7, 0x40000040 ;  /* 0x4000004000077882 */ /* 0x000fe20000000000 */
[----:B-12---:R-:W-:Y:S02]  /*8020*/  FMNMX.FTZ R0, R168, R9, !PT ;  /* 0x00000009a8007209 */ /* 0x006fe40007810000 */
[----:B------:R-:W-:Y:S02]  /*8030*/  ISETP.LT.AND P2, PT, RZ, UR61, PT ;  /* 0x0000003dff007c0c */ /* 0x000fe4000bf41270 */
[----:B------:R-:W-:Y:S02]  /*8040*/  FMNMX.FTZ R3, R169, R0, !PT ;  /* 0x00000000a9037209 */ /* 0x000fe40007810000 */
[----:B------:R-:W-:Y:S02]  /*8050*/  R2UR UR60, R17 ;  /* 0x00000000113c72ca */ /* 0x000fe400000e0000 */
[----:B------:R-:W-:-:S02]  /*8060*/  FMNMX.FTZ R0, R172, R3, !PT ;  /* 0x00000003ac007209 */ /* 0x000fc40007810000 */
[----:B------:R-:W-:Y:S02]  /*8070*/  UIADD3 UR5, UR5, 0x400, URZ ;  /* 0x0000040005057890 */ /* 0x000fe4000fffe03f */
[----:B------:R-:W-:Y:S02]  /*8080*/  FMNMX.FTZ R3, R173, R0, !PT ;  /* 0x00000000ad037209 */ /* 0x000fe40007810000 */
[----:B------:R-:W-:Y:S02]  /*8090*/  USHF.R.U32.HI UR5, URZ, 0x4, UR5 ;  /* 0x000000043f057899 */ /* 0x000fe40008011605 */
[----:B------:R-:W-:Y:S02]  /*80a0*/  FMNMX.FTZ R0, R160, R3, !PT ;  /* 0x00000003a0007209 */ /* 0x000fe40007810000 */
[----:B------:R-:W-:Y:S02]  /*80b0*/  ULOP3.LUT UR5, UR5, 0x3fff, URZ, 0xc0, !UPT ;  /* 0x00003fff05057892 */ /* 0x000fe4000f8ec03f */
[----:B------:R-:W-:-:S02]  /*80c0*/  FMNMX.FTZ R3, R161, R0, !PT ;  /* 0x00000000a1037209 */ /* 0x000fc40007810000 */
[----:B------:R-:W-:Y:S02]  /*80d0*/  ULOP3.LUT UR5, UR5, 0x3800000, URZ, 0xfc, !UPT ;  /* 0x0380000005057892 */ /* 0x000fe4000f8efc3f */
[----:B------:R-:W-:Y:S02]  /*80e0*/  FMNMX.FTZ R0, R164, R3, !PT ;  /* 0x00000003a4007209 */ /* 0x000fe40007810000 */
[----:B------:R-:W-:Y:S02]  /*80f0*/  UIMAD UR5, UR37, 0xa80, UR5 ;  /* 0x00000a80250578a4 */ /* 0x000fe4000f8e0205 */
[----:B------:R-:W-:Y:S01]  /*8100*/  FMNMX.FTZ R3, R165, R0, !PT ;  /* 0x00000000a5037209 */ /* 0x000fe20007810000 */
[----:B------:R-:W-:-:S03]  /*8110*/  UMOV UR37, UR38 ;  /* 0x0000002600257c82 */ /* 0x000fc60008000000 */
[----:B------:R-:W-:Y:S01]  /*8120*/  FMNMX.FTZ R0, R152, R3, !PT ;  /* 0x0000000398007209 */ /* 0x000fe20007810000 */
[----:B------:R-:W-:Y:S02]  /*8130*/  UMOV UR6, UR5 ;  /* 0x0000000500067c82 */ /* 0x000fe40008000000 */
[----:B------:R-:W-:Y:S01]  /*8140*/  HGMMA.64x192x16.F32.BF16 R24, R200, gdesc[UR4].tnspB, R24, gsb0 ;  /* 0x42e00004c8187df0 */ /* 0x000fe20008001818 */
[----:B------:R-:W-:Y:S01]  /*8150*/  UIADD3 UR6, UR5, 0x80, URZ ;  /* 0x0000008005067890 */ /* 0x000fe2000fffe03f */
[----:B------:R-:W-:Y:S01]  /*8160*/  FMNMX.FTZ R3, R153, R0, !PT ;  /* 0x0000000099037209 */ /* 0x000fe20007810000 */
[----:B------:R-:W-:-:S03]  /*8170*/  UMOV UR7, 0x40000040 ;  /* 0x4000004000077882 */ /* 0x000fc60000000000 */
[----:B------:R-:W-:-:S04]  /*8180*/  FMNMX.FTZ R0, R156, R3, !PT ;  /* 0x000000039c007209 */ /* 0x000fc80007810000 */
        /* <DEDUP_REMOVED lines=16> */
[----:B------:R-:W-:Y:S02]  /*8290*/  FMNMX.FTZ R2, R125, R0, !PT ;  /* 0x000000007d027209 */ /* 0x000fe40007810000 */
[----:B------:R-:W1:Y:S03]  /*82a0*/  LDC R0, c[0x0][0x988] ;  /* 0x00026200ff007b82 */ /* 0x000e660000000800 */
[----:B------:R-:W2:Y:S02]  /*82b0*/  SHFL.BFLY PT, R3, R2, 0x2, 0x1f ;  /* 0x0c401f0002037f89 */ /* 0x000ea400000e0000 */
[----:B--2---:R-:W-:Y:S02]  /*82c0*/  FMNMX.FTZ R3, R2, R3, !PT ;  /* 0x0000000302037209 */ /* 0x004fe40007810000 */
[----:B------:R-:W-:-:S03]  /*82d0*/  FMNMX.FTZ R2, R170, R10, !PT ;  /* 0x0000000aaa027209 */ /* 0x000fc60007810000 */
[----:B------:R-:W2:Y:S02]  /*82e0*/  SHFL.BFLY PT, R4, R3, 0x1, 0x1f ;  /* 0x0c201f0003047f89 */ /* 0x000ea400000e0000 */
[----:B--2---:R-:W-:Y:S02]  /*82f0*/  FMNMX.FTZ R4, R3, R4, !PT ;  /* 0x0000000403047209 */ /* 0x004fe40007810000 */
[----:B------:R-:W-:-:S03]  /*8300*/  FMNMX.FTZ R3, R171, R2, !PT ;  /* 0x00000002ab037209 */ /* 0x000fc60007810000 */
[----:B------:R-:W-:Y:S01]  /*8310*/  FADD.FTZ R9, -R4, R9 ;  /* 0x0000000904097221 */ /* 0x000fe20000010100 */
[----:B------:R-:W-:-:S03]  /*8320*/  FMNMX.FTZ R2, R174, R3, !PT ;  /* 0x00000003ae027209 */ /* 0x000fc60007810000 */
[----:B-1----:R-:W-:Y:S01]  /*8330*/  FMUL.FTZ R6, R9, R0 ;  /* 0x0000000009067220 */ /* 0x002fe20000410000 */
[----:B------:R-:W-:-:S04]  /*8340*/  FMNMX.FTZ R3, R175, R2, !PT ;  /* 0x00000002af037209 */ /* 0x000fc80007810000 */
[----:B------:R-:W-:Y:S01]  /*8350*/  FMNMX.FTZ R2, R162, R3, !PT ;  /* 0x00000003a2027209 */ /* 0x000fe20007810000 */
[----:B------:R-:W-:Y:S03]  /*8360*/  MUFU.EX2 R6, R6 ;  /* 0x0000000600067308 */ /* 0x000fe60000000800 */
        /* <DEDUP_REMOVED lines=13> */
[----:B------:R-:W-:Y:S01]  /*8440*/  FMNMX.FTZ R2, R142, R3, !PT ;  /* 0x000000038e027209 */ /* 0x000fe20007810000 */
[----:B------:R-:W-:Y:S02]  /*8450*/  WARPGROUP.DEPBAR.LE gsb0, 0x0 ;  /* 0x00008000000079c5 */ /* 0x000fe40000010000 */
[----:B------:R-:W-:Y:S01]  /*8460*/  WARPGROUP.ARRIVE ;  /* 0x00000000000079c5 */ /* 0x000fe20000000000 */
[----:B------:R-:W-:-:S04]  /*8470*/  FMNMX.FTZ R3, R143, R2, !PT ;  /* 0x000000028f037209 */ /* 0x000fc80007810000 */
[----:B------:R-:W-:Y:S01]  /*8480*/  FMNMX.FTZ R2, R130, R3, !PT ;  /* 0x0000000382027209 */ /* 0x000fe20007810000 */
[----:B------:R-:W-:Y:S01]  /*8490*/  HGMMA.64x192x16.F32.BF16 R24, R196, gdesc[UR4].tnspB, R24, gsb0 ;  /* 0x42e00004c4187df0 */ /* 0x000fe20008001818 */
[----:B------:R-:W-:Y:S01]  /*84a0*/  UIADD3 UR6, UR5, 0x100, URZ ;  /* 0x0000010005067890 */ /* 0x000fe2000fffe03f */
[----:B------:R-:W-:Y:S01]  /*84b0*/  UMOV UR7, 0x40000040 ;  /* 0x4000004000077882 */ /* 0x000fe20000000000 */
[----:B------:R-:W-:-:S04]  /*84c0*/  FMNMX.FTZ R3, R131, R2, !PT ;  /* 0x0000000283037209 */ /* 0x000fc80007810000 */
[----:B------:R-:W-:-:S04]  /*84d0*/  FMNMX.FTZ R2, R134, R3, !PT ;  /* 0x0000000386027209 */ /* 0x000fc80007810000 */
[----:B------:R-:W-:-:S04]  /*84e0*/  FMNMX.FTZ R3, R135, R2, !PT ;  /* 0x0000000287037209 */ /* 0x000fc80007810000 */
[----:B------:R-:W-:-:S04]  /*84f0*/  FMNMX.FTZ R2, R122, R3, !PT ;  /* 0x000000037a027209 */ /* 0x000fc80007810000 */
[----:B------:R-:W-:-:S04]  /*8500*/  FMNMX.FTZ R3, R123, R2, !PT ;  /* 0x000000027b037209 */ /* 0x000fc80007810000 */
[----:B------:R-:W-:-:S04]  /*8510*/  FMNMX.FTZ R2, R126, R3, !PT ;  /* 0x000000037e027209 */ /* 0x000fc80007810000 */
[----:B------:R-:W-:-:S05]  /*8520*/  FMNMX.FTZ R2, R127, R2, !PT ;  /* 0x000000027f027209 */ /* 0x000fca0007810000 */
[----:B------:R-:W1:Y:S02]  /*8530*/  SHFL.BFLY PT, R3, R2, 0x2, 0x1f ;  /* 0x0c401f0002037f89 */ /* 0x000e6400000e0000 */
[----:B-1----:R-:W-:-:S05]  /*8540*/  FMNMX.FTZ R14, R2, R3, !PT ;  /* 0x00000003020e7209 */ /* 0x002fca0007810000 */
[----:B------:R-:W1:Y:S02]  /*8550*/  SHFL.BFLY PT, R3, R14, 0x1, 0x1f ;  /* 0x0c201f000e037f89 */ /* 0x000e6400000e0000 */
[----:B-1----:R-:W-:Y:S01]  /*8560*/  FMNMX.FTZ R3, R14, R3, !PT ;  /* 0x000000030e037209 */ /* 0x002fe20007810000 */
[----:B------:R-:W-:Y:S02]  /*8570*/  WARPGROUP.DEPBAR.LE gsb0, 0x0 ;  /* 0x00008000000079c5 */ /* 0x000fe40000010000 */
[----:B------:R-:W-:-:S06]  /*8580*/  WARPGROUP.ARRIVE ;  /* 0x00000000000079c5 */ /* 0x000fcc0000000000 */
[----:B------:R-:W-:Y:S01]  /*8590*/  HGMMA.64x192x16.F32.BF16 R24, R192, gdesc[UR4].tnspB, R24, gsb0 ;  /* 0x42e00004c0187df0 */ /* 0x000fe20008001818 */
[----:B------:R-:W-:Y:S01]  /*85a0*/  UIADD3 UR6, UR5, 0x180, URZ ;  /* 0x0000018005067890 */ /* 0x000fe2000fffe03f */
[----:B------:R-:W-:Y:S01]  /*85b0*/  UMOV UR7, 0x40000040 ;  /* 0x4000004000077882 */ /* 0x000fe20000000000 */
[----:B------:R-:W-:Y:S02]  /*85c0*/  WARPGROUP.DEPBAR.LE gsb0, 0x0 ;  /* 0x00008000000079c5 */ /* 0x000fe40000010000 */
[----:B------:R-:W-:-:S15]  /*85d0*/  WARPGROUP.ARRIVE ;  /* 0x00000000000079c5 */ /* 0x000fde0000000000 */
[----:B------:R-:W-:Y:S01]  /*85e0*/  HGMMA.64x192x16.F32.BF16 R24, R188, gdesc[UR4].tnspB, R24, gsb0 ;  /* 0x42e00004bc187df0 */ /* 0x000fe20008001818 */
[----:B------:R-:W-:Y:S01]  /*85f0*/  UIADD3 UR6, UR5, 0x200, URZ ;  /* 0x0000020005067890 */ /* 0x000fe2000fffe03f */
[----:B------:R-:W-:Y:S01]  /*8600*/  UMOV UR7, 0x40000040 ;  /* 0x4000004000077882 */ /* 0x000fe20000000000 */
[----:B------:R-:W-:Y:S02]  /*8610*/  WARPGROUP.DEPBAR.LE gsb0, 0x0 ;  /* 0x00008000000079c5 */ /* 0x000fe40000010000 */
[----:B------:R-:W-:Y:S01]  /*8620*/  WARPGROUP.ARRIVE ;  /* 0x00000000000079c5 */ /* 0x000fe20000000000 */
[----:B------:R-:W-:-:S04]  /*8630*/  FMUL.FTZ R189, R4, R0 ;  /* 0x0000000004bd7220 */ /* 0x000fc80000410000 */
[----:B------:R-:W-:-:S10]  /*8640*/  FFMA.FTZ R21, R153, R0, -R189 ;  /* 0x0000000099157223 */ /* 0x000fd400000108bd */
[----:B------:R-:W-:Y:S01]  /*8650*/  HGMMA.64x192x16.F32.BF16 R24, R184, gdesc[UR4].tnspB, R24, gsb0 ;  /* 0x42e00004b8187df0 */ /* 0x000fe20008001818 */
[----:B------:R-:W-:Y:S01]  /*8660*/  UIADD3 UR6, UR5, 0x280, URZ ;  /* 0x0000028005067890 */ /* 0x000fe2000fffe03f */
[-CC-:B------:R-:W-:Y:S01]  /*8670*/  FFMA.FTZ R153, R157, R0.reuse, -R189.reuse ;  /* 0x000000009d997223 */ /* 0x180fe200000108bd */
[----:B------:R-:W-:Y:S01]  /*8680*/  UMOV UR7, 0x40000040 ;  /* 0x4000004000077882 */ /* 0x000fe20000000000 */
[----:B------:R-:W-:Y:S01]  /*8690*/  FADD.FTZ R157, -R3, R10 ;  /* 0x0000000a039d7221 */ /* 0x000fe20000010100 */
[-CC-:B------:R-:W-:Y:S01]  /*86a0*/  FFMA.FTZ R9, R168, R0.reuse, -R189.reuse ;  /* 0x00000000a8097223 */ /* 0x180fe200000108bd */
[-CC-:B------:R-:W-:Y:S01]  /*86b0*/  FFMA.FTZ R200, R169, R0.reuse, -R189.reuse ;  /* 0x00000000a9c87223 */ /* 0x180fe200000108bd */
[-CC-:B------:R-:W-:Y:S01]  /*86c0*/  FFMA.FTZ R202, R172, R0.reuse, -R189.reuse ;  /* 0x00000000acca7223 */ /* 0x180fe200000108bd */
[-C--:B------:R-:W-:Y:S01]  /*86d0*/  FMUL.FTZ R2, R157, R0.reuse ;  /* 0x000000009d027220 */ /* 0x080fe20000410000 */
[-C--:B------:R-:W-:Y:S01]  /*86e0*/  FMUL.FTZ R157, R3, R0.reuse ;  /* 0x00000000039d7220 */ /* 0x080fe20000410000 */
[-CC-:B------:R-:W-:Y:S01]  /*86f0*/  FFMA.FTZ R11, R173, R0.reuse, -R189.reuse ;  /* 0x00000000ad0b7223 */ /* 0x180fe200000108bd */
[----:B------:R-:W1:Y:S01]  /*8700*/  MUFU.EX2 R9, R9 ;  /* 0x0000000900097308 */ /* 0x000e620000000800 */
[-C--:B------:R-:W-:Y:S01]  /*8710*/  FFMA.FTZ R196, R160, R0.reuse, -R189 ;  /* 0x00000000a0c47223 */ /* 0x080fe200000108bd */
[-CC-:B------:R-:W-:Y:S01]  /*8720*/  FFMA.FTZ R201, R170, R0.reuse, -R157.reuse ;  /* 0x00000000aac97223 */ /* 0x180fe2000001089d */
[-CC-:B------:R-:W-:Y:S01]  /*8730*/  FFMA.FTZ R10, R171, R0.reuse, -R157.reuse ;  /* 0x00000000ab0a7223 */ /* 0x180fe2000001089d */
[-CC-:B------:R-:W-:Y:S01]  /*8740*/  FFMA.FTZ R203, R174, R0.reuse, -R157.reuse ;  /* 0x00000000aecb7223 */ /* 0x180fe2000001089d */
[-C--:B------:R-:W-:Y:S01]  /*8750*/  FFMA.FTZ R20, R175, R0.reuse, -R157 ;  /* 0x00000000af147223 */ /* 0x080fe2000001089d */
[-CC-:B------:R-:W-:Y:S01]  /*8760*/  FFMA.FTZ R13, R161, R0.reuse, -R189.reuse ;  /* 0x00000000a10d7223 */ /* 0x180fe200000108bd */
[-CC-:B------:R-:W-:Y:S01]  /*8770*/  FFMA.FTZ R198, R164, R0.reuse, -R189.reuse ;  /* 0x00000000a4c67223 */ /* 0x180fe200000108bd */
        /* <DEDUP_REMOVED lines=8> */
[----:B------:R-:W2:Y:S01]  /*8800*/  MUFU.EX2 R201, R201 ;  /* 0x000000c900c97308 */ /* 0x000ea20000000800 */
[-CC-:B------:R-:W-:Y:S01]  /*8810*/  FFMA.FTZ R137, R137, R0.reuse, -R189.reuse ;  /* 0x0000000089897223 */ /* 0x180fe200000108bd */
[-CC-:B------:R-:W-:Y:S01]  /*8820*/  FFMA.FTZ R141, R141, R0.reuse, -R189.reuse ;  /* 0x000000008d8d7223 */ /* 0x180fe200000108bd */
[-CC-:B------:R-:W-:Y:S01]  /*8830*/  FFMA.FTZ R129, R129, R0.reuse, -R189.reuse ;  /* 0x0000000081817223 */ /* 0x180fe200000108bd */
[-CC-:B------:R-:W-:Y:S01]  /*8840*/  FFMA.FTZ R133, R133, R0.reuse, -R189.reuse ;  /* 0x0000000085857223 */ /* 0x180fe200000108bd */
[-CC-:B------:R-:W-:Y:S01]  /*8850*/  FFMA.FTZ R12, R120, R0.reuse, -R189.reuse ;  /* 0x00000000780c7223 */ /* 0x180fe200000108bd */
[-CC-:B------:R-:W-:Y:S01]  /*8860*/  FFMA.FTZ R121, R121, R0.reuse, -R189.reuse ;  /* 0x0000000079797223 */ /* 0x180fe200000108bd */
[-CC-:B------:R-:W-:Y:S01]  /*8870*/  FFMA.FTZ R124, R124, R0.reuse, -R189.reuse ;  /* 0x000000007c7c7223 */ /* 0x180fe200000108bd */
[----:B------:R-:W3:Y:S01]  /*8880*/  MUFU.EX2 R200, R200 ;  /* 0x000000c800c87308 */ /* 0x000ee20000000800 */
[-C--:B------:R-:W-:Y:S01]  /*8890*/  FFMA.FTZ R125, R125, R0.reuse, -R189 ;  /* 0x000000007d7d7223 */ /* 0x080fe200000108bd */
[-CC-:B------:R-:W-:Y:S01]  /*88a0*/  FFMA.FTZ R197, R162, R0.reuse, -R157.reuse ;  /* 0x00000000a2c57223 */ /* 0x180fe2000001089d */
[-C--:B------:R-:W-:Y:S01]  /*88b0*/  FFMA.FTZ R120, R163, R0.reuse, -R157 ;  /* 0x00000000a3787223 */ /* 0x080fe2000001089d */
[----:B-1----:R-:W-:Y:S01]  /*88c0*/  FFMA.FTZ R7, R6, R7, R9 ;  /* 0x0000000706077223 */ /* 0x002fe20000010009 */
[-CC-:B------:R-:W-:Y:S01]  /*88d0*/  FFMA.FTZ R199, R166, R0.reuse, -R157.reuse ;  /* 0x00000000a6c77223 */ /* 0x180fe2000001089d */
[-CC-:B------:R-:W-:Y:S01]  /*88e0*/  FFMA.FTZ R193, R154, R0.reuse, -R157.reuse ;  /* 0x000000009ac17223 */ /* 0x180fe2000001089d */
[-C--:B------:R-:W-:Y:S01]  /*88f0*/  FFMA.FTZ R195, R158, R0.reuse, -R157 ;  /* 0x000000009ec37223 */ /* 0x080fe2000001089d */
[----:B------:R-:W1:Y:S01]  /*8900*/  MUFU.EX2 R10, R10 ;  /* 0x0000000a000a7308 */ /* 0x000e620000000800 */
[----:B--2---:R-:W-:Y:S01]  /*8910*/  FFMA.FTZ R5, R2, R5, R201 ;  /* 0x0000000502057223 */ /* 0x004fe200000100c9 */
[-CC-:B------:R-:W-:Y:S01]  /*8920*/  FFMA.FTZ R191, R150, R0.reuse, -R157.reuse ;  /* 0x0000000096bf7223 */ /* 0x180fe2000001089d */
[-CC-:B------:R-:W-:Y:S01]  /*8930*/  FFMA.FTZ R151, R151, R0.reuse, -R157.reuse ;  /* 0x0000000097977223 */ /* 0x180fe2000001089d */
[-CC-:B------:R-:W-:Y:S01]  /*8940*/  FFMA.FTZ R143, R143, R0.reuse, -R157.reuse ;  /* 0x000000008f8f7223 */ /* 0x180fe2000001089d */
[-CC-:B------:R-:W-:Y:S01]  /*8950*/  FFMA.FTZ R130, R130, R0.reuse, -R157.reuse ;  /* 0x0000000082827223 */ /* 0x180fe2000001089d */
[-CC-:B------:R-:W-:Y:S01]  /*8960*/  FFMA.FTZ R131, R131, R0.reuse, -R157.reuse ;  /* 0x0000000083837223 */ /* 0x180fe2000001089d */
[-C--:B------:R-:W-:Y:S01]  /*8970*/  FFMA.FTZ R134, R134, R0.reuse, -R157 ;  /* 0x0000000086867223 */ /* 0x080fe2000001089d */
[----:B------:R-:W-:Y:S01]  /*8980*/  MUFU.EX2 R202, R202 ;  /* 0x000000ca00ca7308 */ /* 0x000fe20000000800 */
[----:B---3--:R-:W-:Y:S01]  /*8990*/  FADD.FTZ R7, R200, R7 ;  /* 0x00000007c8077221 */ /* 0x008fe20000010000 */
[-CC-:B------:R-:W-:Y:S01]  /*89a0*/  FFMA.FTZ R135, R135, R0.reuse, -R157.reuse ;  /* 0x0000000087877223 */ /* 0x180fe2000001089d */
[-CC-:B------:R-:W-:Y:S01]  /*89b0*/  FFMA.FTZ R122, R122, R0.reuse, -R157.reuse ;  /* 0x000000007a7a7223 */ /* 0x180fe2000001089d */
[-CC-:B------:R-:W-:Y:S01]  /*89c0*/  FFMA.FTZ R123, R123, R0.reuse, -R157.reuse ;  /* 0x000000007b7b7223 */ /* 0x180fe2000001089d */
[-CC-:B------:R-:W-:Y:S01]  /*89d0*/  FFMA.FTZ R126, R126, R0.reuse, -R157.reuse ;  /* 0x000000007e7e7223 */ /* 0x180fe2000001089d */
[----:B------:R-:W-:Y:S01]  /*89e0*/  FFMA.FTZ R127, R127, R0, -R157 ;  /* 0x000000007f7f7223 */ /* 0x000fe2000001089d */
[----:B------:R-:W-:Y:S01]  /*89f0*/  F2FP.BF16.F32.PACK_AB R200, R200, R9 ;  /* 0x00000009c8c8723e */ /* 0x000fe200000010ff */
[----:B------:R-:W-:Y:S01]  /*8a00*/  MUFU.EX2 R203, R203 ;  /* 0x000000cb00cb7308 */ /* 0x000fe20000000800 */
[----:B-1----:R-:W-:Y:S01]  /*8a10*/  F2FP.BF16.F32.PACK_AB R201, R10, R201 ;  /* 0x000000c90ac9723e */ /* 0x002fe200000010ff */
[----:B------:R-:W-:-:S06]  /*8a20*/  IMAD.MOV.U32 R9, RZ, RZ, R4 ;  /* 0x000000ffff097224 */ /* 0x000fcc00078e0004 */
[----:B------:R-:W-:Y:S08]  /*8a30*/  MUFU.EX2 R11, R11 ;  /* 0x0000000b000b7308 */ /* 0x000ff00000000800 */
[----:B------:R-:W-:Y:S08]  /*8a40*/  MUFU.EX2 R20, R20 ;  /* 0x0000001400147308 */ /* 0x000ff00000000800 */
[----:B------:R-:W-:Y:S08]  /*8a50*/  MUFU.EX2 R196, R196 ;  /* 0x000000c400c47308 */ /* 0x000ff00000000800 */
[----:B------:R-:W-:Y:S08]  /*8a60*/  MUFU.EX2 R197, R197 ;  /* 0x000000c500c57308 */ /* 0x000ff00000000800 */
[----:B------:R-:W-:Y:S08]  /*8a70*/  MUFU.EX2 R13, R13 ;  /* 0x0000000d000d7308 */ /* 0x000ff00000000800 */
[----:B------:R-:W-:Y:S08]  /*8a80*/  MUFU.EX2 R120, R120 ;  /* 0x0000007800787308 */ /* 0x000ff00000000800 */
[----:B------:R1:W-:Y:S08]  /*8a90*/  MUFU.EX2 R14, R124 ;  /* 0x0000007c000e7308 */ /* 0x0003f00000000800 */
[----:B------:R-:W-:Y:S01]  /*8aa0*/  MUFU.EX2 R198, R198 ;  /* 0x000000c600c67308 */ /* 0x000fe20000000800 */
[----:B-1----:R-:W-:-:S07]  /*8ab0*/  FFMA.FTZ R124, R167, R0, -R157 ;  /* 0x00000000a77c7223 */ /* 0x002fce000001089d */
[----:B------:R-:W-:Y:S08]  /*8ac0*/  MUFU.EX2 R199, R199 ;  /* 0x000000c700c77308 */ /* 0x000ff00000000800 */
        /* <DEDUP_REMOVED lines=8> */
[----:B------:R-:W-:Y:S01]  /*8b50*/  MUFU.EX2 R188, R188 ;  /* 0x000000bc00bc7308 */ /* 0x000fe20000000800 */
[----:B------:R-:W-:-:S02]  /*8b60*/  WARPGROUP.DEPBAR.LE gsb0, 0x0 ;  /* 0x00008000000079c5 */ /* 0x000fc40000010000 */
[----:B------:R-:W-:Y:S01]  /*8b70*/  WARPGROUP.ARRIVE ;  /* 0x00000000000079c5 */ /* 0x000fe20000000000 */
[-CC-:B------:R-:W-:Y:S01]  /*8b80*/  FFMA.FTZ R186, R140, R0.reuse, -R189.reuse ;  /* 0x000000008cba7223 */ /* 0x180fe200000108bd */
[----:B------:R-:W-:Y:S02]  /*8b90*/  IMAD.U32 R140, RZ, RZ, UR39 ;  /* 0x00000027ff8c7e24 */ /* 0x000fe4000f8e00ff */
[-C--:B------:R-:W-:Y:S01]  /*8ba0*/  FFMA.FTZ R184, R136, R0.reuse, -R189 ;  /* 0x0000000088b87223 */ /* 0x080fe200000108bd */
[-CC-:B------:R-:W-:Y:S01]  /*8bb0*/  FFMA.FTZ R185, R138, R0.reuse, -R157.reuse ;  /* 0x000000008ab97223 */ /* 0x180fe2000001089d */
[-CC-:B------:R-:W-:Y:S01]  /*8bc0*/  FFMA.FTZ R187, R142, R0.reuse, -R157.reuse ;  /* 0x000000008ebb7223 */ /* 0x180fe2000001089d */
[----:B------:R-:W-:Y:S01]  /*8bd0*/  HGMMA.64x192x16.F32.BF16 R24, R180, gdesc[UR4].tnspB, R24, gsb0 ;  /* 0x42e00004b4187df0 */ /* 0x000fe20008001818 */
[----:B------:R-:W-:Y:S01]  /*8be0*/  UIADD3 UR6, UR5, 0x300, URZ ;  /* 0x0000030005067890 */ /* 0x000fe2000fffe03f */
[----:B------:R-:W-:Y:S01]  /*8bf0*/  @!P1 VIADD R140, R140, 0x36840 ;  /* 0x000368408c8c9836 */ /* 0x000fe20000000000 */
[----:B------:R-:W-:Y:S01]  /*8c00*/  UMOV UR7, 0x40000040 ;  /* 0x4000004000077882 */ /* 0x000fe20000000000 */
[----:B------:R-:W-:Y:S01]  /*8c10*/  FFMA.FTZ R136, R147, R0, -R157 ;  /* 0x0000000093887223 */ /* 0x000fe2000001089d */
[----:B------:R-:W-:Y:S02]  /*8c20*/  MUFU.EX2 R145, R145 ;  /* 0x0000009100917308 */ /* 0x000fe40000000800 */
[----:B------:R-:W-:-:S06]  /*8c30*/  @!P1 PRMT R144, RZ, 0x654, R140 ;  /* 0x00000654ff909816 */ /* 0x000fcc000000008c */
        /* <DEDUP_REMOVED lines=18> */
[----:B------:R-:W1:Y:S08]  /*8d60*/  MUFU.EX2 R121, R121 ;  /* 0x0000007900797308 */ /* 0x000e700000000800 */
[----:B------:R-:W-:Y:S08]  /*8d70*/  MUFU.EX2 R127, R127 ;  /* 0x0000007f007f7308 */ /* 0x000ff00000000800 */
[----:B------:R-:W2:Y:S01]  /*8d80*/  MUFU.EX2 R125, R125 ;  /* 0x0000007d007d7308 */ /* 0x000ea20000000800 */
[----:B------:R-:W-:-:S02]  /*8d90*/  WARPGROUP.DEPBAR.LE gsb0, 0x0 ;  /* 0x00008000000079c5 */ /* 0x000fc40000010000 */
[----:B------:R-:W-:Y:S01]  /*8da0*/  WARPGROUP.ARRIVE ;  /* 0x00000000000079c5 */ /* 0x000fe20000000000 */
[-CC-:B------:R-:W-:Y:S01]  /*8db0*/  FFMA.FTZ R180, R128, R0.reuse, -R189.reuse ;  /* 0x0000000080b47223 */ /* 0x180fe200000108bd */
[-C--:B------:R-:W-:Y:S01]  /*8dc0*/  FFMA.FTZ R182, R132, R0.reuse, -R189 ;  /* 0x0000000084b67223 */ /* 0x080fe200000108bd */
[-CC-:B------:R-:W-:Y:S01]  /*8dd0*/  FFMA.FTZ R189, R146, R0.reuse, -R157.reuse ;  /* 0x0000000092bd7223 */ /* 0x180fe2000001089d */
[----:B------:R-:W-:Y:S02]  /*8de0*/  IMAD.U32 R146, RZ, RZ, UR4 ;  /* 0x00000004ff927e24 */ /* 0x000fe4000f8e00ff */
[-CC-:B------:R-:W-:Y:S01]  /*8df0*/  FFMA.FTZ R128, R155, R0.reuse, -R157.reuse ;  /* 0x000000009b807223 */ /* 0x180fe2000001089d */
[----:B------:R-:W-:Y:S01]  /*8e00*/  HGMMA.64x192x16.F32.BF16 R24, R176, gdesc[UR4].tnspB, R24, gsb0 ;  /* 0x42e00004b0187df0 */ /* 0x000fe20008001818 */
[----:B------:R-:W-:Y:S01]  /*8e10*/  FFMA.FTZ R132, R159, R0, -R157 ;  /* 0x000000009f847223 */ /* 0x000fe2000001089d */
[----:B------:R-:W-:Y:S01]  /*8e20*/  MUFU.EX2 R181, R130 ;  /* 0x0000008200b57308 */ /* 0x000fe20000000800 */
[----:B------:R-:W-:-:S07]  /*8e30*/  UIADD3 UR4, UR61, -0x1, URZ ;  /* 0xffffffff3d047890 */ /* 0x000fce000fffe03f */
[----:B------:R-:W3:Y:S01]  /*8e40*/  MUFU.EX2 R128, R128 ;  /* 0x0000008000807308 */ /* 0x000ee20000000800 */
[----:B------:R-:W-:-:S07]  /*8e50*/  UMOV UR61, UR4 ;  /* 0x00000004003d7c82 */ /* 0x000fce0008000000 */
[----:B------:R-:W4:Y:S08]  /*8e60*/  MUFU.EX2 R132, R132 ;  /* 0x0000008400847308 */ /* 0x000f300000000800 */
[----:B------:R-:W5:Y:S08]  /*8e70*/  MUFU.EX2 R189, R189 ;  /* 0x000000bd00bd7308 */ /* 0x000f700000000800 */
[----:B------:R-:W-:Y:S08]  /*8e80*/  MUFU.EX2 R180, R180 ;  /* 0x000000b400b47308 */ /* 0x000ff00000000800 */
[----:B------:R-:W-:Y:S08]  /*8e90*/  MUFU.EX2 R183, R134 ;  /* 0x0000008600b77308 */ /* 0x000ff00000000800 */
[----:B------:R-:W-:Y:S01]  /*8ea0*/  MUFU.EX2 R182, R182 ;  /* 0x000000b600b67308 */ /* 0x000fe20000000800 */
[----:B------:R-:W-:-:S02]  /*8eb0*/  WARPGROUP.DEPBAR.LE gsb0, 0x0 ;  /* 0x00008000000079c5 */ /* 0x000fc40000010000 */
[----:B------:R3:W-:Y:S05]  /*8ec0*/  @!P1 SYNCS.ARRIVE.TRANS64.RED.A1T0 RZ, [R144+URZ], RZ ;  /* 0x000000ff90ff99a7 */ /* 0x0007ea000810043f */
[----:B------:R-:W-:Y:S01]  /*8ed0*/  MUFU.EX2 R177, R122 ;  /* 0x0000007a00b17308 */ /* 0x000fe20000000800 */
[----:B-1----:R-:W-:Y:S02]  /*8ee0*/  F2FP.BF16.F32.PACK_AB R176, R121, R12 ;  /* 0x0000000c79b0723e */ /* 0x002fe400000010ff */
[----:B--2---:R-:W-:Y:S01]  /*8ef0*/  F2FP.BF16.F32.PACK_AB R178, R125, R14 ;  /* 0x0000000e7db2723e */ /* 0x004fe200000010ff */
[----:B---3--:R-:W-:Y:S02]  /*8f00*/  @!P1 VIADD R144, R146, 0x36860 ;  /* 0x0003686092909836 */ /* 0x008fe40000000000 */
[----:B------:R-:W-:-:S02]  /*8f10*/  FADD.FTZ R146, R202, R7 ;  /* 0x00000007ca927221 */ /* 0x000fc40000010000 */
[----:B------:R-:W-:Y:S01]  /*8f20*/  MUFU.EX2 R179, R126 ;  /* 0x0000007e00b37308 */ /* 0x000fe20000000800 */
[C---:B------:R-:W-:Y:S02]  /*8f30*/  F2FP.BF16.F32.PACK_AB R202, R11.reuse, R202 ;  /* 0x000000ca0bca723e */ /* 0x040fe400000010ff */
[----:B------:R-:W-:Y:S01]  /*8f40*/  @!P1 PRMT R138, RZ, 0x654, R144 ;  /* 0x00000654ff8a9816 */ /* 0x000fe20000000090 */
[----:B------:R-:W-:Y:S01]  /*8f50*/  FADD.FTZ R144, R10, R5 ;  /* 0x000000050a907221 */ /* 0x000fe20000010000 */
[----:B------:R-:W-:Y:S02]  /*8f60*/  FADD.FTZ R7, R11, R146 ;  /* 0x000000920b077221 */ /* 0x000fe40000010000 */
[----:B------:R1:W-:Y:S01]  /*8f70*/  @!P1 SYNCS.ARRIVE.TRANS64.RED.A1T0 RZ, [R138+URZ], RZ ;  /* 0x000000ff8aff99a7 */ /* 0x0003e2000810043f */
[----:B------:R-:W-:Y:S01]  /*8f80*/  FADD.FTZ R5, R203, R144 ;  /* 0x00000090cb057221 */ /* 0x000fe20000010000 */
[----:B------:R-:W-:Y:S01]  /*8f90*/  FADD.FTZ R144, R196, R7 ;  /* 0x00000007c4907221 */ /* 0x000fe20000010000 */
[----:B------:R-:W-:-:S02]  /*8fa0*/  F2FP.BF16.F32.PACK_AB R203, R20, R203 ;  /* 0x000000cb14cb723e */ /* 0x000fc400000010ff */
[----:B------:R-:W-:Y:S01]  /*8fb0*/  FADD.FTZ R142, R20, R5 ;  /* 0x00000005148e7221 */ /* 0x000fe20000010000 */
[C---:B------:R-:W-:Y:S01]  /*8fc0*/  FADD.FTZ R7, R13.reuse, R144 ;  /* 0x000000900d077221 */ /* 0x040fe20000010000 */
[----:B------:R-:W-:Y:S01]  /*8fd0*/  F2FP.BF16.F32.PACK_AB R196, R13, R196 ;  /* 0x000000c40dc4723e */ /* 0x000fe200000010ff */
[----:B-1----:R-:W-:Y:S01]  /*8fe0*/  FFMA.FTZ R138, R139, R0, -R157 ;  /* 0x000000008b8a7223 */ /* 0x002fe2000001089d */
[----:B------:R-:W-:Y:S01]  /*8ff0*/  FADD.FTZ R5, R197, R142 ;  /* 0x0000008ec5057221 */ /* 0x000fe20000010000 */
[----:B------:R-:W-:Y:S01]  /*9000*/  FADD.FTZ R144, R198, R7 ;  /* 0x00000007c6907221 */ /* 0x000fe20000010000 */
[C---:B------:R-:W-:Y:S02]  /*9010*/  F2FP.BF16.F32.PACK_AB R197, R120.reuse, R197 ;  /* 0x000000c578c5723e */ /* 0x040fe400000010ff */
[----:B------:R-:W-:Y:S01]  /*9020*/  FADD.FTZ R142, R120, R5 ;  /* 0x00000005788e7221 */ /* 0x000fe20000010000 */
[C---:B------:R-:W-:Y:S01]  /*9030*/  FADD.FTZ R7, R15.reuse, R144 ;  /* 0x000000900f077221 */ /* 0x040fe20000010000 */
[----:B------:R-:W1:Y:S01]  /*9040*/  MUFU.EX2 R138, R138 ;  /* 0x0000008a008a7308 */ /* 0x000e620000000800 */
[----:B------:R-:W-:Y:S01]  /*9050*/  F2FP.BF16.F32.PACK_AB R198, R15, R198 ;  /* 0x000000c60fc6723e */ /* 0x000fe200000010ff */
[----:B------:R-:W-:Y:S01]  /*9060*/  FADD.FTZ R5, R199, R142 ;  /* 0x0000008ec7057221 */ /* 0x000fe20000010000 */
[----:B------:R-:W-:Y:S01]  /*9070*/  FADD.FTZ R144, R192, R7 ;  /* 0x00000007c0907221 */ /* 0x000fe20000010000 */
[----:B------:R-:W-:-:S02]  /*9080*/  F2FP.BF16.F32.PACK_AB R199, R124, R199 ;  /* 0x000000c77cc7723e */ /* 0x000fc400000010ff */
[----:B------:R-:W-:Y:S01]  /*9090*/  FADD.FTZ R142, R124, R5 ;  /* 0x000000057c8e7221 */ /* 0x000fe20000010000 */
[C---:B------:R-:W-:Y:S01]  /*90a0*/  FADD.FTZ R7, R21.reuse, R144 ;  /* 0x0000009015077221 */ /* 0x040fe20000010000 */
[----:B------:R-:W-:Y:S02]  /*90b0*/  F2FP.BF16.F32.PACK_AB R192, R21, R192 ;  /* 0x000000c015c0723e */ /* 0x000fe400000010ff */
[----:B------:R-:W-:Y:S01]  /*90c0*/  FADD.FTZ R5, R193, R142 ;  /* 0x0000008ec1057221 */ /* 0x000fe20000010000 */
[----:B------:R-:W-:Y:S01]  /*90d0*/  FADD.FTZ R144, R194, R7 ;  /* 0x00000007c2907221 */ /* 0x000fe20000010000 */
[C---:B------:R-:W-:Y:S02]  /*90e0*/  F2FP.BF16.F32.PACK_AB R193, R128.reuse, R193 ;  /* 0x000000c180c1723e */ /* 0x040fe400000010ff */
[----:B------:R-:W-:Y:S01]  /*90f0*/  FADD.FTZ R142, R128, R5 ;  /* 0x00000005808e7221 */ /* 0x000fe20000010000 */
[C---:B------:R-:W-:Y:S01]  /*9100*/  FADD.FTZ R7, R153.reuse, R144 ;  /* 0x0000009099077221 */ /* 0x040fe20000010000 */
[----:B------:R-:W-:-:S02]  /*9110*/  F2FP.BF16.F32.PACK_AB R194, R153, R194 ;  /* 0x000000c299c2723e */ /* 0x000fc400000010ff */
[----:B------:R-:W-:Y:S01]  /*9120*/  FADD.FTZ R5, R195, R142 ;  /* 0x0000008ec3057221 */ /* 0x000fe20000010000 */
[----:B------:R-:W-:Y:S01]  /*9130*/  FADD.FTZ R10, R188, R7 ;  /* 0x00000007bc0a7221 */ /* 0x000fe20000010000 */
[C---:B----4-:R-:W-:Y:S02]  /*9140*/  F2FP.BF16.F32.PACK_AB R195, R132.reuse, R195 ;  /* 0x000000c384c3723e */ /* 0x050fe400000010ff */
[----:B------:R-:W-:Y:S01]  /*9150*/  FADD.FTZ R142, R132, R5 ;  /* 0x00000005848e7221 */ /* 0x000fe20000010000 */
[C---:B------:R-:W-:Y:S01]  /*9160*/  FADD.FTZ R7, R145.reuse, R10 ;  /* 0x0000000a91077221 */ /* 0x040fe20000010000 */
[----:B------:R-:W-:Y:S02]  /*9170*/  F2FP.BF16.F32.PACK_AB R188, R145, R188 ;  /* 0x000000bc91bc723e */ /* 0x000fe400000010ff */
[----:B-----5:R-:W-:Y:S01]  /*9180*/  FADD.FTZ R5, R189, R142 ;  /* 0x0000008ebd057221 */ /* 0x020fe20000010000 */
        /* <DEDUP_REMOVED lines=13> */
[C---:B-1----:R-:W-:Y:S02]  /*9260*/  F2FP.BF16.F32.PACK_AB R185, R138.reuse, R185 ;  /* 0x000000b98ab9723e */ /* 0x042fe400000010ff */
[----:B------:R-:W-:Y:S01]  /*9270*/  FADD.FTZ R10, R138, R5 ;  /* 0x000000058a0a7221 */ /* 0x000fe20000010000 */
[C---:B------:R-:W-:Y:S01]  /*9280*/  FADD.FTZ R5, R141.reuse, R20 ;  /* 0x000000148d057221 */ /* 0x040fe20000010000 */
[----:B------:R-:W-:Y:S02]  /*9290*/  F2FP.BF16.F32.PACK_AB R186, R141, R186 ;  /* 0x000000ba8dba723e */ /* 0x000fe400000010ff */
        /* <DEDUP_REMOVED lines=14> */
[C---:B------:R-:W-:Y:S02]  /*9380*/  F2FP.BF16.F32.PACK_AB R183, R135.reuse, R183 ;  /* 0x000000b787b7723e */ /* 0x040fe400000010ff */
[----:B------:R-:W-:Y:S01]  /*9390*/  FADD.FTZ R10, R135, R10 ;  /* 0x0000000a870a7221 */ /* 0x000fe20000010000 */
[----:B------:R-:W-:-:S03]  /*93a0*/  FADD.FTZ R5, R121, R20 ;  /* 0x0000001479057221 */ /* 0x000fc60000010000 */
[----:B------:R-:W-:Y:S01]  /*93b0*/  FADD.FTZ R10, R177, R10 ;  /* 0x0000000ab10a7221 */ /* 0x000fe20000010000 */
[----:B------:R-:W-:Y:S01]  /*93c0*/  FADD.FTZ R12, R14, R5 ;  /* 0x000000050e0c7221 */ /* 0x000fe20000010000 */
[C---:B------:R-:W-:Y:S02]  /*93d0*/  F2FP.BF16.F32.PACK_AB R177, R123.reuse, R177 ;  /* 0x000000b17bb1723e */ /* 0x040fe400000010ff */
[----:B------:R-:W-:Y:S01]  /*93e0*/  FADD.FTZ R10, R123, R10 ;  /* 0x0000000a7b0a7221 */ /* 0x000fe20000010000 */
[----:B------:R-:W-:-:S03]  /*93f0*/  FADD.FTZ R7, R125, R12 ;  /* 0x0000000c7d077221 */ /* 0x000fc60000010000 */
[----:B------:R-:W-:Y:S01]  /*9400*/  FADD.FTZ R10, R179, R10 ;  /* 0x0000000ab30a7221 */ /* 0x000fe20000010000 */
[----:B------:R-:W-:-:S03]  /*9410*/  F2FP.BF16.F32.PACK_AB R179, R127, R179 ;  /* 0x000000b37fb3723e */ /* 0x000fc600000010ff */
[----:B------:R-:W-:Y:S01]  /*9420*/  FADD.FTZ R5, R127, R10 ;  /* 0x0000000a7f057221 */ /* 0x000fe20000010000 */
[----:B------:R-:W-:Y:S01]  /*9430*/  MOV R10, R3 ;  /* 0x00000003000a7202 */ /* 0x000fe20000000f00 */
[----:B------:R-:W-:Y:S06]  /*9440*/  @P2 BRA `(.L_x_24) ;  /* 0xffffffc400242947 */ /* 0x000fec000383ffff */
.L_x_15:
[----:B------:R-:W-:Y:S06]  /*9450*/  BAR.ARV 0x8, 0x120 ;  /* 0x0204800000007b1d */ /* 0x000fec0000002000 */
        /* <DEDUP_REMOVED lines=96> */
[----:B------:R-:W-:Y:S06]  /*9a60*/  @!P0 BRA `(.L_x_25) ;  /* 0x0000000000048947 */ /* 0x000fec0003800000 */
[----:B------:R-:W-:Y:S01]  /*9a70*/  BPT.TRAP 0x1 ;  /* 0x000000040000795c */ /* 0x000fe20000300000 */
.L_x_25:
        /* <DEDUP_REMOVED lines=8> */
.L_x_26:
[----:B--2---:R-:W-:Y:S05]  /*9b00*/  @P2 BRA `(.L_x_27) ;  /* 0x0000000000082947 */ /* 0x004fea0003800000 */
[----:B------:R-:W2:Y:S02]  /*9b10*/  SYNCS.PHASECHK.TRANS64.TRYWAIT P0, [UR7+0x36850], R2 ;  /* 0x03685002ff0075a7 */ /* 0x000ea40008000147 */
[----:B--2---:R-:W-:Y:S05]  /*9b20*/  @!P0 BRA `(.L_x_28) ;  /* 0x0000004c005c8947 */ /* 0x004fea0003800000 */
.L_x_27:
[----:B------:R-:W-:Y:S01]  /*9b30*/  R2UR UR4, R16 ;  /* 0x00000000100472ca */ /* 0x000fe200000e0000 */
[----:B------:R-:W-:Y:S01]  /*9b40*/  WARPGROUP.ARRIVE ;  /* 0x00000000000079c5 */ /* 0x000fe20000000000 */
[----:B------:R-:W-:Y:S01]  /*9b50*/  UMOV UR11, 0x40000040 ;  /* 0x40000040000b7882 */ /* 0x000fe20000000000 */
[C---:B------:R-:W-:Y:S01]  /*9b60*/  IADD3 R15, P4, R18.reuse, 0x40, RZ ;  /* 0x00000040120f7810 */ /* 0x040fe20007f9e0ff */
[----:B-12---:R-:W1:Y:S01]  /*9b70*/  SHFL.BFLY PT, R2, R7, 0x2, 0x1f ;  /* 0x0c401f0007027f89 */ /* 0x006e6200000e0000 */
[----:B------:R-:W-:Y:S01]  /*9b80*/  IADD3 R123, P0, R18, 0x4020, RZ ;  /* 0x00004020127b7810 */ /* 0x000fe20007f1e0ff */
[----:B------:R-:W-:Y:S01]  /*9b90*/  UIADD3 UR35, -UR36, URZ, URZ ;  /* 0x0000003f24237290 */ /* 0x000fe2000fffe13f */
[----:B------:R-:W-:Y:S01]  /*9ba0*/  LOP3.LUT R14, R15, 0x380, RZ, 0xc0, !PT ;  /* 0x000003800f0e7812 */ /* 0x000fe200078ec0ff */
[----:B------:R-:W2:Y:S01]  /*9bb0*/  SHFL.BFLY PT, R6, R5, 0x2, 0x1f ;  /* 0x0c401f0005067f89 */ /* 0x000ea200000e0000 */
[----:B------:R-:W-:Y:S01]  /*9bc0*/  LOP3.LUT R122, R123, 0x380, RZ, 0xc0, !PT ;  /* 0x000003807b7a7812 */ /* 0x000fe200078ec0ff */
[----:B------:R-:W-:Y:S01]  /*9bd0*/  ULDC.64 UR8, c[0x0][0xb70] ;  /* 0x0002dc0000087ab9 */ /* 0x000fe20000000a00 */
[----:B------:R-:W-:-:S02]  /*9be0*/  SHF.R.U64 R14, R14, 0x3, RZ ;  /* 0x000000030e0e7819 */ /* 0x000fc400000012ff */
[----:B------:R-:W-:Y:S01]  /*9bf0*/  UIADD3 UR4, UR4, 0x400, URZ ;  /* 0x0000040004047890 */ /* 0x000fe2000fffe03f */
[----:B------:R-:W-:Y:S02]  /*9c00*/  SHF.R.U64 R122, R122, 0x3, RZ ;  /* 0x000000037a7a7819 */ /* 0x000fe400000012ff */
[----:B------:R-:W-:Y:S01]  /*9c10*/  LOP3.LUT R14, R14, R15, RZ, 0x3c, !PT ;  /* 0x0000000f0e0e7212 */ /* 0x000fe200078e3cff */
[----:B------:R-:W-:Y:S01]  /*9c20*/  USHF.R.U32.HI UR4, URZ, 0x4, UR4 ;  /* 0x000000043f047899 */ /* 0x000fe20008011604 */
[--C-:B------:R-:W-:Y:S01]  /*9c30*/  IMAD.X R15, RZ, RZ, R19.reuse, P4 ;  /* 0x000000ffff0f7224 */ /* 0x100fe200020e0613 */
[----:B------:R-:W-:Y:S02]  /*9c40*/  IADD3 R13, P4, R18, 0x8000, RZ ;  /* 0x00008000120d7810 */ /* 0x000fe40007f9e0ff */
[----:B------:R-:W-:Y:S01]  /*9c50*/  ULOP3.LUT UR4, UR4, 0x3fff, URZ, 0xc0, !UPT ;  /* 0x00003fff04047892 */ /* 0x000fe2000f8ec03f */
[----:B------:R-:W-:Y:S01]  /*9c60*/  LOP3.LUT R122, R122, R123, RZ, 0x3c, !PT ;  /* 0x0000007b7a7a7212 */ /* 0x000fe200078e3cff */
[----:B------:R-:W-:Y:S01]  /*9c70*/  IMAD.X R123, RZ, RZ, R19, P0 ;  /* 0x000000ffff7b7224 */ /* 0x000fe200000e0613 */
[----:B------:R-:W-:Y:S01]  /*9c80*/  LOP3.LUT R12, R13, 0x380, RZ, 0xc0, !PT ;  /* 0x000003800d0c7812 */ /* 0x000fe200078ec0ff */
[----:B------:R-:W-:Y:S01]  /*9c90*/  ULOP3.LUT UR4, UR4, 0x3800000, URZ, 0xfc, !UPT ;  /* 0x0380000004047892 */ /* 0x000fe2000f8efc3f */
[----:B------:R-:W-:-:S02]  /*9ca0*/  IADD3 R132, P0, R18, 0x8060, RZ ;  /* 0x0000806012847810 */ /* 0x000fc40007f1e0ff */
[----:B------:R-:W-:Y:S01]  /*9cb0*/  SHF.R.U64 R12, R12, 0x3, RZ ;  /* 0x000000030c0c7819 */ /* 0x000fe200000012ff */
[----:B------:R-:W-:Y:S01]  /*9cc0*/  UIMAD UR4, UR38, 0xa80, UR4 ;  /* 0x00000a80260478a4 */ /* 0x000fe2000f8e0204 */
[----:B-1----:R-:W-:Y:S01]  /*9cd0*/  FADD.FTZ R2, R2, R7 ;  /* 0x0000000702027221 */ /* 0x002fe20000010000 */
[----:B------:R-:W-:Y:S01]  /*9ce0*/  IADD3 R21, P5, R18, 0x60, RZ ;  /* 0x0000006012157810 */ /* 0x000fe20007fbe0ff */
[----:B--2---:R-:W-:Y:S01]  /*9cf0*/  FADD.FTZ R5, R6, R5 ;  /* 0x0000000506057221 */ /* 0x004fe20000010000 */
[----:B------:R-:W-:Y:S01]  /*9d00*/  UIADD3 UR6, UR4, 0x80, URZ ;  /* 0x0000008004067890 */ /* 0x000fe2000fffe03f */
[----:B------:R-:W-:Y:S01]  /*9d10*/  LOP3.LUT R12, R12, R13, RZ, 0x3c, !PT ;  /* 0x0000000d0c0c7212 */ /* 0x000fe200078e3cff */
[----:B------:R-:W-:Y:S01]  /*9d20*/  SHFL.BFLY PT, R7, R2, 0x1, 0x1f ;  /* 0x0c201f0002077f89 */ /* 0x000fe200000e0000 */
[----:B------:R-:W-:Y:S01]  /*9d30*/  UMOV UR10, UR4 ;  /* 0x00000004000a7c82 */ /* 0x000fe20008000000 */
[----:B------:R-:W-:Y:S01]  /*9d40*/  LOP3.LUT R13, R132, 0x380, RZ, 0xc0, !PT ;  /* 0x00000380840d7812 */ /* 0x000fe200078ec0ff */
[----:B------:R-:W-:Y:S01]  /*9d50*/  HGMMA.64x192x16.F32.BF16 R24, R200, gdesc[UR8].tnspB, R24, gsb0 ;  /* 0x42e00008c8187df0 */ /* 0x000fe20008001818 */
[----:B------:R-:W-:Y:S01]  /*9d60*/  UMOV UR11, 0x40000040 ;  /* 0x40000040000b7882 */ /* 0x000fe20000000000 */
[----:B------:R-:W-:Y:S01]  /*9d70*/  UMOV UR10, UR6 ;  /* 0x00000006000a7c82 */ /* 0x000fe20008000000 */
[----:B------:R-:W-:Y:S01]  /*9d80*/  UIADD3 UR6, UR4, 0x100, URZ ;  /* 0x0000010004067890 */ /* 0x000fe2000fffe03f */
[----:B------:R-:W-:-:S02]  /*9d90*/  SHF.R.U64 R13, R13, 0x3, RZ ;  /* 0x000000030d0d7819 */ /* 0x000fc400000012ff */
[C---:B------:R-:W-:Y:S02]  /*9da0*/  LOP3.LUT R127, R18.reuse, 0x380, RZ, 0xc0, !PT ;  /* 0x00000380127f7812 */ /* 0x040fe400078ec0ff */
[----:B------:R-:W-:Y:S01]  /*9db0*/  LOP3.LUT R6, R13, R132, RZ, 0x3c, !PT ;  /* 0x000000840d067212 */ /* 0x000fe200078e3cff */
[----:B------:R-:W-:Y:S01]  /*9dc0*/  IMAD.X R13, RZ, RZ, R19, P4 ;  /* 0x000000ffff0d7224 */ /* 0x000fe200020e0613 */
[----:B------:R-:W1:Y:S01]  /*9dd0*/  SHFL.BFLY PT, R132, R5, 0x1, 0x1f ;  /* 0x0c201f0005847f89 */ /* 0x000e6200000e0000 */
[C---:B------:R-:W-:Y:S02]  /*9de0*/  IADD3 R129, P3, R18.reuse, 0x20, RZ ;  /* 0x0000002012817810 */ /* 0x040fe40007f7e0ff */
[----:B------:R-:W-:Y:S02]  /*9df0*/  IADD3 R121, P6, R18, 0x4000, RZ ;  /* 0x0000400012797810 */ /* 0x000fe40007fde0ff */
[----:B------:R-:W-:Y:S02]  /*9e00*/  LOP3.LUT R20, R21, 0x380, RZ, 0xc0, !PT ;  /* 0x0000038015147812 */ /* 0x000fe400078ec0ff */
[----:B------:R-:W-:-:S02]  /*9e10*/  SHF.R.U64 R127, R127, 0x3, RZ ;  /* 0x000000037f7f7819 */ /* 0x000fc400000012ff */
[----:B------:R-:W-:Y:S02]  /*9e20*/  IADD3 R131, P2, R18, 0x4040, RZ ;  /* 0x0000404012837810 */ /* 0x000fe40007f5e0ff */
[----:B------:R-:W-:Y:S02]  /*9e30*/  LOP3.LUT R128, R129, 0x380, RZ, 0xc0, !PT ;  /* 0x0000038081807812 */ /* 0x000fe400078ec0ff */
[----:B------:R-:W-:Y:S02]  /*9e40*/  LOP3.LUT R120, R121, 0x380, RZ, 0xc0, !PT ;  /* 0x0000038079787812 */ /* 0x000fe400078ec0ff */
[----:B------:R-:W-:Y:S02]  /*9e50*/  SHF.R.U64 R20, R20, 0x3, RZ ;  /* 0x0000000314147819 */ /* 0x000fe400000012ff */
[----:B------:R-:W-:Y:S01]  /*9e60*/  LOP3.LUT R126, R127, R18, RZ, 0x3c, !PT ;  /* 0x000000127f7e7212 */ /* 0x000fe200078e3cff */
[----:B------:R-:W-:Y:S01]  /*9e70*/  IMAD.MOV.U32 R127, RZ, RZ, R19 ;  /* 0x000000ffff7f7224 */ /* 0x000fe200078e0013 */
[----:B------:R-:W-:-:S02]  /*9e80*/  LOP3.LUT R130, R131, 0x380, RZ, 0xc0, !PT ;  /* 0x0000038083827812 */ /* 0x000fc400078ec0ff */
[----:B------:R-:W-:Y:S02]  /*9e90*/  SHF.R.U64 R128, R128, 0x3, RZ ;  /* 0x0000000380807819 */ /* 0x000fe400000012ff */
[----:B------:R-:W-:Y:S01]  /*9ea0*/  SHF.R.U64 R120, R120, 0x3, RZ ;  /* 0x0000000378787819 */ /* 0x000fe200000012ff */
[----:B-1----:R-:W-:Y:S01]  /*9eb0*/  FADD.FTZ R132, R5, R132 ;  /* 0x0000008405847221 */ /* 0x002fe20000010000 */
[----:B------:R-:W-:Y:S02]  /*9ec0*/  LOP3.LUT R20, R20, R21, RZ, 0x3c, !PT ;  /* 0x0000001514147212 */ /* 0x000fe400078e3cff */
[----:B------:R-:W-:Y:S02]  /*9ed0*/  IADD3.X R21, RZ, R19, RZ, P5, !PT ;  /* 0x00000013ff157210 */ /* 0x000fe40002ffe4ff */
[----:B------:R-:W-:Y:S02]  /*9ee0*/  SHF.R.U64 R130, R130, 0x3, RZ ;  /* 0x0000000382827819 */ /* 0x000fe400000012ff */
[----:B------:R-:W-:-:S02]  /*9ef0*/  IADD3 R11, P5, R18, 0x8020, RZ ;  /* 0x00008020120b7810 */ /* 0x000fc40007fbe0ff */
[----:B------:R-:W-:Y:S01]  /*9f00*/  MOV R126, R126 ;  /* 0x0000007e007e7202 */ /* 0x000fe20000000f00 */
[----:B------:R-:W-:Y:S01]  /*9f10*/  FADD.FTZ R127, R2, R7 ;  /* 0x00000007027f7221 */ /* 0x000fe20000010000 */
[----:B------:R-:W-:Y:S01]  /*9f20*/  LOP3.LUT R128, R128, R129, RZ, 0x3c, !PT ;  /* 0x0000008180807212 */ /* 0x000fe200078e3cff */
[--C-:B------:R-:W-:Y:S01]  /*9f30*/  IMAD.X R129, RZ, RZ, R19.reuse, P3 ;  /* 0x000000ffff817224 */ /* 0x100fe200018e0613 */
[----:B------:R-:W-:Y:S01]  /*9f40*/  LOP3.LUT R120, R120, R121, RZ, 0x3c, !PT ;  /* 0x0000007978787212 */ /* 0x000fe200078e3cff */
[--C-:B------:R-:W-:Y:S01]  /*9f50*/  IMAD.X R121, RZ, RZ, R19.reuse, P6 ;  /* 0x000000ffff797224 */ /* 0x100fe200030e0613 */
[----:B------:R-:W-:Y:S02]  /*9f60*/  IADD3 R125, P3, R18, 0x4060, RZ ;  /* 0x00004060127d7810 */ /* 0x000fe40007f7e0ff */
[----:B------:R-:W-:Y:S01]  /*9f70*/  LOP3.LUT R130, R130, R131, RZ, 0x3c, !PT ;  /* 0x0000008382827212 */ /* 0x000fe200078e3cff */
[----:B------:R-:W-:Y:S01]  /*9f80*/  IMAD.X R131, RZ, RZ, R19, P2 ;  /* 0x000000ffff837224 */ /* 0x000fe200010e0613 */
[----:B------:R-:W-:-:S02]  /*9f90*/  IADD3 R9, P6, R18, 0x8040, RZ ;  /* 0x0000804012097810 */ /* 0x000fc40007fde0ff */
[----:B------:R-:W-:Y:S02]  /*9fa0*/  LOP3.LUT R10, R11, 0x380, RZ, 0xc0, !PT ;  /* 0x000003800b0a7812 */ /* 0x000fe400078ec0ff */
[----:B------:R-:W-:Y:S02]  /*9fb0*/  FSETP.NE.FTZ.AND P2, PT, R127, RZ, PT ;  /* 0x000000ff7f00720b */ /* 0x000fe40003f55000 */
[----:B------:R-:W-:Y:S02]  /*9fc0*/  LOP3.LUT R124, R125, 0x380, RZ, 0xc0, !PT ;  /* 0x000003807d7c7812 */ /* 0x000fe400078ec0ff */
[----:B------:R-:W-:Y:S02]  /*9fd0*/  LOP3.LUT R8, R9, 0x380, RZ, 0xc0, !PT ;  /* 0x0000038009087812 */ /* 0x000fe400078ec0ff */
[----:B------:R-:W-:Y:S02]  /*9fe0*/  SHF.R.U64 R10, R10, 0x3, RZ ;  /* 0x000000030a0a7819 */ /* 0x000fe400000012ff */
[----:B------:R-:W-:-:S02]  /*9ff0*/  FSETP.NE.FTZ.AND P4, PT, R132, RZ, PT ;  /* 0x000000ff8400720b */ /* 0x000fc40003f95000 */
[----:B------:R-:W-:Y:S02]  /*a000*/  R2UR UR5, R206 ;  /* 0x00000000ce0572ca */ /* 0x000fe400000e0000 */
[----:B------:R-:W-:Y:S01]  /*a010*/  SHF.R.U64 R124, R124, 0x3, RZ ;  /* 0x000000037c7c7819 */ /* 0x000fe200000012ff */
[----:B------:R-:W-:Y:S01]  /*a020*/  @P2 FMUL.FTZ R5, R0, 0.69314718246459960938 ;  /* 0x3f31721800052820 */ /* 0x000fe20000410000 */
[----:B------:R-:W-:Y:S02]  /*a030*/  SHF.R.U64 R8, R8, 0x3, RZ ;  /* 0x0000000308087819 */ /* 0x000fe400000012ff */
[----:B------:R-:W-:Y:S01]  /*a040*/  LOP3.LUT R10, R10, R11, RZ, 0x3c, !PT ;  /* 0x0000000b0a0a7212 */ /* 0x000fe200078e3cff */
[----:B------:R-:W-:Y:S01]  /*a050*/  IMAD.X R11, RZ, RZ, R19, P5 ;  /* 0x000000ffff0b7224 */ /* 0x000fe200028e0613 */
[----:B------:R-:W-:Y:S02]  /*a060*/  R2UR UR12, R205 ;  /* 0x00000000cd0c72ca */ /* 0x000fe400000e0000 */
[----:B------:R-:W-:-:S02]  /*a070*/  LOP3.LUT R124, R124, R125, RZ, 0x3c, !PT ;  /* 0x0000007d7c7c7212 */ /* 0x000fc400078e3cff */
[----:B------:R-:W-:Y:S01]  /*a080*/  LOP3.LUT R8, R8, R9, RZ, 0x3c, !PT ;  /* 0x0000000908087212 */ /* 0x000fe200078e3cff */
[----:B------:R-:W-:Y:S01]  /*a090*/  IMAD.X R9, RZ, RZ, R19, P6 ;  /* 0x000000ffff097224 */ /* 0x000fe200030e0613 */
[----:B------:R-:W-:Y:S01]  /*a0a0*/  MOV R121, R120 ;  /* 0x0000007800797202 */ /* 0x000fe20000000f00 */
[----:B------:R-:W-:Y:S01]  /*a0b0*/  UIADD3 UR34, -UR5, URZ, URZ ;  /* 0x0000003f05227290 */ /* 0x000fe2000fffe13f */
[----:B------:R-:W-:Y:S02]  /*a0c0*/  IADD3.X R125, RZ, R19, RZ, P3, !PT ;  /* 0x00000013ff7d7210 */ /* 0x000fe40001ffe4ff */
[----:B------:R-:W-:Y:S01]  /*a0d0*/  MOV R2, R130 ;  /* 0x0000008200027202 */ /* 0x000fe20000000f00 */
[----:B------:R-:W-:Y:S01]  /*a0e0*/  IMAD.MOV.U32 R130, RZ, RZ, RZ ;  /* 0x000000ffff827224 */ /* 0x000fe200078e00ff */
[----:B------:R-:W-:Y:S02]  /*a0f0*/  MOV R120, R10 ;  /* 0x0000000a00787202 */ /* 0x000fe40000000f00 */
[----:B------:R-:W-:Y:S01]  /*a100*/  IADD3.X R7, RZ, R19, RZ, P0, !PT ;  /* 0x00000013ff077210 */ /* 0x000fe200007fe4ff */
[----:B------:R-:W1:Y:S01]  /*a110*/  @P2 MUFU.LG2 R10, R127 ;  /* 0x0000007f000a2308 */ /* 0x000e620000000c00 */
[----:B------:R-:W-:-:S02]  /*a120*/  MOV R14, R14 ;  /* 0x0000000e000e7202 */ /* 0x000fc40000000f00 */
[----:B------:R-:W-:Y:S02]  /*a130*/  MOV R123, R122 ;  /* 0x0000007a007b7202 */ /* 0x000fe40000000f00 */
[----:B------:R-:W-:Y:S01]  /*a140*/  MOV R15, R124 ;  /* 0x0000007c000f7202 */ /* 0x000fe20000000f00 */
[----:B------:R-:W-:Y:S01]  /*a150*/  IMAD.MOV.U32 R124, RZ, RZ, -0x800000 ;  /* 0xff800000ff7c7424 */ /* 0x000fe200078e00ff */
[----:B------:R-:W-:Y:S01]  /*a160*/  MOV R122, R8 ;  /* 0x00000008007a7202 */ /* 0x000fe20000000f00 */
[----:B------:R-:W-:Y:S01]  /*a170*/  @P2 MUFU.RCP R130, R127 ;  /* 0x0000007f00822308 */ /* 0x000fe20000001000 */
[----:B------:R-:W-:Y:S01]  /*a180*/  MOV R125, R6 ;  /* 0x00000006007d7202 */ /* 0x000fe20000000f00 */
[----:B------:R-:W-:Y:S01]  /*a190*/  IMAD.U32 R6, RZ, RZ, UR7 ;  /* 0x00000007ff067e24 */ /* 0x000fe2000f8e00ff */
[----:B------:R-:W-:Y:S01]  /*a1a0*/  MOV R128, R128 ;  /* 0x0000008000807202 */ /* 0x000fe20000000f00 */
[----:B------:R-:W-:Y:S02]  /*a1b0*/  IMAD.MOV.U32 R129, RZ, RZ, RZ ;  /* 0x000000ffff817224 */ /* 0x000fe400078e00ff */
[----:B------:R-:W-:Y:S01]  /*a1c0*/  @P4 FMUL.FTZ R7, R0, 0.69314718246459960938 ;  /* 0x3f31721800074820 */ /* 0x000fe20000410000 */
[----:B------:R-:W-:Y:S01]  /*a1d0*/  LOP3.LUT P0, RZ, R204, 0x3, RZ, 0xc0, !PT ;  /* 0x00000003ccff7812 */ /* 0x000fe2000780c0ff */
[----:B------:R-:W-:Y:S01]  /*a1e0*/  ULDC UR7, c[0x0][0xa88] ;  /* 0x0002a20000077ab9 */ /* 0x000fe20000000800 */
[----:B------:R-:W2:Y:S01]  /*a1f0*/  @P4 MUFU.LG2 R8, R132 ;  /* 0x0000008400084308 */ /* 0x000ea20000000c00 */
[----:B------:R-:W-:Y:S01]  /*a200*/  @!P1 IADD3 R6, R6, 0x36860, RZ ;  /* 0x0003686006069810 */ /* 0x000fe20007ffe0ff */
[----:B-1----:R-:W-:Y:S01]  /*a210*/  @P2 FMUL.FTZ R10, R10, 0.69314718246459960938 ;  /* 0x3f3172180a0a2820 */ /* 0x002fe20000410000 */
[----:B------:R-:W-:-:S02]  /*a220*/  MOV R20, R20 ;  /* 0x0000001400147202 */ /* 0x000fc40000000f00 */
[----:B------:R-:W-:Y:S01]  /*a230*/  @!P1 PRMT R6, RZ, 0x654, R6 ;  /* 0x00000654ff069816 */ /* 0x000fe20000000006 */
[----:B------:R-:W-:Y:S01]  /*a240*/  @P2 FFMA.FTZ R124, R5, R4, R10 ;  /* 0x00000004057c2223 */ /* 0x000fe2000001000a */
[----:B------:R-:W-:Y:S01]  /*a250*/  MOV R21, R12 ;  /* 0x0000000c00157202 */ /* 0x000fe20000000f00 */
[----:B------:R-:W1:Y:S01]  /*a260*/  @P4 MUFU.RCP R129, R132 ;  /* 0x0000008400814308 */ /* 0x000e620000001000 */
[----:B--2---:R-:W-:Y:S01]  /*a270*/  @P4 FMUL.FTZ R8, R8, 0.69314718246459960938 ;  /* 0x3f31721808084820 */ /* 0x004fe20000410000 */
[----:B------:R-:W-:Y:S02]  /*a280*/  WARPGROUP.DEPBAR.LE gsb0, 0x0 ;  /* 0x00008000000079c5 */ /* 0x000fe40000010000 */
[----:B------:R-:W-:-:S06]  /*a290*/  WARPGROUP.ARRIVE ;  /* 0x00000000000079c5 */ /* 0x000fcc0000000000 */
[----:B------:R-:W-:Y:S01]  /*a2a0*/  HGMMA.64x192x16.F32.BF16 R24, R196, gdesc[UR8].tnspB, R24, gsb0 ;  /* 0x42e00008c4187df0 */ /* 0x000fe20008001818 */
[----:B------:R-:W-:Y:S01]  /*a2b0*/  UMOV UR10, UR6 ;  /* 0x00000006000a7c82 */ /* 0x000fe20008000000 */
[----:B------:R-:W-:Y:S01]  /*a2c0*/  UMOV UR11, 0x40000040 ;  /* 0x40000040000b7882 */ /* 0x000fe20000000000 */
[----:B------:R-:W-:Y:S01]  /*a2d0*/  UIADD3 UR6, UR4, 0x180, URZ ;  /* 0x0000018004067890 */ /* 0x000fe2000fffe03f */
[----:B------:R-:W-:Y:S02]  /*a2e0*/  WARPGROUP.DEPBAR.LE gsb0, 0x0 ;  /* 0x00008000000079c5 */ /* 0x000fe40000010000 */
[----:B------:R-:W-:-:S14]  /*a2f0*/  WARPGROUP.ARRIVE ;  /* 0x00000000000079c5 */ /* 0x000fdc0000000000 */
        /* <DEDUP_REMOVED lines=9> */
[----:B------:R-:W-:Y:S02]  /*a390*/  UIADD3 UR6, UR4, 0x280, URZ ;  /* 0x0000028004067890 */ /* 0x000fe4000fffe03f */
[----:B------:R-:W-:Y:S01]  /*a3a0*/  UIADD3 UR4, UR4, 0x300, URZ ;  /* 0x0000030004047890 */ /* 0x000fe2000fffe03f */
[----:B------:R-:W-:Y:S02]  /*a3b0*/  WARPGROUP.DEPBAR.LE gsb0, 0x0 ;  /* 0x00008000000079c5 */ /* 0x000fe40000010000 */
[----:B------:R-:W-:-:S12]  /*a3c0*/  WARPGROUP.ARRIVE ;  /* 0x00000000000079c5 */ /* 0x000fd80000000000 */
[----:B------:R-:W-:Y:S01]  /*a3d0*/  HGMMA.64x192x16.F32.BF16 R24, R184, gdesc[UR8].tnspB, R24, gsb0 ;  /* 0x42e00008b8187df0 */ /* 0x000fe20008001818 */
[----:B------:R-:W-:Y:S01]  /*a3e0*/  UMOV UR10, UR6 ;  /* 0x00000006000a7c82 */ /* 0x000fe20008000000 */
[----:B------:R-:W-:Y:S01]  /*a3f0*/  UMOV UR11, 0x40000040 ;  /* 0x40000040000b7882 */ /* 0x000fe20000000000 */
[----:B------:R-:W-:Y:S02]  /*a400*/  WARPGROUP.DEPBAR.LE gsb0, 0x0 ;  /* 0x00008000000079c5 */ /* 0x000fe40000010000 */
[----:B------:R-:W-:-:S15]  /*a410*/  WARPGROUP.ARRIVE ;  /* 0x00000000000079c5 */ /* 0x000fde0000000000 */
[----:B------:R-:W-:Y:S01]  /*a420*/  HGMMA.64x192x16.F32.BF16 R24, R180, gdesc[UR8].tnspB, R24, gsb0 ;  /* 0x42e00008b4187df0 */ /* 0x000fe20008001818 */
[----:B------:R-:W-:Y:S01]  /*a430*/  UMOV UR10, UR4 ;  /* 0x00000004000a7c82 */ /* 0x000fe20008000000 */
[----:B------:R-:W-:Y:S01]  /*a440*/  UMOV UR11, 0x40000040 ;  /* 0x40000040000b7882 */ /* 0x000fe20000000000 */
[----:B------:R-:W-:Y:S02]  /*a450*/  ULDC UR4, c[0x0][0xdb4] ;  /* 0x00036d0000047ab9 */ /* 0x000fe40000000800 */
[----:B------:R-:W-:-:S03]  /*a460*/  UIMAD UR35, UR4, UR35, UR5 ;  /* 0x00000023042372a4 */ /* 0x000fc6000f8e0205 */
[----:B------:R-:W-:Y:S01]  /*a470*/  ULDC UR5, c[0x0][0xda8] ;  /* 0x00036a0000057ab9 */ /* 0x000fe20000000800 */
[----:B------:R-:W-:Y:S02]  /*a480*/  USHF.R.S32.HI UR4, URZ, 0x1f, UR35 ;  /* 0x0000001f3f047899 */ /* 0x000fe40008011423 */
[----:B------:R-:W-:Y:S02]  /*a490*/  UIMAD UR34, UR5, UR34, UR12 ;  /* 0x00000022052272a4 */ /* 0x000fe4000f8e020c */
[----:B------:R-:W-:Y:S02]  /*a4a0*/  UIMAD UR6, UR4, UR8, URZ ;  /* 0x00000008040672a4 */ /* 0x000fe4000f8e023f */
[----:B------:R-:W-:Y:S02]  /*a4b0*/  USHF.L.U32 UR34, UR34, 0x7, URZ ;  /* 0x0000000722227899 */ /* 0x000fe4000800063f */
[----:B------:R-:W-:Y:S02]  /*a4c0*/  UIMAD.WIDE.U32 UR4, UR35, UR8, URZ ;  /* 0x00000008230472a5 */ /* 0x000fe4000f8e003f */
[----:B------:R-:W-:-:S02]  /*a4d0*/  UIMAD UR6, UR35, UR9, UR6 ;  /* 0x00000009230672a4 */ /* 0x000fc4000f8e0206 */
[----:B------:R-:W-:Y:S01]  /*a4e0*/  VIADD R127, R209, UR34 ;  /* 0x00000022d17f7c36 */ /* 0x000fe20008000000 */
[----:B------:R-:W-:Y:S01]  /*a4f0*/  ULDC.64 UR12, c[0x0][0x208] ;  /* 0x00008200000c7ab9 */ /* 0x000fe20000000a00 */
[----:B------:R-:W-:Y:S01]  /*a500*/  IMAD.U32 R12, RZ, RZ, UR4 ;  /* 0x00000004ff0c7e24 */ /* 0x000fe2000f8e00ff */
[----:B------:R-:W-:Y:S01]  /*a510*/  UIADD3 UR4, UR5, UR6, URZ ;  /* 0x0000000605047290 */ /* 0x000fe2000fffe03f */
[----:B------:R-:W-:Y:S02]  /*a520*/  VIADD R9, R127, 0x8 ;  /* 0x000000087f097836 */ /* 0x000fe40000000000 */
[----:B------:R-:W-:-:S03]  /*a530*/  IMAD.U32 R13, RZ, RZ, UR5 ;  /* 0x00000005ff0d7e24 */ /* 0x000fc6000f8e00ff */
[----:B------:R-:W-:Y:S02]  /*a540*/  ISETP.GE.OR P3, PT, R9, UR7, P0 ;  /* 0x0000000709007c0c */ /* 0x000fe40008766670 */
[----:B------:R-:W-:Y:S01]  /*a550*/  MOV R13, UR4 ;  /* 0x00000004000d7c02 */ /* 0x000fe20008000f00 */
[----:B------:R-:W-:Y:S01]  /*a560*/  USHF.R.S32.HI UR4, URZ, 0x1f, UR36 ;  /* 0x0000001f3f047899 */ /* 0x000fe20008011424 */
[----:B------:R-:W-:Y:S01]  /*a570*/  ISETP.GE.OR P0, PT, R127, UR7, P0 ;  /* 0x000000077f007c0c */ /* 0x000fe20008706670 */
[----:B------:R-:W-:Y:S02]  /*a580*/  WARPGROUP.DEPBAR.LE gsb0, 0x0 ;  /* 0x00008000000079c5 */ /* 0x000fe40000010000 */
[----:B------:R-:W-:-:S06]  /*a590*/  WARPGROUP.ARRIVE ;  /* 0x00000000000079c5 */ /* 0x000fcc0000000000 */
[----:B------:R-:W-:Y:S01]  /*a5a0*/  HGMMA.64x192x16.F32.BF16 R24, R176, gdesc[UR8].tnspB, R24, gsb0 ;  /* 0x42e00008b0187df0 */ /* 0x000fe20008001818 */
[----:B------:R-:W-:Y:S01]  /*a5b0*/  R2UR UR10, R22 ;  /* 0x00000000160a72ca */ /* 0x000fe200000e0000 */
[----:B------:R-:W-:Y:S02]  /*a5c0*/  IMAD.MOV.U32 R22, RZ, RZ, -0x800000 ;  /* 0xff800000ff167424 */ /* 0x000fe400078e00ff */
[----:B------:R-:W-:Y:S01]  /*a5d0*/  @P4 FFMA.FTZ R22, R7, R3, R8 ;  /* 0x0000000307164223 */ /* 0x000fe20000010008 */
[----:B------:R-:W-:Y:S02]  /*a5e0*/  WARPGROUP.DEPBAR.LE gsb0, 0x0 ;  /* 0x00008000000079c5 */ /* 0x000fe40000010000 */
[----:B------:R2:W-:Y:S01]  /*a5f0*/  @!P1 SYNCS.ARRIVE.TRANS64.RED.A1T0 RZ, [R6+URZ], RZ ;  /* 0x000000ff06ff99a7 */ /* 0x0005e2000810043f */
[-C--:B------:R-:W-:Y:S01]  /*a600*/  FMUL.FTZ R10, R37, R130.reuse ;  /* 0x00000082250a7220 */ /* 0x080fe20000410000 */
[-C--:B------:R-:W-:Y:S01]  /*a610*/  FMUL.FTZ R11, R36, R130.reuse ;  /* 0x00000082240b7220 */ /* 0x080fe20000410000 */
[-C--:B------:R-:W-:Y:S01]  /*a620*/  FMUL.FTZ R7, R28, R130.reuse ;  /* 0x000000821c077220 */ /* 0x080fe20000410000 */
[-C--:B------:R-:W-:Y:S01]  /*a630*/  FMUL.FTZ R8, R33, R130.reuse ;  /* 0x0000008221087220 */ /* 0x080fe20000410000 */
[-C--:B------:R-:W-:Y:S01]  /*a640*/  FMUL.FTZ R9, R32, R130.reuse ;  /* 0x0000008220097220 */ /* 0x080fe20000410000 */
[-C--:B-1----:R-:W-:Y:S01]  /*a650*/  FMUL.FTZ R35, R35, R129.reuse ;  /* 0x0000008123237220 */ /* 0x082fe20000410000 */
[-C--:B------:R-:W-:Y:S01]  /*a660*/  FMUL.FTZ R34, R34, R129.reuse ;  /* 0x0000008122227220 */ /* 0x080fe20000410000 */
[----:B------:R-:W1:Y:S01]  /*a670*/  LDC.64 R36, c[0x0][0xb78] ;  /* 0x0002de00ff247b82 */ /* 0x000e620000000a00 */
[-C--:B--2---:R-:W-:Y:S01]  /*a680*/  FMUL.FTZ R6, R29, R130.reuse ;  /* 0x000000821d067220 */ /* 0x084fe20000410000 */
[-C--:B------:R-:W-:Y:S01]  /*a690*/  FMUL.FTZ R4, R25, R130.reuse ;  /* 0x0000008219047220 */ /* 0x080fe20000410000 */
[-C--:B------:R-:W-:Y:S01]  /*a6a0*/  FMUL.FTZ R3, R24, R130.reuse ;  /* 0x0000008218037220 */ /* 0x080fe20000410000 */
[-C--:B------:R-:W-:Y:S01]  /*a6b0*/  FMUL.FTZ R5, R27, R129.reuse ;  /* 0x000000811b057220 */ /* 0x080fe20000410000 */
[----:B------:R-:W-:Y:S01]  /*a6c0*/  FMUL.FTZ R26, R26, R129 ;  /* 0x000000811a1a7220 */ /* 0x000fe20000410000 */
[----:B------:R-:W-:Y:S01]  /*a6d0*/  F2FP.BF16.F32.PACK_AB R6, R6, R7 ;  /* 0x000000070606723e */ /* 0x000fe200000010ff */
        /* <DEDUP_REMOVED lines=14> */
[----:B------:R-:W-:Y:S01]  /*a7c0*/  F2FP.BF16.F32.PACK_AB R8, R8, R9 ;  /* 0x000000090808723e */ /* 0x000fe200000010ff */
        /* <DEDUP_REMOVED lines=8> */
[----:B------:R-:W-:Y:S01]  /*a850*/  FMUL.FTZ R54, R54, R129 ;  /* 0x0000008136367220 */ /* 0x000fe20000410000 */
[-C--:B------:R-:W-:Y:S01]  /*a860*/  FMUL.FTZ R61, R61, R130.reuse ;  /* 0x000000823d3d7220 */ /* 0x080fe20000410000 */
[----:B------:R-:W-:Y:S01]  /*a870*/  FMUL.FTZ R60, R60, R130 ;  /* 0x000000823c3c7220 */ /* 0x000fe20000410000 */
[----:B------:R-:W-:Y:S01]  /*a880*/  F2FP.BF16.F32.PACK_AB R4, R4, R3 ;  /* 0x000000030404723e */ /* 0x000fe200000010ff */
[-C--:B------:R-:W-:Y:S01]  /*a890*/  FMUL.FTZ R59, R59, R129.reuse ;  /* 0x000000813b3b7220 */ /* 0x080fe20000410000 */
[----:B------:R-:W-:Y:S01]  /*a8a0*/  F2FP.BF16.F32.PACK_AB R5, R5, R26 ;  /* 0x0000001a0505723e */ /* 0x000fe200000010ff */
[----:B------:R-:W-:Y:S01]  /*a8b0*/  FMUL.FTZ R58, R58, R129 ;  /* 0x000000813a3a7220 */ /* 0x000fe20000410000 */
[----:B------:R-:W-:Y:S01]  /*a8c0*/  F2FP.BF16.F32.PACK_AB R7, R7, R30 ;  /* 0x0000001e0707723e */ /* 0x000fe200000010ff */
[----:B------:R-:W-:Y:S01]  /*a8d0*/  BAR.SYNC.DEFER_BLOCKING 0x1, 0x100 ;  /* 0x0044000000007b1d */ /* 0x000fe20000010000 */
[----:B------:R-:W-:Y:S01]  /*a8e0*/  F2FP.BF16.F32.PACK_AB R10, R10, R11 ;  /* 0x0000000b0a0a723e */ /* 0x000fe200000010ff */
[-C--:B------:R-:W-:Y:S01]  /*a8f0*/  FMUL.FTZ R35, R63, R129.reuse ;  /* 0x000000813f237220 */ /* 0x080fe20000410000 */
[-C--:B------:R-:W-:Y:S01]  /*a900*/  FMUL.FTZ R62, R62, R129.reuse ;  /* 0x000000813e3e7220 */ /* 0x080fe20000410000 */
        /* <DEDUP_REMOVED lines=20> */
[----:B------:R-:W-:Y:S01]  /*aa50*/  F2FP.BF16.F32.PACK_AB R25, R43, R42 ;  /* 0x0000002a2b19723e */ /* 0x000fe200000010ff */
[----:B------:R-:W-:Y:S01]  /*aa60*/  FMUL.FTZ R81, R81, R130 ;  /* 0x0000008251517220 */ /* 0x000fe20000410000 */
[----:B------:R-:W-:Y:S01]  /*aa70*/  F2FP.BF16.F32.PACK_AB R26, R45, R44 ;  /* 0x0000002c2d1a723e */ /* 0x000fe200000010ff */
        /* <DEDUP_REMOVED lines=18> */
[-C--:B------:R-:W-:Y:S01]  /*aba0*/  FMUL.FTZ R94, R94, R129.reuse ;  /* 0x000000815e5e7220 */ /* 0x080fe20000410000 */
[-C--:B------:R-:W-:Y:S01]  /*abb0*/  FMUL.FTZ R99, R99, R129.reuse ;  /* 0x0000008163637220 */ /* 0x080fe20000410000 */
[----:B------:R-:W-:Y:S01]  /*abc0*/  FMUL.FTZ R98, R98, R129 ;  /* 0x0000008162627220 */ /* 0x000fe20000410000 */
[----:B------:R-:W-:Y:S01]  /*abd0*/  F2FP.BF16.F32.PACK_AB R29, R51, R50 ;  /* 0x00000032331d723e */ /* 0x000fe200000010ff */
[----:B------:R-:W-:Y:S01]  /*abe0*/  FMUL.FTZ R101, R101, R130 ;  /* 0x0000008265657220 */ /* 0x000fe20000410000 */
[----:B------:R-:W-:Y:S01]  /*abf0*/  F2FP.BF16.F32.PACK_AB R30, R53, R52 ;  /* 0x00000034351e723e */ /* 0x000fe200000010ff */
[----:B------:R-:W-:Y:S01]  /*ac00*/  FMUL.FTZ R100, R100, R130 ;  /* 0x0000008264647220 */ /* 0x000fe20000410000 */
[----:B------:R-:W-:Y:S01]  /*ac10*/  F2FP.BF16.F32.PACK_AB R31, R31, R54 ;  /* 0x000000361f1f723e */ /* 0x000fe200000010ff */
[-C--:B------:R-:W-:Y:S01]  /*ac20*/  FMUL.FTZ R113, R113, R130.reuse ;  /* 0x0000008271717220 */ /* 0x080fe20000410000 */
[----:B------:R-:W-:Y:S01]  /*ac30*/  F2FP.BF16.F32.PACK_AB R32, R32, R33 ;  /* 0x000000212020723e */ /* 0x000fe200000010ff */
[----:B------:R-:W-:Y:S01]  /*ac40*/  FMUL.FTZ R112, R112, R130 ;  /* 0x0000008270707220 */ /* 0x000fe20000410000 */
[-C--:B------:R-:W-:Y:S01]  /*ac50*/  FMUL.FTZ R103, R103, R129.reuse ;  /* 0x0000008167677220 */ /* 0x080fe20000410000 */
[-C--:B------:R-:W-:Y:S01]  /*ac60*/  FMUL.FTZ R102, R102, R129.reuse ;  /* 0x0000008166667220 */ /* 0x080fe20000410000 */
[-C--:B------:R-:W-:Y:S01]  /*ac70*/  FMUL.FTZ R107, R107, R129.reuse ;  /* 0x000000816b6b7220 */ /* 0x080fe20000410000 */
[-C--:B------:R-:W-:Y:S01]  /*ac80*/  FMUL.FTZ R106, R106, R129.reuse ;  /* 0x000000816a6a7220 */ /* 0x080fe20000410000 */
[----:B------:R2:W-:Y:S01]  /*ac90*/  STSM.16.M88.4 [R126], R4 ;  /* 0x000000047e007844 */ /* 0x0005e20000000200 */
        /* <DEDUP_REMOVED lines=9> */
[----:B------:R3:W-:Y:S01]  /*ad30*/  STSM.16.M88.4 [R128], R8 ;  /* 0x0000000880007844 */ /* 0x0007e20000000200 */
[-C--:B------:R-:W-:Y:S01]  /*ad40*/  FMUL.FTZ R117, R117, R130.reuse ;  /* 0x0000008275757220 */ /* 0x080fe20000410000 */
[----:B------:R-:W-:Y:S01]  /*ad50*/  FMUL.FTZ R116, R116, R130 ;  /* 0x0000008274747220 */ /* 0x000fe20000410000 */
[-C--:B------:R-:W-:Y:S01]  /*ad60*/  FMUL.FTZ R119, R119, R129.reuse ;  /* 0x0000008177777220 */ /* 0x080fe20000410000 */
[----:B------:R-:W-:Y:S01]  /*ad70*/  FMUL.FTZ R118, R118, R129 ;  /* 0x0000008176767220 */ /* 0x000fe20000410000 */
[----:B------:R4:W-:Y:S01]  /*ad80*/  STSM.16.M88.4 [R14], R24 ;  /* 0x000000180e007844 */ /* 0x0009e20000000200 */
[----:B--2---:R-:W-:Y:S01]  /*ad90*/  F2FP.BF16.F32.PACK_AB R4, R65, R64 ;  /* 0x000000404104723e */ /* 0x004fe200000010ff */
[C---:B-1----:R-:W-:Y:S01]  /*ada0*/  IMAD R0, R36.reuse, UR4, RZ ;  /* 0x0000000424007c24 */ /* 0x042fe2000f8e02ff */
[----:B------:R-:W-:Y:S01]  /*adb0*/  F2FP.BF16.F32.PACK_AB R5, R67, R66 ;  /* 0x000000424305723e */ /* 0x000fe200000010ff */
[----:B------:R-:W-:Y:S01]  /*adc0*/  STSM.16.M88.4 [R20], R28 ;  /* 0x0000001c14007844 */ /* 0x000fe20000000200 */
[----:B------:R-:W-:Y:S01]  /*add0*/  F2FP.BF16.F32.PACK_AB R6, R69, R68 ;  /* 0x000000444506723e */ /* 0x000fe200000010ff */
[----:B------:R-:W-:Y:S01]  /*ade0*/  IMAD.WIDE.U32 R12, R36, UR36, R12 ;  /* 0x00000024240c7c25 */ /* 0x000fe2000f8e000c */
[----:B------:R-:W-:Y:S01]  /*adf0*/  F2FP.BF16.F32.PACK_AB R7, R71, R70 ;  /* 0x000000464707723e */ /* 0x000fe200000010ff */
[----:B------:R-:W-:Y:S01]  /*ae00*/  STSM.16.M88.4 [R121], R32 ;  /* 0x0000002079007844 */ /* 0x000fe20000000200 */
[----:B------:R-:W-:Y:S01]  /*ae10*/  F2FP.BF16.F32.PACK_AB R88, R89, R88 ;  /* 0x000000585958723e */ /* 0x000fe200000010ff */
[----:B------:R-:W-:Y:S01]  /*ae20*/  IMAD R0, R37, UR36, R0 ;  /* 0x0000002425007c24 */ /* 0x000fe2000f8e0200 */
[----:B---3--:R-:W-:Y:S01]  /*ae30*/  F2FP.BF16.F32.PACK_AB R8, R73, R72 ;  /* 0x000000484908723e */ /* 0x008fe200000010ff */
[----:B------:R-:W-:Y:S01]  /*ae40*/  STSM.16.M88.4 [R123], R4 ;  /* 0x000000047b007844 */ /* 0x000fe20000000200 */
[----:B------:R-:W-:Y:S01]  /*ae50*/  F2FP.BF16.F32.PACK_AB R9, R75, R74 ;  /* 0x0000004a4b09723e */ /* 0x000fe200000010ff */
[----:B------:R-:W-:Y:S01]  /*ae60*/  ULDC.64 UR4, c[0x0][0xb40] ;  /* 0x0002d00000047ab9 */ /* 0x000fe20000000a00 */
[----:B------:R-:W-:-:S02]  /*ae70*/  F2FP.BF16.F32.PACK_AB R10, R77, R76 ;  /* 0x0000004c4d0a723e */ /* 0x000fc400000010ff */
[----:B------:R-:W-:Y:S02]  /*ae80*/  F2FP.BF16.F32.PACK_AB R11, R79, R78 ;  /* 0x0000004e4f0b723e */ /* 0x000fe400000010ff */
[----:B----4-:R-:W-:Y:S02]  /*ae90*/  F2FP.BF16.F32.PACK_AB R24, R81, R80 ;  /* 0x000000505118723e */ /* 0x010fe400000010ff */
[----:B------:R-:W-:Y:S01]  /*aea0*/  F2FP.BF16.F32.PACK_AB R25, R83, R82 ;  /* 0x000000525319723e */ /* 0x000fe200000010ff */
[----:B------:R1:W-:Y:S01]  /*aeb0*/  STSM.16.M88.4 [R2], R8 ;  /* 0x0000000802007844 */ /* 0x0003e20000000200 */
[----:B------:R-:W-:Y:S02]  /*aec0*/  F2FP.BF16.F32.PACK_AB R26, R85, R84 ;  /* 0x00000054551a723e */ /* 0x000fe400000010ff */
[----:B------:R-:W-:Y:S02]  /*aed0*/  F2FP.BF16.F32.PACK_AB R27, R87, R86 ;  /* 0x00000056571b723e */ /* 0x000fe400000010ff */
[----:B------:R-:W-:-:S02]  /*aee0*/  F2FP.BF16.F32.PACK_AB R89, R91, R90 ;  /* 0x0000005a5b59723e */ /* 0x000fc400000010ff */
[----:B------:R-:W-:Y:S01]  /*aef0*/  F2FP.BF16.F32.PACK_AB R96, R97, R96 ;  /* 0x000000606160723e */ /* 0x000fe200000010ff */
[----:B------:R-:W-:Y:S01]  /*af00*/  STSM.16.M88.4 [R15], R24 ;  /* 0x000000180f007844 */ /* 0x000fe20000000200 */
[----:B------:R-:W-:Y:S02]  /*af10*/  F2FP.BF16.F32.PACK_AB R90, R93, R92 ;  /* 0x0000005c5d5a723e */ /* 0x000fe400000010ff */
[----:B------:R-:W-:Y:S02]  /*af20*/  F2FP.BF16.F32.PACK_AB R91, R95, R94 ;  /* 0x0000005e5f5b723e */ /* 0x000fe400000010ff */
[----:B------:R-:W-:Y:S02]  /*af30*/  F2FP.BF16.F32.PACK_AB R97, R99, R98 ;  /* 0x000000626361723e */ /* 0x000fe400000010ff */
[----:B------:R-:W-:Y:S01]  /*af40*/  F2FP.BF16.F32.PACK_AB R104, R105, R104 ;  /* 0x000000686968723e */ /* 0x000fe200000010ff */
[----:B------:R-:W-:Y:S01]  /*af50*/  STSM.16.M88.4 [R21], R88 ;  /* 0x0000005815007844 */ /* 0x000fe20000000200 */
[----:B------:R-:W-:-:S02]  /*af60*/  F2FP.BF16.F32.PACK_AB R98, R101, R100 ;  /* 0x000000646562723e */ /* 0x000fc400000010ff */
[----:B------:R-:W-:Y:S02]  /*af70*/  F2FP.BF16.F32.PACK_AB R99, R103, R102 ;  /* 0x000000666763723e */ /* 0x000fe400000010ff */
[----:B------:R-:W-:Y:S02]  /*af80*/  F2FP.BF16.F32.PACK_AB R105, R107, R106 ;  /* 0x0000006a6b69723e */ /* 0x000fe400000010ff */
[----:B------:R-:W-:Y:S01]  /*af90*/  F2FP.BF16.F32.PACK_AB R112, R113, R112 ;  /* 0x000000707170723e */ /* 0x000fe200000010ff */
[----:B------:R-:W-:Y:S01]  /*afa0*/  STSM.16.M88.4 [R120], R96 ;  /* 0x0000006078007844 */ /* 0x000fe20000000200 */
[----:B------:R-:W-:Y:S02]  /*afb0*/  F2FP.BF16.F32.PACK_AB R106, R109, R108 ;  /* 0x0000006c6d6a723e */ /* 0x000fe400000010ff */
[----:B------:R-:W-:Y:S02]  /*afc0*/  F2FP.BF16.F32.PACK_AB R107, R111, R110 ;  /* 0x0000006e6f6b723e */ /* 0x000fe400000010ff */
[----:B------:R-:W-:-:S02]  /*afd0*/  F2FP.BF16.F32.PACK_AB R113, R115, R114 ;  /* 0x000000727371723e */ /* 0x000fc400000010ff */
[----:B------:R-:W-:Y:S01]  /*afe0*/  F2FP.BF16.F32.PACK_AB R114, R117, R116 ;  /* 0x000000747572723e */ /* 0x000fe200000010ff */
[----:B------:R-:W-:Y:S01]  /*aff0*/  STSM.16.M88.4 [R122], R104 ;  /* 0x000000687a007844 */ /* 0x000fe20000000200 */
[----:B------:R-:W-:Y:S02]  /*b000*/  F2FP.BF16.F32.PACK_AB R115, R119, R118 ;  /* 0x000000767773723e */ /* 0x000fe400000010ff */
[----:B------:R-:W-:Y:S02]  /*b010*/  SHF.R.S32.HI R3, RZ, 0x1f, R127 ;  /* 0x0000001fff037819 */ /* 0x000fe4000001147f */
[----:B------:R-:W-:Y:S01]  /*b020*/  IADD3 R127, P1, R127, R12, RZ ;  /* 0x0000000c7f7f7210 */ /* 0x000fe20007f3e0ff */
[----:B------:R-:W-:Y:S03]  /*b030*/  STSM.16.M88.4 [R125], R112 ;  /* 0x000000707d007844 */ /* 0x000fe60000000200 */
[----:B------:R-:W-:Y:S01]  /*b040*/  IADD3.X R12, R3, R13, R0, P1, !PT ;  /* 0x0000000d030c7210 */ /* 0x000fe20000ffe400 */
[----:B------:R-:W-:Y:S01]  /*b050*/  @!PT LDS RZ, [RZ] ;  /* 0x00000000fffff984 */ /* 0x000fe20000000800 */
[----:B------:R-:W-:Y:S01]  /*b060*/  @!PT LDS RZ, [RZ] ;  /* 0x00000000fffff984 */ /* 0x000fe20000000800 */
[----:B------:R-:W-:Y:S01]  /*b070*/  @!PT LDS RZ, [RZ] ;  /* 0x00000000fffff984 */ /* 0x000fe20000000800 */
[----:B------:R-:W-:Y:S01]  /*b080*/  @!PT LDS RZ, [RZ] ;  /* 0x00000000fffff984 */ /* 0x000fe20000000800 */
[----:B------:R2:W-:Y:S06]  /*b090*/  MEMBAR.ALL.CTA ;  /* 0x0000000000007992 */ /* 0x0005ec0000008000 */
[----:B--2---:R-:W2:Y:S02]  /*b0a0*/  FENCE.VIEW.ASYNC.S ;  /* 0x00000000000073c6 */ /* 0x004ea40000000000 */
[----:B--2---:R-:W-:Y:S06]  /*b0b0*/  BAR.ARV 0x1, 0x120 ;  /* 0x0044800000007b1d */ /* 0x004fec0000002000 */
[C---:B-1----:R-:W-:Y:S01]  /*b0c0*/  LEA R2, P1, R127.reuse, UR4, 0x2 ;  /* 0x000000047f027c11 */ /* 0x042fe2000f8210ff */
[----:B------:R-:W-:Y:S01]  /*b0d0*/  ULDC UR4, c[0x0][0xc] ;  /* 0x0000030000047ab9 */ /* 0x000fe20000000800 */
[----:B------:R-:W1:Y:S01]  /*b0e0*/  SHFL.IDX PT, R0, R208, RZ, 0x1f ;  /* 0x00001fffd0007589 */ /* 0x000e6200000e0000 */
[----:B------:R-:W-:Y:S01]  /*b0f0*/  UIADD3 UR10, UR4, UR10, URZ ;  /* 0x0000000a040a7290 */ /* 0x000fe2000fffe03f */
[----:B------:R-:W-:-:S05]  /*b100*/  LEA.HI.X R3, R127, UR5, R12, 0x2, P1 ;  /* 0x000000057f037c11 */ /* 0x000fca00088f140c */
[----:B------:R-:W-:Y:S04]  /*b110*/  @!P0 STG.E desc[UR12][R2.64], R124 ;  /* 0x0000007c02008986 */ /* 0x000fe8000c10190c */
[----:B------:R2:W-:Y:S02]  /*b120*/  @!P3 STG.E desc[UR12][R2.64+0x20], R22 ;  /* 0x000020160200b986 */ /* 0x0005e4000c10190c */
[----:B--2---:R-:W-:Y:S01]  /*b130*/  IMAD.U32 R22, RZ, RZ, UR10 ;  /* 0x0000000aff167e24 */ /* 0x004fe2000f8e00ff */
[----:B-1----:R-:W-:-:S13]  /*b140*/  ISETP.NE.AND P0, PT, R0, 0x7, PT ;  /* 0x000000070000780c */ /* 0x002fda0003f05270 */
[----:B------:R-:W-:Y:S05]  /*b150*/  @P0 BRA `(.L_x_29) ;  /* 0x0000000000700947 */ /* 0x000fea0003800000 */
[----:B------:R-:W-:Y:S01]  /*b160*/  BAR.SYNC.DEFER_BLOCKING 0x1, 0x120 ;  /* 0x0044800000007b1d */ /* 0x000fe20000010000 */
[----:B------:R-:W-:-:S05]  /*b170*/  ELECT P0, URZ, PT ;  /* 0x00000000003f782f */ /* 0x000fca0003800000 */
[----:B------:R-:W-:Y:S08]  /*b180*/  BSSY B0, `(.L_x_29) ;  /* 0x0000019000007945 */ /* 0x000ff00003800000 */
[----:B------:R-:W-:Y:S05]  /*b190*/  @!P0 BRA `(.L_x_30) ;  /* 0x00000000005c8947 */ /* 0x000fea0003800000 */
[----:B------:R-:W-:Y:S01]  /*b1a0*/  R2UR UR9, R16 ;  /* 0x00000000100972ca */ /* 0x000fe200000e0000 */
[----:B------:R-:W-:Y:S01]  /*b1b0*/  ULDC.64 UR10, c[0x0][0x198] ;  /* 0x00006600000a7ab9 */ /* 0x000fe20000000a00 */
[----:B------:R-:W-:Y:S01]  /*b1c0*/  UMOV UR33, URZ ;  /* 0x0000003f00217c82 */ /* 0x000fe20008000000 */
[----:B------:R-:W-:Y:S01]  /*b1d0*/  UIADD3 UR4, UP0, UR10, 0x9f0, URZ ;  /* 0x000009f00a047890 */ /* 0x000fe2000ff1e03f */
[----:B------:R-:W-:Y:S01]  /*b1e0*/  UMOV UR37, URZ ;  /* 0x0000003f00257c82 */ /* 0x000fe20008000000 */
[----:B------:R-:W-:Y:S02]  /*b1f0*/  UMOV UR7, 0x40 ;  /* 0x0000004000077882 */ /* 0x000fe40000000000 */
[----:B------:R-:W-:-:S06]  /*b200*/  UIADD3.X UR5, URZ, UR11, URZ, UP0, !UPT ;  /* 0x0000000b3f057290 */ /* 0x000fcc00087fe43f */
[----:B------:R-:W-:Y:S02]  /*b210*/  UIADD3 UR6, UR9, 0x4000, URZ ;  /* 0x0000400009067890 */ /* 0x000fe4000fffe03f */
[----:B------:R-:W-:Y:S02]  /*b220*/  UIADD3 UR8, UR9, 0x8000, URZ ;  /* 0x0000800009087890 */ /* 0x000fe4000fffe03f */
[----:B------:R-:W-:Y:S02]  /*b230*/  UMOV UR32, UR9 ;  /* 0x0000000900207c82 */ /* 0x000fe40008000000 */
[----:B------:R1:W-:Y:S02]  /*b240*/  UTMASTG.5D [UR32], [UR4] ;  /* 0x00000020040073b5 */ /* 0x0003e40008020000 */
[----:B-1----:R-:W-:Y:S01]  /*b250*/  UMOV UR32, UR6 ;  /* 0x0000000600207c82 */ /* 0x002fe20008000000 */
[----:B------:R-:W-:Y:S01]  /*b260*/  UMOV UR33, UR7 ;  /* 0x0000000700217c82 */ /* 0x000fe20008000000 */
[----:B------:R-:W-:Y:S01]  /*b270*/  UMOV UR6, 0x80 ;  /* 0x0000008000067882 */ /* 0x000fe20000000000 */
[----:B------:R1:W-:Y:S02]  /*b280*/  UTMASTG.5D [UR32], [UR4] ;  /* 0x00000020040073b5 */ /* 0x0003e40008020000 */
[----:B-1----:R-:W-:Y:S01]  /*b290*/  UMOV UR32, UR8 ;  /* 0x0000000800207c82 */ /* 0x002fe20008000000 */
[----:B------:R-:W-:Y:S01]  /*b2a0*/  UMOV UR33, UR6 ;  /* 0x0000000600217c82 */ /* 0x000fe20008000000 */
[----:B------:R-:W-:Y:S01]  /*b2b0*/  UIADD3 UR6, UR9, 0x36820, URZ ;  /* 0x0003682009067890 */ /* 0x000fe2000fffe03f */
[----:B------:R1:W-:Y:S03]  /*b2c0*/  UTMASTG.5D [UR32], [UR4] ;  /* 0x00000020040073b5 */ /* 0x0003e60008020000 */
[----:B------:R-:W-:Y:S01]  /*b2d0*/  UPRMT UR6, URZ, 0x654, UR6 ;  /* 0x000006543f067896 */ /* 0x000fe20008000006 */
[----:B------:R0:W-:Y:S01]  /*b2e0*/  UTMACMDFLUSH ;  /* 0x00000000000079b7 */ /* 0x0001e20000000000 */
[----:B------:R-:W-:-:S07]  /*b2f0*/  DEPBAR.LE SB0, 0x0 ;  /* 0x000080000000791a */ /* 0x000fce0000000000 */
[----:B-1----:R-:W-:Y:S03]  /*b300*/  SYNCS.ARRIVE.TRANS64.RED.A1T0 RZ, [UR6], RZ ;  /* 0x000000ffffff79a7 */ /* 0x002fe60008100406 */
.L_x_30:
[----:B------:R-:W-:Y:S05]  /*b310*/  BSYNC B0 ;  /* 0x0000000000007941 */ /* 0x000fea0003800000 */
.L_x_29:
[----:B------:R-:W1:Y:S01]  /*b320*/  LDC R0, c[0x0][0xda4] ;  /* 0x00036900ff007b82 */ /* 0x000e620000000800 */
[----:B------:R-:W-:Y:S01]  /*b330*/  R2UR UR4, R23 ;  /* 0x00000000170472ca */ /* 0x000fe200000e0000 */
[----:B------:R-:W-:Y:S01]  /*b340*/  UIADD3 UR38, UR38, 0x1, URZ ;  /* 0x0000000126267890 */ /* 0x000fe2000fffe03f */
[----:B------:R-:W-:Y:S02]  /*b350*/  R2UR UR6, R22 ;  /* 0x00000000160672ca */ /* 0x000fe400000e0000 */
[----:B------:R-:W-:Y:S01]  /*b360*/  R2UR UR5, R17 ;  /* 0x00000000110572ca */ /* 0x000fe200000e0000 */
[----:B------:R-:W-:-:S04]  /*b370*/  UISETP.NE.AND UP0, UPT, UR38, 0x2, UPT ;  /* 0x000000022600788c */ /* 0x000fc8000bf05270 */
[----:B------:R-:W-:-:S04]  /*b380*/  USEL UR38, UR38, URZ, UP0 ;  /* 0x0000003f26267287 */ /* 0x000fc80008000000 */
[----:B------:R-:W-:-:S06]  /*b390*/  UIADD3 UR4, UR4, 0x1, URZ ;  /* 0x0000000104047890 */ /* 0x000fcc000fffe03f */
[----:B------:R-:W-:Y:S01]  /*b3a0*/  IMAD.U32 R23, RZ, RZ, UR4 ;  /* 0x00000004ff177e24 */ /* 0x000fe2000f8e00ff */
[----:B------:R-:W-:Y:S01]  /*b3b0*/  USEL UR4, URZ, 0x1, UP0 ;  /* 0x000000013f047887 */ /* 0x000fe20008000000 */
[----:B-1----:R-:W-:-:S03]  /*b3c0*/  ISETP.LE.AND P0, PT, R0, UR6, PT ;  /* 0x0000000600007c0c */ /* 0x002fc6000bf03270 */
[----:B------:R-:W-:-:S06]  /*b3d0*/  ULOP3.LUT UR5, UR5, UR4, URZ, 0x3c, !UPT ;  /* 0x0000000405057292 */ /* 0x000fcc000f8e3c3f */
[----:B------:R-:W-:-:S04]  /*b3e0*/  IMAD.U32 R17, RZ, RZ, UR5 ;  /* 0x00000005ff117e24 */ /* 0x000fc8000f8e00ff */
[----:B------:R-:W-:Y:S05]  /*b3f0*/  @!P0 BRA `(.L_x_31) ;  /* 0xffffff58006c8947 */ /* 0x000fea000383ffff */
[----:B------:R-:W-:Y:S05]  /*b400*/  EXIT ;  /* 0x000000000000794d */ /* 0x000fea0003800000 */
.L_x_7:
[----:B------:R-:W-:-:S08]  /*b410*/  NOP ;  /* 0x0000000000007918 */ /* 0x000fd00000000000 */
[----:B-1----:R-:W1:-:S00]  /*b420*/  USETMAXREG.DEALLOC.CTAPOOL 0x18 ;  /* 0x00000018000079c8 */ /* 0x002e4000080e0500 */
[----:B-1----:R-:W-:-:S06]  /*b430*/  LOP3.LUT R0, R0, 0x3, RZ, 0xc0, !PT ;  /* 0x0000000300007812 */ /* 0x002fcc00078ec0ff */
[----:B------:R-:W1:Y:S02]  /*b440*/  SHFL.IDX PT, R0, R0, RZ, 0x1f ;  /* 0x00001fff00007589 */ /* 0x000e6400000e0000 */
[----:B-1----:R-:W-:-:S13]  /*b450*/  ISETP.NE.AND P0, PT, R0, RZ, PT ;  /* 0x000000ff0000720c */ /* 0x002fda0003f05270 */
[----:B------:R-:W-:Y:S05]  /*b460*/  @P0 EXIT ;  /* 0x000000000000094d */ /* 0x000fea0003800000 */
[----:B------:R-:W1:Y:S01]  /*b470*/  S2UR UR4, SR_CTAID.X ;  /* 0x00000000000479c3 */ /* 0x000e620000002500 */
[----:B------:R-:W-:Y:S01]  /*b480*/  IMAD.MOV.U32 R16, RZ, RZ, RZ ;  /* 0x000000ffff107224 */ /* 0x000fe200078e00ff */
[----:B------:R-:W-:Y:S01]  /*b490*/  MOV R2, 0x1 ;  /* 0x0000000100027802 */ /* 0x000fe20000000f00 */
[----:B------:R-:W-:-:S05]  /*b4a0*/  IMAD.MOV.U32 R17, RZ, RZ, 0x1 ;  /* 0x00000001ff117424 */ /* 0x000fca00078e00ff */
[----:B------:R-:W1:Y:S02]  /*b4b0*/  LDC R0, c[0x0][0xda4] ;  /* 0x00036900ff007b82 */ /* 0x000e640000000800 */
[----:B-1----:R-:W-:-:S13]  /*b4c0*/  ISETP.LE.AND P0, PT, R0, UR4, PT ;  /* 0x0000000400007c0c */ /* 0x002fda000bf03270 */
[----:B------:R-:W-:Y:S05]  /*b4d0*/  @P0 BRA `(.L_x_32) ;  /* 0x0000002c00b40947 */ /* 0x000fea0003800000 */
[----:B------:R-:W-:Y:S01]  /*b4e0*/  IMAD.U32 R0, RZ, RZ, UR4 ;  /* 0x00000004ff007e24 */ /* 0x000fe2000f8e00ff */
[----:B------:R-:W-:Y:S01]  /*b4f0*/  ULDC.64 UR36, c[0x0][0x198] ;  /* 0x0000660000247ab9 */ /* 0x000fe20000000a00 */
[----:B------:R-:W-:Y:S01]  /*b500*/  IMAD.MOV.U32 R16, RZ, RZ, RZ ;  /* 0x000000ffff107224 */ /* 0x000fe200078e00ff */
[----:B------:R-:W-:Y:S01]  /*b510*/  ULDC UR38, c[0x0][0xc] ;  /* 0x0000030000267ab9 */ /* 0x000fe20000000800 */
[----:B------:R-:W-:Y:S01]  /*b520*/  IMAD.MOV.U32 R17, RZ, RZ, 0x1 ;  /* 0x00000001ff117424 */ /* 0x000fe200078e00ff */
[----:B------:R1:W-:Y:S04]  /*b530*/  STL [R1+0x10], R0 ;  /* 0x0000100001007387 */ /* 0x0003e80000100800 */
[----:B------:R1:W-:Y:S02]  /*b540*/  STL [R1+0x18], RZ ;  /* 0x000018ff01007387 */ /* 0x0003e40000100800 */
.L_x_76:
[----:B------:R-:W2:Y:S01]  /*b550*/  LDL R4, [R1+0x10] ;  /* 0x0000100001047983 */ /* 0x000ea20000100800 */
[----:B-1----:R-:W1:Y:S01]  /*b560*/  LDC R0, c[0x0][0xda8] ;  /* 0x00036a00ff007b82 */ /* 0x002e620000000800 */
[----:B------:R-:W-:Y:S05]  /*b570*/  YIELD ;  /* 0x0000000000007946 */ /* 0x000fea0003800000 */
[----:B------:R-:W3:Y:S01]  /*b580*/  S2R R5, SR_CgaCtaId ;  /* 0x0000000000057919 */ /* 0x000ee20000008800 */
[----:B------:R-:W-:Y:S02]  /*b590*/  ULDC.64 UR4, c[0x0][0x3f8] ;  /* 0x0000fe0000047ab9 */ /* 0x000fe40000000a00 */
[----:B------:R-:W-:-:S03]  /*b5a0*/  UISETP.NE.U32.AND UP0, UPT, UR4, URZ, UPT ;  /* 0x0000003f0400728c */ /* 0x000fc6000bf05070 */
[----:B------:R-:W-:Y:S01]  /*b5b0*/  ULDC UR4, c[0x0][0x404] ;  /* 0x0001010000047ab9 */ /* 0x000fe20000000800 */
[----:B------:R-:W-:-:S04]  /*b5c0*/  UISETP.NE.AND.EX UP0, UPT, UR5, URZ, UPT, UP0 ;  /* 0x0000003f0500728c */ /* 0x000fc8000bf05300 */
[----:B------:R-:W-:Y:S01]  /*b5d0*/  USEL UR4, UR4, 0x1, UP0 ;  /* 0x0000000104047887 */ /* 0x000fe20008000000 */
[----:B-1----:R-:W-:Y:S02]  /*b5e0*/  ISETP.NE.AND P0, PT, R0, 0x1, PT ;  /* 0x000000010000780c */ /* 0x002fe40003f05270 */
[----:B------:R-:W1:Y:S11]  /*b5f0*/  LDC R0, c[0x0][0xdb4] ;  /* 0x00036d00ff007b82 */ /* 0x000e760000000800 */
[----:B------:R-:W2:Y:S08]  /*b600*/  @P0 LDC R2, c[0x0][0xdac] ;  /* 0x00036b00ff020b82 */ /* 0x000eb00000000800 */
[----:B------:R-:W4:Y:S01]  /*b610*/  @P0 LDC R3, c[0x0][0xdb0] ;  /* 0x00036c00ff030b82 */ /* 0x000f220000000800 */
[----:B-1----:R-:W-:Y:S01]  /*b620*/  ISETP.NE.AND P1, PT, R0, 0x1, PT ;  /* 0x000000010000780c */ /* 0x002fe20003f25270 */
[----:B--2---:R-:W-:Y:S01]  /*b630*/  @P0 IMAD.HI.U32 R2, R4, R2, RZ ;  /* 0x0000000204020227 */ /* 0x004fe200078e00ff */
[----:B------:R-:W-:-:S05]  /*b640*/  MOV R6, R4 ;  /* 0x0000000400067202 */ /* 0x000fca0000000f00 */
[----:B------:R-:W1:Y:S01]  /*b650*/  LDC R4, c[0x0][0x2e0] ;  /* 0x0000b800ff047b82 */ /* 0x000e620000000800 */
[----:B----4-:R-:W-:-:S05]  /*b660*/  @P0 SHF.R.U32.HI R6, RZ, R3, R2 ;  /* 0x00000003ff060219 */ /* 0x010fca0000011602 */
[----:B------:R-:W-:Y:S02]  /*b670*/  IMAD.MOV.U32 R19, RZ, RZ, R6 ;  /* 0x000000ffff137224 */ /* 0x000fe400078e0006 */
[----:B------:R-:W2:Y:S01]  /*b680*/  @P1 LDC.64 R2, c[0x0][0xdb8] ;  /* 0x00036e00ff021b82 */ /* 0x000ea20000000a00 */
[----:B------:R4:W-:Y:S01]  /*b690*/  STL [R1+0x8], R6 ;  /* 0x0000080601007387 */ /* 0x0009e20000100800 */
[----:B-1----:R-:W-:-:S05]  /*b6a0*/  IMAD R8, R4, UR4, RZ ;  /* 0x0000000404087c24 */ /* 0x002fca000f8e02ff */
[----:B------:R4:W-:Y:S01]  /*b6b0*/  STL [R1+0x14], R8 ;  /* 0x0000140801007387 */ /* 0x0009e20000100800 */
[----:B--2---:R-:W-:-:S05]  /*b6c0*/  @P1 IMAD.HI.U32 R2, R6, R2, RZ ;  /* 0x0000000206021227 */ /* 0x004fca00078e00ff */
[----:B------:R-:W-:Y:S01]  /*b6d0*/  @P1 SHF.R.U32.HI R19, RZ, R3, R2 ;  /* 0x00000003ff131219 */ /* 0x000fe20000011602 */
[----:B------:R-:W-:Y:S01]  /*b6e0*/  VIADD R3, R8, 0x6f ;  /* 0x0000006f08037836 */ /* 0x000fe20000000000 */
[----:B------:R-:W-:-:S04]  /*b6f0*/  MOV R2, 0x400 ;  /* 0x0000040000027802 */ /* 0x000fc80000000f00 */
[----:B---3--:R-:W-:Y:S01]  /*b700*/  LEA R7, R5, R2, 0x18 ;  /* 0x0000000205077211 */ /* 0x008fe200078ec0ff */
[----:B------:R-:W-:-:S04]  /*b710*/  IMAD.MOV.U32 R2, RZ, RZ, RZ ;  /* 0x000000ffff027224 */ /* 0x000fc800078e00ff */
[----:B------:R-:W-:Y:S01]  /*b720*/  IMAD.HI R2, R3, -0x6db6db6d, R2 ;  /* 0x9249249303027827 */ /* 0x000fe200078e0202 */
[----:B------:R-:W-:Y:S01]  /*b730*/  IADD3 R3, -R19, RZ, RZ ;  /* 0x000000ff13037210 */ /* 0x000fe20007ffe1ff */
[----:B------:R4:W-:Y:S02]  /*b740*/  STL [R1+0x4], R7 ;  /* 0x0000040701007387 */ /* 0x0009e40000100800 */
[----:B------:R-:W-:-:S05]  /*b750*/  VIADD R4, R7, 0x21400 ;  /* 0x0002140007047836 */ /* 0x000fca0000000000 */
[----:B------:R-:W-:Y:S01]  /*b760*/  LOP3.LUT P0, RZ, R4, 0x3ff, RZ, 0xc0, !PT ;  /* 0x000003ff04ff7812 */ /* 0x000fe2000780c0ff */
[----:B------:R-:W-:Y:S01]  /*b770*/  IMAD R4, R0, R3, R6 ;  /* 0x0000000300047224 */ /* 0x000fe200078e0206 */
[----:B------:R-:W-:-:S04]  /*b780*/  SHF.R.U32.HI R3, RZ, 0x1f, R2 ;  /* 0x0000001fff037819 */ /* 0x000fc80000011602 */
[----:B------:R-:W-:Y:S01]  /*b790*/  LEA.HI.SX32 R0, R2, R3, 0x1a ;  /* 0x0000000302007211 */ /* 0x000fe200078fd2ff */
[----:B------:R4:W-:Y:S04]  /*b7a0*/  STL [R1], R4 ;  /* 0x0000000401007387 */ /* 0x0009e80000100800 */
[----:B------:R4:W-:Y:S02]  /*b7b0*/  STL [R1+0xc], R0 ;  /* 0x00000c0001007387 */ /* 0x0009e40000100800 */
[----:B------:R-:W-:Y:S05]  /*b7c0*/  @!P0 BRA `(.L_x_33) ;  /* 0x0000000000408947 */ /* 0x000fea0003800000 */
[----:B------:R-:W-:Y:S01]  /*b7d0*/  MOV R2, 0x0 ;  /* 0x0000000000027802 */ /* 0x000fe20000000f00 */
[----:B------:R-:W-:Y:S01]  /*b7e0*/  ULDC.64 UR6, c[0x4][0xa8] ;  /* 0x01002a0000067ab9 */ /* 0x000fe20000000a00 */
[----:B------:R-:W-:Y:S01]  /*b7f0*/  ULDC.64 UR8, c[0x4][0xb0] ;  /* 0x01002c0000087ab9 */ /* 0x000fe20000000a00 */
[----:B------:R-:W-:Y:S01]  /*b800*/  ULDC.64 UR4, c[0x4][0x8] ;  /* 0x0100020000047ab9 */ /* 0x000fe20000000a00 */
[----:B----4-:R-:W-:Y:S01]  /*b810*/  IMAD.U32 R4, RZ, RZ, UR6 ;  /* 0x00000006ff047e24 */ /* 0x010fe2000f8e00ff */
[----:B------:R-:W-:Y:S01]  /*b820*/  MOV R10, UR4 ;  /* 0x00000004000a7c02 */ /* 0x000fe20008000f00 */
[----:B------:R-:W1:Y:S01]  /*b830*/  LDC.64 R2, c[0x4][R2] ;  /* 0x0100000002027b82 */ /* 0x000e620000000a00 */
[----:B------:R-:W-:Y:S02]  /*b840*/  IMAD.U32 R5, RZ, RZ, UR7 ;  /* 0x00000007ff057e24 */ /* 0x000fe4000f8e00ff */
[----:B------:R-:W-:Y:S02]  /*b850*/  IMAD.U32 R6, RZ, RZ, UR8 ;  /* 0x00000008ff067e24 */ /* 0x000fe4000f8e00ff */
[----:B------:R-:W-:-:S02]  /*b860*/  IMAD.U32 R7, RZ, RZ, UR9 ;  /* 0x00000009ff077e24 */ /* 0x000fc4000f8e00ff */
[----:B------:R-:W-:Y:S02]  /*b870*/  IMAD.U32 R11, RZ, RZ, UR5 ;  /* 0x00000005ff0b7e24 */ /* 0x000fe4000f8e00ff */
[----:B------:R-:W-:Y:S02]  /*b880*/  IMAD.MOV.U32 R8, RZ, RZ, 0x70 ;  /* 0x00000070ff087424 */ /* 0x000fe400078e00ff */
[----:B------:R-:W-:Y:S02]  /*b890*/  IMAD.MOV.U32 R12, RZ, RZ, 0x1 ;  /* 0x00000001ff0c7424 */ /* 0x000fe400078e00ff */
[----:B------:R-:W-:-:S07]  /*b8a0*/  IMAD.MOV.U32 R13, RZ, RZ, RZ ;  /* 0x000000ffff0d7224 */ /* 0x000fce00078e00ff */
[----:B------:R-:W-:-:S07]  /*b8b0*/  LEPC R20, `(.L_x_33) ;  /* 0x000000001014794e */ /* 0x000fce0000000000 */
[----:B-1----:R-:W-:Y:S05]  /*b8c0*/  CALL.ABS.NOINC R2 ;  /* 0x0000000002007343 */ /* 0x002fea0003c00000 */
.L_x_33:
[----:B------:R-:W4:Y:S02]  /*b8d0*/  LDL R2, [R1+0x4] ;  /* 0x0000040001027983 */ /* 0x000f240000100800 */
[----:B----4-:R-:W-:-:S04]  /*b8e0*/  IADD3 R0, R2, 0x400, RZ ;  /* 0x0000040002007810 */ /* 0x010fc80007ffe0ff */
[----:B------:R-:W-:-:S13]  /*b8f0*/  LOP3.LUT P0, RZ, R0, 0x3ff, RZ, 0xc0, !PT ;  /* 0x000003ff00ff7812 */ /* 0x000fda000780c0ff */
[----:B------:R-:W-:Y:S05]  /*b900*/  @!P0 BRA `(.L_x_34) ;  /* 0x0000000000808947 */ /* 0x000fea0003800000 */
[----:B------:R-:W-:Y:S01]  /*b910*/  MOV R0, 0x0 ;  /* 0x0000000000007802 */ /* 0x000fe20000000f00 */
[----:B------:R-:W-:Y:S01]  /*b920*/  ULDC.64 UR6, c[0x4][0xa8] ;  /* 0x01002a0000067ab9 */ /* 0x000fe20000000a00 */
[----:B------:R-:W-:Y:S01]  /*b930*/  ULDC.64 UR8, c[0x4][0xb0] ;  /* 0x01002c0000087ab9 */ /* 0x000fe20000000a00 */
[----:B------:R-:W-:Y:S01]  /*b940*/  ULDC.64 UR4, c[0x4][0x10] ;  /* 0x0100040000047ab9 */ /* 0x000fe20000000a00 */
[----:B------:R1:W2:Y:S01]  /*b950*/  LDC.64 R2, c[0x4][R0] ;  /* 0x0100000000027b82 */ /* 0x0002a20000000a00 */
[----:B------:R-:W-:Y:S01]  /*b960*/  IMAD.U32 R4, RZ, RZ, UR6 ;  /* 0x00000006ff047e24 */ /* 0x000fe2000f8e00ff */
[----:B------:R-:W-:Y:S01]  /*b970*/  MOV R10, UR4 ;  /* 0x00000004000a7c02 */ /* 0x000fe20008000f00 */
[----:B------:R-:W-:Y:S02]  /*b980*/  IMAD.U32 R5, RZ, RZ, UR7 ;  /* 0x00000007ff057e24 */ /* 0x000fe4000f8e00ff */
[----:B------:R-:W-:Y:S02]  /*b990*/  IMAD.U32 R6, RZ, RZ, UR8 ;  /* 0x00000008ff067e24 */ /* 0x000fe4000f8e00ff */
[----:B------:R-:W-:-:S02]  /*b9a0*/  IMAD.U32 R7, RZ, RZ, UR9 ;  /* 0x00000009ff077e24 */ /* 0x000fc4000f8e00ff */
[----:B------:R-:W-:Y:S02]  /*b9b0*/  IMAD.U32 R11, RZ, RZ, UR5 ;  /* 0x00000005ff0b7e24 */ /* 0x000fe4000f8e00ff */
[----:B------:R-:W-:Y:S02]  /*b9c0*/  IMAD.MOV.U32 R8, RZ, RZ, 0x70 ;  /* 0x00000070ff087424 */ /* 0x000fe400078e00ff */
[----:B------:R-:W-:Y:S02]  /*b9d0*/  IMAD.MOV.U32 R12, RZ, RZ, 0x1 ;  /* 0x00000001ff0c7424 */ /* 0x000fe400078e00ff */
[----:B-1----:R-:W-:-:S07]  /*b9e0*/  IMAD.MOV.U32 R13, RZ, RZ, RZ ;  /* 0x000000ffff0d7224 */ /* 0x002fce00078e00ff */
[----:B------:R-:W-:-:S07]  /*b9f0*/  LEPC R20, `(.L_x_35) ;  /* 0x000000001014794e */ /* 0x000fce0000000000 */
[----:B--2---:R-:W-:Y:S05]  /*ba00*/  CALL.ABS.NOINC R2 ;  /* 0x0000000002007343 */ /* 0x004fea0003c00000 */
.L_x_35:
[----:B------:R-:W-:Y:S01]  /*ba10*/  MOV R2, 0x0 ;  /* 0x0000000000027802 */ /* 0x000fe20000000f00 */
[----:B------:R-:W-:Y:S01]  /*ba20*/  ULDC.64 UR6, c[0x4][0xa8] ;  /* 0x01002a0000067ab9 */ /* 0x000fe20000000a00 */
[----:B------:R-:W-:Y:S01]  /*ba30*/  ULDC.64 UR8, c[0x4][0xb0] ;  /* 0x01002c0000087ab9 */ /* 0x000fe20000000a00 */
[----:B------:R-:W-:Y:S01]  /*ba40*/  ULDC.64 UR4, c[0x4][0x18] ;  /* 0x0100060000047ab9 */ /* 0x000fe20000000a00 */
[----:B------:R-:W-:Y:S01]  /*ba50*/  MOV R4, UR6 ;  /* 0x0000000600047c02 */ /* 0x000fe20008000f00 */
[----:B------:R-:W-:Y:S01]  /*ba60*/  IMAD.U32 R5, RZ, RZ, UR7 ;  /* 0x00000007ff057e24 */ /* 0x000fe2000f8e00ff */
[----:B------:R-:W1:Y:S01]  /*ba70*/  LDC.64 R2, c[0x4][R2] ;  /* 0x0100000002027b82 */ /* 0x000e620000000a00 */
[----:B------:R-:W-:Y:S01]  /*ba80*/  IMAD.U32 R6, RZ, RZ, UR8 ;  /* 0x00000008ff067e24 */ /* 0x000fe2000f8e00ff */
[----:B------:R-:W-:Y:S01]  /*ba90*/  MOV R11, UR5 ;  /* 0x00000005000b7c02 */ /* 0x000fe20008000f00 */
[----:B------:R-:W-:Y:S02]  /*baa0*/  IMAD.U32 R7, RZ, RZ, UR9 ;  /* 0x00000009ff077e24 */ /* 0x000fe4000f8e00ff */
[----:B------:R-:W-:-:S02]  /*bab0*/  IMAD.U32 R10, RZ, RZ, UR4 ;  /* 0x00000004ff0a7e24 */ /* 0x000fc4000f8e00ff */
[----:B------:R-:W-:Y:S02]  /*bac0*/  IMAD.MOV.U32 R8, RZ, RZ, 0x70 ;  /* 0x00000070ff087424 */ /* 0x000fe400078e00ff */
[----:B------:R-:W-:Y:S02]  /*bad0*/  IMAD.MOV.U32 R12, RZ, RZ, 0x1 ;  /* 0x00000001ff0c7424 */ /* 0x000fe400078e00ff */
[----:B------:R-:W-:-:S07]  /*bae0*/  IMAD.MOV.U32 R13, RZ, RZ, RZ ;  /* 0x000000ffff0d7224 */ /* 0x000fce00078e00ff */
[----:B------:R-:W-:-:S07]  /*baf0*/  LEPC R20, `(.L_x_34) ;  /* 0x000000001014794e */ /* 0x000fce0000000000 */
[----:B-1----:R-:W-:Y:S05]  /*bb00*/  CALL.ABS.NOINC R2 ;  /* 0x0000000002007343 */ /* 0x002fea0003c00000 */
.L_x_34:
[----:B------:R-:W2:Y:S01]  /*bb10*/  LDL R2, [R1] ;  /* 0x0000000001027983 */ /* 0x000ea20000100800 */
[----:B------:R-:W1:Y:S01]  /*bb20*/  LDC R0, c[0x0][0x428] ;  /* 0x00010a00ff007b82 */ /* 0x000e620000000800 */
[----:B------:R-:W-:Y:S02]  /*bb30*/  ULDC.64 UR4, c[0x0][0x9f8] ;  /* 0x00027e0000047ab9 */ /* 0x000fe40000000a00 */
[----:B------:R-:W3:Y:S01]  /*bb40*/  LDL.LU R6, [R1+0x8] ;  /* 0x0000080001067983 */ /* 0x000ee20000300800 */
[----:B-1----:R-:W-:-:S03]  /*bb50*/  ISETP.NE.AND P1, PT, R0, 0x1, PT ;  /* 0x000000010000780c */ /* 0x002fc60003f25270 */
[----:B------:R-:W4:Y:S01]  /*bb60*/  LDL R5, [R1+0x10] ;  /* 0x0000100001057983 */ /* 0x000f220000100800 */
[----:B------:R-:W-:Y:S01]  /*bb70*/  ISETP.NE.U32.AND P0, PT, RZ, UR4, PT ;  /* 0x00000004ff007c0c */ /* 0x000fe2000bf05070 */
[----:B------:R-:W-:Y:S01]  /*bb80*/  ULDC.64 UR6, c[0x0][0x208] ;  /* 0x0000820000067ab9 */ /* 0x000fe20000000a00 */
[----:B------:R-:W-:Y:S01]  /*bb90*/  ULDC UR4, c[0x0][0xda8] ;  /* 0x00036a0000047ab9 */ /* 0x000fe20000000800 */
[----:B------:R-:W1:Y:S01]  /*bba0*/  S2R R7, SR_TID.X ;  /* 0x0000000000077919 */ /* 0x000e620000002100 */
[----:B------:R-:W-:-:S05]  /*bbb0*/  ISETP.NE.AND.EX P0, PT, RZ, UR5, PT, P0 ;  /* 0x00000005ff007c0c */ /* 0x000fca000bf05300 */
[----:B------:R-:W2:Y:S08]  /*bbc0*/  @P1 LDC R0, c[0x0][0x42c] ;  /* 0x00010b00ff001b82 */ /* 0x000eb00000000800 */
[----:B------:R-:W2:Y:S01]  /*bbd0*/  @P1 LDC R3, c[0x0][0x430] ;  /* 0x00010c00ff031b82 */ /* 0x000ea20000000800 */
[----:B-1----:R-:W-:Y:S01]  /*bbe0*/  LOP3.LUT R7, R7, 0x1f, RZ, 0xc0, !PT ;  /* 0x0000001f07077812 */ /* 0x002fe200078ec0ff */
[----:B--2---:R-:W-:-:S04]  /*bbf0*/  @P1 IMAD.HI.U32 R0, R2, R0, RZ ;  /* 0x0000000002001227 */ /* 0x004fc800078e00ff */
[----:B------:R-:W-:Y:S01]  /*bc00*/  IMAD.MOV.U32 R4, RZ, RZ, R2 ;  /* 0x000000ffff047224 */ /* 0x000fe200078e0002 */
[----:B------:R-:W-:Y:S02]  /*bc10*/  @P1 SHF.R.U32.HI R4, RZ, R3, R0 ;  /* 0x00000003ff041219 */ /* 0x000fe40000011600 */
[----:B------:R-:W1:Y:S01]  /*bc20*/  @P0 LDC.64 R2, c[0x0][0x9f8] ;  /* 0x00027e00ff020b82 */ /* 0x000e620000000a00 */
[----:B------:R-:W-:Y:S01]  /*bc30*/  MOV R0, R19 ;  /* 0x0000001300007202 */ /* 0x000fe20000000f00 */
[----:B-1----:R-:W-:-:S05]  /*bc40*/  @P0 IMAD.WIDE R2, R19, 0x4, R2 ;  /* 0x0000000413020825 */ /* 0x002fca00078e0202 */
[----:B------:R1:W5:Y:S01]  /*bc50*/  @P0 LDG.E R0, desc[UR6][R2.64] ;  /* 0x0000000602000981 */ /* 0x000362000c1e1900 */
[----:B------:R-:W-:Y:S01]  /*bc60*/  ISETP.NE.AND P1, PT, R7, RZ, PT ;  /* 0x000000ff0700720c */ /* 0x000fe20003f25270 */
[----:B---3--:R-:W-:-:S03]  /*bc70*/  IMAD.MOV R8, RZ, RZ, -R6 ;  /* 0x000000ffff087224 */ /* 0x008fc600078e0a06 */
[----:B------:R-:W-:Y:S01]  /*bc80*/  PLOP3.LUT P2, PT, P1, PT, PT, 0x8, 0x0 ;  /* 0x000000000000781c */ /* 0x000fe20000f4e170 */
[----:B----4-:R-:W-:-:S04]  /*bc90*/  IMAD R8, R8, UR4, R5 ;  /* 0x0000000408087c24 */ /* 0x010fc8000f8e0205 */
[----:B------:R-:W-:-:S04]  /*bca0*/  IMAD.SHL.U32 R8, R8, 0x80, RZ ;  /* 0x0000008008087824 */ /* 0x000fc800078e00ff */
[----:B------:R-:W-:-:S05]  /*bcb0*/  VOTEU.ALL UP1, P1 ;  /* 0x00000000003f7886 */ /* 0x000fca0000820000 */
[----:B------:R-:W-:-:S04]  /*bcc0*/  @!UP1 UIADD3 UR8, UP0, UR36, 0x270, URZ ;  /* 0x0000027024089890 */ /* 0x000fc8000ff1e03f */
[----:B------:R-:W-:-:S03]  /*bcd0*/  @!UP1 UIADD3.X UR9, URZ, UR37, URZ, UP0, !UPT ;  /* 0x000000253f099290 */ /* 0x000fc600087fe43f */
[----:B-1----:R-:W-:-:S09]  /*bce0*/  VOTEU.ALL UP0, P1 ;  /* 0x00000000003f7886 */ /* 0x002fd20000800000 */
.L_x_36:
[----:B------:R-:W2:Y:S01]  /*bcf0*/  LDL R2, [R1] ;  /* 0x0000000001027983 */ /* 0x000ea20000100800 */
[----:B------:R-:W-:Y:S02]  /*bd00*/  PLOP3.LUT P0, PT, P0, P2, PT, 0xa2, 0x0 ;  /* 0x000000000000781c */ /* 0x000fe40000705472 */
[----:B------:R-:W-:Y:S01]  /*bd10*/  @P2 R2UR P0, UR7, R19 ;  /* 0x00000000130722ca */ /* 0x000fe20000000000 */
[----:B------:R-:W-:-:S07]  /*bd20*/  UMOV UR4, URZ ;  /* 0x0000003f00047c82 */ /* 0x000fce0008000000 */
[----:B------:R-:W-:Y:S02]  /*bd30*/  PLOP3.LUT P0, PT, P0, P2, PT, 0xa2, 0x0 ;  /* 0x000000000000781c */ /* 0x000fe40000705472 */
[----:B--2---:R-:W-:-:S08]  /*bd40*/  @P2 R2UR.OR P0, UR6, R2 ;  /* 0x00000000020622ca */ /* 0x004fd00000100000 */
[----:B------:R-:W-:Y:S02]  /*bd50*/  PLOP3.LUT P0, PT, P0, P2, PT, 0xa2, 0x0 ;  /* 0x000000000000781c */ /* 0x000fe40000705472 */
[----:B------:R-:W-:-:S08]  /*bd60*/  @P2 R2UR.OR P0, UR5, R8 ;  /* 0x00000000080522ca */ /* 0x000fd00000100000 */
[----:B------:R-:W-:-:S05]  /*bd70*/  @P2 PLOP3.LUT P2, PT, P0, PT, PT, 0x80, 0x0 ;  /* 0x000000000000281c */ /* 0x000fca000074f070 */
[----:B------:R1:W-:Y:S08]  /*bd80*/  @!UP0 UTMAPF.L2.4D [UR4], [UR8] ;  /* 0x00000004080085b8 */ /* 0x0003f00008018000 */
[----:B-1----:R-:W-:Y:S05]  /*bd90*/  @P2 BRA.U.ANY `(.L_x_36) ;  /* 0xfffffffd00d42947 */ /* 0x002fea000393ffff */
[----:B------:R-:W-:Y:S01]  /*bda0*/  PLOP3.LUT P2, PT, P1, PT, PT, 0x8, 0x0 ;  /* 0x000000000000781c */ /* 0x000fe20000f4e170 */
[----:B------:R-:W-:Y:S01]  /*bdb0*/  VOTEU.ALL UP0, P1 ;  /* 0x00000000003f7886 */ /* 0x000fe20000800000 */
[----:B------:R-:W-:-:S11]  /*bdc0*/  UMOV UR4, 0x40 ;  /* 0x0000004000047882 */ /* 0x000fd60000000000 */
.L_x_37:
[----:B------:R-:W2:Y:S01]  /*bdd0*/  LDL R2, [R1] ;  /* 0x0000000001027983 */ /* 0x000ea20000100800 */
[----:B------:R-:W-:Y:S02]  /*bde0*/  PLOP3.LUT P0, PT, P0, P2, PT, 0xa2, 0x0 ;  /* 0x000000000000781c */ /* 0x000fe40000705472 */
[----:B------:R-:W-:-:S08]  /*bdf0*/  @P2 R2UR P0, UR7, R19 ;  /* 0x00000000130722ca */ /* 0x000fd00000000000 */
        /* <DEDUP_REMOVED lines=10> */
.L_x_38:
        /* <DEDUP_REMOVED lines=10> */
[----:B------:R-:W1:Y:S01]  /*bf40*/  LDC.64 R2, c[0x0][0x3f8] ;  /* 0x0000fe00ff027b82 */ /* 0x000e620000000a00 */
[----:B------:R-:W-:Y:S01]  /*bf50*/  UMOV UR4, 0xffffffff ;  /* 0xffffffff00047882 */ /* 0x000fe20000000000 */
[----:B-1----:R-:W-:-:S04]  /*bf60*/  ISETP.NE.U32.AND P0, PT, R2, RZ, PT ;  /* 0x000000ff0200720c */ /* 0x002fc80003f05070 */
[----:B------:R-:W-:-:S04]  /*bf70*/  ISETP.NE.AND.EX P0, PT, R3, RZ, PT, P0 ;  /* 0x000000ff0300720c */ /* 0x000fc80003f05300 */
[----:B-----5:R-:W-:Y:S01]  /*bf80*/  SEL R5, R0, RZ, !P0 ;  /* 0x000000ff00057207 */ /* 0x020fe20004000000 */
[----:B------:R-:W-:Y:S08]  /*bf90*/  BRA.DIV UR4, `(.L_x_39) ;  /* 0x0000002a04587947 */ /* 0x000ff0000b800000 */
.L_x_92:
[----:B------:R-:W2:Y:S01]  /*bfa0*/  LDL R6, [R1+0xc] ;  /* 0x00000c0001067983 */ /* 0x000ea20000100800 */
[----:B------:R-:W-:Y:S01]  /*bfb0*/  UMOV UR4, 0xffffffff ;  /* 0xffffffff00047882 */ /* 0x000fe20000000000 */
[----:B------:R-:W-:Y:S01]  /*bfc0*/  SHF.R.S32.HI R11, RZ, 0x1f, R0 ;  /* 0x0000001fff0b7819 */ /* 0x000fe20000011400 */
[----:B--2---:R-:W-:Y:S01]  /*bfd0*/  VIADD R10, R6, 0xffffffff ;  /* 0xffffffff060a7836 */ /* 0x004fe20000000000 */
[----:B------:R-:W-:Y:S06]  /*bfe0*/  BRA.DIV UR4, `(.L_x_40) ;  /* 0x0000002a04787947 */ /* 0x000fec000b800000 */
[----:B------:R-:W-:-:S13]  /*bff0*/  ELECT P6, URZ, PT ;  /* 0x00000000003f782f */ /* 0x000fda00038c0000 */
.L_x_95:
[----:B------:R-:W-:Y:S05]  /*c000*/  @!P6 BRA `(.L_x_41) ;  /* 0x000000040018e947 */ /* 0x000fea0003800000 */
[----:B------:R-:W-:Y:S01]  /*c010*/  IMAD.MOV.U32 R18, RZ, RZ, R10 ;  /* 0x000000ffff127224 */ /* 0x000fe200078e000a */
[----:B------:R-:W-:Y:S01]  /*c020*/  MOV R5, R0 ;  /* 0x0000000000057202 */ /* 0x000fe20000000f00 */
[----:B------:R-:W-:Y:S06]  /*c030*/  @!P0 BRA `(.L_x_42) ;  /* 0x00000000004c8947 */ /* 0x000fec0003800000 */
[----:B------:R-:W1:Y:S01]  /*c040*/  LDC R9, c[0x0][0x41c] ;  /* 0x00010700ff097b82 */ /* 0x000e620000000800 */
[----:B------:R-:W-:Y:S01]  /*c050*/  IMAD.MOV.U32 R5, RZ, RZ, R10 ;  /* 0x000000ffff057224 */ /* 0x000fe200078e000a */
[----:B------:R-:W-:Y:S01]  /*c060*/  ULDC.64 UR4, c[0x0][0x408] ;  /* 0x0001020000047ab9 */ /* 0x000fe20000000a00 */
[----:B------:R-:W-:Y:S01]  /*c070*/  ULDC.64 UR6, c[0x0][0x208] ;  /* 0x0000820000067ab9 */ /* 0x000fe20000000a00 */
[----:B-1----:R-:W-:-:S13]  /*c080*/  ISETP.NE.AND P1, PT, R9, 0x1, PT ;  /* 0x000000010900780c */ /* 0x002fda0003f25270 */
[----:B------:R-:W1:Y:S02]  /*c090*/  @P1 LDC.64 R6, c[0x0][0x420] ;  /* 0x00010800ff061b82 */ /* 0x000e640000000a00 */
[----:B-1----:R-:W-:-:S05]  /*c0a0*/  @P1 IMAD.HI.U32 R6, R10, R6, RZ ;  /* 0x000000060a061227 */ /* 0x002fca00078e00ff */
[----:B------:R-:W-:Y:S01]  /*c0b0*/  @P1 SHF.R.U32.HI R5, RZ, R7, R6 ;  /* 0x00000007ff051219 */ /* 0x000fe20000011606 */
[----:B------:R-:W-:-:S03]  /*c0c0*/  IMAD R6, R11, UR4, RZ ;  /* 0x000000040b067c24 */ /* 0x000fc6000f8e02ff */
[--C-:B------:R-:W-:Y:S01]  /*c0d0*/  SHF.R.S32.HI R7, RZ, 0x1f, R5.reuse ;  /* 0x0000001fff077819 */ /* 0x100fe20000011405 */
[----:B------:R-:W-:-:S04]  /*c0e0*/  IMAD.MOV R18, RZ, RZ, -R5 ;  /* 0x000000ffff127224 */ /* 0x000fc800078e0a05 */
[----:B------:R-:W-:Y:S02]  /*c0f0*/  IMAD R18, R9, R18, R10 ;  /* 0x0000001209127224 */ /* 0x000fe400078e020a */
[----:B------:R-:W-:Y:S02]  /*c100*/  IMAD R9, R0, UR5, R6 ;  /* 0x0000000500097c24 */ /* 0x000fe4000f8e0206 */
[----:B------:R-:W-:-:S04]  /*c110*/  IMAD.MOV.U32 R6, RZ, RZ, R5 ;  /* 0x000000ffff067224 */ /* 0x000fc800078e0005 */
[----:B------:R-:W-:-:S04]  /*c120*/  IMAD.WIDE.U32 R6, R0, UR4, R6 ;  /* 0x0000000400067c25 */ /* 0x000fc8000f8e0006 */
[----:B------:R-:W-:Y:S01]  /*c130*/  IMAD.IADD R5, R7, 0x1, R9 ;  /* 0x0000000107057824 */ /* 0x000fe200078e0209 */
[----:B------:R-:W-:-:S04]  /*c140*/  LEA R12, P1, R6, R2, 0x2 ;  /* 0x00000002060c7211 */ /* 0x000fc800078210ff */
[----:B------:R-:W-:-:S05]  /*c150*/  LEA.HI.X R13, R6, R3, R5, 0x2, P1 ;  /* 0x00000003060d7211 */ /* 0x000fca00008f1405 */
[----:B------:R1:W5:Y:S04]  /*c160*/  LDG.E R5, desc[UR6][R12.64] ;  /* 0x000000060c057981 */ /* 0x000368000c1e1900 */
.L_x_42:
[----:B------:R-:W2:Y:S01]  /*c170*/  S2R R7, SR_CgaCtaId ;  /* 0x0000000000077919 */ /* 0x000ea20000008800 */
[----:B------:R-:W-:-:S04]  /*c180*/  MOV R6, 0x400 ;  /* 0x0000040000067802 */ /* 0x000fc80000000f00 */
[----:B--2---:R-:W-:Y:S02]  /*c190*/  LEA R6, R7, R6, 0x18 ;  /* 0x0000000607067211 */ /* 0x004fe400078ec0ff */
[----:B------:R-:W-:Y:S02]  /*c1a0*/  SHF.L.U32 R7, R17, 0x1f, RZ ;  /* 0x0000001f11077819 */ /* 0x000fe400000006ff */
[----:B------:R-:W-:-:S04]  /*c1b0*/  LEA R6, R16, R6, 0x3 ;  /* 0x0000000610067211 */ /* 0x000fc800078e18ff */
[----:B------:R-:W2:Y:S02]  /*c1c0*/  SYNCS.PHASECHK.TRANS64.TRYWAIT P1, [R6+URZ+0x36840], R7 ;  /* 0x03684007060075a7 */ /* 0x000ea4000802017f */
[----:B--2---:R-:W-:Y:S05]  /*c1d0*/  @!P1 BRA `(.L_x_43) ;  /* 0x00000028001c9947 */ /* 0x004fea0003800000 */
.L_x_96:
[----:B------:R-:W3:Y:S02]  /*c1e0*/  S2R R9, SR_TID.X ;  /* 0x0000000000097919 */ /* 0x000ee40000002100 */
[----:B---3--:R-:W-:-:S04]  /*c1f0*/  LOP3.LUT R9, R9, 0x7f, RZ, 0xc0, !PT ;  /* 0x0000007f09097812 */ /* 0x008fc800078ec0ff */
[----:B------:R-:W-:-:S13]  /*c200*/  ISETP.NE.AND P1, PT, R9, RZ, PT ;  /* 0x000000ff0900720c */ /* 0x000fda0003f25270 */
[----:B------:R-:W-:Y:S05]  /*c210*/  @P1 BRA `(.L_x_44) ;  /* 0x00000000001c1947 */ /* 0x000fea0003800000 */
[----:B------:R-:W3:Y:S01]  /*c220*/  S2R R9, SR_TID.X ;  /* 0x0000000000097919 */ /* 0x000ee20000002100 */
[----:B--2---:R-:W-:-:S04]  /*c230*/  IMAD.MOV.U32 R7, RZ, RZ, 0xa800 ;  /* 0x0000a800ff077424 */ /* 0x004fc800078e00ff */
[----:B------:R4:W-:Y:S01]  /*c240*/  SYNCS.ARRIVE.TRANS64 RZ, [R6+URZ+0x36830], R7 ;  /* 0x0368300706ff79a7 */ /* 0x0009e2000800003f */
[----:B---3--:R-:W-:-:S04]  /*c250*/  LOP3.LUT R9, R9, 0x1f, RZ, 0xc0, !PT ;  /* 0x0000001f09097812 */ /* 0x008fc800078ec0ff */
[----:B------:R-:W-:-:S13]  /*c260*/  ISETP.NE.AND P1, PT, R9, RZ, PT ;  /* 0x000000ff0900720c */ /* 0x000fda0003f25270 */
[----:B----4-:R-:W-:Y:S05]  /*c270*/  @!P1 BRA `(.L_x_44) ;  /* 0x0000000000049947 */ /* 0x010fea0003800000 */
[----:B------:R-:W-:Y:S01]  /*c280*/  BPT.TRAP 0x1 ;  /* 0x000000040000795c */ /* 0x000fe20000300000 */
.L_x_44:
[----:B------:R-:W3:Y:S01]  /*c290*/  S2R R9, SR_CgaCtaId ;  /* 0x0000000000097919 */ /* 0x000ee20000008800 */
[----:B--2---:R-:W-:Y:S01]  /*c2a0*/  MOV R7, 0x400 ;  /* 0x0000040000077802 */ /* 0x004fe20000000f00 */
[----:B------:R-:W-:Y:S01]  /*c2b0*/  UIADD3 UR4, UP0, UR36, 0x370, URZ ;  /* 0x0000037024047890 */ /* 0x000fe2000ff1e03f */
[----:B------:R-:W-:Y:S01]  /*c2c0*/  R2UR UR9, R6 ;  /* 0x00000000060972ca */ /* 0x000fe200000e0000 */
[----:B------:R-:W-:Y:S01]  /*c2d0*/  UMOV UR10, URZ ;  /* 0x0000003f000a7c82 */ /* 0x000fe20008000000 */
[----:B------:R-:W-:Y:S01]  /*c2e0*/  R2UR UR11, R18 ;  /* 0x00000000120b72ca */ /* 0x000fe200000e0000 */
[----:B------:R-:W-:Y:S01]  /*c2f0*/  UIADD3.X UR5, URZ, UR37, URZ, UP0, !UPT ;  /* 0x000000253f057290 */ /* 0x000fe200087fe43f */
[----:B------:R-:W-:Y:S01]  /*c300*/  R2UR UR12, R4 ;  /* 0x00000000040c72ca */ /* 0x000fe200000e0000 */
[----:B------:R-:W-:Y:S01]  /*c310*/  UMOV UR6, 0x0 ;  /* 0x0000000000067882 */ /* 0x000fe20000000000 */
[----:B-----5:R-:W-:Y:S01]  /*c320*/  R2UR UR13, R5 ;  /* 0x00000000050d72ca */ /* 0x020fe200000e0000 */
[----:B------:R-:W-:Y:S01]  /*c330*/  UMOV UR7, 0x14f00000 ;  /* 0x14f0000000077882 */ /* 0x000fe20000000000 */
[----:B------:R-:W-:-:S05]  /*c340*/  UMOV UR16, 0x40 ;  /* 0x0000004000107882 */ /* 0x000fca0000000000 */
[----:B------:R-:W-:Y:S02]  /*c350*/  UIADD3 UR9, UR9, 0x36830, URZ ;  /* 0x0003683009097890 */ /* 0x000fe4000fffe03f */
[----:B------:R-:W-:Y:S01]  /*c360*/  UIMAD UR11, UR11, 0x70, URZ ;  /* 0x000000700b0b78a4 */ /* 0x000fe2000f8e023f */
[----:B---3--:R-:W-:-:S05]  /*c370*/  LEA R7, R9, R7, 0x18 ;  /* 0x0000000709077211 */ /* 0x008fca00078ec0ff */
[----:B------:R-:W-:-:S05]  /*c380*/  IMAD R6, R16, 0xa800, R7 ;  /* 0x0000a80010067824 */ /* 0x000fca00078e0207 */
[----:B------:R-:W-:-:S13]  /*c390*/  R2UR UR8, R6 ;  /* 0x00000000060872ca */ /* 0x000fda00000e0000 */
[----:B------:R-:W-:Y:S02]  /*c3a0*/  UIADD3 UR14, UR8, 0x21400, URZ ;  /* 0x00021400080e7890 */ /* 0x000fe4000fffe03f */
[----:B------:R-:W-:Y:S02]  /*c3b0*/  UIADD3 UR15, UR8, 0x24c00, URZ ;  /* 0x00024c00080f7890 */ /* 0x000fe4000fffe03f */
[----:B------:R-:W-:-:S03]  /*c3c0*/  UIADD3 UR17, UR8, 0x28400, URZ ;  /* 0x0002840008117890 */ /* 0x000fc6000fffe03f */
[----:B------:R-:W-:Y:S01]  /*c3d0*/  UMOV UR8, UR14 ;  /* 0x0000000e00087c82 */ /* 0x000fe20008000000 */
[----:B------:R-:W-:Y:S01]  /*c3e0*/  UMOV UR14, 0x80 ;  /* 0x00000080000e7882 */ /* 0x000fe20000000000 */
[----:B------:R2:W-:Y:S02]  /*c3f0*/  UTMALDG.4D [UR8], [UR4], desc[UR6] ;  /* 0x00000608040075b4 */ /* 0x0005e40008019000 */
[----:B--2---:R-:W-:Y:S01]  /*c400*/  UMOV UR8, UR15 ;  /* 0x0000000f00087c82 */ /* 0x004fe20008000000 */
[----:B------:R-:W-:Y:S02]  /*c410*/  UMOV UR10, UR16 ;  /* 0x00000010000a7c82 */ /* 0x000fe40008000000 */
[----:B------:R2:W-:Y:S02]  /*c420*/  UTMALDG.4D [UR8], [UR4], desc[UR6] ;  /* 0x00000608040075b4 */ /* 0x0005e40008019000 */
[----:B--2---:R-:W-:Y:S01]  /*c430*/  UMOV UR8, UR17 ;  /* 0x0000001100087c82 */ /* 0x004fe20008000000 */
[----:B------:R-:W-:-:S02]  /*c440*/  UMOV UR10, UR14 ;  /* 0x0000000e000a7c82 */ /* 0x000fc40008000000 */
[----:B------:R2:W-:Y:S02]  /*c450*/  UTMALDG.4D [UR8], [UR4], desc[UR6] ;  /* 0x00000608040075b4 */ /* 0x0005e40008019000 */
[----:B--2---:R-:W-:Y:S01]  /*c460*/  NOP ;  /* 0x0000000000007918 */ /* 0x004fe20000000000 */
.L_x_41:
[----:B------:R-:W2:Y:S04]  /*c470*/  LDL.LU R14, [R1] ;  /* 0x00000000010e7983 */ /* 0x000ea80000300800 */
[----:B-1----:R-:W3:Y:S01]  /*c480*/  LDL R13, [R1+0x18] ;  /* 0x00001800010d7983 */ /* 0x002ee20000100800 */
[----:B------:R-:W-:-:S03]  /*c490*/  MOV R9, 0x400 ;  /* 0x0000040000097802 */ /* 0x000fc60000000f00 */
[----:B------:R-:W4:Y:S01]  /*c4a0*/  LDL.LU R7, [R1+0x14] ;  /* 0x0000140001077983 */ /* 0x000f220000300800 */
[----:B------:R-:W1:Y:S01]  /*c4b0*/  S2R R12, SR_CgaCtaId ;  /* 0x00000000000c7919 */ /* 0x000e620000008800 */
[----:B------:R-:W-:Y:S05]  /*c4c0*/  WARPSYNC.ALL ;  /* 0x0000000000007948 */ /* 0x000fea0003800000 */
[----:B------:R-:W-:-:S13]  /*c4d0*/  ELECT P1, URZ, PT ;  /* 0x00000000003f782f */ /* 0x000fda0003820000 */
[----:B------:R-:W-:Y:S01]  /*c4e0*/  @P1 R2UR UR13, R19 ;  /* 0x00000000130d12ca */ /* 0x000fe200000e0000 */
[----:B------:R-:W-:Y:S01]  /*c4f0*/  UIADD3 UR4, UP0, UR36, 0x270, URZ ;  /* 0x0000027024047890 */ /* 0x000fe2000ff1e03f */
[----:B------:R-:W-:-:S03]  /*c500*/  @P1 R2UR UR11, R8 ;  /* 0x00000000080b12ca */ /* 0x000fc600000e0000 */
[----:B------:R-:W-:Y:S01]  /*c510*/  UIADD3.X UR5, URZ, UR37, URZ, UP0, !UPT ;  /* 0x000000253f057290 */ /* 0x000fe200087fe43f */
[----:B-1----:R-:W-:-:S04]  /*c520*/  LEA R9, R12, R9, 0x18 ;  /* 0x000000090c097211 */ /* 0x002fc800078ec0ff */
[----:B------:R-:W-:Y:S01]  /*c530*/  R2UR UR24, R9 ;  /* 0x00000000091872ca */ /* 0x000fe200000e0000 */
[----:B------:R-:W-:Y:S01]  /*c540*/  @P1 IMAD.MOV.U32 R6, RZ, RZ, 0xc000 ;  /* 0x0000c000ff061424 */ /* 0x000fe200078e00ff */
[----:B------:R-:W-:Y:S01]  /*c550*/  BAR.SYNC.DEFER_BLOCKING 0x8, 0x120 ;  /* 0x0204800000007b1d */ /* 0x000fe20000010000 */
[----:B------:R-:W-:-:S10]  /*c560*/  @P1 R2UR UR21, R19 ;  /* 0x00000000131512ca */ /* 0x000fd400000e0000 */
[----:B------:R-:W-:Y:S02]  /*c570*/  UIADD3 UR8, UR24, 0x15400, URZ ;  /* 0x0001540018087890 */ /* 0x000fe4000fffe03f */
[----:B------:R-:W-:Y:S01]  /*c580*/  UIADD3 UR9, UR24, 0x36800, URZ ;  /* 0x0003680018097890 */ /* 0x000fe2000fffe03f */
[----:B------:R-:W-:Y:S01]  /*c590*/  UMOV UR6, 0x0 ;  /* 0x0000000000067882 */ /* 0x000fe20000000000 */
[----:B------:R-:W-:Y:S01]  /*c5a0*/  UMOV UR7, 0x12f00000 ;  /* 0x12f0000000077882 */ /* 0x000fe20000000000 */
[----:B------:R-:W-:Y:S01]  /*c5b0*/  UMOV UR10, URZ ;  /* 0x0000003f000a7c82 */ /* 0x000fe20008000000 */
[----:B------:R-:W-:Y:S01]  /*c5c0*/  @P1 R2UR UR19, R8 ;  /* 0x00000000081312ca */ /* 0x000fe200000e0000 */
[----:B------:R-:W-:Y:S01]  /*c5d0*/  UIADD3 UR16, UR24, 0x19400, URZ ;  /* 0x0001940018107890 */ /* 0x000fe2000fffe03f */
[----:B------:R3:W-:Y:S01]  /*c5e0*/  @P1 SYNCS.ARRIVE.TRANS64 RZ, [R9+URZ+0x36800], R6 ;  /* 0x0368000609ff19a7 */ /* 0x0007e2000800003f */
[----:B------:R-:W-:Y:S01]  /*c5f0*/  UMOV UR14, 0x0 ;  /* 0x00000000000e7882 */ /* 0x000fe20000000000 */
[----:B------:R-:W-:Y:S01]  /*c600*/  UMOV UR15, 0x12f00000 ;  /* 0x12f00000000f7882 */ /* 0x000fe20000000000 */
[----:B------:R-:W-:Y:S01]  /*c610*/  UMOV UR18, 0x40 ;  /* 0x0000004000127882 */ /* 0x000fe20000000000 */
[----:B------:R-:W-:Y:S01]  /*c620*/  UMOV UR17, UR9 ;  /* 0x0000000900117c82 */ /* 0x000fe20008000000 */
[----:B------:R-:W-:Y:S01]  /*c630*/  UMOV UR22, 0x0 ;  /* 0x0000000000167882 */ /* 0x000fe20000000000 */
[----:B------:R-:W-:Y:S01]  /*c640*/  UMOV UR23, 0x12f00000 ;  /* 0x12f0000000177882 */ /* 0x000fe20000000000 */
[----:B------:R-:W-:Y:S01]  /*c650*/  BSSY B0, `(.L_x_45) ;  /* 0x0000010000007945 */ /* 0x000fe20003800000 */
[----:B--2---:R-:W-:-:S02]  /*c660*/  @P1 R2UR UR12, R14 ;  /* 0x000000000e0c12ca */ /* 0x004fc400000e0000 */
[----:B------:R-:W-:Y:S02]  /*c670*/  @P1 R2UR UR20, R14 ;  /* 0x000000000e1412ca */ /* 0x000fe400000e0000 */
[----:B---3--:R-:W-:-:S09]  /*c680*/  LOP3.LUT R6, R13, 0x1, RZ, 0xc, !PT ;  /* 0x000000010d067812 */ /* 0x008fd200078e0cff */
[----:B------:R1:W-:Y:S01]  /*c690*/  UTMALDG.4D [UR8], [UR4], desc[UR6] ;  /* 0x00000608040075b4 */ /* 0x0003e20008019000 */
[----:B------:R-:W-:Y:S01]  /*c6a0*/  SHF.L.U32 R6, R6, 0x1f, RZ ;  /* 0x0000001f06067819 */ /* 0x000fe200000006ff */
[----:B------:R2:W-:Y:S01]  /*c6b0*/  UTMALDG.4D [UR16], [UR4], desc[UR14] ;  /* 0x00000e10040075b4 */ /* 0x0005e20008019000 */
[----:B-1----:R-:W-:Y:S02]  /*c6c0*/  @P1 R2UR UR13, R19 ;  /* 0x00000000130d12ca */ /* 0x002fe400000e0000 */
[----:B------:R-:W-:Y:S02]  /*c6d0*/  @P1 R2UR UR12, R14 ;  /* 0x000000000e0c12ca */ /* 0x000fe400000e0000 */
[----:B------:R-:W-:Y:S01]  /*c6e0*/  @P1 R2UR UR11, R8 ;  /* 0x00000000080b12ca */ /* 0x000fe200000e0000 */
[----:B------:R-:W-:Y:S01]  /*c6f0*/  UIADD3 UR8, UR24, 0x1d400, URZ ;  /* 0x0001d40018087890 */ /* 0x000fe2000fffe03f */
[----:B------:R-:W-:-:S11]  /*c700*/  UMOV UR10, 0x80 ;  /* 0x00000080000a7882 */ /* 0x000fd60000000000 */
[----:B------:R2:W-:Y:S01]  /*c710*/  UTMALDG.4D [UR8], [UR4], desc[UR22] ;  /* 0x00001608040075b4 */ /* 0x0005e20008019000 */
[----:B------:R-:W1:Y:S01]  /*c720*/  SYNCS.PHASECHK.TRANS64.TRYWAIT P1, [R9+URZ+0x36820], R6 ;  /* 0x03682006090075a7 */ /* 0x000e62000802017f */
[----:B----4-:R-:W-:Y:S01]  /*c730*/  ISETP.GE.AND P2, PT, R7, 0x71, PT ;  /* 0x000000710700780c */ /* 0x010fe20003f46270 */
[----:B-12---:R-:W-:-:S12]  /*c740*/  @!P1 BRA `(.L_x_46) ;  /* 0x0000002000d49947 */ /* 0x006fd80003800000 */
.L_x_97:
[----:B------:R-:W-:Y:S05]  /*c750*/  BSYNC B0 ;  /* 0x0000000000007941 */ /* 0x000fea0003800000 */
.L_x_45:
[----:B------:R-:W-:Y:S05]  /*c760*/  @!P2 BRA `(.L_x_47) ;  /* 0x000000180008a947 */ /* 0x000fea0003800000 */
[----:B------:R-:W2:Y:S01]  /*c770*/  LDL R8, [R1+0xc] ;  /* 0x00000c0001087983 */ /* 0x000ea20000100800 */
[----:B-1----:R-:W-:Y:S02]  /*c780*/  IMAD.MOV.U32 R7, RZ, RZ, 0x1 ;  /* 0x00000001ff077424 */ /* 0x002fe400078e00ff */
[----:B--2---:R-:W-:-:S05]  /*c790*/  IMAD.MOV R12, RZ, RZ, -R8 ;  /* 0x000000ffff0c7224 */ /* 0x004fca00078e0a08 */
[----:B------:R-:W-:-:S04]  /*c7a0*/  VIADDMNMX R12, R12, R7, 0xffffffff, !PT ;  /* 0xffffffff0c0c7446 */ /* 0x000fc80007800107 */
[----:B------:R-:W-:-:S04]  /*c7b0*/  IADD3 R6, R8, R12, RZ ;  /* 0x0000000c08067210 */ /* 0x000fc80007ffe0ff */
[----:B------:R-:W-:-:S04]  /*c7c0*/  LOP3.LUT R6, R6, 0x1, RZ, 0xc0, !PT ;  /* 0x0000000106067812 */ /* 0x000fc800078ec0ff */
[----:B------:R-:W-:Y:S01]  /*c7d0*/  ISETP.NE.U32.AND P1, PT, R6, 0x1, PT ;  /* 0x000000010600780c */ /* 0x000fe20003f25070 */
[----:B------:R-:W-:-:S12]  /*c7e0*/  VIADD R6, R8, 0xfffffffe ;  /* 0xfffffffe08067836 */ /* 0x000fd80000000000 */
[----:B------:R-:W-:Y:S05]  /*c7f0*/  @P1 BRA `(.L_x_48) ;  /* 0x0000000400fc1947 */ /* 0x000fea0003800000 */
[----:B------:R-:W-:Y:S01]  /*c800*/  VIADD R7, R16, 0x1 ;  /* 0x0000000110077836 */ /* 0x000fe20000000000 */
[----:B------:R-:W-:Y:S04]  /*c810*/  BSSY B0, `(.L_x_49) ;  /* 0x0000079000007945 */ /* 0x000fe80003800000 */
[----:B------:R-:W-:-:S04]  /*c820*/  ISETP.NE.AND P1, PT, R7, 0x2, PT ;  /* 0x000000020700780c */ /* 0x000fc80003f25270 */
[----:B------:R-:W-:Y:S02]  /*c830*/  SEL R13, RZ, 0x1, P1 ;  /* 0x00000001ff0d7807 */ /* 0x000fe40000800000 */
[----:B------:R-:W-:Y:S02]  /*c840*/  SEL R7, R7, RZ, P1 ;  /* 0x000000ff07077207 */ /* 0x000fe40000800000 */
[----:B------:R-:W-:Y:S01]  /*c850*/  LOP3.LUT R13, R17, R13, RZ, 0x3c, !PT ;  /* 0x0000000d110d7212 */ /* 0x000fe200078e3cff */
[----:B------:R-:W-:Y:S06]  /*c860*/  @!P6 BRA `(.L_x_50) ;  /* 0x0000000400cce947 */ /* 0x000fec0003800000 */
[----:B------:R-:W-:Y:S01]  /*c870*/  IMAD.MOV.U32 R8, RZ, RZ, R5 ;  /* 0x000000ffff087224 */ /* 0x000fe200078e0005 */
[----:B------:R-:W-:Y:S06]  /*c880*/  @!P0 BRA `(.L_x_51) ;  /* 0x0000000000488947 */ /* 0x000fec0003800000 */
[----:B------:R-:W1:Y:S01]  /*c890*/  LDC R15, c[0x0][0x41c] ;  /* 0x00010700ff0f7b82 */ /* 0x000e620000000800 */
[----:B------:R-:W-:Y:S01]  /*c8a0*/  ULDC.64 UR4, c[0x0][0x408] ;  /* 0x0001020000047ab9 */ /* 0x000fe20000000a00 */
[----:B------:R-:W-:Y:S01]  /*c8b0*/  ULDC.64 UR6, c[0x0][0x208] ;  /* 0x0000820000067ab9 */ /* 0x000fe20000000a00 */
[----:B-1----:R-:W-:-:S13]  /*c8c0*/  ISETP.NE.AND P1, PT, R15, 0x1, PT ;  /* 0x000000010f00780c */ /* 0x002fda0003f25270 */
[----:B------:R-:W1:Y:S02]  /*c8d0*/  @P1 LDC.64 R8, c[0x0][0x420] ;  /* 0x00010800ff081b82 */ /* 0x000e640000000a00 */
[----:B-1----:R-:W-:-:S04]  /*c8e0*/  @P1 IMAD.HI.U32 R14, R6, R8, RZ ;  /* 0x00000008060e1227 */ /* 0x002fc800078e00ff */
[----:B------:R-:W-:Y:S01]  /*c8f0*/  IMAD.MOV.U32 R8, RZ, RZ, R6 ;  /* 0x000000ffff087224 */ /* 0x000fe200078e0006 */
[----:B------:R-:W-:Y:S01]  /*c900*/  @P1 SHF.R.U32.HI R8, RZ, R9, R14 ;  /* 0x00000009ff081219 */ /* 0x000fe2000001160e */
[----:B------:R-:W-:-:S03]  /*c910*/  IMAD R14, R11, UR4, RZ ;  /* 0x000000040b0e7c24 */ /* 0x000fc6000f8e02ff */
[----:B------:R-:W-:Y:S01]  /*c920*/  IADD3 R9, -R8, RZ, RZ ;  /* 0x000000ff08097210 */ /* 0x000fe20007ffe1ff */
[----:B------:R-:W-:-:S04]  /*c930*/  IMAD R14, R0, UR5, R14 ;  /* 0x00000005000e7c24 */ /* 0x000fc8000f8e020e */
[----:B------:R-:W-:Y:S01]  /*c940*/  IMAD R6, R15, R9, R6 ;  /* 0x000000090f067224 */ /* 0x000fe200078e0206 */
[----:B------:R-:W-:-:S03]  /*c950*/  SHF.R.S32.HI R9, RZ, 0x1f, R8 ;  /* 0x0000001fff097819 */ /* 0x000fc60000011408 */
[----:B------:R-:W-:-:S04]  /*c960*/  IMAD.WIDE.U32 R8, R0, UR4, R8 ;  /* 0x0000000400087c25 */ /* 0x000fc8000f8e0008 */
[----:B------:R-:W-:Y:S01]  /*c970*/  IMAD.IADD R9, R14, 0x1, R9 ;  /* 0x000000010e097824 */ /* 0x000fe200078e0209 */
[----:B------:R-:W-:-:S04]  /*c980*/  LEA R2, P1, R8, R2, 0x2 ;  /* 0x0000000208027211 */ /* 0x000fc800078210ff */
[----:B------:R-:W-:-:S05]  /*c990*/  LEA.HI.X R3, R8, R3, R9, 0x2, P1 ;  /* 0x0000000308037211 */ /* 0x000fca00008f1409 */
[----:B------:R1:W5:Y:S04]  /*c9a0*/  LDG.E R8, desc[UR6][R2.64] ;  /* 0x0000000602087981 */ /* 0x000368000c1e1900 */
.L_x_51:
[----:B-1----:R-:W1:Y:S01]  /*c9b0*/  S2R R3, SR_CgaCtaId ;  /* 0x0000000000037919 */ /* 0x002e620000008800 */
[----:B------:R-:W-:-:S04]  /*c9c0*/  MOV R2, 0x400 ;  /* 0x0000040000027802 */ /* 0x000fc80000000f00 */
[----:B-1----:R-:W-:Y:S02]  /*c9d0*/  LEA R2, R3, R2, 0x18 ;  /* 0x0000000203027211 */ /* 0x002fe400078ec0ff */
[----:B------:R-:W-:-:S03]  /*c9e0*/  SHF.L.U32 R3, R13, 0x1f, RZ ;  /* 0x0000001f0d037819 */ /* 0x000fc600000006ff */
[----:B------:R-:W-:-:S04]  /*c9f0*/  IMAD R2, R7, 0x8, R2 ;  /* 0x0000000807027824 */ /* 0x000fc800078e0202 */
[----:B------:R-:W1:Y:S02]  /*ca00*/  SYNCS.PHASECHK.TRANS64.TRYWAIT P1, [R2+URZ+0x36840], R3 ;  /* 0x03684003020075a7 */ /* 0x000e64000802017f */
[----:B-1----:R-:W-:Y:S05]  /*ca10*/  @!P1 BRA `(.L_x_52) ;  /* 0x0000002000409947 */ /* 0x002fea0003800000 */
.L_x_98:
[----:B------:R-:W2:Y:S02]  /*ca20*/  S2R R9, SR_TID.X ;  /* 0x0000000000097919 */ /* 0x000ea40000002100 */
[----:B--2---:R-:W-:-:S04]  /*ca30*/  LOP3.LUT R9, R9, 0x7f, RZ, 0xc0, !PT ;  /* 0x0000007f09097812 */ /* 0x004fc800078ec0ff */
[----:B------:R-:W-:-:S13]  /*ca40*/  ISETP.NE.AND P2, PT, R9, RZ, PT ;  /* 0x000000ff0900720c */ /* 0x000fda0003f45270 */
[----:B------:R-:W-:Y:S05]  /*ca50*/  @P2 BRA `(.L_x_53) ;  /* 0x00000000001c2947 */ /* 0x000fea0003800000 */
[----:B------:R-:W2:Y:S01]  /*ca60*/  S2R R9, SR_TID.X ;  /* 0x0000000000097919 */ /* 0x000ea20000002100 */
[----:B-1----:R-:W-:-:S04]  /*ca70*/  IMAD.MOV.U32 R3, RZ, RZ, 0xa800 ;  /* 0x0000a800ff037424 */ /* 0x002fc800078e00ff */
[----:B------:R3:W-:Y:S01]  /*ca80*/  SYNCS.ARRIVE.TRANS64 RZ, [R2+URZ+0x36830], R3 ;  /* 0x0368300302ff79a7 */ /* 0x0007e2000800003f */
[----:B--2---:R-:W-:-:S04]  /*ca90*/  LOP3.LUT R9, R9, 0x1f, RZ, 0xc0, !PT ;  /* 0x0000001f09097812 */ /* 0x004fc800078ec0ff */
[----:B------:R-:W-:-:S13]  /*caa0*/  ISETP.NE.AND P1, PT, R9, RZ, PT ;  /* 0x000000ff0900720c */ /* 0x000fda0003f25270 */
[----:B---3--:R-:W-:Y:S05]  /*cab0*/  @!P1 BRA `(.L_x_53) ;  /* 0x0000000000049947 */ /* 0x008fea0003800000 */
[----:B------:R-:W-:Y:S01]  /*cac0*/  BPT.TRAP 0x1 ;  /* 0x000000040000795c */ /* 0x000fe20000300000 */
.L_x_53:
[----:B------:R-:W2:Y:S01]  /*cad0*/  S2R R14, SR_CgaCtaId ;  /* 0x00000000000e7919 */ /* 0x000ea20000008800 */
[----:B------:R-:W-:Y:S01]  /*cae0*/  MOV R9, 0x400 ;  /* 0x0000040000097802 */ /* 0x000fe20000000f00 */
        /* <DEDUP_REMOVED lines=9> */
[----:B------:R-:W-:Y:S01]  /*cb80*/  UMOV UR16, 0x40 ;  /* 0x0000004000107882 */ /* 0x000fe20000000000 */
[----:B------:R-:W-:Y:S01]  /*cb90*/  UMOV UR17, 0x80 ;  /* 0x0000008000117882 */ /* 0x000fe20000000000 */
[----:B-1----:R-:W-:-:S03]  /*cba0*/  SHF.L.U32 R3, R17, 0x1f, RZ ;  /* 0x0000001f11037819 */ /* 0x002fc600000006ff */
[----:B------:R-:W-:Y:S02]  /*cbb0*/  UIADD3 UR9, UR9, 0x36830, URZ ;  /* 0x0003683009097890 */ /* 0x000fe4000fffe03f */
[----:B------:R-:W-:Y:S01]  /*cbc0*/  UIMAD UR11, UR11, 0x70, URZ ;  /* 0x000000700b0b78a4 */ /* 0x000fe2000f8e023f */
[----:B--2---:R-:W-:-:S05]  /*cbd0*/  LEA R9, R14, R9, 0x18 ;  /* 0x000000090e097211 */ /* 0x004fca00078ec0ff */
[----:B------:R-:W-:-:S05]  /*cbe0*/  IMAD R2, R7, 0xa800, R9 ;  /* 0x0000a80007027824 */ /* 0x000fca00078e0209 */
[----:B------:R-:W-:Y:S01]  /*cbf0*/  R2UR UR14, R2 ;  /* 0x00000000020e72ca */ /* 0x000fe200000e0000 */
[----:B------:R-:W-:-:S05]  /*cc00*/  VIADD R2, R9, 0x36800 ;  /* 0x0003680009027836 */ /* 0x000fca0000000000 */
[----:B------:R-:W-:-:S07]  /*cc10*/  LEA R2, R16, R2, 0x3 ;  /* 0x0000000210027211 */ /* 0x000fce00078e18ff */
[----:B------:R-:W-:Y:S02]  /*cc20*/  UIADD3 UR8, UR14, 0x21400, URZ ;  /* 0x000214000e087890 */ /* 0x000fe4000fffe03f */
[----:B------:R-:W-:Y:S02]  /*cc30*/  UIADD3 UR15, UR14, 0x24c00, URZ ;  /* 0x00024c000e0f7890 */ /* 0x000fe4000fffe03f */
[----:B------:R-:W-:-:S05]  /*cc40*/  UIADD3 UR14, UR14, 0x28400, URZ ;  /* 0x000284000e0e7890 */ /* 0x000fca000fffe03f */
[----:B------:R1:W-:Y:S02]  /*cc50*/  UTMALDG.4D [UR8], [UR4], desc[UR6] ;  /* 0x00000608040075b4 */ /* 0x0003e40008019000 */
[----:B-1----:R-:W-:Y:S01]  /*cc60*/  UMOV UR8, UR15 ;  /* 0x0000000f00087c82 */ /* 0x002fe20008000000 */
[----:B------:R-:W-:Y:S02]  /*cc70*/  UMOV UR10, UR16 ;  /* 0x00000010000a7c82 */ /* 0x000fe40008000000 */
[----:B------:R1:W-:Y:S02]  /*cc80*/  UTMALDG.4D [UR8], [UR4], desc[UR6] ;  /* 0x00000608040075b4 */ /* 0x0003e40008019000 */
[----:B-1----:R-:W-:Y:S01]  /*cc90*/  UMOV UR8, UR14 ;  /* 0x0000000e00087c82 */ /* 0x002fe20008000000 */
[----:B------:R-:W-:Y:S02]  /*cca0*/  UMOV UR10, UR17 ;  /* 0x00000011000a7c82 */ /* 0x000fe40008000000 */
[----:B------:R1:W-:Y:S01]  /*ccb0*/  UTMALDG.4D [UR8], [UR4], desc[UR6] ;  /* 0x00000608040075b4 */ /* 0x0003e20008019000 */
[----:B------:R-:W2:Y:S02]  /*ccc0*/  SYNCS.PHASECHK.TRANS64.TRYWAIT P1, [R2+URZ+0x60], R3 ;  /* 0x00006003020075a7 */ /* 0x000ea4000802017f */
[----:B-12---:R-:W-:Y:S05]  /*ccd0*/  @!P1 BRA `(.L_x_54) ;  /* 0x0000001c00a49947 */ /* 0x006fea0003800000 */
.L_x_99:
[----:B------:R-:W-:Y:S05]  /*cce0*/  @P2 BRA `(.L_x_55) ;  /* 0x00000000002c2947 */ /* 0x000fea0003800000 */
[----:B------:R-:W2:Y:S01]  /*ccf0*/  S2R R9, SR_TID.X ;  /* 0x0000000000097919 */ /* 0x000ea20000002100 */
[----:B------:R-:W-:Y:S01]  /*cd00*/  MOV R14, 0x400 ;  /* 0x00000400000e7802 */ /* 0x000fe20000000f00 */
[----:B-1----:R-:W-:Y:S01]  /*cd10*/  IMAD.MOV.U32 R3, RZ, RZ, 0xa800 ;  /* 0x0000a800ff037424 */ /* 0x002fe200078e00ff */
[----:B------:R-:W1:Y:S01]  /*cd20*/  S2R R15, SR_CgaCtaId ;  /* 0x00000000000f7919 */ /* 0x000e620000008800 */
[----:B--2---:R-:W-:-:S04]  /*cd30*/  LOP3.LUT R9, R9, 0x1f, RZ, 0xc0, !PT ;  /* 0x0000001f09097812 */ /* 0x004fc800078ec0ff */
[----:B------:R-:W-:Y:S02]  /*cd40*/  ISETP.NE.AND P1, PT, R9, RZ, PT ;  /* 0x000000ff0900720c */ /* 0x000fe40003f25270 */
[----:B-1----:R-:W-:-:S05]  /*cd50*/  LEA R14, R15, R14, 0x18 ;  /* 0x0000000e0f0e7211 */ /* 0x002fca00078ec0ff */
[----:B------:R-:W-:-:S04]  /*cd60*/  IMAD R2, R16, 0x8, R14 ;  /* 0x0000000810027824 */ /* 0x000fc800078e020e */
[----:B------:R2:W-:Y:S02]  /*cd70*/  SYNCS.ARRIVE.TRANS64 RZ, [R2+URZ+0x36850], R3 ;  /* 0x0368500302ff79a7 */ /* 0x0005e4000800003f */
[----:B------:R-:W-:Y:S05]  /*cd80*/  @!P1 BRA `(.L_x_55) ;  /* 0x0000000000049947 */ /* 0x000fea0003800000 */
[----:B------:R-:W-:Y:S01]  /*cd90*/  BPT.TRAP 0x1 ;  /* 0x000000040000795c */ /* 0x000fe20000300000 */
.L_x_55:
[----:B------:R-:W3:Y:S01]  /*cda0*/  S2R R9, SR_CgaCtaId ;  /* 0x0000000000097919 */ /* 0x000ee20000008800 */
[----:B-12---:R-:W-:Y:S01]  /*cdb0*/  MOV R3, 0x400 ;  /* 0x0000040000037802 */ /* 0x006fe20000000f00 */
[----:B------:R-:W-:Y:S01]  /*cdc0*/  UIADD3 UR4, UP0, UR36, 0x470, URZ ;  /* 0x0000047024047890 */ /* 0x000fe2000ff1e03f */
[----:B------:R-:W-:Y:S01]  /*cdd0*/  R2UR UR11, R18 ;  /* 0x00000000120b72ca */ /* 0x000fe200000e0000 */
[----:B------:R-:W-:Y:S01]  /*cde0*/  UMOV UR10, URZ ;  /* 0x0000003f000a7c82 */ /* 0x000fe20008000000 */
[----:B------:R-:W-:Y:S01]  /*cdf0*/  R2UR UR13, R5 ;  /* 0x00000000050d72ca */ /* 0x000fe200000e0000 */
[----:B------:R-:W-:Y:S01]  /*ce00*/  UIADD3.X UR5, URZ, UR37, URZ, UP0, !UPT ;  /* 0x000000253f057290 */ /* 0x000fe200087fe43f */
[----:B------:R-:W-:Y:S01]  /*ce10*/  R2UR UR12, R4 ;  /* 0x00000000040c72ca */ /* 0x000fe200000e0000 */
[----:B------:R-:W-:Y:S01]  /*ce20*/  UMOV UR6, 0x0 ;  /* 0x0000000000067882 */ /* 0x000fe20000000000 */
[----:B------:R-:W-:Y:S01]  /*ce30*/  UMOV UR7, 0x14f00000 ;  /* 0x14f0000000077882 */ /* 0x000fe20000000000 */
[----:B------:R-:W-:Y:S01]  /*ce40*/  UMOV UR16, 0x40 ;  /* 0x0000004000107882 */ /* 0x000fe20000000000 */
[----:B------:R-:W-:Y:S01]  /*ce50*/  IMAD.MOV.U32 R5, RZ, RZ, R8 ;  /* 0x000000ffff057224 */ /* 0x000fe200078e0008 */
[----:B------:R-:W-:-:S04]  /*ce60*/  MOV R18, R6 ;  /* 0x0000000600127202 */ /* 0x000fc80000000f00 */
[----:B------:R-:W-:Y:S01]  /*ce70*/  UIMAD UR11, UR11, 0x70, URZ ;  /* 0x000000700b0b78a4 */ /* 0x000fe2000f8e023f */
[----:B---3--:R-:W-:-:S05]  /*ce80*/  LEA R3, R9, R3, 0x18 ;  /* 0x0000000309037211 */ /* 0x008fca00078ec0ff */
[----:B------:R-:W-:-:S05]  /*ce90*/  IMAD R2, R16, 0x8, R3 ;  /* 0x0000000810027824 */ /* 0x000fca00078e0203 */
[----:B------:R-:W-:Y:S01]  /*cea0*/  R2UR UR9, R2 ;  /* 0x00000000020972ca */ /* 0x000fe200000e0000 */
[----:B------:R-:W-:-:S05]  /*ceb0*/  IMAD R2, R16, 0xa800, R3 ;  /* 0x0000a80010027824 */ /* 0x000fca00078e0203 */
[----:B------:R-:W-:-:S07]  /*cec0*/  R2UR UR15, R2 ;  /* 0x00000000020f72ca */ /* 0x000fce00000e0000 */
[----:B------:R-:W-:-:S06]  /*ced0*/  UIADD3 UR9, UR9, 0x36850, URZ ;  /* 0x0003685009097890 */ /* 0x000fcc000fffe03f */
[----:B------:R-:W-:Y:S02]  /*cee0*/  UIADD3 UR8, UR15, 0x400, URZ ;  /* 0x000004000f087890 */ /* 0x000fe4000fffe03f */
[----:B------:R-:W-:Y:S02]  /*cef0*/  UIADD3 UR14, UR15, 0x3c00, URZ ;  /* 0x00003c000f0e7890 */ /* 0x000fe4000fffe03f */
[----:B------:R-:W-:-:S05]  /*cf00*/  UIADD3 UR15, UR15, 0x7400, URZ ;  /* 0x000074000f0f7890 */ /* 0x000fca000fffe03f */
[----:B------:R1:W-:Y:S02]  /*cf10*/  UTMALDG.4D [UR8], [UR4], desc[UR6] ;  /* 0x00000608040075b4 */ /* 0x0003e40008019000 */
[----:B-1----:R-:W-:Y:S01]  /*cf20*/  UMOV UR8, UR14 ;  /* 0x0000000e00087c82 */ /* 0x002fe20008000000 */
[----:B------:R-:W-:Y:S01]  /*cf30*/  UMOV UR10, UR16 ;  /* 0x00000010000a7c82 */ /* 0x000fe20008000000 */
[----:B------:R-:W-:Y:S01]  /*cf40*/  UMOV UR14, 0x80 ;  /* 0x00000080000e7882 */ /* 0x000fe20000000000 */
[----:B------:R1:W-:Y:S02]  /*cf50*/  UTMALDG.4D [UR8], [UR4], desc[UR6] ;  /* 0x00000608040075b4 */ /* 0x0003e40008019000 */
[----:B-1----:R-:W-:Y:S01]  /*cf60*/  UMOV UR8, UR15 ;  /* 0x0000000f00087c82 */ /* 0x002fe20008000000 */
[----:B------:R-:W-:Y:S02]  /*cf70*/  UMOV UR10, UR14 ;  /* 0x0000000e000a7c82 */ /* 0x000fe40008000000 */
[----:B------:R1:W-:Y:S02]  /*cf80*/  UTMALDG.4D [UR8], [UR4], desc[UR6] ;  /* 0x00000608040075b4 */ /* 0x0003e40008019000 */
[----:B-1----:R-:W-:Y:S01]  /*cf90*/  NOP ;  /* 0x0000000000007918 */ /* 0x002fe20000000000 */
.L_x_50:
[----:B------:R-:W-:Y:S05]  /*cfa0*/  BSYNC B0 ;  /* 0x0000000000007941 */ /* 0x000fea0003800000 */
.L_x_49:
[----:B------:R-:W2:Y:S01]  /*cfb0*/  LDL.LU R2, [R1+0xc] ;  /* 0x00000c0001027983 */ /* 0x000ea20000300800 */
[----:B------:R-:W-:Y:S02]  /*cfc0*/  IMAD.MOV.U32 R16, RZ, RZ, R7 ;  /* 0x000000ffff107224 */ /* 0x000fe400078e0007 */
[----:B------:R-:W-:Y:S02]  /*cfd0*/  IMAD.MOV.U32 R17, RZ, RZ, R13 ;  /* 0x000000ffff117224 */ /* 0x000fe400078e000d */
[----:B--2---:R-:W-:-:S07]  /*cfe0*/  VIADD R6, R2, 0xfffffffd ;  /* 0xfffffffd02067836 */ /* 0x004fce0000000000 */
.L_x_48:
[----:B------:R-:W-:Y:S01]  /*cff0*/  IMAD.MOV R3, RZ, RZ, -R12 ;  /* 0x000000ffff037224 */ /* 0x000fe200078e0a0c */
[----:B------:R-:W-:Y:S04]  /*d000*/  BSSY B0, `(.L_x_47) ;  /* 0x00000f8000007945 */ /* 0x000fe80003800000 */
[----:B------:R-:W-:-:S13]  /*d010*/  ISETP.NE.AND P1, PT, R10, R3, PT ;  /* 0x000000030a00720c */ /* 0x000fda0003f25270 */
[----:B------:R-:W-:Y:S05]  /*d020*/  @!P1 BRA `(.L_x_56) ;  /* 0x0000000c00d49947 */ /* 0x000fea0003800000 */
[----:B------:R-:W-:-:S07]  /*d030*/  MOV R8, R5 ;  /* 0x0000000500087202 */ /* 0x000fce0000000f00 */
.L_x_71:
        /* <DEDUP_REMOVED lines=12> */
[----:B------:R-:W-:-:S04]  /*d100*/  IMAD R13, R11, UR4, RZ ;  /* 0x000000040b0d7c24 */ /* 0x000fc8000f8e02ff */
[----:B------:R-:W-:Y:S01]  /*d110*/  IMAD R13, R0, UR5, R13 ;  /* 0x00000005000d7c24 */ /* 0x000fe2000f8e020d */
[----:B-1----:R-:W-:-:S13]  /*d120*/  ISETP.NE.AND P1, PT, R9, 0x1, PT ;  /* 0x000000010900780c */ /* 0x002fda0003f25270 */
[----:B------:R-:W1:Y:S02]  /*d130*/  @P1 LDC.64 R2, c[0x0][0x420] ;  /* 0x00010800ff021b82 */ /* 0x000e640000000a00 */
[----:B-1----:R-:W-:-:S04]  /*d140*/  @P1 IMAD.HI.U32 R8, R6, R2, RZ ;  /* 0x0000000206081227 */ /* 0x002fc800078e00ff */
[----:B------:R-:W-:Y:S01]  /*d150*/  IMAD.MOV.U32 R2, RZ, RZ, R6 ;  /* 0x000000ffff027224 */ /* 0x000fe200078e0006 */
[----:B------:R-:W-:-:S04]  /*d160*/  @P1 SHF.R.U32.HI R2, RZ, R3, R8 ;  /* 0x00000003ff021219 */ /* 0x000fc80000011608 */
[--C-:B------:R-:W-:Y:S01]  /*d170*/  SHF.R.S32.HI R3, RZ, 0x1f, R2.reuse ;  /* 0x0000001fff037819 */ /* 0x100fe20000011402 */
[----:B------:R-:W-:-:S04]  /*d180*/  IMAD.MOV R12, RZ, RZ, -R2 ;  /* 0x000000ffff0c7224 */ /* 0x000fc800078e0a02 */
[----:B------:R-:W-:Y:S02]  /*d190*/  IMAD R12, R9, R12, R6 ;  /* 0x0000000c090c7224 */ /* 0x000fe400078e0206 */
[----:B------:R-:W1:Y:S01]  /*d1a0*/  LDC.64 R8, c[0x0][0x3f8] ;  /* 0x0000fe00ff087b82 */ /* 0x000e620000000a00 */
[----:B------:R-:W-:-:S05]  /*d1b0*/  IMAD.WIDE.U32 R2, R0, UR4, R2 ;  /* 0x0000000400027c25 */ /* 0x000fca000f8e0002 */
[----:B------:R-:W-:Y:S02]  /*d1c0*/  IADD3 R13, R13, R3, RZ ;  /* 0x000000030d0d7210 */ /* 0x000fe40007ffe0ff */
[----:B-1----:R-:W-:-:S04]  /*d1d0*/  LEA R8, P1, R2, R8, 0x2 ;  /* 0x0000000802087211 */ /* 0x002fc800078210ff */
[----:B------:R-:W-:-:S05]  /*d1e0*/  LEA.HI.X R9, R2, R9, R13, 0x2, P1 ;  /* 0x0000000902097211 */ /* 0x000fca00008f140d */
[----:B------:R1:W5:Y:S04]  /*d1f0*/  LDG.E R8, desc[UR6][R8.64] ;  /* 0x0000000608087981 */ /* 0x000368000c1e1900 */
.L_x_59:
[----:B------:R-:W2:Y:S01]  /*d200*/  S2R R3, SR_CgaCtaId ;  /* 0x0000000000037919 */ /* 0x000ea20000008800 */
[----:B------:R-:W-:-:S04]  /*d210*/  MOV R2, 0x400 ;  /* 0x0000040000027802 */ /* 0x000fc80000000f00 */
[----:B--2---:R-:W-:Y:S02]  /*d220*/  LEA R2, R3, R2, 0x18 ;  /* 0x0000000203027211 */ /* 0x004fe400078ec0ff */
[----:B------:R-:W-:-:S03]  /*d230*/  SHF.L.U32 R3, R10, 0x1f, RZ ;  /* 0x0000001f0a037819 */ /* 0x000fc600000006ff */
[----:B------:R-:W-:-:S04]  /*d240*/  IMAD R2, R7, 0x8, R2 ;  /* 0x0000000807027824 */ /* 0x000fc800078e0202 */
[----:B------:R-:W2:Y:S02]  /*d250*/  SYNCS.PHASECHK.TRANS64.TRYWAIT P1, [R2+URZ+0x36840], R3 ;  /* 0x03684003020075a7 */ /* 0x000ea4000802017f */
[----:B--2---:R-:W-:Y:S05]  /*d260*/  @!P1 BRA `(.L_x_60) ;  /* 0x0000001800549947 */ /* 0x004fea0003800000 */
.L_x_100:
[----:B-1----:R-:W1:Y:S02]  /*d270*/  S2R R9, SR_TID.X ;  /* 0x0000000000097919 */ /* 0x002e640000002100 */
[----:B-1----:R-:W-:-:S04]  /*d280*/  LOP3.LUT R9, R9, 0x7f, RZ, 0xc0, !PT ;  /* 0x0000007f09097812 */ /* 0x002fc800078ec0ff */
[----:B------:R-:W-:-:S13]  /*d290*/  ISETP.NE.AND P2, PT, R9, RZ, PT ;  /* 0x000000ff0900720c */ /* 0x000fda0003f45270 */
[----:B------:R-:W-:Y:S05]  /*d2a0*/  @P2 BRA `(.L_x_61) ;  /* 0x00000000001c2947 */ /* 0x000fea0003800000 */
[----:B------:R-:W1:Y:S01]  /*d2b0*/  S2R R9, SR_TID.X ;  /* 0x0000000000097919 */ /* 0x000e620000002100 */
[----:B--2---:R-:W-:-:S04]  /*d2c0*/  IMAD.MOV.U32 R3, RZ, RZ, 0xa800 ;  /* 0x0000a800ff037424 */ /* 0x004fc800078e00ff */
[----:B------:R3:W-:Y:S01]  /*d2d0*/  SYNCS.ARRIVE.TRANS64 RZ, [R2+URZ+0x36830], R3 ;  /* 0x0368300302ff79a7 */ /* 0x0007e2000800003f */
[----:B-1----:R-:W-:-:S04]  /*d2e0*/  LOP3.LUT R9, R9, 0x1f, RZ, 0xc0, !PT ;  /* 0x0000001f09097812 */ /* 0x002fc800078ec0ff */
[----:B------:R-:W-:-:S13]  /*d2f0*/  ISETP.NE.AND P1, PT, R9, RZ, PT ;  /* 0x000000ff0900720c */ /* 0x000fda0003f25270 */
[----:B---3--:R-:W-:Y:S05]  /*d300*/  @!P1 BRA `(.L_x_61) ;  /* 0x0000000000049947 */ /* 0x008fea0003800000 */
[----:B------:R-:W-:Y:S01]  /*d310*/  BPT.TRAP 0x1 ;  /* 0x000000040000795c */ /* 0x000fe20000300000 */
.L_x_61:
[----:B------:R-:W1:Y:S01]  /*d320*/  S2R R9, SR_CgaCtaId ;  /* 0x0000000000097919 */ /* 0x000e620000008800 */
        /* <DEDUP_REMOVED lines=12> */
[----:B------:R-:W-:-:S03]  /*d3f0*/  SHF.L.U32 R17, R17, 0x1f, RZ ;  /* 0x0000001f11117819 */ /* 0x000fc600000006ff */
[----:B------:R-:W-:Y:S02]  /*d400*/  UIADD3 UR9, UR9, 0x36830, URZ ;  /* 0x0003683009097890 */ /* 0x000fe4000fffe03f */
[----:B------:R-:W-:Y:S01]  /*d410*/  UIMAD UR11, UR11, 0x70, URZ ;  /* 0x000000700b0b78a4 */ /* 0x000fe2000f8e023f */
[----:B-1----:R-:W-:-:S05]  /*d420*/  LEA R3, R9, R3, 0x18 ;  /* 0x0000000309037211 */ /* 0x002fca00078ec0ff */
[----:B------:R-:W-:Y:S02]  /*d430*/  IMAD R2, R7, 0xa800, R3 ;  /* 0x0000a80007027824 */ /* 0x000fe400078e0203 */
[----:B------:R-:W-:-:S03]  /*d440*/  VIADD R3, R3, 0x36800 ;  /* 0x0003680003037836 */ /* 0x000fc60000000000 */
[----:B------:R-:W-:Y:S01]  /*d450*/  R2UR UR14, R2 ;  /* 0x00000000020e72ca */ /* 0x000fe200000e0000 */
[----:B------:R-:W-:-:S12]  /*d460*/  IMAD R2, R16, 0x8, R3 ;  /* 0x0000000810027824 */ /* 0x000fd800078e0203 */
        /* <DEDUP_REMOVED lines=12> */
.L_x_101:
[----:B------:R-:W-:Y:S05]  /*d530*/  @P2 BRA `(.L_x_63) ;  /* 0x00000000001c2947 */ /* 0x000fea0003800000 */
[----:B------:R-:W2:Y:S01]  /*d540*/  S2R R9, SR_TID.X ;  /* 0x0000000000097919 */ /* 0x000ea20000002100 */
[----:B------:R-:W-:-:S04]  /*d550*/  MOV R3, 0xa800 ;  /* 0x0000a80000037802 */ /* 0x000fc80000000f00 */
[----:B------:R3:W-:Y:S01]  /*d560*/  SYNCS.ARRIVE.TRANS64 RZ, [R2+URZ+0x50], R3 ;  /* 0x0000500302ff79a7 */ /* 0x0007e2000800003f */
[----:B--2---:R-:W-:-:S04]  /*d570*/  LOP3.LUT R9, R9, 0x1f, RZ, 0xc0, !PT ;  /* 0x0000001f09097812 */ /* 0x004fc800078ec0ff */
[----:B------:R-:W-:-:S13]  /*d580*/  ISETP.NE.AND P1, PT, R9, RZ, PT ;  /* 0x000000ff0900720c */ /* 0x000fda0003f25270 */
[----:B---3--:R-:W-:Y:S05]  /*d590*/  @!P1 BRA `(.L_x_63) ;  /* 0x0000000000049947 */ /* 0x008fea0003800000 */
[----:B------:R-:W-:Y:S01]  /*d5a0*/  BPT.TRAP 0x1 ;  /* 0x000000040000795c */ /* 0x000fe20000300000 */
.L_x_63:
        /* <DEDUP_REMOVED lines=9> */
[----:B------:R-:W-:Y:S01]  /*d640*/  R2UR UR12, R4 ;  /* 0x00000000040c72ca */ /* 0x000fe200000e0000 */
[----:B------:R-:W-:Y:S01]  /*d650*/  UMOV UR7, 0x14f00000 ;  /* 0x14f0000000077882 */ /* 0x000fe20000000000 */
[----:B------:R-:W-:Y:S01]  /*d660*/  UMOV UR17, 0x40 ;  /* 0x0000004000117882 */ /* 0x000fe20000000000 */
[----:B------:R-:W-:-:S02]  /*d670*/  IMAD.MOV.U32 R18, RZ, RZ, R12 ;  /* 0x000000ffff127224 */ /* 0x000fc400078e000c */
[----:B------:R-:W-:Y:S02]  /*d680*/  IMAD.MOV.U32 R5, RZ, RZ, R8 ;  /* 0x000000ffff057224 */ /* 0x000fe400078e0008 */
[----:B------:R-:W-:Y:S02]  /*d690*/  UIMAD UR11, UR11, 0x70, URZ ;  /* 0x000000700b0b78a4 */ /* 0x000fe4000f8e023f */
[----:B------:R-:W-:Y:S01]  /*d6a0*/  UIADD3 UR9, UR9, 0x50, URZ ;  /* 0x0000005009097890 */ /* 0x000fe2000fffe03f */
[----:B--2---:R-:W-:-:S05]  /*d6b0*/  LEA R3, R9, R3, 0x18 ;  /* 0x0000000309037211 */ /* 0x004fca00078ec0ff */
        /* <DEDUP_REMOVED lines=15> */
.L_x_58:
[----:B------:R-:W-:Y:S05]  /*d7b0*/  BSYNC B1 ;  /* 0x0000000000017941 */ /* 0x000fea0003800000 */
.L_x_57:
[----:B------:R-:W-:Y:S01]  /*d7c0*/  VIADD R16, R7, 0x1 ;  /* 0x0000000107107836 */ /* 0x000fe20000000000 */
[----:B------:R-:W-:Y:S04]  /*d7d0*/  BSSY B1, `(.L_x_64) ;  /* 0x0000077000017945 */ /* 0x000fe80003800000 */
[----:B------:R-:W-:-:S04]  /*d7e0*/  ISETP.NE.AND P1, PT, R16, 0x2, PT ;  /* 0x000000021000780c */ /* 0x000fc80003f25270 */
[----:B-1----:R-:W-:Y:S02]  /*d7f0*/  SEL R17, RZ, 0x1, P1 ;  /* 0x00000001ff117807 */ /* 0x002fe40000800000 */
[----:B------:R-:W-:Y:S02]  /*d800*/  SEL R16, R16, RZ, P1 ;  /* 0x000000ff10107207 */ /* 0x000fe40000800000 */
[----:B------:R-:W-:Y:S01]  /*d810*/  LOP3.LUT R17, R10, R17, RZ, 0x3c, !PT ;  /* 0x000000110a117212 */ /* 0x000fe200078e3cff */
[----:B------:R-:W-:Y:S06]  /*d820*/  @!P6 BRA `(.L_x_65) ;  /* 0x0000000400c4e947 */ /* 0x000fec0003800000 */
[----:B------:R-:W-:Y:S01]  /*d830*/  VIADD R12, R6, 0xffffffff ;  /* 0xffffffff060c7836 */ /* 0x000fe20000000000 */
        /* <DEDUP_REMOVED lines=8> */
[----:B-1----:R-:W-:Y:S01]  /*d8c0*/  @P1 IMAD.HI.U32 R9, R12, R2, RZ ;  /* 0x000000020c091227 */ /* 0x002fe200078e00ff */
[----:B------:R-:W-:-:S04]  /*d8d0*/  MOV R2, R12 ;  /* 0x0000000c00027202 */ /* 0x000fc80000000f00 */
[----:B------:R-:W-:-:S05]  /*d8e0*/  @P1 SHF.R.U32.HI R2, RZ, R3, R9 ;  /* 0x00000003ff021219 */ /* 0x000fca0000011609 */
[----:B------:R-:W-:-:S04]  /*d8f0*/  IMAD.MOV R3, RZ, RZ, -R2 ;  /* 0x000000ffff037224 */ /* 0x000fc800078e0a02 */
[----:B------:R-:W-:Y:S01]  /*d900*/  IMAD R12, R8, R3, R12 ;  /* 0x00000003080c7224 */ /* 0x000fe200078e020c */
[--C-:B------:R-:W-:Y:S01]  /*d910*/  SHF.R.S32.HI R3, RZ, 0x1f, R2.reuse ;  /* 0x0000001fff037819 */ /* 0x100fe20000011402 */
[----:B------:R-:W1:Y:S02]  /*d920*/  LDC.64 R8, c[0x0][0x3f8] ;  /* 0x0000fe00ff087b82 */ /* 0x000e640000000a00 */
[----:B------:R-:W-:-:S04]  /*d930*/  IMAD.WIDE.U32 R2, R0, UR4, R2 ;  /* 0x0000000400027c25 */ /* 0x000fc8000f8e0002 */
[----:B------:R-:W-:Y:S01]  /*d940*/  IMAD.IADD R13, R13, 0x1, R3 ;  /* 0x000000010d0d7824 */ /* 0x000fe200078e0203 */
[----:B-1----:R-:W-:-:S04]  /*d950*/  LEA R8, P1, R2, R8, 0x2 ;  /* 0x0000000802087211 */ /* 0x002fc800078210ff */
[----:B------:R-:W-:-:S05]  /*d960*/  LEA.HI.X R9, R2, R9, R13, 0x2, P1 ;  /* 0x0000000902097211 */ /* 0x000fca00008f140d */
[----:B------:R1:W5:Y:S04]  /*d970*/  LDG.E R8, desc[UR6][R8.64] ;  /* 0x0000000608087981 */ /* 0x000368000c1e1900 */
.L_x_66:
[----:B------:R-:W2:Y:S01]  /*d980*/  S2R R3, SR_CgaCtaId ;  /* 0x0000000000037919 */ /* 0x000ea20000008800 */
[----:B------:R-:W-:-:S04]  /*d990*/  MOV R2, 0x400 ;  /* 0x0000040000027802 */ /* 0x000fc80000000f00 */
[----:B--2---:R-:W-:Y:S02]  /*d9a0*/  LEA R2, R3, R2, 0x18 ;  /* 0x0000000203027211 */ /* 0x004fe400078ec0ff */
[----:B------:R-:W-:-:S03]  /*d9b0*/  SHF.L.U32 R3, R17, 0x1f, RZ ;  /* 0x0000001f11037819 */ /* 0x000fc600000006ff */
[----:B------:R-:W-:-:S04]  /*d9c0*/  IMAD R2, R16, 0x8, R2 ;  /* 0x0000000810027824 */ /* 0x000fc800078e0202 */
[----:B------:R-:W2:Y:S02]  /*d9d0*/  SYNCS.PHASECHK.TRANS64.TRYWAIT P1, [R2+URZ+0x36840], R3 ;  /* 0x03684003020075a7 */ /* 0x000ea4000802017f */
[----:B--2---:R-:W-:Y:S05]  /*d9e0*/  @!P1 BRA `(.L_x_67) ;  /* 0x00000010009c9947 */ /* 0x004fea0003800000 */
.L_x_102:
        /* <DEDUP_REMOVED lines=11> */
.L_x_68:
[----:B------:R-:W1:Y:S01]  /*daa0*/  S2R R13, SR_CgaCtaId ;  /* 0x00000000000d7919 */ /* 0x000e620000008800 */
[----:B------:R-:W-:Y:S01]  /*dab0*/  MOV R9, 0x400 ;  /* 0x0000040000097802 */ /* 0x000fe20000000f00 */
[----:B------:R-:W-:Y:S01]  /*dac0*/  UIADD3 UR4, UP0, UR36, 0x370, URZ ;  /* 0x0000037024047890 */ /* 0x000fe2000ff1e03f */
[----:B------:R-:W-:Y:S01]  /*dad0*/  R2UR UR11, R12 ;  /* 0x000000000c0b72ca */ /* 0x000fe200000e0000 */
[----:B------:R-:W-:Y:S01]  /*dae0*/  UMOV UR10, URZ ;  /* 0x0000003f000a7c82 */ /* 0x000fe20008000000 */
[----:B------:R-:W-:Y:S01]  /*daf0*/  R2UR UR12, R4 ;  /* 0x00000000040c72ca */ /* 0x000fe200000e0000 */
[----:B------:R-:W-:Y:S01]  /*db00*/  UIADD3.X UR5, URZ, UR37, URZ, UP0, !UPT ;  /* 0x000000253f057290 */ /* 0x000fe200087fe43f */
[----:B-----5:R-:W-:Y:S01]  /*db10*/  R2UR UR13, R8 ;  /* 0x00000000080d72ca */ /* 0x020fe200000e0000 */
[----:B------:R-:W-:Y:S01]  /*db20*/  UMOV UR6, 0x0 ;  /* 0x0000000000067882 */ /* 0x000fe20000000000 */
[----:B------:R-:W-:Y:S01]  /*db30*/  UMOV UR7, 0x14f00000 ;  /* 0x14f0000000077882 */ /* 0x000fe20000000000 */
[----:B------:R-:W-:Y:S01]  /*db40*/  UMOV UR17, 0x40 ;  /* 0x0000004000117882 */ /* 0x000fe20000000000 */
[----:B------:R-:W-:-:S05]  /*db50*/  UMOV UR18, 0x80 ;  /* 0x0000008000127882 */ /* 0x000fca0000000000 */
[----:B------:R-:W-:Y:S01]  /*db60*/  UIMAD UR11, UR11, 0x70, URZ ;  /* 0x000000700b0b78a4 */ /* 0x000fe2000f8e023f */
[----:B-1----:R-:W-:-:S04]  /*db70*/  LEA R9, R13, R9, 0x18 ;  /* 0x000000090d097211 */ /* 0x002fc800078ec0ff */
[----:B--2---:R-:W-:-:S05]  /*db80*/  IADD3 R2, R9, 0x36800, RZ ;  /* 0x0003680009027810 */ /* 0x004fca0007ffe0ff */
[--C-:B------:R-:W-:Y:S02]  /*db90*/  IMAD R3, R16, 0x8, R2.reuse ;  /* 0x0000000810037824 */ /* 0x100fe400078e0202 */
[----:B------:R-:W-:-:S03]  /*dba0*/  IMAD R2, R7, 0x8, R2 ;  /* 0x0000000807027824 */ /* 0x000fc600078e0202 */
[----:B------:R-:W-:Y:S01]  /*dbb0*/  R2UR UR9, R3 ;  /* 0x00000000030972ca */ /* 0x000fe200000e0000 */
[----:B------:R-:W-:-:S05]  /*dbc0*/  IMAD R3, R16, 0xa800, R9 ;  /* 0x0000a80010037824 */ /* 0x000fca00078e0209 */
[----:B------:R-:W-:Y:S02]  /*dbd0*/  R2UR UR8, R3 ;  /* 0x00000000030872ca */ /* 0x000fe400000e0000 */
[----:B------:R-:W-:-:S05]  /*dbe0*/  SHF.L.U32 R3, R10, 0x1f, RZ ;  /* 0x0000001f0a037819 */ /* 0x000fca00000006ff */
[----:B------:R-:W-:-:S06]  /*dbf0*/  UIADD3 UR9, UR9, 0x30, URZ ;  /* 0x0000003009097890 */ /* 0x000fcc000fffe03f */
[----:B------:R-:W-:Y:S02]  /*dc00*/  UIADD3 UR14, UR8, 0x21400, URZ ;  /* 0x00021400080e7890 */ /* 0x000fe4000fffe03f */
[----:B------:R-:W-:Y:S02]  /*dc10*/  UIADD3 UR15, UR8, 0x24c00, URZ ;  /* 0x00024c00080f7890 */ /* 0x000fe4000fffe03f */
[----:B------:R-:W-:-:S03]  /*dc20*/  UIADD3 UR16, UR8, 0x28400, URZ ;  /* 0x0002840008107890 */ /* 0x000fc6000fffe03f */
[----:B------:R-:W-:Y:S02]  /*dc30*/  UMOV UR8, UR14 ;  /* 0x0000000e00087c82 */ /* 0x000fe40008000000 */
[----:B------:R1:W-:Y:S02]  /*dc40*/  UTMALDG.4D [UR8], [UR4], desc[UR6] ;  /* 0x00000608040075b4 */ /* 0x0003e40008019000 */
[----:B-1----:R-:W-:Y:S01]  /*dc50*/  UMOV UR8, UR15 ;  /* 0x0000000f00087c82 */ /* 0x002fe20008000000 */
[----:B------:R-:W-:Y:S02]  /*dc60*/  UMOV UR10, UR17 ;  /* 0x00000011000a7c82 */ /* 0x000fe40008000000 */
[----:B------:R1:W-:Y:S02]  /*dc70*/  UTMALDG.4D [UR8], [UR4], desc[UR6] ;  /* 0x00000608040075b4 */ /* 0x0003e40008019000 */
[----:B-1----:R-:W-:Y:S01]  /*dc80*/  UMOV UR8, UR16 ;  /* 0x0000001000087c82 */ /* 0x002fe20008000000 */
[----:B------:R-:W-:-:S02]  /*dc90*/  UMOV UR10, UR18 ;  /* 0x00000012000a7c82 */ /* 0x000fc40008000000 */
[----:B------:R1:W-:Y:S01]  /*dca0*/  UTMALDG.4D [UR8], [UR4], desc[UR6] ;  /* 0x00000608040075b4 */ /* 0x0003e20008019000 */
[----:B------:R-:W2:Y:S02]  /*dcb0*/  SYNCS.PHASECHK.TRANS64.TRYWAIT P1, [R2+URZ+0x60], R3 ;  /* 0x00006003020075a7 */ /* 0x000ea4000802017f */
[----:B-12---:R-:W-:Y:S05]  /*dcc0*/  @!P1 BRA `(.L_x_69) ;  /* 0x0000000c00f89947 */ /* 0x006fea0003800000 */
.L_x_103:
        /* <DEDUP_REMOVED lines=8> */
.L_x_70:
[----:B------:R-:W2:Y:S01]  /*dd50*/  S2R R9, SR_CgaCtaId ;  /* 0x0000000000097919 */ /* 0x000ea20000008800 */
[----:B-1----:R-:W-:Y:S01]  /*dd60*/  MOV R3, 0x400 ;  /* 0x0000040000037802 */ /* 0x002fe20000000f00 */
        /* <DEDUP_REMOVED lines=10> */
[----:B------:R-:W-:Y:S01]  /*de10*/  IMAD.MOV.U32 R18, RZ, RZ, R12 ;  /* 0x000000ffff127224 */ /* 0x000fe200078e000c */
[----:B------:R-:W-:-:S03]  /*de20*/  MOV R5, R8 ;  /* 0x0000000800057202 */ /* 0x000fc60000000f00 */
[----:B------:R-:W-:Y:S02]  /*de30*/  UIMAD UR11, UR11, 0x70, URZ ;  /* 0x000000700b0b78a4 */ /* 0x000fe4000f8e023f */
[----:B------:R-:W-:Y:S01]  /*de40*/  UIADD3 UR9, UR9, 0x50, URZ ;  /* 0x0000005009097890 */ /* 0x000fe2000fffe03f */
[----:B--2---:R-:W-:-:S05]  /*de50*/  LEA R3, R9, R3, 0x18 ;  /* 0x0000000309037211 */ /* 0x004fca00078ec0ff */
[----:B------:R-:W-:-:S05]  /*de60*/  IMAD R7, R7, 0xa800, R3 ;  /* 0x0000a80007077824 */ /* 0x000fca00078e0203 */
[----:B------:R-:W-:-:S13]  /*de70*/  R2UR UR15, R7 ;  /* 0x00000000070f72ca */ /* 0x000fda00000e0000 */
        /* <DEDUP_REMOVED lines=12> */
.L_x_65:
[----:B------:R-:W-:Y:S05]  /*df40*/  BSYNC B1 ;  /* 0x0000000000017941 */ /* 0x000fea0003800000 */
.L_x_64:
[C---:B------:R-:W-:Y:S01]  /*df50*/  ISETP.GT.AND P1, PT, R6.reuse, 0x1, PT ;  /* 0x000000010600780c */ /* 0x040fe20003f24270 */
[----:B------:R-:W-:-:S12]  /*df60*/  VIADD R6, R6, 0xfffffffe ;  /* 0xfffffffe06067836 */ /* 0x000fd80000000000 */
[----:B------:R-:W-:Y:S05]  /*df70*/  @P1 BRA `(.L_x_71) ;  /* 0xfffffff000301947 */ /* 0x000fea000383ffff */
.L_x_56:
[----:B------:R-:W-:Y:S05]  /*df80*/  BSYNC B0 ;  /* 0x0000000000007941 */ /* 0x000fea0003800000 */
.L_x_47:
[----:B------:R-:W-:Y:S04]  /*df90*/  BSSY B0, `(.L_x_72) ;  /* 0x0000032000007945 */ /* 0x000fe80003800000 */
[----:B------:R-:W-:Y:S05]  /*dfa0*/  @!P6 BRA `(.L_x_73) ;  /* 0x0000000000c0e947 */ /* 0x000fea0003800000 */
[----:B------:R-:W2:Y:S01]  /*dfb0*/  S2R R3, SR_CgaCtaId ;  /* 0x0000000000037919 */ /* 0x000ea20000008800 */
[----:B------:R-:W-:Y:S01]  /*dfc0*/  MOV R0, 0x400 ;  /* 0x0000040000007802 */ /* 0x000fe20000000f00 */
[----:B------:R-:W3:Y:S03]  /*dfd0*/  S2R R2, SR_TID.X ;  /* 0x0000000000027919 */ /* 0x000ee60000002100 */
[----:B--2---:R-:W-:Y:S02]  /*dfe0*/  LEA R0, R3, R0, 0x18 ;  /* 0x0000000003007211 */ /* 0x004fe400078ec0ff */
[----:B---3--:R-:W-:-:S03]  /*dff0*/  LOP3.LUT R2, R2, 0x7f, RZ, 0xc0, !PT ;  /* 0x0000007f02027812 */ /* 0x008fc600078ec0ff */
[----:B------:R-:W-:Y:S01]  /*e000*/  IMAD R3, R16, 0x8, R0 ;  /* 0x0000000810037824 */ /* 0x000fe200078e0200 */
[----:B------:R-:W-:Y:S02]  /*e010*/  SHF.L.U32 R0, R17, 0x1f, RZ ;  /* 0x0000001f11007819 */ /* 0x000fe400000006ff */
[----:B------:R-:W-:Y:S02]  /*e020*/  ISETP.NE.AND P1, PT, R2, RZ, PT ;  /* 0x000000ff0200720c */ /* 0x000fe40003f25270 */
[----:B------:R-:W2:Y:S02]  /*e030*/  SYNCS.PHASECHK.TRANS64.TRYWAIT P0, [R3+URZ+0x36860], R0 ;  /* 0x03686000030075a7 */ /* 0x000ea4000800017f */
[----:B--2---:R-:W-:Y:S09]  /*e040*/  @!P0 BRA `(.L_x_74) ;  /* 0x0000000c002c8947 */ /* 0x004ff20003800000 */
.L_x_104:
        /* <DEDUP_REMOVED lines=8> */
.L_x_75:
        /* <DEDUP_REMOVED lines=30> */
.L_x_73:
[----:B------:R-:W-:Y:S05]  /*e2b0*/  BSYNC B0 ;  /* 0x0000000000007941 */ /* 0x000fea0003800000 */
.L_x_72:
[----:B------:R-:W2:Y:S01]  /*e2c0*/  LDL.LU R0, [R1+0x10] ;  /* 0x0000100001007983 */ /* 0x000ea20000300800 */
[----:B------:R-:W-:-:S03]  /*e2d0*/  ULDC UR4, c[0x0][0xda4] ;  /* 0x0003690000047ab9 */ /* 0x000fc60000000800 */
[----:B------:R-:W3:Y:S01]  /*e2e0*/  LDL.LU R2, [R1+0x18] ;  /* 0x0000180001027983 */ /* 0x000ee20000300800 */
[----:B------:R-:W-:-:S05]  /*e2f0*/  VIADD R16, R16, 0x1 ;  /* 0x0000000110107836 */ /* 0x000fca0000000000 */
[----:B------:R-:W-:-:S04]  /*e300*/  ISETP.NE.AND P0, PT, R16, 0x2, PT ;  /* 0x000000021000780c */ /* 0x000fc80003f05270 */
[----:B------:R-:W-:Y:S02]  /*e310*/  SEL R16, R16, RZ, P0 ;  /* 0x000000ff10107207 */ /* 0x000fe40000000000 */
[----:B--2---:R-:W-:Y:S01]  /*e320*/  IADD3 R0, R0, UR38, RZ ;  /* 0x0000002600007c10 */ /* 0x004fe2000fffe0ff */
[----:B---3--:R-:W-:-:S04]  /*e330*/  VIADD R2, R2, 0x1 ;  /* 0x0000000102027836 */ /* 0x008fc80000000000 */
[----:B------:R2:W-:Y:S01]  /*e340*/  STL [R1+0x10], R0 ;  /* 0x0000100001007387 */ /* 0x0005e20000100800 */
[----:B------:R-:W-:-:S03]  /*e350*/  ISETP.GE.AND P1, PT, R0, UR4, PT ;  /* 0x0000000400007c0c */ /* 0x000fc6000bf26270 */
[----:B------:R3:W-:Y:S01]  /*e360*/  STL [R1+0x18], R2 ;  /* 0x0000180201007387 */ /* 0x0007e20000100800 */
[----:B--2---:R-:W-:-:S04]  /*e370*/  SEL R0, RZ, 0x1, P0 ;  /* 0x00000001ff007807 */ /* 0x004fc80000000000 */
[----:B------:R-:W-:-:S05]  /*e380*/  LOP3.LUT R17, R17, R0, RZ, 0x3c, !PT ;  /* 0x0000000011117212 */ /* 0x000fca00078e3cff */
[----:B---3--:R-:W-:Y:S05]  /*e390*/  @!P1 BRA `(.L_x_76) ;  /* 0xffffffd0006c9947 */ /* 0x008fea000383ffff */
[----:B------:R-:W-:-:S07]  /*e3a0*/  LOP3.LUT R2, R2, 0x1, RZ, 0xc, !PT ;  /* 0x0000000102027812 */ /* 0x000fce00078e0cff */
.L_x_32:
[----:B------:R-:W2:Y:S01]  /*e3b0*/  S2R R3, SR_CgaCtaId ;  /* 0x0000000000037919 */ /* 0x000ea20000008800 */
[----:B------:R-:W-:Y:S01]  /*e3c0*/  MOV R0, 0x400 ;  /* 0x0000040000007802 */ /* 0x000fe20000000f00 */
[----:B------:R-:W-:Y:S03]  /*e3d0*/  BSSY B0, `(.L_x_77) ;  /* 0x0000005000007945 */ /* 0x000fe60003800000 */
[----:B--2---:R-:W-:Y:S02]  /*e3e0*/  LEA R0, R3, R0, 0x18 ;  /* 0x0000000003007211 */ /* 0x004fe400078ec0ff */
[----:B------:R-:W-:-:S04]  /*e3f0*/  SHF.L.U32 R3, R2, 0x1f, RZ ;  /* 0x0000001f02037819 */ /* 0x000fc800000006ff */
[----:B------:R-:W2:Y:S02]  /*e400*/  SYNCS.PHASECHK.TRANS64.TRYWAIT P0, [R0+URZ+0x36820], R3 ;  /* 0x03682003000075a7 */ /* 0x000ea4000800017f */
[----:B--2---:R-:W-:Y:S05]  /*e410*/  @!P0 BRA `(.L_x_78) ;  /* 0x00000008004c8947 */ /* 0x004fea0003800000 */
.L_x_105:
[----:B------:R-:W-:Y:S05]  /*e420*/  BSYNC B0 ;  /* 0x0000000000007941 */ /* 0x000fea0003800000 */
.L_x_77:
[----:B------:R-:W-:-:S03]  /*e430*/  UMOV UR4, 0xffffffff ;  /* 0xffffffff00047882 */ /* 0x000fc60000000000 */
[----:B------:R-:W-:Y:S05]  /*e440*/  BRA.DIV UR4, `(.L_x_79) ;  /* 0x0000000a04547947 */ /* 0x000fea000b800000 */
[----:B------:R-:W3:Y:S02]  /*e450*/  S2R R2, SR_TID.X ;  /* 0x0000000000027919 */ /* 0x000ee40000002100 */
[----:B---3--:R-:W-:-:S04]  /*e460*/  SHF.R.U32.HI R2, RZ, 0x5, R2 ;  /* 0x00000005ff027819 */ /* 0x008fc80000011602 */
[----:B------:R-:W-:-:S05]  /*e470*/  LOP3.LUT R2, R2, 0x3, RZ, 0xc0, !PT ;  /* 0x0000000302027812 */ /* 0x000fca00078ec0ff */
[----:B------:R3:W4:Y:S02]  /*e480*/  SHFL.IDX PT, R14, R2, RZ, 0x1f ;  /* 0x00001fff020e7589 */ /* 0x00072400000e0000 */
.L_x_108:
[----:B----4-:R-:W-:Y:S01]  /*e490*/  ISETP.NE.AND P0, PT, R14, RZ, PT ;  /* 0x000000ff0e00720c */ /* 0x010fe20003f05270 */
[----:B------:R-:W-:-:S12]  /*e4a0*/  BSSY B0, `(.L_x_80) ;  /* 0x0000026000007945 */ /* 0x000fd80003800000 */
[----:B------:R-:W-:Y:S05]  /*e4b0*/  @P0 BRA `(.L_x_81) ;  /* 0x0000000000900947 */ /* 0x000fea0003800000 */
[----:B------:R-:W-:-:S03]  /*e4c0*/  UMOV UR4, 0xffffffff ;  /* 0xffffffff00047882 */ /* 0x000fc60000000000 */
[----:B------:R-:W-:Y:S05]  /*e4d0*/  BRA.DIV UR4, `(.L_x_82) ;  /* 0x0000000a04647947 */ /* 0x000fea000b800000 */
[----:B------:R-:W-:-:S13]  /*e4e0*/  ELECT P6, URZ, PT ;  /* 0x00000000003f782f */ /* 0x000fda00038c0000 */
.L_x_111:
[----:B------:R-:W-:Y:S05]  /*e4f0*/  @!P6 BRA `(.L_x_81) ;  /* 0x000000000080e947 */ /* 0x000fea0003800000 */
[----:B---3--:R-:W3:Y:S02]  /*e500*/  LDL R2, [R1+0x1c] ;  /* 0x00001c0001027983 */ /* 0x008ee40000100800 */
[----:B---3--:R-:W-:-:S13]  /*e510*/  R2UR UR4, R2 ;  /* 0x00000000020472ca */ /* 0x008fda00000e0000 */
[----:B------:R-:W-:-:S06]  /*e520*/  ULOP3.LUT UR4, UR4, 0x2, URZ, 0xfc, !UPT ;  /* 0x0000000204047892 */ /* 0x000fcc000f8efc3f */
[----:B------:R-:W-:-:S05]  /*e530*/  IMAD.U32 R2, RZ, RZ, UR4 ;  /* 0x00000004ff027e24 */ /* 0x000fca000f8e00ff */
[----:B------:R-:W-:-:S13]  /*e540*/  ISETP.NE.AND P2, PT, R2, 0x3, PT ;  /* 0x000000030200780c */ /* 0x000fda0003f45270 */
[----:B------:R-:W-:Y:S05]  /*e550*/  @!P2 BRA `(.L_x_83) ;  /* 0x000000000004a947 */ /* 0x000fea0003800000 */
[----:B------:R-:W-:Y:S01]  /*e560*/  BPT.TRAP 0x1 ;  /* 0x000000040000795c */ /* 0x000fe20000300000 */
.L_x_83:
[----:B--2---:R-:W-:Y:S01]  /*e570*/  VIADD R3, R0, 0x36840 ;  /* 0x0003684000037836 */ /* 0x004fe20000000000 */
[----:B------:R-:W-:Y:S02]  /*e580*/  SHF.L.U32 R5, R17, 0x1f, RZ ;  /* 0x0000001f11057819 */ /* 0x000fe400000006ff */
[C---:B------:R-:W-:Y:S01]  /*e590*/  IADD3 R2, R16.reuse, 0x1, RZ ;  /* 0x0000000110027810 */ /* 0x040fe20007ffe0ff */
[----:B-1----:R-:W-:-:S03]  /*e5a0*/  IMAD R6, R16, 0x8, R3 ;  /* 0x0000000810067824 */ /* 0x002fc600078e0203 */
[----:B------:R-:W-:Y:S01]  /*e5b0*/  ISETP.NE.AND P1, PT, R2, 0x2, PT ;  /* 0x000000020200780c */ /* 0x000fe20003f25270 */
[----:B------:R-:W1:Y:S03]  /*e5c0*/  SYNCS.PHASECHK.TRANS64.TRYWAIT P0, [R6+URZ], R5 ;  /* 0x00000005060075a7 */ /* 0x000e66000800017f */
[----:B------:R-:W-:-:S04]  /*e5d0*/  SEL R4, RZ, 0x1, P1 ;  /* 0x00000001ff047807 */ /* 0x000fc80000800000 */
[----:B------:R-:W-:Y:S02]  /*e5e0*/  LOP3.LUT R17, R17, R4, RZ, 0x3c, !PT ;  /* 0x0000000411117212 */ /* 0x000fe400078e3cff */
[----:B------:R-:W-:Y:S02]  /*e5f0*/  SEL R4, R2, RZ, P1 ;  /* 0x000000ff02047207 */ /* 0x000fe40000800000 */
[----:B------:R-:W-:-:S03]  /*e600*/  SHF.L.U32 R2, R17, 0x1f, RZ ;  /* 0x0000001f11027819 */ /* 0x000fc600000006ff */
[----:B------:R-:W-:Y:S01]  /*e610*/  IMAD R3, R4, 0x8, R3 ;  /* 0x0000000804037824 */ /* 0x000fe200078e0203 */
[----:B-1----:R-:W-:Y:S06]  /*e620*/  @!P0 BRA `(.L_x_84) ;  /* 0x0000000800308947 */ /* 0x002fec0003800000 */
.L_x_112:
[----:B------:R-:W2:Y:S02]  /*e630*/  SYNCS.PHASECHK.TRANS64.TRYWAIT P0, [R3+URZ], R2 ;  /* 0x00000002030075a7 */ /* 0x000ea4000800017f */
[----:B--2---:R-:W-:Y:S05]  /*e640*/  @!P0 BRA `(.L_x_85) ;  /* 0x00000008003c8947 */ /* 0x004fea0003800000 */
.L_x_113:
[----:B------:R-:W-:Y:S05]  /*e650*/  @!P2 BRA `(.L_x_86) ;  /* 0x000000000004a947 */ /* 0x000fea0003800000 */
[----:B------:R-:W-:Y:S01]  /*e660*/  BPT.TRAP 0x1 ;  /* 0x000000040000795c */ /* 0x000fe20000300000 */
.L_x_86:
[----:B--2---:R-:W-:-:S04]  /*e670*/  VIADD R3, R0, 0x36860 ;  /* 0x0003686000037836 */ /* 0x004fc80000000000 */
[----:B------:R-:W-:-:S04]  /*e680*/  IMAD R16, R16, 0x8, R3 ;  /* 0x0000000810107824 */ /* 0x000fc800078e0203 */
[----:B------:R-:W2:Y:S02]  /*e690*/  SYNCS.PHASECHK.TRANS64.TRYWAIT P0, [R16+URZ], R5 ;  /* 0x00000005100075a7 */ /* 0x000ea4000800017f */
[----:B--2---:R-:W-:Y:S05]  /*e6a0*/  @!P0 BRA `(.L_x_87) ;  /* 0x0000000800388947 */ /* 0x004fea0003800000 */
.L_x_114:
[----:B------:R-:W-:-:S07]  /*e6b0*/  IMAD R3, R4, 0x8, R3 ;  /* 0x0000000804037824 */ /* 0x000fce00078e0203 */
.L_x_88:
[----:B---3--:R3:W4:Y:S02]  /*e6c0*/  SYNCS.PHASECHK.TRANS64.TRYWAIT P0, [R3+URZ], R2 ;  /* 0x00000002030075a7 */ /* 0x008724000800017f */
[----:B----4-:R-:W-:Y:S05]  /*e6d0*/  @!P0 NANOSLEEP.SYNCS 0x989680 ;  /* 0x009896800000895d */ /* 0x010fea0003900000 */
[----:B------:R-:W4:Y:S02]  /*e6e0*/  @!P0 SYNCS.PHASECHK.TRANS64 P0, [R3+URZ], R2 ;  /* 0x00000002030085a7 */ /* 0x000f24000800007f */
[----:B----4-:R-:W-:Y:S05]  /*e6f0*/  @!P0 BRA `(.L_x_88) ;  /* 0xfffffffc00f08947 */ /* 0x010fea000383ffff */
.L_x_81:
[----:B------:R-:W-:Y:S05]  /*e700*/  BSYNC B0 ;  /* 0x0000000000007941 */ /* 0x000fea0003800000 */
.L_x_80:
[----:B------:R-:W-:Y:S05]  /*e710*/  EXIT ;  /* 0x000000000000794d */ /* 0x000fea0003800000 */
.L_x_10:
[----:B------:R-:W-:-:S13]  /*e720*/  R2UR UR4, R16 ;  /* 0x00000000100472ca */ /* 0x000fda00000e0000 */
[----:B-1----:R-:W-:-:S04]  /*e730*/  MOV R3, UR4 ;  /* 0x0000000400037c02 */ /* 0x002fc80008000f00 */
[----:B------:R1:W2:Y:S03]  /*e740*/  SYNCS.PHASECHK.TRANS64.TRYWAIT P1, [R3+URZ+0x36800], R0 ;  /* 0x03680000030075a7 */ /* 0x0002a6000802017f */
[----:B--2---:R-:W-:Y:S05]  /*e750*/  @!P1 NANOSLEEP.SYNCS 0x989680 ;  /* 0x009896800000995d */ /* 0x004fea0003900000 */
[----:B------:R-:W2:Y:S02]  /*e760*/  @!P1 SYNCS.PHASECHK.TRANS64 P1, [R3+URZ+0x36800], R0 ;  /* 0x03680000030095a7 */ /* 0x000ea4000802007f */
[----:B--2---:R-:W-:Y:S05]  /*e770*/  @!P1 BRA `(.L_x_10) ;  /* 0xfffffffc00e89947 */ /* 0x004fea000383ffff */
[----:B------:R-:W-:Y:S05]  /*e780*/  BRA `(.L_x_89) ;  /* 0xffffff2800987947 */ /* 0x000fea000383ffff */
.L_x_14:
[----:B--2---:R2:W3:Y:S02]  /*e790*/  SYNCS.PHASECHK.TRANS64.TRYWAIT P2, [R2+URZ+0x36830], R3 ;  /* 0x03683003020075a7 */ /* 0x0044e4000804017f */
[----:B---3--:R-:W-:Y:S05]  /*e7a0*/  @!P2 NANOSLEEP.SYNCS 0x989680 ;  /* 0x009896800000a95d */ /* 0x008fea0003900000 */
[----:B------:R-:W3:Y:S02]  /*e7b0*/  @!P2 SYNCS.PHASECHK.TRANS64 P2, [R2+URZ+0x36830], R3 ;  /* 0x036830030200a5a7 */ /* 0x000ee4000804007f */
[----:B---3--:R-:W-:Y:S05]  /*e7c0*/  @!P2 BRA `(.L_x_14) ;  /* 0xfffffffc00f0a947 */ /* 0x008fea000383ffff */
[----:B------:R-:W-:Y:S05]  /*e7d0*/  BRA `(.L_x_13) ;  /* 0xffffff2800cc7947 */ /* 0x000fea000383ffff */
.L_x_19:
[----:B--2---:R-:W-:-:S04]  /*e7e0*/  IMAD.U32 R3, RZ, RZ, UR39 ;  /* 0x00000027ff037e24 */ /* 0x004fc8000f8e00ff */
[----:B------:R2:W3:Y:S03]  /*e7f0*/  SYNCS.PHASECHK.TRANS64.TRYWAIT P2, [R3+URZ+0x36830], R0 ;  /* 0x03683000030075a7 */ /* 0x0004e6000804017f */
[----:B---3--:R-:W-:Y:S05]  /*e800*/  @!P2 NANOSLEEP.SYNCS 0x989680 ;  /* 0x009896800000a95d */ /* 0x008fea0003900000 */
[----:B------:R-:W3:Y:S02]  /*e810*/  @!P2 SYNCS.PHASECHK.TRANS64 P2, [R3+URZ+0x36830], R0 ;  /* 0x036830000300a5a7 */ /* 0x000ee4000804007f */
[----:B---3--:R-:W-:Y:S05]  /*e820*/  @!P2 BRA `(.L_x_19) ;  /* 0xfffffffc00eca947 */ /* 0x008fea000383ffff */
[----:B------:R-:W-:Y:S05]  /*e830*/  BRA `(.L_x_18) ;  /* 0xffffff7000747947 */ /* 0x000fea000383ffff */
.L_x_23:
[----:B--2---:R-:W-:-:S04]  /*e840*/  IMAD.U32 R3, RZ, RZ, UR4 ;  /* 0x00000004ff037e24 */ /* 0x004fc8000f8e00ff */
[----:B------:R2:W3:Y:S03]  /*e850*/  SYNCS.PHASECHK.TRANS64.TRYWAIT P2, [R3+URZ+0x36850], R0 ;  /* 0x03685000030075a7 */ /* 0x0004e6000804017f */
[----:B---3--:R-:W-:Y:S05]  /*e860*/  @!P2 NANOSLEEP.SYNCS 0x989680 ;  /* 0x009896800000a95d */ /* 0x008fea0003900000 */
[----:B------:R-:W3:Y:S02]  /*e870*/  @!P2 SYNCS.PHASECHK.TRANS64 P2, [R3+URZ+0x36850], R0 ;  /* 0x036850000300a5a7 */ /* 0x000ee4000804007f */
[----:B---3--:R-:W-:Y:S05]  /*e880*/  @!P2 BRA `(.L_x_23) ;  /* 0xfffffffc00eca947 */ /* 0x008fea000383ffff */
[----:B------:R-:W-:Y:S05]  /*e890*/  BRA `(.L_x_22) ;  /* 0xffffff9400d47947 */ /* 0x000fea000383ffff */
.L_x_28:
[----:B--2---:R-:W-:-:S04]  /*e8a0*/  IMAD.U32 R9, RZ, RZ, UR7 ;  /* 0x00000007ff097e24 */ /* 0x004fc8000f8e00ff */
[----:B------:R2:W3:Y:S03]  /*e8b0*/  SYNCS.PHASECHK.TRANS64.TRYWAIT P0, [R9+URZ+0x36850], R2 ;  /* 0x03685002090075a7 */ /* 0x0004e6000800017f */
[----:B---3--:R-:W-:Y:S05]  /*e8c0*/  @!P0 NANOSLEEP.SYNCS 0x989680 ;  /* 0x009896800000895d */ /* 0x008fea0003900000 */
[----:B------:R-:W3:Y:S02]  /*e8d0*/  @!P0 SYNCS.PHASECHK.TRANS64 P0, [R9+URZ+0x36850], R2 ;  /* 0x03685002090085a7 */ /* 0x000ee4000800007f */
[----:B---3--:R-:W-:Y:S05]  /*e8e0*/  @!P0 BRA `(.L_x_28) ;  /* 0xfffffffc00ec8947 */ /* 0x008fea000383ffff */
[----:B------:R-:W-:Y:S05]  /*e8f0*/  BRA `(.L_x_27) ;  /* 0xffffffb0008c7947 */ /* 0x000fea000383ffff */
.L_x_39:
[----:B------:R-:W1:Y:S01]  /*e900*/  S2R R6, SR_TID.X ;  /* 0x0000000000067919 */ /* 0x000e620000002100 */
[----:B------:R-:W-:Y:S01]  /*e910*/  BSSY B0, `(.L_x_90) ;  /* 0x000000a000007945 */ /* 0x000fe20003800000 */
[----:B------:R-:W-:Y:S01]  /*e920*/  MOV R12, RZ ;  /* 0x000000ff000c7202 */ /* 0x000fe20000000f00 */
[----:B------:R-:W-:Y:S02]  /*e930*/  IMAD.MOV.U32 R11, RZ, RZ, 0x1f ;  /* 0x0000001fff0b7424 */ /* 0x000fe400078e00ff */
[----:B------:R-:W-:Y:S01]  /*e940*/  IMAD.MOV.U32 R15, RZ, RZ, -0x1 ;  /* 0xffffffffff0f7424 */ /* 0x000fe200078e00ff */
[----:B-1----:R-:W-:-:S04]  /*e950*/  SHF.R.U32.HI R6, RZ, 0x5, R6 ;  /* 0x00000005ff067819 */ /* 0x002fc80000011606 */
[----:B------:R-:W-:-:S05]  /*e960*/  LOP3.LUT R6, R6, 0x3, RZ, 0xc0, !PT ;  /* 0x0000000306067812 */ /* 0x000fca00078ec0ff */
[----:B------:R-:W-:-:S07]  /*e970*/  IMAD.MOV.U32 R13, RZ, RZ, R6 ;  /* 0x000000ffff0d7224 */ /* 0x000fce00078e0006 */
[----:B------:R-:W-:Y:S05]  /*e980*/  WARPSYNC.COLLECTIVE R15, `(.L_x_91) ;  /* 0x000000000f087348 */ /* 0x000fea0003c00000 */
[----:B------:R1:W2:Y:S02]  /*e990*/  SHFL.IDX P6, R14, R13, R12, R11 ;  /* 0x0000000c0d0e7389 */ /* 0x0002a400000c000b */
[----:B-12---:R-:W-:Y:S01]  /*e9a0*/  ENDCOLLECTIVE ;  /* 0x000000000000791b */ /* 0x006fe20003800000 */
.L_x_91:
[----:B------:R-:W-:Y:S05]  /*e9b0*/  BSYNC B0 ;  /* 0x0000000000007941 */ /* 0x000fea0003800000 */
.L_x_90:
[----:B------:R-:W-:Y:S05]  /*e9c0*/  BRA `(.L_x_92) ;  /* 0xffffffd400747947 */ /* 0x000fea000383ffff */
.L_x_40:
[----:B------:R-:W-:Y:S01]  /*e9d0*/  BSSY B0, `(.L_x_93) ;  /* 0x0000006000007945 */ /* 0x000fe20003800000 */
[----:B------:R-:W-:-:S07]  /*e9e0*/  IMAD.MOV.U32 R15, RZ, RZ, -0x1 ;  /* 0xffffffffff0f7424 */ /* 0x000fce00078e00ff */
[----:B------:R-:W-:Y:S05]  /*e9f0*/  WARPSYNC.COLLECTIVE R15, `(.L_x_94) ;  /* 0x000000000f0c7348 */ /* 0x000fea0003c00000 */
[----:B------:R-:W-:Y:S02]  /*ea00*/  ELECT P6, UR62, PT ;  /* 0x00000000003e782f */ /* 0x000fe400038c0000 */
[----:B------:R-:W-:Y:S01]  /*ea10*/  MOV R14, UR62 ;  /* 0x0000003e000e7c02 */ /* 0x000fe20008000f00 */
[----:B------:R-:W-:Y:S10]  /*ea20*/  ENDCOLLECTIVE ;  /* 0x000000000000791b */ /* 0x000ff40003800000 */
.L_x_94:
[----:B------:R-:W-:Y:S05]  /*ea30*/  BSYNC B0 ;  /* 0x0000000000007941 */ /* 0x000fea0003800000 */
.L_x_93:
[----:B------:R-:W-:Y:S05]  /*ea40*/  BRA `(.L_x_95) ;  /* 0xffffffd4006c7947 */ /* 0x000fea000383ffff */
.L_x_43:
[----:B--2---:R2:W3:Y:S02]  /*ea50*/  SYNCS.PHASECHK.TRANS64.TRYWAIT P1, [R6+URZ+0x36840], R7 ;  /* 0x03684007060075a7 */ /* 0x0044e4000802017f */
[----:B---3--:R-:W-:Y:S05]  /*ea60*/  @!P1 NANOSLEEP.SYNCS 0x989680 ;  /* 0x009896800000995d */ /* 0x008fea0003900000 */
[----:B------:R-:W3:Y:S02]  /*ea70*/  @!P1 SYNCS.PHASECHK.TRANS64 P1, [R6+URZ+0x36840], R7 ;  /* 0x03684007060095a7 */ /* 0x000ee4000802007f */
[----:B---3--:R-:W-:Y:S05]  /*ea80*/  @!P1 BRA `(.L_x_43) ;  /* 0xfffffffc00f09947 */ /* 0x008fea000383ffff */
[----:B------:R-:W-:Y:S05]  /*ea90*/  BRA `(.L_x_96) ;  /* 0xffffffd400d07947 */ /* 0x000fea000383ffff */
.L_x_46:
[----:B-1----:R-:W1:Y:S01]  /*eaa0*/  S2R R8, SR_CgaCtaId ;  /* 0x0000000000087919 */ /* 0x002e620000008800 */
[----:B------:R-:W-:-:S04]  /*eab0*/  MOV R7, 0x400 ;  /* 0x0000040000077802 */ /* 0x000fc80000000f00 */
[----:B-1----:R-:W-:-:S04]  /*eac0*/  LEA R7, R8, R7, 0x18 ;  /* 0x0000000708077211 */ /* 0x002fc800078ec0ff */
[----:B------:R1:W2:Y:S03]  /*ead0*/  SYNCS.PHASECHK.TRANS64.TRYWAIT P1, [R7+URZ+0x36820], R6 ;  /* 0x03682006070075a7 */ /* 0x0002a6000802017f */
[----:B--2---:R-:W-:Y:S05]  /*eae0*/  @!P1 NANOSLEEP.SYNCS 0x989680 ;  /* 0x009896800000995d */ /* 0x004fea0003900000 */
[----:B------:R-:W2:Y:S02]  /*eaf0*/  @!P1 SYNCS.PHASECHK.TRANS64 P1, [R7+URZ+0x36820], R6 ;  /* 0x03682006070095a7 */ /* 0x000ea4000802007f */
[----:B--2---:R-:W-:Y:S05]  /*eb00*/  @!P1 BRA `(.L_x_46) ;  /* 0xfffffffc00e49947 */ /* 0x004fea000383ffff */
[----:B------:R-:W-:Y:S05]  /*eb10*/  BRA `(.L_x_97) ;  /* 0xffffffdc000c7947 */ /* 0x000fea000383ffff */
.L_x_52:
[----:B-1----:R1:W2:Y:S02]  /*eb20*/  SYNCS.PHASECHK.TRANS64.TRYWAIT P1, [R2+URZ+0x36840], R3 ;  /* 0x03684003020075a7 */ /* 0x0022a4000802017f */
[----:B--2---:R-:W-:Y:S05]  /*eb30*/  @!P1 NANOSLEEP.SYNCS 0x989680 ;  /* 0x009896800000995d */ /* 0x004fea0003900000 */
[----:B------:R-:W2:Y:S02]  /*eb40*/  @!P1 SYNCS.PHASECHK.TRANS64 P1, [R2+URZ+0x36840], R3 ;  /* 0x03684003020095a7 */ /* 0x000ea4000802007f */
[----:B--2---:R-:W-:Y:S05]  /*eb50*/  @!P1 BRA `(.L_x_52) ;  /* 0xfffffffc00f09947 */ /* 0x004fea000383ffff */
[----:B------:R-:W-:Y:S05]  /*eb60*/  BRA `(.L_x_98) ;  /* 0xffffffdc00ac7947 */ /* 0x000fea000383ffff */
.L_x_54:
[----:B-1----:R1:W2:Y:S02]  /*eb70*/  SYNCS.PHASECHK.TRANS64.TRYWAIT P1, [R2+URZ+0x60], R3 ;  /* 0x00006003020075a7 */ /* 0x0022a4000802017f */
[----:B--2---:R-:W-:Y:S05]  /*eb80*/  @!P1 NANOSLEEP.SYNCS 0x989680 ;  /* 0x009896800000995d */ /* 0x004fea0003900000 */
[----:B------:R-:W2:Y:S02]  /*eb90*/  @!P1 SYNCS.PHASECHK.TRANS64 P1, [R2+URZ+0x60], R3 ;  /* 0x00006003020095a7 */ /* 0x000ea4000802007f */
[----:B--2---:R-:W-:Y:S05]  /*eba0*/  @!P1 BRA `(.L_x_54) ;  /* 0xfffffffc00f09947 */ /* 0x004fea000383ffff */
[----:B------:R-:W-:Y:S05]  /*ebb0*/  BRA `(.L_x_99) ;  /* 0xffffffe000487947 */ /* 0x000fea000383ffff */
.L_x_60:
[----:B--2---:R2:W3:Y:S02]  /*ebc0*/  SYNCS.PHASECHK.TRANS64.TRYWAIT P1, [R2+URZ+0x36840], R3 ;  /* 0x03684003020075a7 */ /* 0x0044e4000802017f */
[----:B---3--:R-:W-:Y:S05]  /*ebd0*/  @!P1 NANOSLEEP.SYNCS 0x989680 ;  /* 0x009896800000995d */ /* 0x008fea0003900000 */
[----:B------:R-:W3:Y:S02]  /*ebe0*/  @!P1 SYNCS.PHASECHK.TRANS64 P1, [R2+URZ+0x36840], R3 ;  /* 0x03684003020095a7 */ /* 0x000ee4000802007f */
[----:B---3--:R-:W-:Y:S05]  /*ebf0*/  @!P1 BRA `(.L_x_60) ;  /* 0xfffffffc00f09947 */ /* 0x008fea000383ffff */
[----:B------:R-:W-:Y:S05]  /*ec00*/  BRA `(.L_x_100) ;  /* 0xffffffe400987947 */ /* 0x000fea000383ffff */
.L_x_62:
[----:B-1----:R1:W2:Y:S02]  /*ec10*/  SYNCS.PHASECHK.TRANS64.TRYWAIT P1, [R2+URZ+0x60], R17 ;  /* 0x00006011020075a7 */ /* 0x0022a4000802017f */
[----:B--2---:R-:W-:Y:S05]  /*ec20*/  @!P1 NANOSLEEP.SYNCS 0x989680 ;  /* 0x009896800000995d */ /* 0x004fea0003900000 */
[----:B------:R-:W2:Y:S02]  /*ec30*/  @!P1 SYNCS.PHASECHK.TRANS64 P1, [R2+URZ+0x60], R17 ;  /* 0x00006011020095a7 */ /* 0x000ea4000802007f */
[----:B--2---:R-:W-:Y:S05]  /*ec40*/  @!P1 BRA `(.L_x_62) ;  /* 0xfffffffc00f09947 */ /* 0x004fea000383ffff */
[----:B------:R-:W-:Y:S05]  /*ec50*/  BRA `(.L_x_101) ;  /* 0xffffffe800347947 */ /* 0x000fea000383ffff */
.L_x_67:
[----:B--2---:R2:W3:Y:S02]  /*ec60*/  SYNCS.PHASECHK.TRANS64.TRYWAIT P1, [R2+URZ+0x36840], R3 ;  /* 0x03684003020075a7 */ /* 0x0044e4000802017f */
[----:B---3--:R-:W-:Y:S05]  /*ec70*/  @!P1 NANOSLEEP.SYNCS 0x989680 ;  /* 0x009896800000995d */ /* 0x008fea0003900000 */
[----:B------:R-:W3:Y:S02]  /*ec80*/  @!P1 SYNCS.PHASECHK.TRANS64 P1, [R2+URZ+0x36840], R3 ;  /* 0x03684003020095a7 */ /* 0x000ee4000802007f */
[----:B---3--:R-:W-:Y:S05]  /*ec90*/  @!P1 BRA `(.L_x_67) ;  /* 0xfffffffc00f09947 */ /* 0x008fea000383ffff */
[----:B------:R-:W-:Y:S05]  /*eca0*/  BRA `(.L_x_102) ;  /* 0xffffffec00507947 */ /* 0x000fea000383ffff */
.L_x_69:
[----:B-1----:R1:W2:Y:S02]  /*ecb0*/  SYNCS.PHASECHK.TRANS64.TRYWAIT P1, [R2+URZ+0x60], R3 ;  /* 0x00006003020075a7 */ /* 0x0022a4000802017f */
[----:B--2---:R-:W-:Y:S05]  /*ecc0*/  @!P1 NANOSLEEP.SYNCS 0x989680 ;  /* 0x009896800000995d */ /* 0x004fea0003900000 */
[----:B------:R-:W2:Y:S02]  /*ecd0*/  @!P1 SYNCS.PHASECHK.TRANS64 P1, [R2+URZ+0x60], R3 ;  /* 0x00006003020095a7 */ /* 0x000ea4000802007f */
[----:B--2---:R-:W-:Y:S05]  /*ece0*/  @!P1 BRA `(.L_x_69) ;  /* 0xfffffffc00f09947 */ /* 0x004fea000383ffff */
[----:B------:R-:W-:Y:S05]  /*ecf0*/  BRA `(.L_x_103) ;  /* 0xffffffec00f47947 */ /* 0x000fea000383ffff */
.L_x_74:
[----:B--2---:R2:W3:Y:S02]  /*ed00*/  SYNCS.PHASECHK.TRANS64.TRYWAIT P0, [R3+URZ+0x36860], R0 ;  /* 0x03686000030075a7 */ /* 0x0044e4000800017f */
[----:B---3--:R-:W-:Y:S05]  /*ed10*/  @!P0 NANOSLEEP.SYNCS 0x989680 ;  /* 0x009896800000895d */ /* 0x008fea0003900000 */
[----:B------:R-:W3:Y:S02]  /*ed20*/  @!P0 SYNCS.PHASECHK.TRANS64 P0, [R3+URZ+0x36860], R0 ;  /* 0x03686000030085a7 */ /* 0x000ee4000800007f */
[----:B---3--:R-:W-:Y:S05]  /*ed30*/  @!P0 BRA `(.L_x_74) ;  /* 0xfffffffc00f08947 */ /* 0x008fea000383ffff */
[----:B------:R-:W-:Y:S05]  /*ed40*/  BRA `(.L_x_104) ;  /* 0xfffffff000c07947 */ /* 0x000fea000383ffff */
.L_x_78:
[----:B--2---:R2:W3:Y:S02]  /*ed50*/  SYNCS.PHASECHK.TRANS64.TRYWAIT P0, [R0+URZ+0x36820], R3 ;  /* 0x03682003000075a7 */ /* 0x0044e4000800017f */
[----:B---3--:R-:W-:Y:S05]  /*ed60*/  @!P0 NANOSLEEP.SYNCS 0x989680 ;  /* 0x009896800000895d */ /* 0x008fea0003900000 */
[----:B------:R-:W3:Y:S02]  /*ed70*/  @!P0 SYNCS.PHASECHK.TRANS64 P0, [R0+URZ+0x36820], R3 ;  /* 0x03682003000085a7 */ /* 0x000ee4000800007f */
[----:B---3--:R-:W-:Y:S05]  /*ed80*/  @!P0 BRA `(.L_x_78) ;  /* 0xfffffffc00f08947 */ /* 0x008fea000383ffff */
[----:B------:R-:W-:Y:S05]  /*ed90*/  BRA `(.L_x_105) ;  /* 0xfffffff400a07947 */ /* 0x000fea000383ffff */
.L_x_79:
[----:B------:R-:W3:Y:S01]  /*eda0*/  S2R R2, SR_TID.X ;  /* 0x0000000000027919 */ /* 0x000ee20000002100 */
[----:B------:R-:W-:Y:S01]  /*edb0*/  BSSY B0, `(.L_x_106) ;  /* 0x000000a000007945 */ /* 0x000fe20003800000 */
[----:B------:R-:W-:Y:S01]  /*edc0*/  MOV R12, RZ ;  /* 0x000000ff000c7202 */ /* 0x000fe20000000f00 */
[----:B------:R-:W-:Y:S02]  /*edd0*/  IMAD.MOV.U32 R11, RZ, RZ, 0x1f ;  /* 0x0000001fff0b7424 */ /* 0x000fe400078e00ff */
[----:B------:R-:W-:Y:S01]  /*ede0*/  IMAD.MOV.U32 R15, RZ, RZ, -0x1 ;  /* 0xffffffffff0f7424 */ /* 0x000fe200078e00ff */
[----:B---3--:R-:W-:-:S04]  /*edf0*/  SHF.R.U32.HI R2, RZ, 0x5, R2 ;  /* 0x00000005ff027819 */ /* 0x008fc80000011602 */
[----:B------:R-:W-:-:S05]  /*ee00*/  LOP3.LUT R2, R2, 0x3, RZ, 0xc0, !PT ;  /* 0x0000000302027812 */ /* 0x000fca00078ec0ff */
[----:B------:R-:W-:-:S07]  /*ee10*/  IMAD.MOV.U32 R13, RZ, RZ, R2 ;  /* 0x000000ffff0d7224 */ /* 0x000fce00078e0002 */
[----:B-12---:R-:W-:Y:S05]  /*ee20*/  WARPSYNC.COLLECTIVE R15, `(.L_x_107) ;  /* 0x000000000f087348 */ /* 0x006fea0003c00000 */
[----:B------:R3:W4:Y:S02]  /*ee30*/  SHFL.IDX P6, R14, R13, R12, R11 ;  /* 0x0000000c0d0e7389 */ /* 0x00072400000c000b */
[----:B-1234-:R-:W-:Y:S01]  /*ee40*/  ENDCOLLECTIVE ;  /* 0x000000000000791b */ /* 0x01efe20003800000 */
.L_x_107:
[----:B------:R-:W-:Y:S05]  /*ee50*/  BSYNC B0 ;  /* 0x0000000000007941 */ /* 0x000fea0003800000 */
.L_x_106:
[----:B------:R-:W-:Y:S05]  /*ee60*/  BRA `(.L_x_108) ;  /* 0xfffffff400887947 */ /* 0x000fea000383ffff */
.L_x_82:
[----:B------:R-:W-:Y:S01]  /*ee70*/  BSSY B1, `(.L_x_109) ;  /* 0x0000006000017945 */ /* 0x000fe20003800000 */
[----:B------:R-:W-:-:S07]  /*ee80*/  IMAD.MOV.U32 R15, RZ, RZ, -0x1 ;  /* 0xffffffffff0f7424 */ /* 0x000fce00078e00ff */
[----:B-123--:R-:W-:Y:S05]  /*ee90*/  WARPSYNC.COLLECTIVE R15, `(.L_x_110) ;  /* 0x000000000f0c7348 */ /* 0x00efea0003c00000 */
[----:B------:R-:W-:Y:S02]  /*eea0*/  ELECT P6, UR62, PT ;  /* 0x00000000003e782f */ /* 0x000fe400038c0000 */
[----:B------:R-:W-:Y:S01]  /*eeb0*/  MOV R14, UR62 ;  /* 0x0000003e000e7c02 */ /* 0x000fe20008000f00 */
[----:B-123--:R-:W-:Y:S10]  /*eec0*/  ENDCOLLECTIVE ;  /* 0x000000000000791b */ /* 0x00eff40003800000 */
.L_x_110:
[----:B------:R-:W-:Y:S05]  /*eed0*/  BSYNC B1 ;  /* 0x0000000000017941 */ /* 0x000fea0003800000 */
.L_x_109:
[----:B------:R-:W-:Y:S05]  /*eee0*/  BRA `(.L_x_111) ;  /* 0xfffffff400807947 */ /* 0x000fea000383ffff */
.L_x_84:
[----:B-1----:R1:W2:Y:S02]  /*eef0*/  SYNCS.PHASECHK.TRANS64.TRYWAIT P0, [R6+URZ], R5 ;  /* 0x00000005060075a7 */ /* 0x0022a4000800017f */
[----:B--2---:R-:W-:Y:S05]  /*ef00*/  @!P0 NANOSLEEP.SYNCS 0x989680 ;  /* 0x009896800000895d */ /* 0x004fea0003900000 */
[----:B------:R-:W2:Y:S02]  /*ef10*/  @!P0 SYNCS.PHASECHK.TRANS64 P0, [R6+URZ], R5 ;  /* 0x00000005060085a7 */ /* 0x000ea4000800007f */
[----:B--2---:R-:W-:Y:S05]  /*ef20*/  @!P0 BRA `(.L_x_84) ;  /* 0xfffffffc00f08947 */ /* 0x004fea000383ffff */
[----:B------:R-:W-:Y:S05]  /*ef30*/  BRA `(.L_x_112) ;  /* 0xfffffff400bc7947 */ /* 0x000fea000383ffff */
.L_x_85:
[----:B--2---:R2:W3:Y:S02]  /*ef40*/  SYNCS.PHASECHK.TRANS64.TRYWAIT P0, [R3+URZ], R2 ;  /* 0x00000002030075a7 */ /* 0x0044e4000800017f */
[----:B---3--:R-:W-:Y:S05]  /*ef50*/  @!P0 NANOSLEEP.SYNCS 0x989680 ;  /* 0x009896800000895d */ /* 0x008fea0003900000 */
[----:B------:R-:W3:Y:S02]  /*ef60*/  @!P0 SYNCS.PHASECHK.TRANS64 P0, [R3+URZ], R2 ;  /* 0x00000002030085a7 */ /* 0x000ee4000800007f */
[----:B---3--:R-:W-:Y:S05]  /*ef70*/  @!P0 BRA `(.L_x_85) ;  /* 0xfffffffc00f08947 */ /* 0x008fea000383ffff */
[----:B------:R-:W-:Y:S05]  /*ef80*/  BRA `(.L_x_113) ;  /* 0xfffffff400b07947 */ /* 0x000fea000383ffff */
.L_x_87:
[----:B--2---:R2:W3:Y:S02]  /*ef90*/  SYNCS.PHASECHK.TRANS64.TRYWAIT P0, [R16+URZ], R5 ;  /* 0x00000005100075a7 */ /* 0x0044e4000800017f */
[----:B---3--:R-:W-:Y:S05]  /*efa0*/  @!P0 NANOSLEEP.SYNCS 0x989680 ;  /* 0x009896800000895d */ /* 0x008fea0003900000 */
[----:B------:R-:W3:Y:S02]  /*efb0*/  @!P0 SYNCS.PHASECHK.TRANS64 P0, [R16+URZ], R5 ;  /* 0x00000005100085a7 */ /* 0x000ee4000800007f */
[----:B---3--:R-:W-:Y:S05]  /*efc0*/  @!P0 BRA `(.L_x_87) ;  /* 0xfffffffc00f08947 */ /* 0x008fea000383ffff */
[----:B------:R-:W-:Y:S05]  /*efd0*/  BRA `(.L_x_114) ;  /* 0xfffffff400b47947 */ /* 0x000fea000383ffff */
.L_x_115:
[----:B------:R-:W-:-:S00]  /*efe0*/  BRA `(.L_x_115) ;  /* 0xfffffffc00fc7947 */ /* 0x000fc0000383ffff */
[----:B------:R-:W-:-:S00]  /*eff0*/  NOP ;  /* 0x0000000000007918 */ /* 0x000fc00000000000 */
        /* <DEDUP_REMOVED lines=8> */
.L_x_2655:


//--------------------- .text._ZN7cutlass13device_kernelIN5flash11enable_sm90INS1_16FlashAttnFwdSm90INS1_25CollectiveMainloopFwdSm90ILi2EN4cute5tupleIJNS5_1CILi2EEENS7_ILi1EEES9_EEENS6_IJNS7_ILi128EEENS7_ILi112EEENS7_ILi192EEEEEELi192ENS_10bfloat16_tEfNS_4arch4Sm90ELb0ELb0ELb0ELb0ELb0ELb0ELb0ELb1ELb1ELb0ELb0ELb0EEENS1_21CollectiveEpilogueFwdINS6_IJSB_SD_SC_EEESA_SF_SH_Li256ELb0ELb0ELb0ELb0EEENS1_29StaticPersistentTileSchedulerILb0EEEEEEEEEvNT_6ParamsE --------------------------
	.section	.text._ZN7cutlass13device_kernelIN5flash11enable_sm90INS1_16FlashAttnFwdSm90INS1_25CollectiveMainloopFwdSm90ILi2EN4cute5tupleIJNS5_1CILi2EEENS7_ILi1EEES9_EEENS6_IJNS7_ILi128EEENS7_ILi112EEENS7_ILi192EEEEEELi192ENS_10bfloat16_tEfNS_4arch4Sm90ELb0ELb0ELb0ELb0ELb0ELb0ELb0ELb1ELb1ELb0ELb0ELb0EEENS1_21CollectiveEpilogueFwdINS6_IJSB_SD_SC_EEESA_SF_SH_Li256ELb0ELb0ELb0ELb0EEENS1_29StaticPersistentTileSchedulerILb0EEEEEEEEEvNT_6ParamsE,"ax",@progbits
	.align	128
.text._ZN7cutlass13device_kernelIN5flash11enable_sm90INS1_16FlashAttnFwdSm90INS1_25CollectiveMainloopFwdSm90ILi2EN4cute5tupleIJNS5_1CILi2EEENS7_ILi1EEES9_EEENS6_IJNS7_ILi128EEENS7_ILi112EEENS7_ILi192EEEEEELi192ENS_10bfloat16_tEfNS_4arch4Sm90ELb0ELb0ELb0ELb0ELb0ELb0ELb0ELb1ELb1ELb0ELb0ELb0EEENS1_21CollectiveEpilogueFwdINS6_IJSB_SD_SC_EEESA_SF_SH_Li256ELb0ELb0ELb0ELb0EEENS1_29StaticPersistentTileSchedulerILb0EEEEEEEEEvNT_6ParamsE:
        .type           _ZN7cutlass13device_kernelIN5flash11enable_sm90INS1_16FlashAttnFwdSm90INS1_25CollectiveMainloopFwdSm90ILi2EN4cute5tupleIJNS5_1CILi2EEENS7_ILi1EEES9_EEENS6_IJNS7_ILi128EEENS7_ILi112EEENS7_ILi192EEEEEELi192ENS_10bfloat16_tEfNS_4arch4Sm90ELb0ELb0ELb0ELb0ELb0ELb0ELb0ELb1ELb1ELb0ELb0ELb0EEENS1_21CollectiveEpilogueFwdINS6_IJSB_SD_SC_EEESA_SF_SH_Li256ELb0ELb0ELb0ELb0EEENS1_29StaticPersistentTileSchedulerILb0EEEEEEEEEvNT_6ParamsE,@function
        .size           _ZN7cutlass13device_kernelIN5flash11enable_sm90INS1_16FlashAttnFwdSm90INS1_25CollectiveMainloopFwdSm90ILi2EN4cute5tupleIJNS5_1CILi2EEENS7_ILi1EEES9_EEENS6_IJNS7_ILi128EEENS7_ILi112EEENS7_ILi192EEEEEELi192ENS_10bfloat16_tEfNS_4arch4Sm90ELb0ELb0ELb0ELb0ELb0ELb0ELb0ELb1ELb1ELb0ELb0ELb0EEENS1_21CollectiveEpilogueFwdINS6_IJSB_SD_SC_EEESA_SF_SH_Li256ELb0ELb0ELb0ELb0EEENS1_29StaticPersistentTileSchedulerILb0EEEEEEEEEvNT_6ParamsE,(.L_x_2656 - _ZN7cutlass13device_kernelIN5flash11enable_sm90INS1_16FlashAttnFwdSm90INS1_25CollectiveMainloopFwdSm90ILi2EN4cute5tupleIJNS5_1CILi2EEENS7_ILi1EEES9_EEENS6_IJNS7_ILi128EEENS7_ILi112EEENS7_ILi192EEEEEELi192ENS_10bfloat16_tEfNS_4arch4Sm90ELb0ELb0ELb0ELb0ELb0ELb0ELb0ELb1ELb1ELb0ELb0ELb0EEENS1_21CollectiveEpilogueFwdINS6_IJSB_SD_SC_EEESA_SF_SH_Li256ELb0ELb0ELb0ELb0EEENS1_29StaticPersistentTileSchedulerILb0EEEEEEEEEvNT_6ParamsE)
        .other          _ZN7cutlass13device_kernelIN5flash11enable_sm90INS1_16FlashAttnFwdSm90INS1_25CollectiveMainloopFwdSm90ILi2EN4cute5tupleIJNS5_1CILi2EEENS7_ILi1EEES9_EEENS6_IJNS7_ILi128EEENS7_ILi112EEENS7_ILi192EEEEEELi192ENS_10bfloat16_tEfNS_4arch4Sm90ELb0ELb0ELb0ELb0ELb0ELb0ELb0ELb1ELb1ELb0ELb0ELb0EEENS1_21CollectiveEpilogueFwdINS6_IJSB_SD_SC_EEESA_SF_SH_Li256ELb0ELb0ELb0ELb0EEENS1_29StaticPersistentTileSchedulerILb0EEEEEEEEEvNT_6ParamsE,@"STO_CUDA_ENTRY STV_DEFAULT"
_ZN7cutlass13device_kernelIN5flash11enable_sm90INS1_16FlashAttnFwdSm90INS1_25CollectiveMainloopFwdSm90ILi2EN4cute5tupleIJNS5_1CILi2EEENS7_ILi1EEES9_EEENS6_IJNS7_ILi128EEENS7_ILi112EEENS7_ILi192EEEEEELi192ENS_10bfloat16_tEfNS_4arch4Sm90ELb0ELb0ELb0ELb0ELb0ELb0ELb0ELb1ELb1ELb0ELb0ELb0EEENS1_21CollectiveEpilogueFwdINS6_IJSB_SD_SC_EEESA_SF_SH_Li256ELb0ELb0ELb0ELb0EEENS1_29StaticPersistentTileSchedulerILb0EEEEEEEEEvNT_6ParamsE:
[----:B------:R-:W1:Y:S02]  /*0000*/  LDC R1, c[0x0][0x28] ;  /* 0x00000a00ff017b82 */ /* 0x000e640000000800 */
[----:B-1----:R-:W-:Y:S01]  /*0010*/  VIADD R1, R1, 0xffffffd0 ;  /* 0xffffffd001017836 */ /* 0x002fe20000000000 */
[----:B------:R-:W1:Y:S01]  /*0020*/  S2R R11, SR_TID.X ;  /* 0x00000000000b7919 */ /* 0x000e620000002100 */
[----:B------:R-:W-:Y:S01]  /*0030*/  ELECT P0, URZ, PT ;  /* 0x00000000003f782f */ /* 0x000fe20003800000 */
[----:B------:R-:W-:Y:S01]  /*0040*/  BSSY B0, `(.L_x_116) ;  /* 0x0000013000007945 */ /* 0x000fe20003800000 */
[----:B-1----:R-:W-:-:S05]  /*0050*/  SHF.R.U32.HI R0, RZ, 0x5, R11 ;  /* 0x00000005ff007819 */ /* 0x002fca000001160b */
[----:B------:R-:W1:Y:S02]  /*0060*/  SHFL.IDX PT, R2, R0, RZ, 0x1f ;  /* 0x00001fff00027589 */ /* 0x000e6400000e0000 */
[----:B-1----:R-:W-:-:S13]  /*0070*/  ISETP.EQ.AND P0, PT, R2, RZ, P0 ;  /* 0x000000ff0200720c */ /* 0x002fda0000702270 */
        /* <DEDUP_REMOVED lines=15> */
.L_x_117:
[----:B------:R-:W-:Y:S05]  /*0170*/  BSYNC B0 ;  /* 0x0000000000007941 */ /* 0x000fea0003800000 */
.L_x_116:
[----:B------:R-:W-:Y:S01]  /*0180*/  VOTEU.ANY UP0, P0 ;  /* 0x00000000003f7886 */ /* 0x000fe20000000100 */
[----:B------:R-:W1:Y:S01]  /*0190*/  SHFL.IDX PT, R3, R0, RZ, 0x1f ;  /* 0x00001fff00037589 */ /* 0x000e6200000e0000 */
[----:B------:R-:W-:Y:S01]  /*01a0*/  UMOV UR4, 0x1 ;  /* 0x0000000100047882 */ /* 0x000fe20000000000 */
[----:B------:R-:W-:Y:S01]  /*01b0*/  UMOV UR7, 0x2 ;  /* 0x0000000200077882 */ /* 0x000fe20000000000 */
[----:B------:R-:W-:Y:S01]  /*01c0*/  SHF.R.U32.HI R2, RZ, 0x7, R11 ;  /* 0x00000007ff027819 */ /* 0x000fe2000001160b */
[----:B------:R-:W2:Y:S01]  /*01d0*/  @UP0 S2UR UR8, SR_CgaCtaId ;  /* 0x00000000000809c3 */ /* 0x000ea20000008800 */
[----:B------:R-:W-:Y:S01]  /*01e0*/  @UP0 UMOV UR6, 0x400 ;  /* 0x0000040000060882 */ /* 0x000fe20000000000 */
[----:B------:R-:W-:-:S04]  /*01f0*/  @UP0 UIADD3 UR4, -UR4, 0x100000, URZ ;  /* 0x0010000004040890 */ /* 0x000fc8000fffe13f */
[----:B------:R-:W-:Y:S02]  /*0200*/  @UP0 USHF.L.U32 UR5, UR4, 0xb, URZ ;  /* 0x0000000b04050899 */ /* 0x000fe4000800063f */
[----:B------:R-:W-:Y:S01]  /*0210*/  @UP0 USHF.L.U32 UR4, UR4, 0x1, URZ ;  /* 0x0000000104040899 */ /* 0x000fe2000800063f */
[----:B------:R-:W-:Y:S01]  /*0220*/  VOTEU.ANY UP1, P0 ;  /* 0x00000000003f7886 */ /* 0x000fe20000020100 */
[----:B------:R-:W3:Y:S01]  /*0230*/  SHFL.IDX PT, R2, R2, RZ, 0x1f ;  /* 0x00001fff02027589 */ /* 0x000ee200000e0000 */
[----:B-1----:R-:W-:Y:S01]  /*0240*/  ISETP.NE.AND P1, PT, R3, RZ, PT ;  /* 0x000000ff0300720c */ /* 0x002fe20003f25270 */
[----:B--2---:R-:W-:Y:S02]  /*0250*/  @UP0 ULEA UR8, UR8, UR6, 0x18 ;  /* 0x0000000608080291 */ /* 0x004fe4000f8ec03f */
[----:B------:R-:W-:-:S04]  /*0260*/  @UP0 UIADD3 UR6, -UR7, 0x100000, URZ ;  /* 0x0010000007060890 */ /* 0x000fc8000fffe13f */
[----:B------:R-:W-:Y:S02]  /*0270*/  @UP0 USHF.L.U32 UR7, UR6, 0xb, URZ ;  /* 0x0000000b06070899 */ /* 0x000fe4000800063f */
[----:B------:R-:W-:Y:S01]  /*0280*/  @UP0 USHF.L.U32 UR6, UR6, 0x1, URZ ;  /* 0x0000000106060899 */ /* 0x000fe2000800063f */
[----:B------:R-:W-:Y:S01]  /*0290*/  VOTEU.ANY UP0, P0 ;  /* 0x00000000003f7886 */ /* 0x000fe20000000100 */
[----:B------:R-:W1:Y:S04]  /*02a0*/  FENCE.VIEW.ASYNC.S ;  /* 0x00000000000073c6 */ /* 0x000e680000000000 */
[----:B-1----:R1:W2:Y:S06]  /*02b0*/  @UP0 SYNCS.EXCH.64 URZ, [UR8+0x36800], UR4 ;  /* 0x03680004083f05b2 */ /* 0x0022ac0008000100 */
[----:B------:R1:W4:Y:S01]  /*02c0*/  @UP1 SYNCS.EXCH.64 URZ, [UR8+0x36820], UR6 ;  /* 0x03682006083f15b2 */ /* 0x0003220008000100 */
[----:B---3--:R-:W-:Y:S05]  /*02d0*/  @P1 BRA `(.L_x_118) ;  /* 0x0000000000481947 */ /* 0x008fea0003800000 */
        /* <DEDUP_REMOVED lines=17> */
[----:B---3--:R-:W-:Y:S01]  /*03f0*/  NOP ;  /* 0x0000000000007918 */ /* 0x008fe20000000000 */
.L_x_118:
[----:B-1----:R-:W1:Y:S01]  /*0400*/  S2UR UR4, SR_CTAID.Y ;  /* 0x00000000000479c3 */ /* 0x002e620000002600 */
[----:B------:R-:W3:Y:S01]  /*0410*/  SHFL.IDX PT, R7, R0, RZ, 0x1f ;  /* 0x00001fff00077589 */ /* 0x000ee200000e0000 */
[----:B------:R-:W-:Y:S01]  /*0420*/  ULDC UR5, c[0x0][0x154] ;  /* 0x0000550000057ab9 */ /* 0x000fe20000000800 */
[----:B------:R-:W-:-:S05]  /*0430*/  NOP ;  /* 0x0000000000007918 */ /* 0x000fca0000000000 */
[----:B------:R-:W5:Y:S08]  /*0440*/  S2UR UR6, SR_CTAID.X ;  /* 0x00000000000679c3 */ /* 0x000f700000002500 */
[----:B------:R-:W2:Y:S01]  /*0450*/  LDC R8, c[0x0][0x148] ;  /* 0x00005200ff087b82 */ /* 0x000ea20000000800 */
[----:B-1----:R-:W-:Y:S02]  /*0460*/  I2FP.F32.U32 R4, UR4 ;  /* 0x0000000400047c45 */ /* 0x002fe40008201000 */
[----:B---3--:R-:W-:-:S03]  /*0470*/  ISETP.NE.AND P0, PT, R7, RZ, PT ;  /* 0x000000ff0700720c */ /* 0x008fc60003f05270 */
[----:B------:R-:W-:Y:S01]  /*0480*/  FMUL R6, R4, UR5 ;  /* 0x0000000504067c20 */ /* 0x000fe20008400000 */
[----:B------:R-:W-:Y:S02]  /*0490*/  SHF.R.S32.HI R4, RZ, 0x1f, R11 ;  /* 0x0000001fff047819 */ /* 0x000fe4000001140b */
[----:B-----5:R-:W-:Y:S02]  /*04a0*/  I2FP.F32.U32 R5, UR6 ;  /* 0x0000000600057c45 */ /* 0x020fe40008201000 */
[----:B------:R-:W-:Y:S01]  /*04b0*/  LEA.HI R4, R4, R11, RZ, 0x7 ;  /* 0x0000000b04047211 */ /* 0x000fe200078f38ff */
[----:B------:R-:W1:Y:S02]  /*04c0*/  F2I.U32.TRUNC.NTZ R6, R6 ;  /* 0x0000000600067305 */ /* 0x000e64000020f000 */
[----:B-1----:R-:W-:-:S04]  /*04d0*/  IMAD.MOV R9, RZ, RZ, -R6 ;  /* 0x000000ffff097224 */ /* 0x002fc800078e0a06 */
[----:B--2---:R-:W-:Y:S01]  /*04e0*/  IMAD R12, R8, R9, UR4 ;  /* 0x00000004080c7e24 */ /* 0x004fe2000f8e0209 */
[----:B------:R-:W-:Y:S02]  /*04f0*/  ULDC UR4, c[0x0][0x150] ;  /* 0x0000540000047ab9 */ /* 0x000fe40000000800 */
[----:B------:R-:W-:Y:S01]  /*0500*/  FMUL R9, R5, UR4 ;  /* 0x0000000405097c20 */ /* 0x000fe20008400000 */
[----:B------:R-:W-:Y:S06]  /*0510*/  @P0 BRA `(.L_x_119) ;  /* 0x0000000000480947 */ /* 0x000fec0003800000 */
[----:B------:R-:W1:Y:S01]  /*0520*/  S2UR UR5, SR_CgaCtaId ;  /* 0x00000000000579c3 */ /* 0x000e620000008800 */
        /* <DEDUP_REMOVED lines=12> */
[----:B-1----:R1:W2:Y:S08]  /*05f0*/  SYNCS.EXCH.64 URZ, [UR8+0x36850], UR4 ;  /* 0x03685004083f75b2 */ /* 0x0022b00008000100 */
[----:B------:R1:W3:Y:S01]  /*0600*/  SYNCS.EXCH.64 URZ, [UR8+0x36860], UR6 ;  /* 0x03686006083f75b2 */ /* 0x0002e20008000100 */
[----:B------:R1:W1:Y:S01]  /*0610*/  SYNCS.EXCH.64 URZ, [UR8+0x36858], UR4 ;  /* 0x03685804083f75b2 */ /* 0x0002620008000100 */
[----:B------:R1:W1:Y:S01]  /*0620*/  SYNCS.EXCH.64 URZ, [UR8+0x36868], UR6 ;  /* 0x03686806083f75b2 */ /* 0x0002620008000100 */
[----:B------:R-:W-:Y:S01]  /*0630*/  NOP ;  /* 0x0000000000007918 */ /* 0x000fe20000000000 */
.L_x_119:
[----:B------:R-:W5:Y:S01]  /*0640*/  SHFL.IDX PT, R10, R0, RZ, 0x1f ;  /* 0x00001fff000a7589 */ /* 0x000f6200000e0000 */
[----:B------:R-:W-:Y:S01]  /*0650*/  LOP3.LUT R4, R4, 0xffffff80, RZ, 0xc0, !PT ;  /* 0xffffff8004047812 */ /* 0x000fe200078ec0ff */
[----:B------:R-:W1:Y:S01]  /*0660*/  F2I.U32.TRUNC.NTZ R9, R9 ;  /* 0x0000000900097305 */ /* 0x000e62000020f000 */
[----:B------:R-:W-:Y:S01]  /*0670*/  SHF.R.S32.HI R8, RZ, 0x1f, R3 ;  /* 0x0000001fff087819 */ /* 0x000fe20000011403 */
[----:B------:R-:W-:Y:S02]  /*0680*/  NOP ;  /* 0x0000000000007918 */ /* 0x000fe40000000000 */
[----:B------:R-:W-:Y:S01]  /*0690*/  IMAD.IADD R4, R11, 0x1, -R4 ;  /* 0x000000010b047824 */ /* 0x000fe200078e0a04 */
[----:B------:R-:W-:Y:S01]  /*06a0*/  LEA.HI R8, R8, R3, RZ, 0x2 ;  /* 0x0000000308087211 */ /* 0x000fe200078f10ff */
[----:B------:R-:W1:Y:S03]  /*06b0*/  LDC R11, c[0x0][0x144] ;  /* 0x00005100ff0b7b82 */ /* 0x000e660000000800 */
[----:B------:R-:W-:-:S02]  /*06c0*/  SHF.R.S32.HI R5, RZ, 0x1f, R4 ;  /* 0x0000001fff057819 */ /* 0x000fc40000011404 */
[----:B------:R-:W-:Y:S02]  /*06d0*/  LOP3.LUT R8, R8, 0x3ffffffc, RZ, 0xc0, !PT ;  /* 0x3ffffffc08087812 */ /* 0x000fe400078ec0ff */
[----:B------:R-:W-:-:S04]  /*06e0*/  LEA.HI R5, R5, R4, RZ, 0x3 ;  /* 0x0000000405057211 */ /* 0x000fc800078f18ff */
[--C-:B------:R-:W-:Y:S02]  /*06f0*/  SHF.R.S32.HI R6, RZ, 0x3, R5.reuse ;  /* 0x00000003ff067819 */ /* 0x100fe40000011405 */
[----:B------:R-:W-:Y:S02]  /*0700*/  SHF.R.S32.HI R5, RZ, 0x1f, R5 ;  /* 0x0000001fff057819 */ /* 0x000fe40000011405 */
[----:B-----5:R-:W-:Y:S02]  /*0710*/  ISETP.NE.AND P0, PT, R10, RZ, PT ;  /* 0x000000ff0a00720c */ /* 0x020fe40003f05270 */
[----:B------:R-:W-:Y:S02]  /*0720*/  LEA.HI R5, R5, R6, RZ, 0x2 ;  /* 0x0000000605057211 */ /* 0x000fe400078f10ff */
[----:B------:R-:W-:Y:S02]  /*0730*/  SHF.R.S32.HI R10, RZ, 0x1f, R7 ;  /* 0x0000001fff0a7819 */ /* 0x000fe40000011407 */
[----:B------:R-:W-:-:S02]  /*0740*/  LOP3.LUT R5, R5, 0xfffffffc, RZ, 0xc0, !PT ;  /* 0xfffffffc05057812 */ /* 0x000fc400078ec0ff */
[----:B------:R-:W-:-:S05]  /*0750*/  LEA.HI R10, R10, R7, RZ, 0x2 ;  /* 0x000000070a0a7211 */ /* 0x000fca00078f10ff */
        /* <DEDUP_REMOVED lines=17> */
[----:B------:R1:W1:Y:S01]  /*0870*/  SYNCS.EXCH.64 URZ, [UR8+0x36888], UR6 ;  /* 0x03688806083f75b2 */ /* 0x0002620008000100 */
[----:B------:R-:W-:Y:S01]  /*0880*/  NOP ;  /* 0x0000000000007918 */ /* 0x000fe20000000000 */
.L_x_120:
[----:B------:R-:W5:Y:S01]  /*0890*/  SHFL.IDX PT, R13, R0, RZ, 0x1f ;  /* 0x00001fff000d7589 */ /* 0x000f6200000e0000 */
[----:B-1----:R-:W1:Y:S01]  /*08a0*/  S2UR UR4, SR_CTAID.X ;  /* 0x00000000000479c3 */ /* 0x002e620000002500 */
[----:B------:R-:W-:Y:S01]  /*08b0*/  LOP3.LUT R10, R10, 0x3ffffffc, RZ, 0xc0, !PT ;  /* 0x3ffffffc0a0a7812 */ /* 0x000fe200078ec0ff */
[----:B------:R-:W-:Y:S01]  /*08c0*/  IMAD.IADD R5, R6, 0x1, -R5 ;  /* 0x0000000106057824 */ /* 0x000fe200078e0a05 */
[----:B------:R-:W-:Y:S01]  /*08d0*/  NOP ;  /* 0x0000000000007918 */ /* 0x000fe20000000000 */
[----:B------:R-:W-:Y:S02]  /*08e0*/  IMAD.IADD R8, R3, 0x1, -R8 ;  /* 0x0000000103087824 */ /* 0x000fe400078e0a08 */
[----:B------:R-:W-:Y:S02]  /*08f0*/  IMAD.IADD R10, R7, 0x1, -R10 ;  /* 0x00000001070a7824 */ /* 0x000fe400078e0a0a */
[----:B------:R-:W2:Y:S01]  /*0900*/  LDC R7, c[0x0][0x140] ;  /* 0x00005000ff077b82 */ /* 0x000ea20000000800 */
[----:B------:R-:W-:-:S02]  /*0910*/  IMAD R8, R8, 0x4, R5 ;  /* 0x0000000408087824 */ /* 0x000fc400078e0205 */
[----:B------:R-:W-:Y:S02]  /*0920*/  IMAD R10, R10, 0x4, R5 ;  /* 0x000000040a0a7824 */ /* 0x000fe400078e0205 */
[----:B------:R-:W-:Y:S01]  /*0930*/  IMAD.MOV R6, RZ, RZ, -R9 ;  /* 0x000000ffff067224 */ /* 0x000fe200078e0a09 */
[----:B------:R-:W-:Y:S02]  /*0940*/  LEA.HI R3, R8, R8, RZ, 0x1 ;  /* 0x0000000808037211 */ /* 0x000fe400078f08ff */
[----:B------:R-:W-:Y:S02]  /*0950*/  LEA.HI R5, R10, R10, RZ, 0x1 ;  /* 0x0000000a0a057211 */ /* 0x000fe400078f08ff */
[----:B------:R-:W-:Y:S02]  /*0960*/  LOP3.LUT R3, R3, 0xfffffffe, RZ, 0xc0, !PT ;  /* 0xfffffffe03037812 */ /* 0x000fe400078ec0ff */
[----:B------:R-:W-:Y:S02]  /*0970*/  LOP3.LUT R5, R5, 0xfffffffe, RZ, 0xc0, !PT ;  /* 0xfffffffe05057812 */ /* 0x000fe400078ec0ff */
[----:B-----5:R-:W-:Y:S01]  /*0980*/  ISETP.NE.AND P0, PT, R13, RZ, PT ;  /* 0x000000ff0d00720c */ /* 0x020fe20003f05270 */
[----:B-1----:R-:W-:-:S02]  /*0990*/  IMAD R6, R11, R6, UR4 ;  /* 0x000000040b067e24 */ /* 0x002fc4000f8e0206 */
[----:B------:R-:W-:Y:S02]  /*09a0*/  IMAD.IADD R3, R8, 0x1, -R3 ;  /* 0x0000000108037824 */ /* 0x000fe400078e0a03 */
[----:B------:R-:W-:-:S03]  /*09b0*/  IMAD.IADD R5, R10, 0x1, -R5 ;  /* 0x000000010a057824 */ /* 0x000fc600078e0a05 */
[-C--:B------:R-:W-:Y:S02]  /*09c0*/  ISETP.NE.AND P3, PT, R3, R6.reuse, PT ;  /* 0x000000060300720c */ /* 0x080fe40003f65270 */
[----:B------:R-:W-:-:S03]  /*09d0*/  ISETP.NE.AND P5, PT, R5, R6, PT ;  /* 0x000000060500720c */ /* 0x000fc60003fa5270 */
[----:B------:R-:W-:Y:S10]  /*09e0*/  @P0 BRA `(.L_x_121) ;  /* 0x0000000000480947 */ /* 0x000ff40003800000 */
        /* <DEDUP_REMOVED lines=18> */
.L_x_121:
[----:B------:R-:W5:Y:S01]  /*0b10*/  SHFL.IDX PT, R6, R0, RZ, 0x1f ;  /* 0x00001fff00067589 */ /* 0x000f6200000e0000 */
[----:B------:R-:W-:Y:S01]  /*0b20*/  IMAD.SHL.U32 R3, R8, 0x4, RZ ;  /* 0x0000000408037824 */ /* 0x000fe200078e00ff */
[----:B------:R-:W-:Y:S01]  /*0b30*/  LOP3.LUT P0, RZ, R4, 0x7, RZ, 0xc0, !PT ;  /* 0x0000000704ff7812 */ /* 0x000fe2000780c0ff */
[----:B------:R-:W-:Y:S01]  /*0b40*/  IMAD.SHL.U32 R5, R10, 0x4, RZ ;  /* 0x000000040a057824 */ /* 0x000fe200078e00ff */
[----:B------:R-:W-:Y:S01]  /*0b50*/  ISETP.NE.AND P2, PT, R2, RZ, PT ;  /* 0x000000ff0200720c */ /* 0x000fe20003f45270 */
[----:B------:R-:W-:Y:S01]  /*0b60*/  IMAD.MOV.U32 R23, RZ, RZ, 0x1 ;  /* 0x00000001ff177424 */ /* 0x000fe200078e00ff */
[----:B------:R-:W-:Y:S01]  /*0b70*/  LOP3.LUT R11, R8, 0xc, R3, 0x78, !PT ;  /* 0x0000000c080b7812 */ /* 0x000fe200078e7803 */
[----:B------:R-:W-:Y:S01]  /*0b80*/  IMAD.MOV.U32 R22, RZ, RZ, 0x1 ;  /* 0x00000001ff167424 */ /* 0x000fe200078e00ff */
[----:B------:R-:W-:Y:S01]  /*0b90*/  LOP3.LUT R9, R10, 0xc, R5, 0x78, !PT ;  /* 0x0000000c0a097812 */ /* 0x000fe200078e7805 */
[----:B------:R-:W-:Y:S01]  /*0ba0*/  NOP ;  /* 0x0000000000007918 */ /* 0x000fe20000000000 */
[----:B------:R-:W-:Y:S01]  /*0bb0*/  @P3 LEA.HI R3, R11, R11, RZ, 0x1 ;  /* 0x0000000b0b033211 */ /* 0x000fe200078f08ff */
[----:B------:R1:W-:Y:S01]  /*0bc0*/  STL [R1+0x4], R11 ;  /* 0x0000040b01007387 */ /* 0x0003e20000100800 */
[----:B------:R-:W-:-:S02]  /*0bd0*/  @P5 LEA.HI R5, R9, R9, RZ, 0x1 ;  /* 0x0000000909055211 */ /* 0x000fc400078f08ff */
[----:B------:R-:W-:Y:S01]  /*0be0*/  @P3 SHF.R.S32.HI R3, RZ, 0x1, R3 ;  /* 0x00000001ff033819 */ /* 0x000fe20000011403 */
[----:B------:R1:W-:Y:S01]  /*0bf0*/  STL [R1], R9 ;  /* 0x0000000901007387 */ /* 0x0003e20000100800 */
[----:B------:R-:W-:Y:S02]  /*0c00*/  @P5 SHF.R.S32.HI R5, RZ, 0x1, R5 ;  /* 0x00000001ff055819 */ /* 0x000fe40000011405 */
[-C--:B------:R-:W-:Y:S02]  /*0c10*/  @P3 ISETP.NE.AND P6, PT, R3, R12.reuse, PT ;  /* 0x0000000c0300320c */ /* 0x080fe40003fc5270 */
[----:B------:R-:W-:Y:S02]  /*0c20*/  @P5 ISETP.NE.AND P4, PT, R5, R12, PT ;  /* 0x0000000c0500520c */ /* 0x000fe40003f85270 */
[----:B------:R-:W-:Y:S02]  /*0c30*/  @P3 SEL R23, RZ, 0x1, P6 ;  /* 0x00000001ff173807 */ /* 0x000fe40003000000 */
[----:B-----5:R-:W-:-:S02]  /*0c40*/  ISETP.NE.AND P3, PT, R6, RZ, PT ;  /* 0x000000ff0600720c */ /* 0x020fc40003f65270 */
[----:B------:R-:W-:Y:S02]  /*0c50*/  ISETP.LT.U32.AND P6, PT, R11, 0x2, !P0 ;  /* 0x000000020b00780c */ /* 0x000fe400047c1070 */
[----:B------:R-:W-:Y:S02]  /*0c60*/  ISETP.LT.U32.AND P0, PT, R9, 0x2, !P0 ;  /* 0x000000020900780c */ /* 0x000fe40004701070 */
[----:B--2---:R-:W-:Y:S02]  /*0c70*/  ISETP.EQ.U32.AND P1, PT, R7, 0x1, PT ;  /* 0x000000010700780c */ /* 0x004fe40003f22070 */
[----:B------:R-:W-:Y:S02]  /*0c80*/  SEL R2, RZ, 0x1, !P6 ;  /* 0x00000001ff027807 */ /* 0x000fe40007000000 */
[----:B------:R-:W-:Y:S02]  /*0c90*/  SEL R3, RZ, 0x1, !P0 ;  /* 0x00000001ff037807 */ /* 0x000fe40004000000 */
[----:B------:R-:W-:Y:S01]  /*0ca0*/  @P5 SEL R22, RZ, 0x1, P4 ;  /* 0x00000001ff165807 */ /* 0x000fe20002000000 */
[----:B-1----:R-:W-:Y:S06]  /*0cb0*/  @P3 BRA `(.L_x_122) ;  /* 0x0000000000483947 */ /* 0x002fec0003800000 */
        /* <DEDUP_REMOVED lines=14> */
[----:B------:R1:W1:Y:S01]  /*0da0*/  SYNCS.EXCH.64 URZ, [UR8+0x368c0], UR6 ;  /* 0x0368c006083f75b2 */ /* 0x0002620008000100 */
[----:B------:R1:W1:Y:S01]  /*0db0*/  SYNCS.EXCH.64 URZ, [UR8+0x368b8], UR4 ;  /* 0x0368b804083f75b2 */ /* 0x0002620008000100 */
[----:B------:R1:W1:Y:S01]  /*0dc0*/  SYNCS.EXCH.64 URZ, [UR8+0x368c8], UR6 ;  /* 0x0368c806083f75b2 */ /* 0x0002620008000100 */
[----:B------:R-:W-:Y:S01]  /*0dd0*/  NOP ;  /* 0x0000000000007918 */ /* 0x000fe20000000000 */
.L_x_122:
[----:B------:R-:W-:Y:S01]  /*0de0*/  LOP3.LUT R23, R23, R2, RZ, 0xc0, !PT ;  /* 0x0000000217177212 */ /* 0x000fe200078ec0ff */
[----:B------:R-:W-:Y:S01]  /*0df0*/  NOP ;  /* 0x0000000000007918 */ /* 0x000fe20000000000 */
[----:B------:R-:W-:Y:S01]  /*0e00*/  LOP3.LUT R22, R22, R3, RZ, 0xc0, !PT ;  /* 0x0000000316167212 */ /* 0x000fe200078ec0ff */
[----:B------:R-:W-:Y:S06]  /*0e10*/  @!P1 BRA `(.L_x_123) ;  /* 0x0000000000089947 */ /* 0x000fec0003800000 */
[----:B-1234-:R-:W-:Y:S01]  /*0e20*/  UCGABAR_ARV ;  /* 0x00000000000079c7 */ /* 0x01efe20008000000 */
[----:B------:R-:W-:Y:S05]  /*0e30*/  BRA `(.L_x_124) ;  /* 0x0000000000047947 */ /* 0x000fea0003800000 */
.L_x_123:
[----:B-1234-:R-:W-:Y:S01]  /*0e40*/  NOP ;  /* 0x0000000000007918 */ /* 0x01efe20000000000 */
.L_x_124:
[----:B------:R-:W-:Y:S05]  /*0e50*/  @!P1 BRA `(.L_x_125) ;  /* 0x00000000000c9947 */ /* 0x000fea0003800000 */
[----:B------:R-:W-:Y:S01]  /*0e60*/  UCGABAR_WAIT ;  /* 0x0000000000007dc7 */ /* 0x000fe20008000000 */
[----:B------:R-:W-:Y:S01]  /*0e70*/  CCTL.IVALL ;  /* 0x00000000ff00798f */ /* 0x000fe20002000000 */
[----:B------:R-:W-:Y:S05]  /*0e80*/  BRA `(.L_x_126) ;  /* 0x0000000000047947 */ /* 0x000fea0003800000 */
.L_x_125:
[----:B------:R-:W-:Y:S06]  /*0e90*/  BAR.SYNC.DEFER_BLOCKING 0x0 ;  /* 0x0000000000007b1d */ /* 0x000fec0000010000 */
.L_x_126:
[----:B------:R-:W-:-:S05]  /*0ea0*/  IMAD.MOV.U32 R2, RZ, RZ, 0x1 ;  /* 0x00000001ff027424 */ /* 0x000fca00078e00ff */
[----:B------:R-:W-:-:S05]  /*0eb0*/  SEL R2, R2, 0x2, !P2 ;  /* 0x0000000202027807 */ /* 0x000fca0005000000 */
[----:B------:R1:W-:Y:S01]  /*0ec0*/  STL [R1+0x1c], R2 ;  /* 0x00001c0201007387 */ /* 0x0003e20000100800 */
[----:B------:R-:W-:Y:S05]  /*0ed0*/  @!P2 BRA `(.L_x_127) ;  /* 0x000000a00098a947 */ /* 0x000fea0003800000 */
.L_x_128:
        /* <DEDUP_REMOVED lines=9> */
[----:B------:R-:W2:Y:S01]  /*0f70*/  LDL.LU R8, [R1+0x1c] ;  /* 0x00001c0001087983 */ /* 0x000ea20000300800 */
[----:B-1----:R-:W1:Y:S01]  /*0f80*/  S2R R2, SR_TID.X ;  /* 0x0000000000027919 */ /* 0x002e620000002100 */
[----:B------:R-:W3:Y:S01]  /*0f90*/  S2UR UR5, SR_CgaCtaId ;  /* 0x00000000000579c3 */ /* 0x000ee20000008800 */
[----:B-1----:R-:W-:-:S05]  /*0fa0*/  VIADD R0, R2, 0xffffff80 ;  /* 0xffffff8002007836 */ /* 0x002fca0000000000 */
[----:B------:R-:W-:-:S04]  /*0fb0*/  SHF.R.S32.HI R3, RZ, 0x1f, R0 ;  /* 0x0000001fff037819 */ /* 0x000fc80000011400 */
[----:B------:R-:W-:-:S04]  /*0fc0*/  LEA.HI R2, R3, R0, RZ, 0x7 ;  /* 0x0000000003027211 */ /* 0x000fc800078f38ff */
[----:B------:R-:W-:Y:S02]  /*0fd0*/  LOP3.LUT R5, R2, 0xffffff80, RZ, 0xc0, !PT ;  /* 0xffffff8002057812 */ /* 0x000fe400078ec0ff */
[----:B------:R-:W-:-:S03]  /*0fe0*/  LEA.HI R6, R3, R0, RZ, 0x4 ;  /* 0x0000000003067211 */ /* 0x000fc600078f20ff */
[----:B------:R-:W-:Y:S01]  /*0ff0*/  IMAD.IADD R206, R0, 0x1, -R5 ;  /* 0x0000000100ce7824 */ /* 0x000fe200078e0a05 */
[----:B------:R-:W1:Y:S01]  /*1000*/  S2UR UR6, SR_SWINHI ;  /* 0x00000000000679c3 */ /* 0x000e620000002f00 */
[----:B------:R-:W-:-:S03]  /*1010*/  LOP3.LUT R7, R6, 0x3fffff0, RZ, 0xc0, !PT ;  /* 0x03fffff006077812 */ /* 0x000fc600078ec0ff */
[----:B------:R-:W-:Y:S02]  /*1020*/  SHF.R.S32.HI R5, RZ, 0x1f, R206 ;  /* 0x0000001fff057819 */ /* 0x000fe400000114ce */
[----:B------:R-:W-:Y:S02]  /*1030*/  SHF.R.S32.HI R9, RZ, 0x4, R6 ;  /* 0x00000004ff097819 */ /* 0x000fe40000011406 */
[----:B------:R-:W-:Y:S01]  /*1040*/  LEA.HI R4, R5, R206, RZ, 0x2 ;  /* 0x000000ce05047211 */ /* 0x000fe200078f10ff */
[----:B------:R-:W-:Y:S01]  /*1050*/  IMAD.IADD R7, R0, 0x1, -R7 ;  /* 0x0000000100077824 */ /* 0x000fe200078e0a07 */
[----:B------:R-:W-:Y:S02]  /*1060*/  LEA.HI R210, R3, R0, RZ, 0x5 ;  /* 0x0000000003d27211 */ /* 0x000fe400078f28ff */
[----:B------:R-:W-:Y:S02]  /*1070*/  LEA.HI R6, R6, R9, RZ, 0x1 ;  /* 0x0000000906067211 */ /* 0x000fe400078f08ff */
[----:B------:R-:W-:-:S02]  /*1080*/  SHF.R.S32.HI R0, RZ, 0x2, R4 ;  /* 0x00000002ff007819 */ /* 0x000fc40000011404 */
[----:B------:R-:W-:Y:S02]  /*1090*/  SHF.R.S32.HI R3, RZ, 0x1f, R4 ;  /* 0x0000001fff037819 */ /* 0x000fe40000011404 */
[----:B------:R-:W-:Y:S02]  /*10a0*/  LOP3.LUT R6, R6, 0x1ffffffe, RZ, 0xc0, !PT ;  /* 0x1ffffffe06067812 */ /* 0x000fe400078ec0ff */
[----:B------:R-:W-:Y:S02]  /*10b0*/  SHF.R.S32.HI R210, RZ, 0x5, R210 ;  /* 0x00000005ffd27819 */ /* 0x000fe400000114d2 */
[----:B------:R-:W-:Y:S02]  /*10c0*/  LEA.HI R3, R3, R0, RZ, 0x3 ;  /* 0x0000000003037211 */ /* 0x000fe400078f18ff */
[----:B------:R-:W-:Y:S01]  /*10d0*/  SHF.R.S32.HI R209, RZ, 0x7, R2 ;  /* 0x00000007ffd17819 */ /* 0x000fe20000011402 */
[----:B------:R-:W-:Y:S01]  /*10e0*/  UMOV UR4, 0x400 ;  /* 0x0000040000047882 */ /* 0x000fe20000000000 */
[----:B------:R-:W-:Y:S01]  /*10f0*/  IMAD.IADD R6, R9, 0x1, -R6 ;  /* 0x0000000109067824 */ /* 0x000fe200078e0a06 */
[----:B------:R-:W-:Y:S01]  /*1100*/  LOP3.LUT R3, R3, 0xfffffff8, RZ, 0xc0, !PT ;  /* 0xfffffff803037812 */ /* 0x000fe200078ec0ff */
[----:B------:R-:W-:Y:S01]  /*1110*/  IMAD R7, R210, 0x10, R7 ;  /* 0x00000010d2077824 */ /* 0x000fe200078e0207 */
[----:B---3--:R-:W-:Y:S01]  /*1120*/  ULEA UR8, UR5, UR4, 0x18 ;  /* 0x0000000405087291 */ /* 0x008fe2000f8ec03f */
[----:B------:R-:W-:-:S02]  /*1130*/  LEA.HI R5, R5, R206, RZ, 0x5 ;  /* 0x000000ce05057211 */ /* 0x000fc400078f28ff */
[----:B------:R-:W-:Y:S01]  /*1140*/  LEA.HI R2, R2, R209, RZ, 0x1 ;  /* 0x000000d102027211 */ /* 0x000fe200078f08ff */
[----:B------:R-:W-:Y:S02]  /*1150*/  IMAD R6, R7, 0x8, R6 ;  /* 0x0000000807067824 */ /* 0x000fe400078e0206 */
[----:B------:R-:W-:Y:S01]  /*1160*/  IMAD.IADD R7, R0, 0x1, -R3 ;  /* 0x0000000100077824 */ /* 0x000fe200078e0a03 */
[----:B------:R-:W-:Y:S02]  /*1170*/  LOP3.LUT R3, R4, 0x7ffffffc, RZ, 0xc0, !PT ;  /* 0x7ffffffc04037812 */ /* 0x000fe400078ec0ff */
[----:B------:R-:W-:Y:S02]  /*1180*/  SHF.R.S32.HI R0, RZ, 0x5, R5 ;  /* 0x00000005ff007819 */ /* 0x000fe40000011405 */
[----:B------:R-:W-:Y:S01]  /*1190*/  LOP3.LUT R2, R2, 0x3fffffe, RZ, 0xc0, !PT ;  /* 0x03fffffe02027812 */ /* 0x000fe200078ec0ff */
[----:B------:R-:W-:Y:S01]  /*11a0*/  UMOV UR4, UR8 ;  /* 0x0000000800047c82 */ /* 0x000fe20008000000 */
[----:B-1----:R-:W-:Y:S01]  /*11b0*/  UMOV UR5, UR6 ;  /* 0x0000000600057c82 */ /* 0x002fe20008000000 */
[----:B------:R-:W-:-:S02]  /*11c0*/  IMAD.MOV.U32 R212, RZ, RZ, -0x2 ;  /* 0xfffffffeffd47424 */ /* 0x000fc400078e00ff */
[----:B------:R-:W-:Y:S02]  /*11d0*/  IMAD.U32 R18, RZ, RZ, UR4 ;  /* 0x00000004ff127e24 */ /* 0x000fe4000f8e00ff */
[----:B------:R-:W-:Y:S02]  /*11e0*/  IMAD.U32 R19, RZ, RZ, UR5 ;  /* 0x00000005ff137e24 */ /* 0x000fe4000f8e00ff */
[----:B------:R-:W-:Y:S02]  /*11f0*/  IMAD.IADD R3, R206, 0x1, -R3 ;  /* 0x00000001ce037824 */ /* 0x000fe400078e0a03 */
[----:B------:R-:W-:Y:S02]  /*1200*/  IMAD.SHL.U32 R5, R6, 0x8, RZ ;  /* 0x0000000806057824 */ /* 0x000fe400078e00ff */
[----:B------:R-:W-:Y:S02]  /*1210*/  IMAD R7, R0, 0x10, R7 ;  /* 0x0000001000077824 */ /* 0x000fe400078e0207 */
[----:B------:R-:W-:-:S02]  /*1220*/  IMAD.IADD R2, R209, 0x1, -R2 ;  /* 0x00000001d1027824 */ /* 0x000fc400078e0a02 */
[----:B------:R-:W-:Y:S02]  /*1230*/  IMAD.U32 R16, RZ, RZ, UR8 ;  /* 0x00000008ff107e24 */ /* 0x000fe4000f8e00ff */
[----:B------:R-:W-:Y:S02]  /*1240*/  IMAD R212, R3, R212, 0x70 ;  /* 0x0000007003d47424 */ /* 0x000fe400078e02d4 */
[----:B------:R-:W-:Y:S01]  /*1250*/  IMAD.WIDE R18, R5, 0x2, R18 ;  /* 0x0000000205127825 */ /* 0x000fe200078e0212 */
[----:B------:R-:W-:-:S03]  /*1260*/  UMOV UR61, URZ ;  /* 0x0000003f003d7c82 */ /* 0x000fc60008000000 */
[----:B------:R-:W-:Y:S02]  /*1270*/  IMAD R211, R2, 0x40, R7 ;  /* 0x0000004002d37824 */ /* 0x000fe400078e0207 */
[----:B------:R-:W-:Y:S02]  /*1280*/  IMAD.U32 R204, RZ, RZ, UR7 ;  /* 0x00000007ffcc7e24 */ /* 0x000fe4000f8e00ff */
[----:B------:R-:W-:Y:S01]  /*1290*/  IMAD.MOV.U32 R205, RZ, RZ, RZ ;  /* 0x000000ffffcd7224 */ /* 0x000fe200078e00ff */
[----:B------:R-:W-:Y:S01]  /*12a0*/  UMOV UR38, URZ ;  /* 0x0000003f00267c82 */ /* 0x000fe20008000000 */
[----:B--2---:R-:W-:-:S07]  /*12b0*/  LOP3.LUT R17, R8, 0x1, RZ, 0xfc, !PT ;  /* 0x0000000108117812 */ /* 0x004fce00078efcff */
.L_x_155:
[----:B------:R-:W1:Y:S01]  /*12c0*/  SHFL.IDX PT, R0, R209, RZ, 0x1f ;  /* 0x00001fffd1007589 */ /* 0x000e6200000e0000 */
[----:B--2---:R-:W2:Y:S01]  /*12d0*/  LDC R81, c[0x0][0x2e0] ;  /* 0x0000b800ff517b82 */ /* 0x004ea20000000800 */
[----:B------:R-:W-:Y:S01]  /*12e0*/  R2UR UR12, R16 ;  /* 0x00000000100c72ca */ /* 0x000fe200000e0000 */
[----:B------:R-:W-:Y:S01]  /*12f0*/  ULDC UR4, c[0x0][0xda8] ;  /* 0x00036a0000047ab9 */ /* 0x000fe20000000800 */
[----:B------:R-:W-:Y:S01]  /*1300*/  ULDC.64 UR8, c[0x0][0x3f8] ;  /* 0x0000fe0000087ab9 */ /* 0x000fe20000000a00 */
[----:B------:R-:W-:Y:S01]  /*1310*/  R2UR UR10, R204 ;  /* 0x00000000cc0a72ca */ /* 0x000fe200000e0000 */
[----:B------:R-:W-:Y:S01]  /*1320*/  UISETP.NE.AND UP1, UPT, UR4, 0x1, UPT ;  /* 0x000000010400788c */ /* 0x000fe2000bf25270 */
[----:B------:R-:W-:Y:S01]  /*1330*/  IMAD.MOV.U32 R2, RZ, RZ, RZ ;  /* 0x000000ffff027224 */ /* 0x000fe200078e00ff */
[----:B------:R-:W-:Y:S01]  /*1340*/  UISETP.NE.U32.AND UP0, UPT, UR8, URZ, UPT ;  /* 0x0000003f0800728c */ /* 0x000fe2000bf05070 */
[----:B------:R-:W-:Y:S01]  /*1350*/  ULDC UR5, c[0x0][0xdb4] ;  /* 0x00036d0000057ab9 */ /* 0x000fe20000000800 */
[----:B------:R-:W-:-:S02]  /*1360*/  ULDC UR6, c[0x0][0x404] ;  /* 0x0001010000067ab9 */ /* 0x000fc40000000800 */
[----:B------:R-:W-:Y:S02]  /*1370*/  UISETP.NE.AND.EX UP0, UPT, UR9, URZ, UPT, UP0 ;  /* 0x0000003f0900728c */ /* 0x000fe4000bf05300 */
[----:B------:R-:W-:Y:S02]  /*1380*/  UISETP.NE.AND UP2, UPT, UR5, 0x1, UPT ;  /* 0x000000010500788c */ /* 0x000fe4000bf45270 */
[----:B------:R-:W-:Y:S02]  /*1390*/  UIADD3 UR9, UR12, 0x15400, URZ ;  /* 0x000154000c097890 */ /* 0x000fe4000fffe03f */
[----:B------:R-:W-:Y:S01]  /*13a0*/  USEL UR6, UR6, 0x1, UP0 ;  /* 0x0000000106067887 */ /* 0x000fe20008000000 */
[----:B------:R-:W-:Y:S01]  /*13b0*/  @UP1 ULDC UR5, c[0x0][0xdac] ;  /* 0x00036b0000051ab9 */ /* 0x000fe20000000800 */
[----:B------:R-:W-:Y:S01]  /*13c0*/  ULOP3.LUT UP0, URZ, UR9, 0x9f, URZ, 0xc0, !UPT ;  /* 0x0000009f093f7892 */ /* 0x000fe2000f80c03f */
[----:B------:R-:W-:Y:S01]  /*13d0*/  UMOV UR11, UR10 ;  /* 0x0000000a000b7c82 */ /* 0x000fe20008000000 */
[----:B-1----:R-:W-:-:S02]  /*13e0*/  R2UR UR7, R0 ;  /* 0x00000000000772ca */ /* 0x002fc400000e0000 */
[----:B--2---:R-:W-:Y:S01]  /*13f0*/  IMAD R81, R81, UR6, RZ ;  /* 0x0000000651517c24 */ /* 0x004fe2000f8e02ff */
[----:B------:R-:W-:Y:S01]  /*1400*/  @UP1 ULDC UR6, c[0x0][0xdb0] ;  /* 0x00036c0000061ab9 */ /* 0x000fe20000000800 */
[----:B------:R-:W-:Y:S02]  /*1410*/  PLOP3.LUT P0, PT, PT, PT, UP0, 0x80, 0x0 ;  /* 0x000000000000781c */ /* 0x000fe40003f0f008 */
[----:B------:R-:W-:-:S04]  /*1420*/  VIADD R3, R81, 0x6f ;  /* 0x0000006f51037836 */ /* 0x000fc80000000000 */
[----:B------:R-:W-:-:S03]  /*1430*/  IMAD.HI R2, R3, -0x6db6db6d, R2 ;  /* 0x9249249303027827 */ /* 0x000fc600078e0202 */
[----:B------:R-:W-:Y:S02]  /*1440*/  ULEA.HI UR4, UR7, UR7, URZ, 0x1 ;  /* 0x0000000707047291 */ /* 0x000fe4000f8f083f */
[----:B------:R-:W-:Y:S02]  /*1450*/  SHF.R.U32.HI R3, RZ, 0x1f, R2 ;  /* 0x0000001fff037819 */ /* 0x000fe40000011602 */
[----:B------:R-:W-:Y:S02]  /*1460*/  ULOP3.LUT UR8, UR4, 0x1e, URZ, 0xc0, !UPT ;  /* 0x0000001e04087892 */ /* 0x000fe4000f8ec03f */
[----:B------:R-:W-:Y:S01]  /*1470*/  LEA.HI.SX32 R120, R2, R3, 0x1a ;  /* 0x0000000302787211 */ /* 0x000fe200078fd2ff */
[----:B------:R-:W-:Y:S02]  /*1480*/  UIMAD.WIDE.U32 UR4, UR10, UR5, URZ ;  /* 0x000000050a0472a5 */ /* 0x000fe4000f8e003f */
[----:B------:R-:W-:Y:S02]  /*1490*/  UIADD3 UR8, UR7, -UR8, URZ ;  /* 0x8000000807087290 */ /* 0x000fe4000fffe03f */
[----:B------:R-:W-:-:S02]  /*14a0*/  @UP1 USHF.R.U32.HI UR11, URZ, UR6, UR5 ;  /* 0x000000063f0b1299 */ /* 0x000fc40008011605 */
[----:B------:R-:W-:Y:S01]  /*14b0*/  ULEA UR8, UR8, UR9, 0xd ;  /* 0x0000000908087291 */ /* 0x000fe2000f8e683f */
[----:B------:R-:W-:Y:S02]  /*14c0*/  @UP2 ULDC.64 UR6, c[0x0][0xdb8] ;  /* 0x00036e0000062ab9 */ /* 0x000fe40000000a00 */
[----:B------:R-:W-:Y:S02]  /*14d0*/  UIMAD.WIDE.U32 UR4, UR11, UR6, URZ ;  /* 0x000000060b0472a5 */ /* 0x000fe4000f8e003f */
[----:B------:R-:W-:Y:S01]  /*14e0*/  IMAD.U32 R208, RZ, RZ, UR11 ;  /* 0x0000000bffd07e24 */ /* 0x000fe2000f8e00ff */
[----:B------:R-:W-:Y:S01]  /*14f0*/  USHF.R.U32.HI UR8, URZ, 0x4, UR8 ;  /* 0x000000043f087899 */ /* 0x000fe20008011608 */
[----:B------:R-:W-:Y:S01]  /*1500*/  UMOV UR36, UR11 ;  /* 0x0000000b00247c82 */ /* 0x000fe20008000000 */
[----:B------:R-:W-:Y:S02]  /*1510*/  @UP2 USHF.R.U32.HI UR36, URZ, UR7, UR5 ;  /* 0x000000073f242299 */ /* 0x000fe40008011605 */
[----:B------:R-:W-:Y:S01]  /*1520*/  UMOV UR4, UR10 ;  /* 0x0000000a00047c82 */ /* 0x000fe20008000000 */
[----:B------:R-:W-:Y:S01]  /*1530*/  ULOP3.LUT UR37, UR8, 0x3fff, URZ, 0xc0, !UPT ;  /* 0x00003fff08257892 */ /* 0x000fe2000f8ec03f */
[----:B------:R-:W-:Y:S01]  /*1540*/  IMAD.U32 R207, RZ, RZ, UR4 ;  /* 0x00000004ffcf7e24 */ /* 0x000fe2000f8e00ff */
        /* <DEDUP_REMOVED lines=17> */
.L_x_129:
[----:B------:R-:W-:Y:S02]  /*1660*/  R2UR UR4, R16 ;  /* 0x00000000100472ca */ /* 0x000fe400000e0000 */
[----:B------:R-:W-:Y:S02]  /*1670*/  LOP3.LUT R0, R205, 0x1, RZ, 0xc0, !PT ;  /* 0x00000001cd007812 */ /* 0x000fe400078ec0ff */
[----:B------:R-:W-:Y:S02]  /*1680*/  ISETP.NE.AND P0, PT, R17, 0x3, PT ;  /* 0x000000031100780c */ /* 0x000fe40003f05270 */
[----:B------:R-:W-:-:S07]  /*1690*/  SHF.L.U32 R0, R0, 0x1f, RZ ;  /* 0x0000001f00007819 */ /* 0x000fce00000006ff */
[----:B------:R-:W1:Y:S02]  /*16a0*/  SYNCS.PHASECHK.TRANS64.TRYWAIT P1, [UR4+0x36800], R0 ;  /* 0x03680000ff0075a7 */ /* 0x000e640008020144 */
[----:B-1----:R-:W-:Y:S05]  /*16b0*/  @!P1 BRA `(.L_x_130) ;  /* 0x000000d0001c9947 */ /* 0x002fea0003800000 */
.L_x_221:
[----:B------:R-:W-:Y:S05]  /*16c0*/  @!P0 BRA `(.L_x_131) ;  /* 0x0000000000048947 */ /* 0x000fea0003800000 */
[----:B------:R-:W-:Y:S01]  /*16d0*/  BPT.TRAP 0x1 ;  /* 0x000000040000795c */ /* 0x000fe20000300000 */
.L_x_131:
[----:B------:R-:W-:Y:S01]  /*16e0*/  R2UR UR4, R16 ;  /* 0x00000000100472ca */ /* 0x000fe200000e0000 */
[----:B------:R-:W-:Y:S02]  /*16f0*/  IMAD.U32 R2, RZ, RZ, UR38 ;  /* 0x00000026ff027e24 */ /* 0x000fe4000f8e00ff */
[----:B-1----:R-:W-:-:S05]  /*1700*/  IMAD.U32 R3, RZ, RZ, UR61 ;  /* 0x0000003dff037e24 */ /* 0x002fca000f8e00ff */
[----:B------:R-:W-:-:S05]  /*1710*/  SHF.L.U32 R3, R3, 0x1f, RZ ;  /* 0x0000001f03037819 */ /* 0x000fca00000006ff */
[----:B------:R-:W-:-:S04]  /*1720*/  LEA R2, R2, UR4, 0x3 ;  /* 0x0000000402027c11 */ /* 0x000fc8000f8e18ff */
[----:B------:R1:W2:Y:S01]  /*1730*/  SYNCS.PHASECHK.TRANS64.TRYWAIT P1, [R2+URZ+0x36830], R3 ;  /* 0x03683003020075a7 */ /* 0x0002a2000802017f */
[----:B------:R-:W-:Y:S05]  /*1740*/  @!P0 BRA `(.L_x_132) ;  /* 0x0000000000048947 */ /* 0x000fea0003800000 */
[----:B------:R-:W-:Y:S01]  /*1750*/  BPT.TRAP 0x1 ;  /* 0x000000040000795c */ /* 0x000fe20000300000 */
.L_x_132:
[----:B--2---:R-:W-:Y:S05]  /*1760*/  @P1 BRA `(.L_x_133) ;  /* 0x0000000000081947 */ /* 0x004fea0003800000 */
[----:B------:R-:W2:Y:S02]  /*1770*/  SYNCS.PHASECHK.TRANS64.TRYWAIT P1, [R2+URZ+0x36830], R3 ;  /* 0x03683003020075a7 */ /* 0x000ea4000802017f */
[----:B--2---:R-:W-:Y:S05]  /*1780*/  @!P1 BRA `(.L_x_134) ;  /* 0x000000d000049947 */ /* 0x004fea0003800000 */
.L_x_133:
[----:B------:R-:W-:Y:S05]  /*1790*/  WARPSYNC.ALL ;  /* 0x0000000000007948 */ /* 0x000fea0003800000 */
[----:B------:R-:W-:Y:S01]  /*17a0*/  R2UR UR4, R16 ;  /* 0x00000000100472ca */ /* 0x000fe200000e0000 */
[----:B------:R-:W-:Y:S01]  /*17b0*/  WARPGROUP.ARRIVE ;  /* 0x00000000000079c5 */ /* 0x000fe20000000000 */
[----:B------:R-:W-:Y:S01]  /*17c0*/  UMOV UR57, 0x40000040 ;  /* 0x4000004000397882 */ /* 0x000fe20000000000 */
[----:B------:R-:W-:Y:S01]  /*17d0*/  UMOV UR59, 0x40000040 ;  /* 0x40000040003b7882 */ /* 0x000fe20000000000 */
[----:B------:R-:W-:Y:S01]  /*17e0*/  UMOV UR9, UR57 ;  /* 0x0000003900097c82 */ /* 0x000fe20008000000 */
[----:B------:R-:W-:Y:S01]  /*17f0*/  UMOV UR11, 0x40000040 ;  /* 0x40000040000b7882 */ /* 0x000fe20000000000 */
[----:B------:R-:W-:Y:S01]  /*1800*/  UMOV UR13, UR57 ;  /* 0x00000039000d7c82 */ /* 0x000fe20008000000 */
[----:B------:R-:W-:Y:S01]  /*1810*/  UMOV UR15, 0x40000040 ;  /* 0x40000040000f7882 */ /* 0x000fe20000000000 */
[----:B------:R-:W-:Y:S01]  /*1820*/  UMOV UR17, UR57 ;  /* 0x0000003900117c82 */ /* 0x000fe20008000000 */
[----:B------:R-:W-:Y:S01]  /*1830*/  UMOV UR19, 0x40000040 ;  /* 0x4000004000137882 */ /* 0x000fe20000000000 */
[----:B------:R-:W-:Y:S01]  /*1840*/  UMOV UR21, UR57 ;  /* 0x0000003900157c82 */ /* 0x000fe20008000000 */
[----:B------:R-:W-:Y:S01]  /*1850*/  UMOV UR23, 0x40000040 ;  /* 0x4000004000177882 */ /* 0x000fe20000000000 */
[----:B------:R-:W-:Y:S01]  /*1860*/  UMOV UR27, 0x40000040 ;  /* 0x40000040001b7882 */ /* 0x000fe20000000000 */
[----:B------:R-:W-:Y:S01]  /*1870*/  UIADD3 UR4, UR4, 0x21400, URZ ;  /* 0x0002140004047890 */ /* 0x000fe2000fffe03f */
[----:B------:R-:W-:Y:S01]  /*1880*/  MOV R4, UR38 ;  /* 0x0000002600047c02 */ /* 0x000fe20008000f00 */
[----:B------:R-:W-:Y:S01]  /*1890*/  UMOV UR31, 0x40000040 ;  /* 0x40000040001f7882 */ /* 0x000fe20000000000 */
[----:B------:R-:W-:Y:S01]  /*18a0*/  UMOV UR35, 0x40000040 ;  /* 0x4000004000237882 */ /* 0x000fe20000000000 */
[----:B------:R-:W-:Y:S01]  /*18b0*/  USHF.R.U32.HI UR5, URZ, 0x4, UR4 ;  /* 0x000000043f057899 */ /* 0x000fe20008011604 */
[----:B------:R-:W-:Y:S01]  /*18c0*/  MOV R5, UR36 ;  /* 0x0000002400057c02 */ /* 0x000fe20008000f00 */
[----:B------:R-:W-:Y:S01]  /*18d0*/  ULOP3.LUT UR4, UR37, 0x10000, URZ, 0xfc, !UPT ;  /* 0x0001000025047892 */ /* 0x000fe2000f8efc3f */
[----:B------:R-:W-:Y:S01]  /*18e0*/  MOV R0, UR57 ;  /* 0x0000003900007c02 */ /* 0x000fe20008000f00 */
[----:B------:R-:W-:Y:S01]  /*18f0*/  ULOP3.LUT UR5, UR5, 0x3fff, URZ, 0xc0, !UPT ;  /* 0x00003fff05057892 */ /* 0x000fe2000f8ec03f */
[----:B------:R-:W-:Y:S01]  /*1900*/  UMOV UR43, 0x40000040 ;  /* 0x40000040002b7882 */ /* 0x000fe20000000000 */
[----:B------:R-:W-:-:S02]  /*1910*/  UMOV UR47, 0x40000040 ;  /* 0x40000040002f7882 */ /* 0x000fc40000000000 */
[----:B------:R-:W-:Y:S01]  /*1920*/  ULOP3.LUT UR6, UR5, 0x10000, URZ, 0xfc, !UPT ;  /* 0x0001000005067892 */ /* 0x000fe2000f8efc3f */
[----:B------:R-:W-:Y:S01]  /*1930*/  UMOV UR56, UR4 ;  /* 0x0000000400387c82 */ /* 0x000fe20008000000 */
[----:B------:R-:W-:Y:S01]  /*1940*/  UMOV UR51, 0x40000040 ;  /* 0x4000004000337882 */ /* 0x000fe20000000000 */
[----:B------:R-:W-:Y:S01]  /*1950*/  UMOV UR8, UR56 ;  /* 0x0000003800087c82 */ /* 0x000fe20008000000 */
[----:B------:R-:W-:Y:S02]  /*1960*/  UMOV UR12, UR56 ;  /* 0x00000038000c7c82 */ /* 0x000fe40008000000 */
[----:B------:R-:W-:Y:S01]  /*1970*/  IMAD.U32 R8, RZ, RZ, UR6 ;  /* 0x00000006ff087e24 */ /* 0x000fe2000f8e00ff */
[----:B------:R-:W-:Y:S01]  /*1980*/  UIMAD UR6, UR38, 0xa80, UR6 ;  /* 0x00000a80260678a4 */ /* 0x000fe2000f8e0206 */
[----:B-12---:R-:W-:Y:S01]  /*1990*/  MOV R3, UR56 ;  /* 0x0000003800037c02 */ /* 0x006fe20008000f00 */
[----:B------:R-:W-:Y:S01]  /*19a0*/  UMOV UR16, UR56 ;  /* 0x0000003800107c82 */ /* 0x000fe20008000000 */
[----:B------:R-:W-:Y:S01]  /*19b0*/  UMOV UR20, UR56 ;  /* 0x0000003800147c82 */ /* 0x000fe20008000000 */
[----:B------:R-:W-:-:S02]  /*19c0*/  UIADD3 UR10, UR6, 0x80, URZ ;  /* 0x00000080060a7890 */ /* 0x000fc4000fffe03f */
[----:B------:R-:W-:Y:S02]  /*19d0*/  UIADD3 UR14, UR6, 0x100, URZ ;  /* 0x00000100060e7890 */ /* 0x000fe4000fffe03f */
[----:B------:R-:W-:Y:S01]  /*19e0*/  UMOV UR58, UR6 ;  /* 0x00000006003a7c82 */ /* 0x000fe20008000000 */
[----:B------:R-:W-:Y:S01]  /*19f0*/  UIADD3 UR18, UR6, 0x180, URZ ;  /* 0x0000018006127890 */ /* 0x000fe2000fffe03f */
[----:B------:R-:W-:Y:S01]  /*1a00*/  HGMMA.64x16x16.F32.BF16 R72, gdesc[UR56], RZ, !UPT, gsb0 ;  /* 0x00200000384879f0 */ /* 0x000fe2000c0018ff */
[----:B------:R-:W-:Y:S02]  /*1a10*/  UIADD3 UR22, UR6, 0x200, URZ ;  /* 0x0000020006167890 */ /* 0x000fe4000fffe03f */
[----:B------:R-:W-:Y:S01]  /*1a20*/  UIADD3 UR58, UR6, 0x280, URZ ;  /* 0x00000280063a7890 */ /* 0x000fe2000fffe03f */
[----:B------:R-:W-:Y:S01]  /*1a30*/  UMOV UR59, 0x40000040 ;  /* 0x40000040003b7882 */ /* 0x000fe20000000000 */
[----:B------:R-:W-:Y:S02]  /*1a40*/  UIADD3 UR5, UR6, 0x300, URZ ;  /* 0x0000030006057890 */ /* 0x000fe4000fffe03f */
[----:B------:R-:W-:-:S02]  /*1a50*/  UIADD3 UR26, UR6, 0x204, URZ ;  /* 0x00000204061a7890 */ /* 0x000fc4000fffe03f */
[----:B------:R-:W-:Y:S02]  /*1a60*/  UIADD3 UR30, UR6, 0x206, URZ ;  /* 0x00000206061e7890 */ /* 0x000fe4000fffe03f */
[----:B------:R-:W-:Y:S02]  /*1a70*/  UIADD3 UR34, UR6, 0x580, URZ ;  /* 0x0000058006227890 */ /* 0x000fe4000fffe03f */
[----:B------:R-:W-:Y:S02]  /*1a80*/  UIADD3 UR42, UR6, 0x582, URZ ;  /* 0x00000582062a7890 */ /* 0x000fe4000fffe03f */
[----:B------:R-:W-:Y:S02]  /*1a90*/  UIADD3 UR46, UR6, 0x584, URZ ;  /* 0x00000584062e7890 */ /* 0x000fe4000fffe03f */
[----:B------:R-:W-:Y:S02]  /*1aa0*/  UIADD3 UR50, UR6, 0x586, URZ ;  /* 0x0000058606327890 */ /* 0x000fe4000fffe03f */
[----:B------:R-:W-:Y:S01]  /*1ab0*/  UIADD3 UR54, UR6, 0x780, URZ ;  /* 0x0000078006367890 */ /* 0x000fe2000fffe03f */
[----:B------:R-:W-:Y:S01]  /*1ac0*/  UMOV UR55, 0x40000040 ;  /* 0x4000004000377882 */ /* 0x000fe20000000000 */
[----:B------:R-:W-:Y:S01]  /*1ad0*/  UMOV UR39, 0x40000040 ;  /* 0x4000004000277882 */ /* 0x000fe20000000000 */
[----:B------:R-:W-:Y:S01]  /*1ae0*/  UIADD3 UR7, UR6, 0xa02, URZ ;  /* 0x00000a0206077890 */ /* 0x000fe2000fffe03f */
[----:B------:R-:W-:-:S02]  /*1af0*/  WARPGROUP.DEPBAR.LE gsb0, 0x0 ;  /* 0x00008000000079c5 */ /* 0x000fc40000010000 */
[----:B------:R-:W-:-:S06]  /*1b00*/  WARPGROUP.ARRIVE ;  /* 0x00000000000079c5 */ /* 0x000fcc0000000000 */
[----:B------:R-:W-:Y:S01]  /*1b10*/  HGMMA.64x16x16.F32.BF16 R64, gdesc[UR8], RZ, !UPT, gsb0 ;  /* 0x00200000084079f0 */ /* 0x000fe2000c0018ff */
[----:B------:R-:W-:Y:S02]  /*1b20*/  UIADD3 UR8, UR4, 0x2, URZ ;  /* 0x0000000204087890 */ /* 0x000fe4000fffe03f */
[----:B------:R-:W-:Y:S01]  /*1b30*/  UIADD3 UR10, UR6, 0x2, URZ ;  /* 0x00000002060a7890 */ /* 0x000fe2000fffe03f */
[----:B------:R-:W-:Y:S01]  /*1b40*/  UMOV UR9, 0x40000040 ;  /* 0x4000004000097882 */ /* 0x000fe20000000000 */
        /* <DEDUP_REMOVED lines=31> */
[----:B------:R-:W-:Y:S02]  /*1d40*/  UMOV UR59, 0x40000040 ;  /* 0x40000040003b7882 */ /* 0x000fe40000000000 */
        /* <DEDUP_REMOVED lines=14> */
[----:B------:R-:W-:Y:S02]  /*1e30*/  UIADD3 UR12, UR4, 0x4, URZ ;  /* 0x00000004040c7890 */ /* 0x000fe4000fffe03f */
[----:B------:R-:W-:Y:S01]  /*1e40*/  UIADD3 UR14, UR6, 0x4, URZ ;  /* 0x00000004060e7890 */ /* 0x000fe2000fffe03f */
[----:B------:R-:W-:Y:S01]  /*1e50*/  UMOV UR13, 0x40000040 ;  /* 0x40000040000d7882 */ /* 0x000fe20000000000 */
[----:B------:R-:W-:Y:S01]  /*1e60*/  UMOV UR15, 0x40000040 ;  /* 0x40000040000f7882 */ /* 0x000fe20000000000 */
[----:B------:R-:W-:Y:S02]  /*1e70*/  UMOV UR25, UR13 ;  /* 0x0000000d00197c82 */ /* 0x000fe40008000000 */
        /* <DEDUP_REMOVED lines=310> */
[----:B------:R-:W-:Y:S01]  /*31e0*/  UMOV UR52, UR44 ;  /* 0x0000002c00347c82 */ /* 0x000fe20008000000 */
[----:B------:R-:W-:Y:S01]  /*31f0*/  UMOV UR53, UR45 ;  /* 0x0000002d00357c82 */ /* 0x000fe20008000000 */
        /* <DEDUP_REMOVED lines=12> */
[----:B------:R-:W-:-:S07]  /*32c0*/  UIADD3 UR5, UR6, 0x782, URZ ;  /* 0x0000078206057890 */ /* 0x000fce000fffe03f */
[----:B------:R-:W-:Y:S01]  /*32d0*/  UMOV UR38, UR5 ;  /* 0x0000000500267c82 */ /* 0x000fe20008000000 */
        /* <DEDUP_REMOVED lines=12> */
[----:B------:R-:W-:Y:S02]  /*33a0*/  UMOV UR39, 0x40000040 ;  /* 0x4000004000277882 */ /* 0x000fe40000000000 */
        /* <DEDUP_REMOVED lines=24> */
[----:B------:R-:W-:Y:S01]  /*3530*/  UMOV UR52, UR48 ;  /* 0x0000003000347c82 */ /* 0x000fe20008000000 */
[----:B------:R-:W-:Y:S01]  /*3540*/  UMOV UR53, UR49 ;  /* 0x0000003100357c82 */ /* 0x000fe20008000000 */
[----:B------:R-:W-:-:S02]  /*3550*/  WARPGROUP.DEPBAR.LE gsb0, 0x0 ;  /* 0x00008000000079c5 */ /* 0x000fc40000010000 */
        /* <DEDUP_REMOVED lines=48> */
[----:B------:R-:W-:-:S07]  /*3860*/  UIADD3 UR7, UR6, 0x786, URZ ;  /* 0x0000078606077890 */ /* 0x000fce000fffe03f */
        /* <DEDUP_REMOVED lines=9> */
[----:B------:R-:W-:Y:S02]  /*3900*/  UMOV UR55, 0x40000040 ;  /* 0x4000004000377882 */ /* 0x000fe40000000000 */
[----:B------:R-:W-:Y:S01]  /*3910*/  UMOV UR6, UR11 ;  /* 0x0000000b00067c82 */ /* 0x000fe20008000000 */
[----:B------:R-:W-:Y:S02]  /*3920*/  WARPGROUP.DEPBAR.LE gsb0, 0x0 ;  /* 0x00008000000079c5 */ /* 0x000fe40000010000 */
[----:B------:R-:W-:-:S06]  /*3930*/  WARPGROUP.ARRIVE ;  /* 0x00000000000079c5 */ /* 0x000fcc0000000000 */
[----:B------:R-:W-:Y:S01]  /*3940*/  HGMMA.64x16x16.F32.BF16 R64, gdesc[UR56], R64, gsb0 ;  /* 0x00200000384079f0 */ /* 0x000fe20008001840 */
[----:B------:R-:W-:Y:S02]  /*3950*/  R2UR UR57, R0 ;  /* 0x00000000003972ca */ /* 0x000fe400000e0000 */
[----:B------:R-:W-:Y:S01]  /*3960*/  R2UR UR56, R3 ;  /* 0x00000000033872ca */ /* 0x000fe200000e0000 */
[----:B------:R-:W-:Y:S02]  /*3970*/  WARPGROUP.DEPBAR.LE gsb0, 0x0 ;  /* 0x00008000000079c5 */ /* 0x000fe40000010000 */
[----:B------:R-:W-:-:S06]  /*3980*/  WARPGROUP.ARRIVE ;  /* 0x00000000000079c5 */ /* 0x000fcc0000000000 */
[----:B------:R-:W-:Y:S01]  /*3990*/  HGMMA.64x16x16.F32.BF16 R56, gdesc[UR36], R56, gsb0 ;  /* 0x00200000243879f0 */ /* 0x000fe20008001838 */
[----:B------:R-:W-:Y:S02]  /*39a0*/  R2UR UR38, R4 ;  /* 0x00000000042672ca */ /* 0x000fe400000e0000 */
[----:B------:R-:W-:Y:S01]  /*39b0*/  R2UR UR36, R5 ;  /* 0x00000000052472ca */ /* 0x000fe200000e0000 */
        /* <DEDUP_REMOVED lines=23> */
.L_x_135:
[----:B------:R-:W-:Y:S01]  /*3b30*/  IMAD.IADD R3, R212, 0x1, R81 ;  /* 0x00000001d4037824 */ /* 0x000fe200078e0251 */
[----:B------:R-:W2:Y:S01]  /*3b40*/  LDL R82, [R1+0x4] ;  /* 0x0000040001527983 */ /* 0x000ea20000100800 */
[----:B------:R-:W-:Y:S01]  /*3b50*/  P2R R80, PR, RZ, 0x1 ;  /* 0x00000001ff507803 */ /* 0x000fe20000000000 */
[----:B------:R-:W-:Y:S01]  /*3b60*/  ULDC UR4, c[0x0][0x988] ;  /* 0x0002620000047ab9 */ /* 0x000fe20000000800 */
[----:B------:R-:W-:-:S05]  /*3b70*/  IMAD R3, R120, -0x70, R3 ;  /* 0xffffff9078037824 */ /* 0x000fca00078e0203 */
[C---:B------:R-:W-:Y:S02]  /*3b80*/  ISETP.GT.AND P6, PT, R3.reuse, RZ, PT ;  /* 0x000000ff0300720c */ /* 0x040fe40003fc4270 */
[C---:B------:R-:W-:Y:S02]  /*3b90*/  ISETP.GT.AND P5, PT, R3.reuse, 0x1, PT ;  /* 0x000000010300780c */ /* 0x040fe40003fa4270 */
[----:B------:R-:W-:Y:S02]  /*3ba0*/  ISETP.GT.AND P4, PT, R3, 0x8, PT ;  /* 0x000000080300780c */ /* 0x000fe40003f84270 */
[----:B------:R-:W-:Y:S02]  /*3bb0*/  FSEL R21, R72, -INF , P6 ;  /* 0xff80000048157808 */ /* 0x000fe40003000000 */
[----:B------:R-:W-:Y:S02]  /*3bc0*/  FSEL R73, R73, -INF , P5 ;  /* 0xff80000049497808 */ /* 0x000fe40002800000 */
[----:B------:R-:W-:-:S02]  /*3bd0*/  ISETP.GT.AND P3, PT, R3, 0x9, PT ;  /* 0x000000090300780c */ /* 0x000fc40003f64270 */
[----:B------:R-:W-:Y:S02]  /*3be0*/  FSEL R83, R76, -INF , P4 ;  /* 0xff8000004c537808 */ /* 0x000fe40002000000 */
[----:B------:R-:W-:Y:S02]  /*3bf0*/  FMNMX.FTZ R0, R21, R73, !PT ;  /* 0x0000004915007209 */ /* 0x000fe40007810000 */
[----:B------:R-:W-:Y:S02]  /*3c00*/  ISETP.GT.AND P1, PT, R3, 0x10, PT ;  /* 0x000000100300780c */ /* 0x000fe40003f24270 */
[----:B------:R-:W-:Y:S02]  /*3c10*/  FSEL R77, R77, -INF , P3 ;  /* 0xff8000004d4d7808 */ /* 0x000fe40001800000 */
[----:B------:R-:W-:Y:S02]  /*3c20*/  FMNMX.FTZ R0, R83, R0, !PT ;  /* 0x0000000053007209 */ /* 0x000fe40007810000 */
[----:B------:R-:W-:-:S02]  /*3c30*/  ISETP.GT.AND P2, PT, R3, 0x11, PT ;  /* 0x000000110300780c */ /* 0x000fc40003f44270 */
[----:B------:R-:W-:Y:S02]  /*3c40*/  FSEL R85, R64, -INF , P1 ;  /* 0xff80000040557808 */ /* 0x000fe40000800000 */
[----:B------:R-:W-:Y:S02]  /*3c50*/  FMNMX.FTZ R0, R77, R0, !PT ;  /* 0x000000004d007209 */ /* 0x000fe40007810000 */
[----:B------:R-:W-:Y:S02]  /*3c60*/  FSEL R5, R74, -INF , P6 ;  /* 0xff8000004a057808 */ /* 0x000fe40003000000 */
[----:B------:R-:W-:Y:S02]  /*3c70*/  ISETP.GT.AND P6, PT, R3, 0x18, PT ;  /* 0x000000180300780c */ /* 0x000fe40003fc4270 */
[----:B------:R-:W-:Y:S02]  /*3c80*/  FSEL R65, R65, -INF , P2 ;  /* 0xff80000041417808 */ /* 0x000fe40001000000 */
[----:B------:R-:W-:-:S02]  /*3c90*/  FMNMX.FTZ R0, R85, R0, !PT ;  /* 0x0000000055007209 */ /* 0x000fc40007810000 */
[----:B------:R-:W-:Y:S02]  /*3ca0*/  FSEL R75, R75, -INF , P5 ;  /* 0xff8000004b4b7808 */ /* 0x000fe40002800000 */
[----:B------:R-:W-:Y:S02]  /*3cb0*/  ISETP.GT.AND P5, PT, R3, 0x19, PT ;  /* 0x000000190300780c */ /* 0x000fe40003fa4270 */
[----:B------:R-:W-:Y:S02]  /*3cc0*/  FSEL R87, R68, -INF , P6 ;  /* 0xff80000044577808 */ /* 0x000fe40003000000 */
[----:B------:R-:W-:Y:S02]  /*3cd0*/  FMNMX.FTZ R0, R65, R0, !PT ;  /* 0x0000000041007209 */ /* 0x000fe40007810000 */
[----:B------:R-:W-:Y:S02]  /*3ce0*/  FSEL R7, R78, -INF , P4 ;  /* 0xff8000004e077808 */ /* 0x000fe40002000000 */
        /* <DEDUP_REMOVED lines=43> */
[----:B------:R-:W-:Y:S02]  /*3fa0*/  ISETP.GT.AND P0, PT, R3, 0x49, PT ;  /* 0x000000490300780c */ /* 0x000fe40003f04270 */
[----:B------:R-:W-:Y:S02]  /*3fb0*/  FSEL R105, R44, -INF , P6 ;  /* 0xff8000002c697808 */ /* 0x000fe40003000000 */
[----:B------:R-:W-:Y:S02]  /*3fc0*/  FMNMX.FTZ R0, R103, R0, !PT ;  /* 0x0000000067007209 */ /* 0x000fe40007810000 */
[----:B------:R-:W-:Y:S02]  /*3fd0*/  FSEL R51, R51, -INF , P5 ;  /* 0xff80000033337808 */ /* 0x000fe40002800000 */
[----:B------:R-:W-:Y:S02]  /*3fe0*/  ISETP.GT.AND P5, PT, R3, 0x50, PT ;  /* 0x000000500300780c */ /* 0x000fe40003fa4270 */
[----:B------:R-:W-:-:S02]  /*3ff0*/  FSEL R107, R45, -INF , P0 ;  /* 0xff8000002d6b7808 */ /* 0x000fc40000000000 */
[----:B------:R-:W-:Y:S02]  /*4000*/  FMNMX.FTZ R0, R105, R0, !PT ;  /* 0x0000000069007209 */ /* 0x000fe40007810000 */
        /* <DEDUP_REMOVED lines=12> */
[----:B------:R-:W-:Y:S02]  /*40d0*/  FSEL R115, R37, -INF , P2 ;  /* 0xff80000025737808 */ /* 0x000fe40001000000 */
[----:B------:R-:W-:Y:S02]  /*40e0*/  FMNMX.FTZ R0, R113, R0, !PT ;  /* 0x0000000071007209 */ /* 0x000fe40007810000 */
[----:B------:R-:W-:Y:S02]  /*40f0*/  ISETP.GT.AND P3, PT, R3, 0x60, PT ;  /* 0x000000600300780c */ /* 0x000fe40003f64270 */
[----:B------:R-:W-:Y:S02]  /*4100*/  FSEL R53, R54, -INF , P4 ;  /* 0xff80000036357808 */ /* 0x000fe40002000000 */
[----:B------:R-:W-:-:S02]  /*4110*/  FSEL R117, R24, -INF , P3 ;  /* 0xff80000018757808 */ /* 0x000fc40001800000 */
[----:B------:R-:W-:Y:S02]  /*4120*/  FMNMX.FTZ R0, R115, R0, !PT ;  /* 0x0000000073007209 */ /* 0x000fe40007810000 */
[----:B------:R-:W-:Y:S02]  /*4130*/  ISETP.GT.AND P4, PT, R3, 0x61, PT ;  /* 0x000000610300780c */ /* 0x000fe40003f84270 */
[----:B------:R-:W-:Y:S02]  /*4140*/  FMNMX.FTZ R0, R117, R0, !PT ;  /* 0x0000000075007209 */ /* 0x000fe40007810000 */
[----:B------:R-:W-:Y:S02]  /*4150*/  FSEL R119, R25, -INF , P4 ;  /* 0xff80000019777808 */ /* 0x000fe40002000000 */
[----:B------:R-:W-:Y:S02]  /*4160*/  ISETP.GT.AND P5, PT, R3, 0x68, PT ;  /* 0x000000680300780c */ /* 0x000fe40003fa4270 */
[----:B------:R-:W-:-:S02]  /*4170*/  FMNMX.FTZ R0, R119, R0, !PT ;  /* 0x0000000077007209 */ /* 0x000fc40007810000 */
[----:B------:R-:W-:Y:S02]  /*4180*/  FSEL R121, R28, -INF , P5 ;  /* 0xff8000001c797808 */ /* 0x000fe40002800000 */
[----:B------:R-:W-:Y:S02]  /*4190*/  ISETP.GT.AND P6, PT, R3, 0x69, PT ;  /* 0x000000690300780c */ /* 0x000fe40003fc4270 */
[----:B------:R-:W-:Y:S02]  /*41a0*/  FMNMX.FTZ R0, R121, R0, !PT ;  /* 0x0000000079007209 */ /* 0x000fe40007810000 */
[----:B------:R-:W-:Y:S02]  /*41b0*/  FSEL R123, R29, -INF , P6 ;  /* 0xff8000001d7b7808 */ /* 0x000fe40003000000 */
[----:B------:R-:W-:Y:S02]  /*41c0*/  P2R R20, PR, RZ, 0x4 ;  /* 0x00000004ff147803 */ /* 0x000fe40000000000 */
[----:B------:R-:W-:Y:S01]  /*41d0*/  FMNMX.FTZ R6, R123, R0, !PT ;  /* 0x000000007b067209 */ /* 0x000fe20007810000 */
[----:B------:R-:W-:Y:S01]  /*41e0*/  IMAD.U32 R0, RZ, RZ, UR4 ;  /* 0x00000004ff007e24 */ /* 0x000fe2000f8e00ff */
[----:B------:R-:W-:-:S02]  /*41f0*/  ISETP.GT.AND P2, PT, R3, 0x48, PT ;  /* 0x000000480300780c */ /* 0x000fc40003f44270 */
[----:B------:R-:W-:Y:S01]  /*4200*/  P2R R32, PR, RZ, 0x2 ;  /* 0x00000002ff207803 */ /* 0x000fe20000000000 */
[----:B------:R-:W1:Y:S01]  /*4210*/  SHFL.BFLY PT, R25, R6, 0x2, 0x1f ;  /* 0x0c401f0006197f89 */ /* 0x000e6200000e0000 */
[C---:B------:R-:W-:Y:S02]  /*4220*/  ISETP.GT.AND P1, PT, R3.reuse, 0x49, PT ;  /* 0x000000490300780c */ /* 0x040fe40003f24270 */
[----:B------:R-:W-:Y:S02]  /*4230*/  FSEL R45, R46, -INF , P2 ;  /* 0xff8000002e2d7808 */ /* 0x000fe40001000000 */
[----:B------:R-:W-:Y:S02]  /*4240*/  P2R R33, PR, RZ, 0x1 ;  /* 0x00000001ff217803 */ /* 0x000fe40000000000 */
[----:B------:R-:W-:Y:S02]  /*4250*/  ISETP.GT.AND P0, PT, R3, 0x50, PT ;  /* 0x000000500300780c */ /* 0x000fe40003f04270 */
[----:B------:R-:W-:-:S02]  /*4260*/  FSEL R47, R47, -INF , P1 ;  /* 0xff8000002f2f7808 */ /* 0x000fc40000800000 */
[----:B------:R-:W-:Y:S02]  /*4270*/  P2R R14, PR, RZ, 0x8 ;  /* 0x00000008ff0e7803 */ /* 0x000fe40000000000 */
[----:B------:R-:W-:Y:S02]  /*4280*/  FSEL R37, R34, -INF , P0 ;  /* 0xff80000022257808 */ /* 0x000fe40000000000 */
[----:B------:R-:W-:Y:S02]  /*4290*/  ISETP.NE.AND P0, PT, R33, RZ, PT ;  /* 0x000000ff2100720c */ /* 0x000fe40003f05270 */
[----:B------:R-:W-:Y:S02]  /*42a0*/  ISETP.NE.AND P1, PT, R32, RZ, PT ;  /* 0x000000ff2000720c */ /* 0x000fe40003f25270 */
[----:B------:R-:W-:Y:S02]  /*42b0*/  FSEL R35, R35, -INF , P0 ;  /* 0xff80000023237808 */ /* 0x000fe40000000000 */
[----:B------:R-:W-:-:S02]  /*42c0*/  ISETP.NE.AND P2, PT, R20, RZ, PT ;  /* 0x000000ff1400720c */ /* 0x000fc40003f45270 */
[----:B------:R-:W-:Y:S02]  /*42d0*/  FSEL R27, R27, -INF , P4 ;  /* 0xff8000001b1b7808 */ /* 0x000fe40002000000 */
[----:B-1----:R-:W-:Y:S02]  /*42e0*/  FMNMX.FTZ R25, R6, R25, !PT ;  /* 0x0000001906197209 */ /* 0x002fe40007810000 */
[----:B------:R-:W-:Y:S02]  /*42f0*/  FMNMX.FTZ R6, R5, R75, !PT ;  /* 0x0000004b05067209 */ /* 0x000fe40007810000 */
[----:B------:R-:W-:Y:S01]  /*4300*/  FSEL R39, R39, -INF , P2 ;  /* 0xff80000027277808 */ /* 0x000fe20001000000 */
[----:B------:R-:W1:Y:S01]  /*4310*/  SHFL.BFLY PT, R4, R25, 0x1, 0x1f ;  /* 0x0c201f0019047f89 */ /* 0x000e6200000e0000 */
[----:B------:R-:W-:Y:S02]  /*4320*/  FMNMX.FTZ R6, R7, R6, !PT ;  /* 0x0000000607067209 */ /* 0x000fe40007810000 */
[----:B------:R-:W-:-:S02]  /*4330*/  FSEL R31, R31, -INF , P6 ;  /* 0xff8000001f1f7808 */ /* 0x000fc40003000000 */
[----:B------:R-:W-:Y:S02]  /*4340*/  FMNMX.FTZ R6, R79, R6, !PT ;  /* 0x000000064f067209 */ /* 0x000fe40007810000 */
[----:B------:R-:W-:Y:S02]  /*4350*/  ISETP.GE.AND P2, PT, R81, 0x71, PT ;  /* 0x000000715100780c */ /* 0x000fe40003f46270 */
[----:B------:R-:W-:Y:S02]  /*4360*/  FMNMX.FTZ R6, R9, R6, !PT ;  /* 0x0000000609067209 */ /* 0x000fe40007810000 */
[----:B------:R-:W-:Y:S02]  /*4370*/  ISETP.NE.AND P0, PT, R80, RZ, PT ;  /* 0x000000ff5000720c */ /* 0x000fe40003f05270 */
[----:B------:R-:W-:Y:S02]  /*4380*/  CS2R R80, SRZ ;  /* 0x0000000000507805 */ /* 0x000fe4000001ff00 */
[----:B------:R-:W-:-:S04]  /*4390*/  FMNMX.FTZ R6, R67, R6, !PT ;  /* 0x0000000643067209 */ /* 0x000fc80007810000 */
[----:B------:R-:W-:-:S04]  /*43a0*/  FMNMX.FTZ R6, R11, R6, !PT ;  /* 0x000000060b067209 */ /* 0x000fc80007810000 */
[----:B------:R-:W-:Y:S02]  /*43b0*/  FMNMX.FTZ R6, R71, R6, !PT ;  /* 0x0000000647067209 */ /* 0x000fe40007810000 */
[----:B-1----:R-:W-:Y:S02]  /*43c0*/  FMNMX.FTZ R4, R25, R4, !PT ;  /* 0x0000000419047209 */ /* 0x002fe40007810000 */
        /* <DEDUP_REMOVED lines=10> */
[-CC-:B------:R-:W-:Y:S01]  /*4470*/  FFMA.FTZ R10, R61, R0.reuse, -R12.reuse ;  /* 0x000000003d0a7223 */ /* 0x180fe2000001080c */
[----:B------:R-:W-:Y:S01]  /*4480*/  FSEL R57, R38, -INF , P1 ;  /* 0xff80000026397808 */ /* 0x000fe20000800000 */
        /* <DEDUP_REMOVED lines=15> */
[-CC-:B------:R-:W-:Y:S01]  /*4580*/  FFMA.FTZ R198, R87, R0.reuse, -R12.reuse ;  /* 0x0000000057c67223 */ /* 0x180fe2000001080c */
        /* <DEDUP_REMOVED lines=24> */
[--C-:B------:R-:W-:Y:S01]  /*4710*/  FFMA.FTZ R119, R119, R0, -R12.reuse ;  /* 0x0000000077777223 */ /* 0x100fe2000001080c */
[----:B------:R-:W-:Y:S01]  /*4720*/  FMNMX.FTZ R6, R39, R6, !PT ;  /* 0x0000000627067209 */ /* 0x000fe20007810000 */
[-CC-:B------:R-:W-:Y:S01]  /*4730*/  FFMA.FTZ R121, R121, R0.reuse, -R12.reuse ;  /* 0x0000000079797223 */ /* 0x180fe2000001080c */
[----:B------:R-:W-:Y:S01]  /*4740*/  FFMA.FTZ R12, R123, R0, -R12 ;  /* 0x000000007b0c7223 */ /* 0x000fe2000001080c */
[----:B------:R-:W2:Y:S01]  /*4750*/  MUFU.EX2 R25, R25 ;  /* 0x0000001900197308 */ /* 0x000ea20000000800 */
[----:B------:R-:W-:-:S02]  /*4760*/  FMNMX.FTZ R6, R61, R6, !PT ;  /* 0x000000063d067209 */ /* 0x000fc40007810000 */
[----:B------:R-:W-:Y:S02]  /*4770*/  CS2R R88, SRZ ;  /* 0x0000000000587805 */ /* 0x000fe4000001ff00 */
[----:B------:R-:W-:Y:S02]  /*4780*/  CS2R R86, SRZ ;  /* 0x0000000000567805 */ /* 0x000fe4000001ff00 */
[----:B------:R-:W-:Y:S02]  /*4790*/  CS2R R84, SRZ ;  /* 0x0000000000547805 */ /* 0x000fe4000001ff00 */
[----:B------:R-:W-:Y:S02]  /*47a0*/  FMNMX.FTZ R6, R27, R6, !PT ;  /* 0x000000061b067209 */ /* 0x000fe40007810000 */
[----:B------:R-:W-:Y:S02]  /*47b0*/  CS2R R76, SRZ ;  /* 0x00000000004c7805 */ /* 0x000fe4000001ff00 */
[----:B------:R-:W-:Y:S01]  /*47c0*/  CS2R R72, SRZ ;  /* 0x0000000000487805 */ /* 0x000fe2000001ff00 */
[----:B------:R-:W-:Y:S01]  /*47d0*/  MUFU.EX2 R196, R196 ;  /* 0x000000c400c47308 */ /* 0x000fe20000000800 */
[----:B------:R-:W-:-:S04]  /*47e0*/  FMNMX.FTZ R6, R65, R6, !PT ;  /* 0x0000000641067209 */ /* 0x000fc80007810000 */
[----:B------:R-:W-:-:S03]  /*47f0*/  FMNMX.FTZ R6, R31, R6, !PT ;  /* 0x000000061f067209 */ /* 0x000fc60007810000 */
[----:B------:R-:W-:Y:S02]  /*4800*/  MUFU.EX2 R29, R29 ;  /* 0x0000001d001d7308 */ /* 0x000fe40000000800 */
[----:B-1----:R-:W3:Y:S06]  /*4810*/  SHFL.BFLY PT, R3, R6, 0x2, 0x1f ;  /* 0x0c401f0006037f89 */ /* 0x002eec00000e0000 */
[----:B------:R-:W-:Y:S08]  /*4820*/  MUFU.EX2 R198, R198 ;  /* 0x000000c600c67308 */ /* 0x000ff00000000800 */
[----:B------:R-:W-:Y:S08]  /*4830*/  MUFU.EX2 R33, R33 ;  /* 0x0000002100217308 */ /* 0x000ff00000000800 */
[----:B------:R-:W-:Y:S01]  /*4840*/  MUFU.EX2 R192, R192 ;  /* 0x000000c000c07308 */ /* 0x000fe20000000800 */
[----:B---3--:R-:W-:-:S05]  /*4850*/  FMNMX.FTZ R10, R6, R3, !PT ;  /* 0x00000003060a7209 */ /* 0x008fca0007810000 */
[----:B------:R-:W1:Y:S02]  /*4860*/  SHFL.BFLY PT, R3, R10, 0x1, 0x1f ;  /* 0x0c201f000a037f89 */ /* 0x000e6400000e0000 */
[----:B------:R-:W-:Y:S08]  /*4870*/  MUFU.EX2 R91, R91 ;  /* 0x0000005b005b7308 */ /* 0x000ff00000000800 */
[----:B------:R-:W-:Y:S08]  /*4880*/  MUFU.EX2 R93, R93 ;  /* 0x0000005d005d7308 */ /* 0x000ff00000000800 */
[----:B------:R3:W-:Y:S01]  /*4890*/  MUFU.EX2 R188, R95 ;  /* 0x0000005f00bc7308 */ /* 0x0007e20000000800 */
[----:B-1----:R-:W-:-:S07]  /*48a0*/  FMNMX.FTZ R3, R10, R3, !PT ;  /* 0x000000030a037209 */ /* 0x002fce0007810000 */
[----:B------:R-:W-:Y:S01]  /*48b0*/  MUFU.EX2 R97, R97 ;  /* 0x0000006100617308 */ /* 0x000fe20000000800 */
[----:B---3--:R-:W-:Y:S02]  /*48c0*/  CS2R R94, SRZ ;  /* 0x00000000005e7805 */ /* 0x008fe4000001ff00 */
[C---:B------:R-:W-:Y:S01]  /*48d0*/  FSETP.NEU.FTZ.AND P1, PT, R3.reuse, -INF , PT ;  /* 0xff8000000300780b */ /* 0x040fe20003f3d000 */
[----:B------:R-:W-:-:S04]  /*48e0*/  FMUL.FTZ R6, R3, R0 ;  /* 0x0000000003067220 */ /* 0x000fc80000410000 */
[----:B------:R-:W-:Y:S01]  /*48f0*/  MUFU.EX2 R190, R99 ;  /* 0x0000006300be7308 */ /* 0x000fe20000000800 */
[----:B------:R-:W-:Y:S02]  /*4900*/  FSEL R6, R6, RZ, P1 ;  /* 0x000000ff06067208 */ /* 0x000fe40000800000 */
[----:B------:R-:W-:-:S03]  /*4910*/  ISETP.NE.AND P1, PT, R23, RZ, PT ;  /* 0x000000ff1700720c */ /* 0x000fc60003f25270 */
        /* <DEDUP_REMOVED lines=14> */
[----:B----4-:R-:W-:Y:S01]  /*4a00*/  FADD.FTZ R67, R200, R21 ;  /* 0x00000015c8437221 */ /* 0x010fe20000010000 */
[-CC-:B------:R-:W-:Y:S01]  /*4a10*/  FFMA.FTZ R43, R43, R0.reuse, -R6.reuse ;  /* 0x000000002b2b7223 */ /* 0x180fe20000010806 */
[-CC-:B------:R-:W-:Y:S01]  /*4a20*/  FFMA.FTZ R63, R63, R0.reuse, -R6.reuse ;  /* 0x000000003f3f7223 */ /* 0x180fe20000010806 */
[----:B------:R-:W-:Y:S01]  /*4a30*/  FFMA.FTZ R49, R49, R0, -R6 ;  /* 0x0000000031317223 */ /* 0x000fe20000010806 */
[----:B-----5:R-:W-:Y:S01]  /*4a40*/  FADD.FTZ R32, R202, R67 ;  /* 0x00000043ca207221 */ /* 0x020fe20000010000 */
[----:B------:R-:W-:-:S02]  /*4a50*/  @P1 VIADD R2, R2, 0x36840 ;  /* 0x0003684002021836 */ /* 0x000fc40000000000 */
[-CC-:B------:R-:W-:Y:S01]  /*4a60*/  FFMA.FTZ R53, R53, R0.reuse, -R6.reuse ;  /* 0x0000000035357223 */ /* 0x180fe20000010806 */
[----:B------:R-:W1:Y:S01]  /*4a70*/  MUFU.EX2 R10, R75 ;  /* 0x0000004b000a7308 */ /* 0x000e620000000800 */
[-CC-:B------:R-:W-:Y:S01]  /*4a80*/  FFMA.FTZ R55, R55, R0.reuse, -R6.reuse ;  /* 0x0000000037377223 */ /* 0x180fe20000010806 */
[-C--:B------:R-:W-:Y:S01]  /*4a90*/  FFMA.FTZ R41, R41, R0.reuse, -R6 ;  /* 0x0000000029297223 */ /* 0x080fe20000010806 */
[----:B--2---:R-:W-:Y:S01]  /*4aa0*/  @P1 PRMT R2, R82, 0x654, R2 ;  /* 0x0000065452021816 */ /* 0x004fe20000000002 */
[-CC-:B------:R-:W-:Y:S01]  /*4ab0*/  FFMA.FTZ R47, R47, R0.reuse, -R6.reuse ;  /* 0x000000002f2f7223 */ /* 0x180fe20000010806 */
[--C-:B------:R-:W-:Y:S01]  /*4ac0*/  FFMA.FTZ R45, R45, R0, -R6.reuse ;  /* 0x000000002d2d7223 */ /* 0x100fe20000010806 */
[----:B------:R-:W-:Y:S01]  /*4ad0*/  F2FP.BF16.F32.PACK_AB R200, R21, R200 ;  /* 0x000000c815c8723e */ /* 0x000fe200000010ff */
[----:B------:R2:W-:Y:S01]  /*4ae0*/  @P1 SYNCS.ARRIVE.TRANS64.RED.A1T0 RZ, [R2+URZ], RZ ;  /* 0x000000ff02ff19a7 */ /* 0x0005e2000810043f */
        /* <DEDUP_REMOVED lines=9> */
[----:B------:R-:W-:Y:S01]  /*4b80*/  FFMA.FTZ R31, R31, R0, -R6 ;  /* 0x000000001f1f7223 */ /* 0x000fe20000010806 */
[----:B------:R-:W-:-:S02]  /*4b90*/  F2FP.BF16.F32.PACK_AB R202, R25, R202 ;  /* 0x000000ca19ca723e */ /* 0x000fc400000010ff */
[----:B------:R-:W-:Y:S02]  /*4ba0*/  CS2R R98, SRZ ;  /* 0x0000000000627805 */ /* 0x000fe4000001ff00 */
[----:B-1----:R-:W-:Y:S02]  /*4bb0*/  F2FP.BF16.F32.PACK_AB R201, R10, R5 ;  /* 0x000000050ac9723e */ /* 0x002fe400000010ff */
[----:B------:R-:W-:Y:S02]  /*4bc0*/  CS2R R82, SRZ ;  /* 0x0000000000527805 */ /* 0x000fe4000001ff00 */
[----:B------:R-:W-:Y:S02]  /*4bd0*/  CS2R R74, SRZ ;  /* 0x00000000004a7805 */ /* 0x000fe4000001ff00 */
[----:B------:R-:W-:Y:S01]  /*4be0*/  CS2R R66, SRZ ;  /* 0x0000000000427805 */ /* 0x000fe2000001ff00 */
[----:B------:R1:W4:Y:S01]  /*4bf0*/  MUFU.EX2 R14, R79 ;  /* 0x0000004f000e7308 */ /* 0x0003220000000800 */
[----:B---3--:R-:W-:-:S04]  /*4c00*/  FADD.FTZ R59, R25, R32 ;  /* 0x00000020193b7221 */ /* 0x008fc80000010000 */
[----:B------:R-:W-:Y:S01]  /*4c10*/  FADD.FTZ R34, R196, R59 ;  /* 0x0000003bc4227221 */ /* 0x000fe20000010000 */
[C---:B------:R-:W-:Y:S02]  /*4c20*/  F2FP.BF16.F32.PACK_AB R196, R29.reuse, R196 ;  /* 0x000000c41dc4723e */ /* 0x040fe400000010ff */
[----:B------:R-:W3:Y:S01]  /*4c30*/  MUFU.EX2 R9, R9 ;  /* 0x0000000900097308 */ /* 0x000ee20000000800 */
[----:B------:R-:W-:Y:S01]  /*4c40*/  FADD.FTZ R59, R29, R34 ;  /* 0x000000221d3b7221 */ /* 0x000fe20000010000 */
[----:B------:R-:W-:Y:S01]  /*4c50*/  FADD.FTZ R34, R5, R10 ;  /* 0x0000000a05227221 */ /* 0x000fe20000010000 */
[----:B-1----:R-:W-:Y:S02]  /*4c60*/  CS2R R78, SRZ ;  /* 0x00000000004e7805 */ /* 0x002fe4000001ff00 */
[----:B------:R-:W-:Y:S01]  /*4c70*/  FADD.FTZ R36, R198, R59 ;  /* 0x0000003bc6247221 */ /* 0x000fe20000010000 */
[C---:B------:R-:W-:Y:S02]  /*4c80*/  F2FP.BF16.F32.PACK_AB R198, R33.reuse, R198 ;  /* 0x000000c621c6723e */ /* 0x040fe400000010ff */
[----:B------:R-:W-:Y:S01]  /*4c90*/  MUFU.EX2 R11, R11 ;  /* 0x0000000b000b7308 */ /* 0x000fe20000000800 */
[----:B------:R-:W-:Y:S01]  /*4ca0*/  FADD.FTZ R59, R33, R36 ;  /* 0x00000024213b7221 */ /* 0x000fe20000010000 */
[----:B----4-:R-:W-:-:S03]  /*4cb0*/  F2FP.BF16.F32.PACK_AB R203, R14, R7 ;  /* 0x000000070ecb723e */ /* 0x010fc600000010ff */
[----:B------:R-:W-:Y:S01]  /*4cc0*/  FADD.FTZ R38, R192, R59 ;  /* 0x0000003bc0267221 */ /* 0x000fe20000010000 */
[C---:B------:R-:W-:Y:S02]  /*4cd0*/  F2FP.BF16.F32.PACK_AB R192, R69.reuse, R192 ;  /* 0x000000c045c0723e */ /* 0x040fe400000010ff */
[----:B------:R-:W-:Y:S01]  /*4ce0*/  CS2R R58, SRZ ;  /* 0x00000000003a7805 */ /* 0x000fe2000001ff00 */
[----:B------:R1:W-:Y:S01]  /*4cf0*/  MUFU.EX2 R30, R51 ;  /* 0x00000033001e7308 */ /* 0x0003e20000000800 */
[----:B------:R-:W-:Y:S01]  /*4d00*/  FADD.FTZ R38, R69, R38 ;  /* 0x0000002645267221 */ /* 0x000fe20000010000 */
[----:B---3--:R-:W-:Y:S02]  /*4d10*/  F2FP.BF16.F32.PACK_AB R197, R20, R9 ;  /* 0x0000000914c5723e */ /* 0x008fe400000010ff */
[----:B------:R-:W-:-:S04]  /*4d20*/  CS2R R68, SRZ ;  /* 0x0000000000447805 */ /* 0x000fc8000001ff00 */
[----:B------:R3:W4:Y:S01]  /*4d30*/  MUFU.EX2 R24, R71 ;  /* 0x0000004700187308 */ /* 0x0007220000000800 */
[----:B-1----:R-:W-:Y:S01]  /*4d40*/  FADD.FTZ R51, R7, R34 ;  /* 0x0000002207337221 */ /* 0x002fe20000010000 */
[----:B------:R-:W-:-:S03]  /*4d50*/  IMAD.MOV.U32 R7, RZ, RZ, 0x3f800000 ;  /* 0x3f800000ff077424 */ /* 0x000fc600078e00ff */
[----:B------:R-:W-:-:S03]  /*4d60*/  FADD.FTZ R36, R14, R51 ;  /* 0x000000330e247221 */ /* 0x000fc60000010000 */
[----:B------:R-:W1:Y:S01]  /*4d70*/  MUFU.EX2 R13, R13 ;  /* 0x0000000d000d7308 */ /* 0x000e620000000800 */
[----:B------:R-:W-:Y:S01]  /*4d80*/  FADD.FTZ R51, R9, R36 ;  /* 0x0000002409337221 */ /* 0x000fe20000010000 */
[----:B---3--:R-:W-:-:S03]  /*4d90*/  CS2R R70, SRZ ;  /* 0x0000000000467805 */ /* 0x008fc6000001ff00 */
[----:B------:R-:W-:Y:S01]  /*4da0*/  FADD.FTZ R36, R20, R51 ;  /* 0x0000003314247221 */ /* 0x000fe20000010000 */
[----:B------:R-:W-:Y:S02]  /*4db0*/  FADD.FTZ R51, R91, R38 ;  /* 0x000000265b337221 */ /* 0x000fe40000010000 */
[----:B------:R-:W3:Y:S01]  /*4dc0*/  MUFU.EX2 R15, R15 ;  /* 0x0000000f000f7308 */ /* 0x000ee20000000800 */
[----:B----4-:R-:W-:Y:S01]  /*4dd0*/  F2FP.BF16.F32.PACK_AB R199, R24, R11 ;  /* 0x0000000b18c7723e */ /* 0x010fe200000010ff */
[C---:B------:R-:W-:Y:S01]  /*4de0*/  FADD.FTZ R40, R194.reuse, R51 ;  /* 0x00000033c2287221 */ /* 0x040fe20000010000 */
[----:B------:R-:W-:Y:S02]  /*4df0*/  F2FP.BF16.F32.PACK_AB R194, R194, R91 ;  /* 0x0000005bc2c2723e */ /* 0x000fe400000010ff */
[----:B------:R-:W-:Y:S01]  /*4e00*/  CS2R R90, SRZ ;  /* 0x00000000005a7805 */ /* 0x000fe2000001ff00 */
[----:B------:R-:W-:Y:S02]  /*4e10*/  FADD.FTZ R51, R93, R40 ;  /* 0x000000285d337221 */ /* 0x000fe40000010000 */
[----:B------:R4:W-:Y:S01]  /*4e20*/  MUFU.EX2 R34, R43 ;  /* 0x0000002b00227308 */ /* 0x0009e20000000800 */
[----:B-1----:R-:W-:-:S07]  /*4e30*/  F2FP.BF16.F32.PACK_AB R193, R26, R13 ;  /* 0x0000000d1ac1723e */ /* 0x002fce00000010ff */
[----:B------:R1:W5:Y:S01]  /*4e40*/  MUFU.EX2 R28, R63 ;  /* 0x0000003f001c7308 */ /* 0x0003620000000800 */
[----:B----4-:R-:W-:-:S04]  /*4e50*/  FADD.FTZ R43, R11, R36 ;  /* 0x000000240b2b7221 */ /* 0x010fc80000010000 */
[----:B------:R-:W-:-:S03]  /*4e60*/  FADD.FTZ R38, R24, R43 ;  /* 0x0000002b18267221 */ /* 0x000fc60000010000 */
[----:B------:R-:W-:Y:S01]  /*4e70*/  MUFU.EX2 R101, R101 ;  /* 0x0000006500657308 */ /* 0x000fe20000000800 */
[----:B------:R-:W-:Y:S01]  /*4e80*/  FADD.FTZ R43, R13, R38 ;  /* 0x000000260d2b7221 */ /* 0x000fe20000010000 */
[C---:B------:R-:W-:Y:S01]  /*4e90*/  FADD.FTZ R38, R188.reuse, R51 ;  /* 0x00000033bc267221 */ /* 0x040fe20000010000 */
[----:B------:R-:W-:Y:S02]  /*4ea0*/  F2FP.BF16.F32.PACK_AB R188, R188, R93 ;  /* 0x0000005dbcbc723e */ /* 0x000fe400000010ff */
[----:B------:R-:W-:Y:S01]  /*4eb0*/  CS2R R92, SRZ ;  /* 0x00000000005c7805 */ /* 0x000fe2000001ff00 */
[----:B--2---:R-:W-:Y:S01]  /*4ec0*/  FADD.FTZ R2, R26, R43 ;  /* 0x0000002b1a027221 */ /* 0x004fe20000010000 */
[----:B------:R-:W-:Y:S01]  /*4ed0*/  FADD.FTZ R51, R97, R38 ;  /* 0x0000002661337221 */ /* 0x000fe20000010000 */
[----:B-1----:R-:W-:Y:S01]  /*4ee0*/  CS2R R62, SRZ ;  /* 0x00000000003e7805 */ /* 0x002fe2000001ff00 */
[----:B------:R-:W1:Y:S01]  /*4ef0*/  MUFU.EX2 R49, R49 ;  /* 0x0000003100317308 */ /* 0x000e620000000800 */
[----:B---3--:R-:W-:Y:S01]  /*4f00*/  FADD.FTZ R43, R15, R2 ;  /* 0x000000020f2b7221 */ /* 0x008fe20000010000 */
[C---:B------:R-:W-:Y:S01]  /*4f10*/  FADD.FTZ R40, R190.reuse, R51 ;  /* 0x00000033be287221 */ /* 0x040fe20000010000 */
[----:B------:R-:W-:-:S02]  /*4f20*/  F2FP.BF16.F32.PACK_AB R190, R190, R97 ;  /* 0x00000061bebe723e */ /* 0x000fc400000010ff */
[----:B------:R-:W-:Y:S01]  /*4f30*/  CS2R R96, SRZ ;  /* 0x0000000000607805 */ /* 0x000fe2000001ff00 */
[C---:B-----5:R-:W-:Y:S01]  /*4f40*/  FADD.FTZ R38, R28.reuse, R43 ;  /* 0x0000002b1c267221 */ /* 0x060fe20000010000 */
[----:B------:R-:W-:Y:S02]  /*4f50*/  F2FP.BF16.F32.PACK_AB R195, R28, R15 ;  /* 0x0000000f1cc3723e */ /* 0x000fe400000010ff */
[----:B------:R-:W-:Y:S01]  /*4f60*/  CS2R R50, SRZ ;  /* 0x0000000000327805 */ /* 0x000fe2000001ff00 */
[----:B------:R2:W-:Y:S01]  /*4f70*/  MUFU.EX2 R184, R103 ;  /* 0x0000006700b87308 */ /* 0x0005e20000000800 */
[----:B------:R-:W-:-:S07]  /*4f80*/  CS2R R28, SRZ ;  /* 0x00000000001c7805 */ /* 0x000fce000001ff00 */
[----:B------:R-:W-:Y:S01]  /*4f90*/  MUFU.EX2 R105, R105 ;  /* 0x0000006900697308 */ /* 0x000fe20000000800 */
[----:B-1----:R-:W-:Y:S01]  /*4fa0*/  FADD.FTZ R43, R49, R38 ;  /* 0x00000026312b7221 */ /* 0x002fe20000010000 */
[C---:B------:R-:W-:Y:S02]  /*4fb0*/  F2FP.BF16.F32.PACK_AB R189, R30.reuse, R49 ;  /* 0x000000311ebd723e */ /* 0x040fe400000010ff */
[----:B--2---:R-:W-:Y:S02]  /*4fc0*/  CS2R R102, SRZ ;  /* 0x0000000000667805 */ /* 0x004fe4000001ff00 */
[----:B------:R-:W-:Y:S01]  /*4fd0*/  CS2R R48, SRZ ;  /* 0x0000000000307805 */ /* 0x000fe2000001ff00 */
[----:B------:R-:W-:Y:S01]  /*4fe0*/  FADD.FTZ R38, R30, R43 ;  /* 0x0000002b1e267221 */ /* 0x000fe20000010000 */
[----:B------:R-:W1:Y:S08]  /*4ff0*/  MUFU.EX2 R53, R53 ;  /* 0x0000003500357308 */ /* 0x000e700000000800 */
[----:B------:R2:W-:Y:S08]  /*5000*/  MUFU.EX2 R186, R107 ;  /* 0x0000006b00ba7308 */ /* 0x0005f00000000800 */
[----:B------:R3:W4:Y:S01]  /*5010*/  MUFU.EX2 R32, R55 ;  /* 0x0000003700207308 */ /* 0x0007220000000800 */
[----:B-1----:R-:W-:Y:S01]  /*5020*/  FADD.FTZ R21, R53, R38 ;  /* 0x0000002635157221 */ /* 0x002fe20000010000 */
[----:B--2---:R-:W-:-:S06]  /*5030*/  CS2R R106, SRZ ;  /* 0x00000000006a7805 */ /* 0x004fcc000001ff00 */
[----:B------:R-:W1:Y:S01]  /*5040*/  MUFU.EX2 R109, R109 ;  /* 0x0000006d006d7308 */ /* 0x000e620000000800 */
[----:B---3--:R-:W-:-:S07]  /*5050*/  CS2R R54, SRZ ;  /* 0x0000000000367805 */ /* 0x008fce000001ff00 */
[----:B------:R2:W-:Y:S01]  /*5060*/  MUFU.EX2 R36, R47 ;  /* 0x0000002f00247308 */ /* 0x0005e20000000800 */
[C---:B----4-:R-:W-:Y:S01]  /*5070*/  FADD.FTZ R6, R32.reuse, R21 ;  /* 0x0000001520067221 */ /* 0x050fe20000010000 */
[----:B------:R-:W-:Y:S02]  /*5080*/  F2FP.BF16.F32.PACK_AB R191, R32, R53 ;  /* 0x0000003520bf723e */ /* 0x000fe400000010ff */
[----:B------:R-:W-:Y:S02]  /*5090*/  CS2R R52, SRZ ;  /* 0x0000000000347805 */ /* 0x000fe4000001ff00 */
[----:B------:R-:W-:Y:S02]  /*50a0*/  CS2R R32, SRZ ;  /* 0x0000000000207805 */ /* 0x000fe4000001ff00 */
[----:B------:R-:W3:Y:S01]  /*50b0*/  MUFU.EX2 R41, R41 ;  /* 0x0000002900297308 */ /* 0x000ee20000000800 */
[----:B--2---:R-:W-:-:S04]  /*50c0*/  FADD.FTZ R47, R101, R40 ;  /* 0x00000028652f7221 */ /* 0x004fc80000010000 */
[C---:B------:R-:W-:Y:S01]  /*50d0*/  FADD.FTZ R40, R184.reuse, R47 ;  /* 0x0000002fb8287221 */ /* 0x040fe20000010000 */
[----:B------:R-:W-:Y:S02]  /*50e0*/  F2FP.BF16.F32.PACK_AB R184, R184, R101 ;  /* 0x00000065b8b8723e */ /* 0x000fe400000010ff */
[----:B------:R-:W-:Y:S01]  /*50f0*/  CS2R R100, SRZ ;  /* 0x0000000000647805 */ /* 0x000fe2000001ff00 */
[----:B------:R2:W4:Y:S01]  /*5100*/  MUFU.EX2 R180, R111 ;  /* 0x0000006f00b47308 */ /* 0x0005220000000800 */
[----:B------:R-:W-:Y:S01]  /*5110*/  FADD.FTZ R43, R105, R40 ;  /* 0x00000028692b7221 */ /* 0x000fe20000010000 */
[----:B------:R-:W-:-:S03]  /*5120*/  CS2R R46, SRZ ;  /* 0x00000000002e7805 */ /* 0x000fc6000001ff00 */
[C---:B------:R-:W-:Y:S01]  /*5130*/  FADD.FTZ R40, R186.reuse, R43 ;  /* 0x0000002bba287221 */ /* 0x040fe20000010000 */
[----:B------:R-:W-:Y:S02]  /*5140*/  F2FP.BF16.F32.PACK_AB R186, R186, R105 ;  /* 0x00000069baba723e */ /* 0x000fe400000010ff */
[----:B------:R-:W-:Y:S01]  /*5150*/  CS2R R104, SRZ ;  /* 0x0000000000687805 */ /* 0x000fe2000001ff00 */
[----:B------:R-:W5:Y:S01]  /*5160*/  MUFU.EX2 R113, R113 ;  /* 0x0000007100717308 */ /* 0x000f620000000800 */
[----:B-1----:R-:W-:Y:S01]  /*5170*/  FADD.FTZ R25, R109, R40 ;  /* 0x000000286d197221 */ /* 0x002fe20000010000 */
[----:B---3--:R-:W-:Y:S01]  /*5180*/  FADD.FTZ R21, R41, R6 ;  /* 0x0000000629157221 */ /* 0x008fe20000010000 */
[C---:B------:R-:W-:Y:S02]  /*5190*/  F2FP.BF16.F32.PACK_AB R185, R34.reuse, R41 ;  /* 0x0000002922b9723e */ /* 0x040fe400000010ff */
[----:B--2---:R-:W-:Y:S01]  /*51a0*/  CS2R R110, SRZ ;  /* 0x00000000006e7805 */ /* 0x004fe2000001ff00 */
[----:B------:R-:W-:-:S02]  /*51b0*/  FADD.FTZ R6, R34, R21 ;  /* 0x0000001522067221 */ /* 0x000fc40000010000 */
[----:B------:R-:W1:Y:S01]  /*51c0*/  MUFU.EX2 R45, R45 ;  /* 0x0000002d002d7308 */ /* 0x000e620000000800 */
[C---:B----4-:R-:W-:Y:S01]  /*51d0*/  FADD.FTZ R40, R180.reuse, R25 ;  /* 0x00000019b4287221 */ /* 0x050fe20000010000 */
[----:B------:R-:W-:Y:S02]  /*51e0*/  F2FP.BF16.F32.PACK_AB R180, R180, R109 ;  /* 0x0000006db4b4723e */ /* 0x000fe400000010ff */
[----:B------:R-:W-:-:S04]  /*51f0*/  CS2R R108, SRZ ;  /* 0x00000000006c7805 */ /* 0x000fc8000001ff00 */
[----:B------:R2:W3:Y:S01]  /*5200*/  MUFU.EX2 R182, R115 ;  /* 0x0000007300b67308 */ /* 0x0004e20000000800 */
[----:B-----5:R-:W-:-:S07]  /*5210*/  FADD.FTZ R25, R113, R40 ;  /* 0x0000002871197221 */ /* 0x020fce0000010000 */
[----:B------:R-:W4:Y:S01]  /*5220*/  MUFU.EX2 R117, R117 ;  /* 0x0000007500757308 */ /* 0x000f220000000800 */
[----:B-1----:R-:W-:Y:S01]  /*5230*/  FADD.FTZ R21, R45, R6 ;  /* 0x000000062d157221 */ /* 0x002fe20000010000 */
[C---:B------:R-:W-:Y:S02]  /*5240*/  F2FP.BF16.F32.PACK_AB R187, R36.reuse, R45 ;  /* 0x0000002d24bb723e */ /* 0x040fe400000010ff */
[----:B--2---:R-:W-:Y:S02]  /*5250*/  CS2R R114, SRZ ;  /* 0x0000000000727805 */ /* 0x004fe4000001ff00 */
[----:B------:R-:W-:Y:S01]  /*5260*/  CS2R R44, SRZ ;  /* 0x00000000002c7805 */ /* 0x000fe2000001ff00 */
[----:B------:R-:W-:Y:S01]  /*5270*/  FADD.FTZ R6, R36, R21 ;  /* 0x0000001524067221 */ /* 0x000fe20000010000 */
[----:B------:R-:W1:Y:S01]  /*5280*/  MUFU.EX2 R37, R37 ;  /* 0x0000002500257308 */ /* 0x000e620000000800 */
[C---:B---3--:R-:W-:Y:S01]  /*5290*/  FADD.FTZ R42, R182.reuse, R25 ;  /* 0x00000019b62a7221 */ /* 0x048fe20000010000 */
[----:B------:R-:W-:-:S02]  /*52a0*/  F2FP.BF16.F32.PACK_AB R182, R182, R113 ;  /* 0x00000071b6b6723e */ /* 0x000fc400000010ff */
[----:B------:R-:W-:-:S04]  /*52b0*/  CS2R R112, SRZ ;  /* 0x0000000000707805 */ /* 0x000fc8000001ff00 */
[----:B------:R2:W3:Y:S01]  /*52c0*/  MUFU.EX2 R176, R119 ;  /* 0x0000007700b07308 */ /* 0x0004e20000000800 */
[----:B----4-:R-:W-:-:S07]  /*52d0*/  FADD.FTZ R25, R117, R42 ;  /* 0x0000002a75197221 */ /* 0x010fce0000010000 */
[----:B------:R4:W5:Y:S01]  /*52e0*/  MUFU.EX2 R2, R35 ;  /* 0x0000002300027308 */ /* 0x0009620000000800 */
[----:B-1----:R-:W-:Y:S01]  /*52f0*/  FADD.FTZ R21, R37, R6 ;  /* 0x0000000625157221 */ /* 0x002fe20000010000 */
[----:B--2---:R-:W-:-:S06]  /*5300*/  CS2R R118, SRZ ;  /* 0x0000000000767805 */ /* 0x004fcc000001ff00 */
[----:B------:R-:W1:Y:S01]  /*5310*/  MUFU.EX2 R121, R121 ;  /* 0x0000007900797308 */ /* 0x000e620000000800 */
[C---:B---3--:R-:W-:Y:S01]  /*5320*/  FADD.FTZ R42, R176.reuse, R25 ;  /* 0x00000019b02a7221 */ /* 0x048fe20000010000 */
[----:B------:R-:W-:Y:S02]  /*5330*/  F2FP.BF16.F32.PACK_AB R176, R176, R117 ;  /* 0x00000075b0b0723e */ /* 0x000fe400000010ff */
[----:B------:R-:W-:Y:S02]  /*5340*/  CS2R R116, SRZ ;  /* 0x0000000000747805 */ /* 0x000fe4000001ff00 */
[----:B----4-:R-:W-:Y:S02]  /*5350*/  CS2R R34, SRZ ;  /* 0x0000000000227805 */ /* 0x010fe4000001ff00 */
[----:B------:R-:W2:Y:S01]  /*5360*/  MUFU.EX2 R57, R57 ;  /* 0x0000003900397308 */ /* 0x000ea20000000800 */
[C---:B-----5:R-:W-:Y:S01]  /*5370*/  FADD.FTZ R6, R2.reuse, R21 ;  /* 0x0000001502067221 */ /* 0x060fe20000010000 */
[----:B------:R-:W-:Y:S01]  /*5380*/  F2FP.BF16.F32.PACK_AB R181, R2, R37 ;  /* 0x0000002502b5723e */ /* 0x000fe200000010ff */
[----:B------:R-:W-:Y:S01]  /*5390*/  IMAD.MOV.U32 R2, RZ, RZ, 0x3f800000 ;  /* 0x3f800000ff027424 */ /* 0x000fe200078e00ff */
[----:B------:R-:W-:-:S04]  /*53a0*/  CS2R R36, SRZ ;  /* 0x0000000000247805 */ /* 0x000fc8000001ff00 */
[----:B------:R-:W3:Y:S01]  /*53b0*/  MUFU.EX2 R12, R12 ;  /* 0x0000000c000c7308 */ /* 0x000ee20000000800 */
[----:B-1----:R-:W-:Y:S01]  /*53c0*/  FADD.FTZ R25, R121, R42 ;  /* 0x0000002a79197221 */ /* 0x002fe20000010000 */
[----:B------:R-:W-:-:S06]  /*53d0*/  CS2R R42, SRZ ;  /* 0x00000000002a7805 */ /* 0x000fcc000001ff00 */
[----:B------:R-:W1:Y:S01]  /*53e0*/  MUFU.EX2 R38, R39 ;  /* 0x0000002700267308 */ /* 0x000e620000000800 */
[----:B--2---:R-:W-:-:S07]  /*53f0*/  FADD.FTZ R21, R57, R6 ;  /* 0x0000000639157221 */ /* 0x004fce0000010000 */
[----:B------:R-:W2:Y:S01]  /*5400*/  MUFU.EX2 R61, R61 ;  /* 0x0000003d003d7308 */ /* 0x000ea20000000800 */
[C---:B---3--:R-:W-:Y:S01]  /*5410*/  FADD.FTZ R6, R12.reuse, R25 ;  /* 0x000000190c067221 */ /* 0x048fe20000010000 */
[----:B------:R-:W-:Y:S02]  /*5420*/  F2FP.BF16.F32.PACK_AB R178, R12, R121 ;  /* 0x000000790cb2723e */ /* 0x000fe400000010ff */
[----:B------:R-:W-:-:S04]  /*5430*/  CS2R R24, SRZ ;  /* 0x0000000000187805 */ /* 0x000fc8000001ff00 */
[----:B------:R3:W4:Y:S01]  /*5440*/  MUFU.EX2 R40, R27 ;  /* 0x0000001b00287308 */ /* 0x0007220000000800 */
[C---:B-1----:R-:W-:Y:S01]  /*5450*/  FADD.FTZ R12, R38.reuse, R21 ;  /* 0x00000015260c7221 */ /* 0x042fe20000010000 */
[----:B------:R-:W-:Y:S02]  /*5460*/  F2FP.BF16.F32.PACK_AB R183, R38, R57 ;  /* 0x0000003926b7723e */ /* 0x000fe400000010ff */
[----:B------:R-:W-:Y:S02]  /*5470*/  CS2R R56, SRZ ;  /* 0x0000000000387805 */ /* 0x000fe4000001ff00 */
[----:B------:R-:W-:Y:S02]  /*5480*/  CS2R R38, SRZ ;  /* 0x0000000000267805 */ /* 0x000fe4000001ff00 */
[----:B------:R-:W1:Y:S01]  /*5490*/  MUFU.EX2 R65, R65 ;  /* 0x0000004100417308 */ /* 0x000e620000000800 */
[----:B--2---:R-:W-:Y:S01]  /*54a0*/  FADD.FTZ R5, R61, R12 ;  /* 0x0000000c3d057221 */ /* 0x004fe20000010000 */
[----:B---3--:R-:W-:-:S06]  /*54b0*/  CS2R R26, SRZ ;  /* 0x00000000001a7805 */ /* 0x008fcc000001ff00 */
[----:B------:R2:W3:Y:S01]  /*54c0*/  MUFU.EX2 R10, R31 ;  /* 0x0000001f000a7308 */ /* 0x0004e20000000800 */
[C---:B----4-:R-:W-:Y:S01]  /*54d0*/  FADD.FTZ R12, R40.reuse, R5 ;  /* 0x00000005280c7221 */ /* 0x050fe20000010000 */
[----:B------:R-:W-:Y:S02]  /*54e0*/  F2FP.BF16.F32.PACK_AB R177, R40, R61 ;  /* 0x0000003d28b1723e */ /* 0x000fe400000010ff */
[----:B------:R-:W-:Y:S02]  /*54f0*/  CS2R R60, SRZ ;  /* 0x00000000003c7805 */ /* 0x000fe4000001ff00 */
[----:B------:R-:W-:Y:S01]  /*5500*/  CS2R R40, SRZ ;  /* 0x0000000000287805 */ /* 0x000fe2000001ff00 */
[----:B-1----:R-:W-:Y:S01]  /*5510*/  FADD.FTZ R5, R65, R12 ;  /* 0x0000000c41057221 */ /* 0x002fe20000010000 */
[----:B--2---:R-:W-:Y:S02]  /*5520*/  CS2R R30, SRZ ;  /* 0x00000000001e7805 */ /* 0x004fe4000001ff00 */
[C---:B---3--:R-:W-:Y:S01]  /*5530*/  F2FP.BF16.F32.PACK_AB R179, R10.reuse, R65 ;  /* 0x000000410ab3723e */ /* 0x048fe200000010ff */
[----:B------:R-:W-:Y:S01]  /*5540*/  FADD.FTZ R5, R10, R5 ;  /* 0x000000050a057221 */ /* 0x000fe20000010000 */
[----:B------:R-:W-:Y:S01]  /*5550*/  CS2R R64, SRZ ;  /* 0x0000000000407805 */ /* 0x000fe2000001ff00 */
[----:B------:R-:W-:Y:S06]  /*5560*/  @!P2 BRA `(.L_x_136) ;  /* 0x0000003c0010a947 */ /* 0x000fec0003800000 */
[----:B------:R-:W-:Y:S01]  /*5570*/  VIADD R9, R120, 0xfffffffe ;  /* 0xfffffffe78097836 */ /* 0x000fe20000000000 */
[----:B------:R-:W-:Y:S01]  /*5580*/  UMOV UR60, UR61 ;  /* 0x0000003d003c7c82 */ /* 0x000fe20008000000 */
[----:B------:R-:W-:Y:S01]  /*5590*/  IMAD.MOV.U32 R10, RZ, RZ, R3 ;  /* 0x000000ffff0a7224 */ /* 0x000fe200078e0003 */
[----:B------:R-:W-:Y:S01]  /*55a0*/  UMOV UR37, UR38 ;  /* 0x0000002600257c82 */ /* 0x000fe20008000000 */
[----:B------:R-:W-:Y:S02]  /*55b0*/  IMAD.MOV.U32 R11, RZ, RZ, R4 ;  /* 0x000000ffff0b7224 */ /* 0x000fe400078e0004 */
[----:B------:R-:W-:Y:S02]  /*55c0*/  IMAD.MOV.U32 R2, RZ, RZ, 0x3f800000 ;  /* 0x3f800000ff027424 */ /* 0x000fe400078e00ff */
[----:B------:R-:W-:-:S07]  /*55d0*/  IMAD.MOV.U32 R119, RZ, RZ, RZ ;  /* 0x000000ffff777224 */ /* 0x000fce00078e00ff */
.L_x_147:
[----:B------:R-:W-:-:S04]  /*55e0*/  UIADD3 UR4, UR37, 0x1, URZ ;  /* 0x0000000125047890 */ /* 0x000fc8000fffe03f */
[----:B------:R-:W-:-:S04]  /*55f0*/  UISETP.NE.AND UP0, UPT, UR4, 0x2, UPT ;  /* 0x000000020400788c */ /* 0x000fc8000bf05270 */
[----:B------:R-:W-:Y:S02]  /*5600*/  USEL UR61, URZ, 0x1, UP0 ;  /* 0x000000013f3d7887 */ /* 0x000fe40008000000 */
[----:B------:R-:W-:Y:S02]  /*5610*/  USEL UR38, UR4, URZ, UP0 ;  /* 0x0000003f04267287 */ /* 0x000fe40008000000 */
[----:B------:R-:W-:Y:S01]  /*5620*/  ULOP3.LUT UR61, UR60, UR61, URZ, 0x3c, !UPT ;  /* 0x0000003d3c3d7292 */ /* 0x000fe2000f8e3c3f */
[----:B------:R-:W-:Y:S11]  /*5630*/  @!P0 BRA `(.L_x_137) ;  /* 0x0000000000048947 */ /* 0x000ff60003800000 */
[----:B------:R-:W-:Y:S01]  /*5640*/  BPT.TRAP 0x1 ;  /* 0x000000040000795c */ /* 0x000fe20000300000 */
.L_x_137:
[----:B------:R-:W-:Y:S01]  /*5650*/  R2UR UR4, R16 ;  /* 0x00000000100472ca */ /* 0x000fe200000e0000 */
[----:B------:R-:W-:-:S05]  /*5660*/  IMAD.U32 R0, RZ, RZ, UR61 ;  /* 0x0000003dff007e24 */ /* 0x000fca000f8e00ff */
[----:B------:R-:W-:-:S07]  /*5670*/  SHF.L.U32 R0, R0, 0x1f, RZ ;  /* 0x0000001f00007819 */ /* 0x000fce00000006ff */
[----:B------:R-:W-:-:S09]  /*5680*/  ULEA UR39, UR38, UR4, 0x3 ;  /* 0x0000000426277291 */ /* 0x000fd2000f8e183f */
[----:B------:R1:W2:Y:S01]  /*5690*/  SYNCS.PHASECHK.TRANS64.TRYWAIT P1, [UR39+0x36830], R0 ;  /* 0x03683000ff0075a7 */ /* 0x0002a20008020167 */
[----:B------:R-:W-:Y:S05]  /*56a0*/  @!P0 BRA `(.L_x_138) ;  /* 0x0000000000048947 */ /* 0x000fea0003800000 */
[----:B------:R-:W-:Y:S01]  /*56b0*/  BPT.TRAP 0x1 ;  /* 0x000000040000795c */ /* 0x000fe20000300000 */
.L_x_138:
[----:B--2---:R-:W-:Y:S05]  /*56c0*/  @P1 BRA `(.L_x_139) ;  /* 0x0000000000081947 */ /* 0x004fea0003800000 */
[----:B------:R-:W2:Y:S02]  /*56d0*/  SYNCS.PHASECHK.TRANS64.TRYWAIT P1, [UR39+0x36830], R0 ;  /* 0x03683000ff0075a7 */ /* 0x000ea40008020167 */
[----:B--2---:R-:W-:Y:S05]  /*56e0*/  @!P1 BRA `(.L_x_140) ;  /* 0x0000009000409947 */ /* 0x004fea0003800000 */
.L_x_139:
        /* <DEDUP_REMOVED lines=596> */
.L_x_141:
[----:B------:R-:W-:Y:S01]  /*7c30*/  R2UR UR4, R16 ;  /* 0x00000000100472ca */ /* 0x000fe200000e0000 */
[----:B-12---:R-:W-:-:S05]  /*7c40*/  IMAD.U32 R0, RZ, RZ, UR60 ;  /* 0x0000003cff007e24 */ /* 0x006fca000f8e00ff */
[----:B------:R-:W-:-:S07]  /*7c50*/  SHF.L.U32 R0, R0, 0x1f, RZ ;  /* 0x0000001f00007819 */ /* 0x000fce00000006ff */
[----:B------:R-:W-:-:S09]  /*7c60*/  ULEA UR5, UR37, UR4, 0x3 ;  /* 0x0000000425057291 */ /* 0x000fd2000f8e183f */
[----:B------:R1:W2:Y:S01]  /*7c70*/  SYNCS.PHASECHK.TRANS64.TRYWAIT P1, [UR5+0x36850], R0 ;  /* 0x03685000ff0075a7 */ /* 0x0002a20008020145 */
[----:B------:R-:W-:Y:S05]  /*7c80*/  @!P0 BRA `(.L_x_142) ;  /* 0x0000000000048947 */ /* 0x000fea0003800000 */
[----:B------:R-:W-:Y:S01]  /*7c90*/  BPT.TRAP 0x1 ;  /* 0x000000040000795c */ /* 0x000fe20000300000 */
.L_x_142:
[----:B--2---:R-:W-:Y:S05]  /*7ca0*/  @P1 BRA `(.L_x_143) ;  /* 0x0000000000081947 */ /* 0x004fea0003800000 */
[----:B------:R-:W2:Y:S02]  /*7cb0*/  SYNCS.PHASECHK.TRANS64.TRYWAIT P1, [UR5+0x36850], R0 ;  /* 0x03685000ff0075a7 */ /* 0x000ea40008020145 */
[----:B--2---:R-:W-:Y:S05]  /*7cc0*/  @!P1 BRA `(.L_x_144) ;  /* 0x0000006800e09947 */ /* 0x004fea0003800000 */
.L_x_143:
[----:B------:R-:W-:Y:S01]  /*7cd0*/  R2UR UR4, R16 ;  /* 0x00000000100472ca */ /* 0x000fe200000e0000 */
[----:B------:R-:W-:Y:S01]  /*7ce0*/  WARPGROUP.ARRIVE ;  /* 0x00000000000079c5 */ /* 0x000fe20000000000 */
[----:B------:R-:W-:-:S11]  /*7cf0*/  UMOV UR7, 0x40000040 ;  /* 0x4000004000077882 */ /* 0x000fd60000000000 */
[----:B------:R-:W-:-:S04]  /*7d00*/  UIADD3 UR4, UR4, 0x400, URZ ;  /* 0x0000040004047890 */ /* 0x000fc8000fffe03f */
[----:B------:R-:W-:-:S04]  /*7d10*/  USHF.R.U32.HI UR4, URZ, 0x4, UR4 ;  /* 0x000000043f047899 */ /* 0x000fc80008011604 */
[----:B------:R-:W-:-:S04]  /*7d20*/  ULOP3.LUT UR4, UR4, 0x3fff, URZ, 0xc0, !UPT ;  /* 0x00003fff04047892 */ /* 0x000fc8000f8ec03f */
[----:B------:R-:W-:-:S04]  /*7d30*/  ULOP3.LUT UR4, UR4, 0x3800000, URZ, 0xfc, !UPT ;  /* 0x0380000004047892 */ /* 0x000fc8000f8efc3f */
[----:B------:R-:W-:-:S07]  /*7d40*/  UIMAD UR4, UR37, 0xa80, UR4 ;  /* 0x00000a80250478a4 */ /* 0x000fce000f8e0204 */
[----:B------:R-:W-:Y:S02]  /*7d50*/  UMOV UR6, UR4 ;  /* 0x0000000400067c82 */ /* 0x000fe40008000000 */
        /* <DEDUP_REMOVED lines=23> */
[----:B------:R-:W-:Y:S01]  /*7ed0*/  UIADD3 UR4, UR4, 0x300, URZ ;  /* 0x0000030004047890 */ /* 0x000fe2000fffe03f */
[----:B------:R-:W-:Y:S02]  /*7ee0*/  WARPGROUP.DEPBAR.LE gsb0, 0x0 ;  /* 0x00008000000079c5 */ /* 0x000fe40000010000 */
[----:B------:R-:W-:-:S14]  /*7ef0*/  WARPGROUP.ARRIVE ;  /* 0x00000000000079c5 */ /* 0x000fdc0000000000 */
[----:B------:R-:W-:Y:S01]  /*7f00*/  HGMMA.64x192x16.F32.BF16 R24, R180, gdesc[UR4].tnspB, R24, gsb0 ;  /* 0x42e00004b4187df0 */ /* 0x000fe20008001818 */
[----:B------:R-:W-:Y:S01]  /*7f10*/  UMOV UR6, UR4 ;  /* 0x0000000400067c82 */ /* 0x000fe20008000000 */
[----:B------:R-:W-:Y:S01]  /*7f20*/  UMOV UR7, 0x40000040 ;  /* 0x4000004000077882 */ /* 0x000fe20000000000 */
[----:B------:R-:W-:Y:S02]  /*7f30*/  WARPGROUP.DEPBAR.LE gsb0, 0x0 ;  /* 0x00008000000079c5 */ /* 0x000fe40000010000 */
[----:B------:R-:W-:-:S15]  /*7f40*/  WARPGROUP.ARRIVE ;  /* 0x00000000000079c5 */ /* 0x000fde0000000000 */
[----:B------:R-:W-:Y:S03]  /*7f50*/  HGMMA.64x192x16.F32.BF16 R24, R176, gdesc[UR4].tnspB, R24, gsb0 ;  /* 0x42e00004b0187df0 */ /* 0x000fe60008001818 */
[----:B------:R-:W-:Y:S02]  /*7f60*/  WARPGROUP.DEPBAR.LE gsb0, 0x0 ;  /* 0x00008000000079c5 */ /* 0x000fe40000010000 */
[----:B------:R-:W-:Y:S05]  /*7f70*/  @!P0 BRA `(.L_x_145) ;  /* 0x0000000000048947 */ /* 0x000fea0003800000 */
[----:B------:R-:W-:Y:S01]  /*7f80*/  BPT.TRAP 0x1 ;  /* 0x000000040000795c */ /* 0x000fe20000300000 */
.L_x_145:
[----:B------:R-:W3:Y:S01]  /*7f90*/  LDL R213, [R1+0x4] ;  /* 0x0000040001d57983 */ /* 0x000ee20000100800 */
[----:B-12---:R-:W-:Y:S02]  /*7fa0*/  FMNMX.FTZ R0, R168, R11, !PT ;  /* 0x0000000ba8007209 */ /* 0x006fe40007810000 */
[----:B------:R-:W-:Y:S02]  /*7fb0*/  FMNMX.FTZ R2, R170, R10, !PT ;  /* 0x0000000aaa027209 */ /* 0x000fe40007810000 */
[----:B------:R-:W-:Y:S02]  /*7fc0*/  FMNMX.FTZ R3, R169, R0, !PT ;  /* 0x00000000a9037209 */ /* 0x000fe40007810000 */
[----:B------:R-:W-:Y:S02]  /*7fd0*/  FMNMX.FTZ R7, R171, R2, !PT ;  /* 0x00000002ab077209 */ /* 0x000fe40007810000 */
[----:B------:R-:W-:Y:S02]  /*7fe0*/  FMNMX.FTZ R0, R172, R3, !PT ;  /* 0x00000003ac007209 */ /* 0x000fe40007810000 */
[----:B------:R-:W-:-:S02]  /*7ff0*/  FMNMX.FTZ R2, R174, R7, !PT ;  /* 0x00000007ae027209 */ /* 0x000fc40007810000 */
[----:B------:R-:W-:Y:S02]  /*8000*/  FMNMX.FTZ R3, R173, R0, !PT ;  /* 0x00000000ad037209 */ /* 0x000fe40007810000 */
        /* <DEDUP_REMOVED lines=49> */
[----:B------:R-:W-:Y:S01]  /*8320*/  ISETP.NE.AND P1, PT, R23, RZ, PT ;  /* 0x000000ff1700720c */ /* 0x000fe20003f25270 */
[----:B------:R-:W1:Y:S04]  /*8330*/  SHFL.BFLY PT, R0, R7, 0x2, 0x1f ;  /* 0x0c401f0007007f89 */ /* 0x000e6800000e0000 */
[----:B------:R-:W2:Y:S01]  /*8340*/  SHFL.BFLY PT, R3, R2, 0x2, 0x1f ;  /* 0x0c401f0002037f89 */ /* 0x000ea200000e0000 */
[----:B-1----:R-:W-:-:S02]  /*8350*/  FMNMX.FTZ R12, R7, R0, !PT ;  /* 0x00000000070c7209 */ /* 0x002fc40007810000 */
[----:B------:R-:W1:Y:S01]  /*8360*/  LDC R0, c[0x0][0x988] ;  /* 0x00026200ff007b82 */ /* 0x000e620000000800 */
[----:B--2---:R-:W-:Y:S02]  /*8370*/  FMNMX.FTZ R13, R2, R3, !PT ;  /* 0x00000003020d7209 */ /* 0x004fe40007810000 */
[----:B------:R-:W2:Y:S04]  /*8380*/  SHFL.BFLY PT, R3, R12, 0x1, 0x1f ;  /* 0x0c201f000c037f89 */ /* 0x000ea800000e0000 */
[----:B------:R-:W4:Y:S01]  /*8390*/  SHFL.BFLY PT, R14, R13, 0x1, 0x1f ;  /* 0x0c201f000d0e7f89 */ /* 0x000f2200000e0000 */
[----:B--2---:R-:W-:Y:S02]  /*83a0*/  FMNMX.FTZ R4, R12, R3, !PT ;  /* 0x000000030c047209 */ /* 0x004fe40007810000 */
[----:B----4-:R-:W-:-:S03]  /*83b0*/  FMNMX.FTZ R3, R13, R14, !PT ;  /* 0x0000000e0d037209 */ /* 0x010fc60007810000 */
[C---:B------:R-:W-:Y:S01]  /*83c0*/  FADD.FTZ R11, -R4.reuse, R11 ;  /* 0x0000000b040b7221 */ /* 0x040fe20000010100 */
[----:B-1----:R-:W-:-:S03]  /*83d0*/  FMUL.FTZ R177, R4, R0 ;  /* 0x0000000004b17220 */ /* 0x002fc60000410000 */
[-C--:B------:R-:W-:Y:S01]  /*83e0*/  FMUL.FTZ R14, R11, R0.reuse ;  /* 0x000000000b0e7220 */ /* 0x080fe20000410000 */
[-CC-:B------:R-:W-:Y:S01]  /*83f0*/  FFMA.FTZ R15, R161, R0.reuse, -R177.reuse ;  /* 0x00000000a10f7223 */ /* 0x180fe200000108b1 */
[C---:B------:R-:W-:Y:S01]  /*8400*/  FADD.FTZ R11, -R3.reuse, R10 ;  /* 0x0000000a030b7221 */ /* 0x040fe20000010100 */
[-C--:B------:R-:W-:Y:S01]  /*8410*/  FMUL.FTZ R161, R3, R0.reuse ;  /* 0x0000000003a17220 */ /* 0x080fe20000410000 */
[-C--:B------:R-:W-:Y:S01]  /*8420*/  FFMA.FTZ R200, R168, R0.reuse, -R177 ;  /* 0x00000000a8c87223 */ /* 0x080fe200000108b1 */
[----:B------:R1:W-:Y:S01]  /*8430*/  MUFU.EX2 R7, R14 ;  /* 0x0000000e00077308 */ /* 0x0003e20000000800 */
[-C--:B------:R-:W-:Y:S01]  /*8440*/  FMUL.FTZ R2, R11, R0.reuse ;  /* 0x000000000b027220 */ /* 0x080fe20000410000 */
[-C--:B------:R-:W-:Y:S01]  /*8450*/  FFMA.FTZ R201, R170, R0.reuse, -R161 ;  /* 0x00000000aac97223 */ /* 0x080fe200000108a1 */
[-C--:B------:R-:W-:Y:S01]  /*8460*/  FFMA.FTZ R11, R169, R0.reuse, -R177 ;  /* 0x00000000a90b7223 */ /* 0x080fe200000108b1 */
[-C--:B------:R-:W-:Y:S01]  /*8470*/  FFMA.FTZ R10, R171, R0.reuse, -R161 ;  /* 0x00000000ab0a7223 */ /* 0x080fe200000108a1 */
[-C--:B------:R-:W-:Y:S01]  /*8480*/  FFMA.FTZ R202, R172, R0.reuse, -R177 ;  /* 0x00000000acca7223 */ /* 0x080fe200000108b1 */
[-C--:B------:R-:W-:Y:S01]  /*8490*/  FFMA.FTZ R203, R174, R0.reuse, -R161 ;  /* 0x00000000aecb7223 */ /* 0x080fe200000108a1 */
[-C--:B------:R-:W-:Y:S01]  /*84a0*/  FFMA.FTZ R13, R173, R0.reuse, -R177 ;  /* 0x00000000ad0d7223 */ /* 0x080fe200000108b1 */
[----:B------:R-:W2:Y:S01]  /*84b0*/  MUFU.EX2 R200, R200 ;  /* 0x000000c800c87308 */ /* 0x000ea20000000800 */
[-C--:B------:R-:W-:Y:S01]  /*84c0*/  FFMA.FTZ R12, R175, R0.reuse, -R161 ;  /* 0x00000000af0c7223 */ /* 0x080fe200000108a1 */
[-C--:B------:R-:W-:Y:S01]  /*84d0*/  FFMA.FTZ R196, R160, R0.reuse, -R177 ;  /* 0x00000000a0c47223 */ /* 0x080fe200000108b1 */
[-CC-:B------:R-:W-:Y:S01]  /*84e0*/  FFMA.FTZ R197, R162, R0.reuse, -R161.reuse ;  /* 0x00000000a2c57223 */ /* 0x180fe200000108a1 */
[-C--:B-1----:R-:W-:Y:S01]  /*84f0*/  FFMA.FTZ R14, R163, R0.reuse, -R161 ;  /* 0x00000000a30e7223 */ /* 0x082fe200000108a1 */
[-CC-:B------:R-:W-:Y:S01]  /*8500*/  FFMA.FTZ R198, R164, R0.reuse, -R177.reuse ;  /* 0x00000000a4c67223 */ /* 0x180fe200000108b1 */
[-C--:B------:R-:W-:Y:S01]  /*8510*/  FFMA.FTZ R180, R128, R0.reuse, -R177 ;  /* 0x0000000080b47223 */ /* 0x080fe200000108b1 */
[-CC-:B------:R-:W-:Y:S01]  /*8520*/  FFMA.FTZ R199, R166, R0.reuse, -R161.reuse ;  /* 0x00000000a6c77223 */ /* 0x180fe200000108a1 */
[----:B------:R-:W-:Y:S01]  /*8530*/  MUFU.EX2 R2, R2 ;  /* 0x0000000200027308 */ /* 0x000fe20000000800 */
[-C--:B------:R-:W-:Y:S01]  /*8540*/  FFMA.FTZ R128, R147, R0.reuse, -R161 ;  /* 0x0000000093807223 */ /* 0x080fe200000108a1 */
[-C--:B------:R-:W-:Y:S01]  /*8550*/  FFMA.FTZ R21, R165, R0.reuse, -R177 ;  /* 0x00000000a5157223 */ /* 0x080fe200000108b1 */
[-CC-:B------:R-:W-:Y:S01]  /*8560*/  FFMA.FTZ R20, R167, R0.reuse, -R161.reuse ;  /* 0x00000000a7147223 */ /* 0x180fe200000108a1 */
[-C--:B------:R-:W-:Y:S01]  /*8570*/  FFMA.FTZ R185, R138, R0.reuse, -R161 ;  /* 0x000000008ab97223 */ /* 0x080fe200000108a1 */
[-CC-:B------:R-:W-:Y:S01]  /*8580*/  FFMA.FTZ R192, R152, R0.reuse, -R177.reuse ;  /* 0x0000000098c07223 */ /* 0x180fe200000108b1 */
[-C--:B------:R-:W-:Y:S01]  /*8590*/  FFMA.FTZ R184, R136, R0.reuse, -R177 ;  /* 0x0000000088b87223 */ /* 0x080fe200000108b1 */
[--C-:B------:R-:W-:Y:S01]  /*85a0*/  FFMA.FTZ R193, R154, R0, -R161.reuse ;  /* 0x000000009ac17223 */ /* 0x100fe200000108a1 */
[----:B------:R-:W1:Y:S01]  /*85b0*/  MUFU.EX2 R201, R201 ;  /* 0x000000c900c97308 */ /* 0x000e620000000800 */
[----:B--2---:R-:W-:Y:S01]  /*85c0*/  FFMA.FTZ R6, R7, R6, R200 ;  /* 0x0000000607067223 */ /* 0x004fe200000100c8 */
[-C--:B------:R-:W-:Y:S01]  /*85d0*/  FFMA.FTZ R136, R139, R0.reuse, -R161 ;  /* 0x000000008b887223 */ /* 0x080fe200000108a1 */
[-CC-:B------:R-:W-:Y:S01]  /*85e0*/  FFMA.FTZ R153, R153, R0.reuse, -R177.reuse ;  /* 0x0000000099997223 */ /* 0x180fe200000108b1 */
[-C--:B------:R-:W-:Y:S01]  /*85f0*/  FFMA.FTZ R176, R120, R0.reuse, -R177 ;  /* 0x0000000078b07223 */ /* 0x080fe200000108b1 */
[-C--:B------:R-:W-:Y:S01]  /*8600*/  FFMA.FTZ R120, R155, R0.reuse, -R161 ;  /* 0x000000009b787223 */ /* 0x080fe200000108a1 */
[-C--:B------:R-:W-:Y:S01]  /*8610*/  FFMA.FTZ R194, R156, R0.reuse, -R177 ;  /* 0x000000009cc27223 */ /* 0x080fe200000108b1 */
[-C--:B------:R-:W-:Y:S01]  /*8620*/  FFMA.FTZ R195, R158, R0.reuse, -R161 ;  /* 0x000000009ec37223 */ /* 0x080fe200000108a1 */
[----:B------:R-:W2:Y:S01]  /*8630*/  MUFU.EX2 R11, R11 ;  /* 0x0000000b000b7308 */ /* 0x000ea20000000800 */
[-CC-:B------:R-:W-:Y:S01]  /*8640*/  FFMA.FTZ R157, R157, R0.reuse, -R177.reuse ;  /* 0x000000009d9d7223 */ /* 0x180fe200000108b1 */
[-C--:B------:R-:W-:Y:S01]  /*8650*/  FFMA.FTZ R178, R124, R0.reuse, -R177 ;  /* 0x000000007cb27223 */ /* 0x080fe200000108b1 */
[-C--:B------:R-:W-:Y:S01]  /*8660*/  FFMA.FTZ R124, R159, R0.reuse, -R161 ;  /* 0x000000009f7c7223 */ /* 0x080fe200000108a1 */
[-CC-:B------:R-:W-:Y:S01]  /*8670*/  FFMA.FTZ R186, R140, R0.reuse, -R177.reuse ;  /* 0x000000008cba7223 */ /* 0x180fe200000108b1 */
[-C--:B------:R-:W-:Y:S01]  /*8680*/  FFMA.FTZ R188, R144, R0.reuse, -R177 ;  /* 0x0000000090bc7223 */ /* 0x080fe200000108b1 */
[-C--:B------:R-:W-:Y:S01]  /*8690*/  FFMA.FTZ R189, R146, R0.reuse, -R161 ;  /* 0x0000000092bd7223 */ /* 0x080fe200000108a1 */
[-C--:B------:R-:W-:Y:S01]  /*86a0*/  FFMA.FTZ R145, R145, R0.reuse, -R177 ;  /* 0x0000000091917223 */ /* 0x080fe200000108b1 */
[----:B------:R-:W4:Y:S01]  /*86b0*/  MUFU.EX2 R10, R10 ;  /* 0x0000000a000a7308 */ /* 0x000f220000000800 */
[----:B-1----:R-:W-:Y:S01]  /*86c0*/  FFMA.FTZ R5, R2, R5, R201 ;  /* 0x0000000502057223 */ /* 0x002fe200000100c9 */
[-C--:B------:R-:W-:Y:S01]  /*86d0*/  FFMA.FTZ R181, R130, R0.reuse, -R161 ;  /* 0x0000000082b57223 */ /* 0x080fe200000108a1 */
[-C--:B------:R-:W-:Y:S01]  /*86e0*/  FFMA.FTZ R190, R148, R0.reuse, -R177 ;  /* 0x0000000094be7223 */ /* 0x080fe200000108b1 */
[-C--:B------:R-:W-:Y:S01]  /*86f0*/  FFMA.FTZ R191, R150, R0.reuse, -R161 ;  /* 0x0000000096bf7223 */ /* 0x080fe200000108a1 */
[-CC-:B------:R-:W-:Y:S01]  /*8700*/  FFMA.FTZ R149, R149, R0.reuse, -R177.reuse ;  /* 0x0000000095957223 */ /* 0x180fe200000108b1 */
[-C--:B------:R-:W-:Y:S01]  /*8710*/  FFMA.FTZ R182, R132, R0.reuse, -R177 ;  /* 0x0000000084b67223 */ /* 0x080fe200000108b1 */
[-C--:B------:R-:W-:Y:S01]  /*8720*/  FFMA.FTZ R132, R151, R0.reuse, -R161 ;  /* 0x0000000097847223 */ /* 0x080fe200000108a1 */
[----:B------:R-:W1:Y:S01]  /*8730*/  MUFU.EX2 R202, R202 ;  /* 0x000000ca00ca7308 */ /* 0x000e620000000800 */
[----:B--2---:R-:W-:Y:S01]  /*8740*/  FADD.FTZ R147, R11, R6 ;  /* 0x000000060b937221 */ /* 0x004fe20000010000 */
[-C--:B------:R-:W-:Y:S01]  /*8750*/  FFMA.FTZ R137, R137, R0.reuse, -R177 ;  /* 0x0000000089897223 */ /* 0x080fe200000108b1 */
[-CC-:B------:R-:W-:Y:S01]  /*8760*/  FFMA.FTZ R183, R134, R0.reuse, -R161.reuse ;  /* 0x0000000086b77223 */ /* 0x180fe200000108a1 */
[-C--:B------:R-:W-:Y:S01]  /*8770*/  FFMA.FTZ R187, R142, R0.reuse, -R161 ;  /* 0x000000008ebb7223 */ /* 0x080fe200000108a1 */
[-CC-:B------:R-:W-:Y:S01]  /*8780*/  FFMA.FTZ R141, R141, R0.reuse, -R177.reuse ;  /* 0x000000008d8d7223 */ /* 0x180fe200000108b1 */
[-CC-:B------:R-:W-:Y:S01]  /*8790*/  FFMA.FTZ R129, R129, R0.reuse, -R177.reuse ;  /* 0x0000000081817223 */ /* 0x180fe200000108b1 */
[-C--:B------:R-:W-:Y:S01]  /*87a0*/  FFMA.FTZ R133, R133, R0.reuse, -R177 ;  /* 0x0000000085857223 */ /* 0x080fe200000108b1 */
[----:B------:R-:W2:Y:S01]  /*87b0*/  MUFU.EX2 R203, R203 ;  /* 0x000000cb00cb7308 */ /* 0x000ea20000000800 */
[----:B----4-:R-:W-:Y:S01]  /*87c0*/  FADD.FTZ R6, R10, R5 ;  /* 0x000000050a067221 */ /* 0x010fe20000010000 */
[-CC-:B------:R-:W-:Y:S01]  /*87d0*/  FFMA.FTZ R121, R121, R0.reuse, -R177.reuse ;  /* 0x0000000079797223 */ /* 0x180fe200000108b1 */
[-C--:B------:R-:W-:Y:S01]  /*87e0*/  FFMA.FTZ R125, R125, R0.reuse, -R177 ;  /* 0x000000007d7d7223 */ /* 0x080fe200000108b1 */
[-CC-:B------:R-:W-:Y:S01]  /*87f0*/  FFMA.FTZ R177, R122, R0.reuse, -R161.reuse ;  /* 0x000000007ab17223 */ /* 0x180fe200000108a1 */
[-CC-:B------:R-:W-:Y:S01]  /*8800*/  FFMA.FTZ R123, R123, R0.reuse, -R161.reuse ;  /* 0x000000007b7b7223 */ /* 0x180fe200000108a1 */
[-CC-:B------:R-:W-:Y:S01]  /*8810*/  FFMA.FTZ R126, R126, R0.reuse, -R161.reuse ;  /* 0x000000007e7e7223 */ /* 0x180fe200000108a1 */
[----:B------:R-:W-:Y:S01]  /*8820*/  FFMA.FTZ R127, R127, R0, -R161 ;  /* 0x000000007f7f7223 */ /* 0x000fe200000108a1 */
[----:B------:R-:W4:Y:S01]  /*8830*/  MUFU.EX2 R13, R13 ;  /* 0x0000000d000d7308 */ /* 0x000f220000000800 */
[----:B-1----:R-:W-:-:S07]  /*8840*/  FADD.FTZ R138, R202, R147 ;  /* 0x00000093ca8a7221 */ /* 0x002fce0000010000 */
[----:B------:R-:W1:Y:S01]  /*8850*/  MUFU.EX2 R12, R12 ;  /* 0x0000000c000c7308 */ /* 0x000e620000000800 */
[----:B--2---:R-:W-:-:S07]  /*8860*/  FADD.FTZ R5, R203, R6 ;  /* 0x00000006cb057221 */ /* 0x004fce0000010000 */
[----:B------:R-:W2:Y:S01]  /*8870*/  MUFU.EX2 R196, R196 ;  /* 0x000000c400c47308 */ /* 0x000ea20000000800 */
[----:B----4-:R-:W-:-:S07]  /*8880*/  FADD.FTZ R139, R13, R138 ;  /* 0x0000008a0d8b7221 */ /* 0x010fce0000010000 */
[----:B------:R-:W4:Y:S01]  /*8890*/  MUFU.EX2 R197, R197 ;  /* 0x000000c500c57308 */ /* 0x000f220000000800 */
[----:B-1----:R-:W-:-:S07]  /*88a0*/  FADD.FTZ R6, R12, R5 ;  /* 0x000000050c067221 */ /* 0x002fce0000010000 */
[----:B------:R-:W1:Y:S01]  /*88b0*/  MUFU.EX2 R15, R15 ;  /* 0x0000000f000f7308 */ /* 0x000e620000000800 */
[----:B--2---:R-:W-:-:S07]  /*88c0*/  FADD.FTZ R138, R196, R139 ;  /* 0x0000008bc48a7221 */ /* 0x004fce0000010000 */
[----:B------:R-:W2:Y:S01]  /*88d0*/  MUFU.EX2 R14, R14 ;  /* 0x0000000e000e7308 */ /* 0x000ea20000000800 */
[----:B----4-:R-:W-:-:S07]  /*88e0*/  FADD.FTZ R5, R197, R6 ;  /* 0x00000006c5057221 */ /* 0x010fce0000010000 */
[----:B------:R-:W4:Y:S01]  /*88f0*/  MUFU.EX2 R198, R198 ;  /* 0x000000c600c67308 */ /* 0x000f220000000800 */
[----:B-1----:R-:W-:Y:S01]  /*8900*/  FADD.FTZ R139, R15, R138 ;  /* 0x0000008a0f8b7221 */ /* 0x002fe20000010000 */
[----:B------:R-:W-:-:S06]  /*8910*/  FFMA.FTZ R138, R143, R0, -R161 ;  /* 0x000000008f8a7223 */ /* 0x000fcc00000108a1 */
        /* <DEDUP_REMOVED lines=15> */
[----:B----4-:R-:W-:Y:S01]  /*8a10*/  FADD.FTZ R139, R153, R130 ;  /* 0x00000082998b7221 */ /* 0x010fe20000010000 */
[----:B------:R-:W-:-:S06]  /*8a20*/  FFMA.FTZ R130, R131, R0, -R161 ;  /* 0x0000000083827223 */ /* 0x000fcc00000108a1 */
        /* <DEDUP_REMOVED lines=15> */
[----:B--2---:R-:W-:Y:S01]  /*8b20*/  FADD.FTZ R131, R145, R134 ;  /* 0x0000008691837221 */ /* 0x004fe20000010000 */
[----:B------:R-:W-:-:S06]  /*8b30*/  FFMA.FTZ R134, R135, R0, -R161 ;  /* 0x0000000087867223 */ /* 0x000fcc00000108a1 */
        /* <DEDUP_REMOVED lines=26> */
[----:B------:R-:W-:-:S04]  /*8ce0*/  IMAD.U32 R5, RZ, RZ, UR39 ;  /* 0x00000027ff057e24 */ /* 0x000fc8000f8e00ff */
[----:B------:R-:W-:Y:S02]  /*8cf0*/  @P1 VIADD R5, R5, 0x36840 ;  /* 0x0003684005051836 */ /* 0x000fe40000000000 */
[----:B------:R-:W4:Y:S01]  /*8d00*/  MUFU.EX2 R129, R129 ;  /* 0x0000008100817308 */ /* 0x000f220000000800 */
[----:B-1----:R-:W-:Y:S02]  /*8d10*/  FADD.FTZ R122, R180, R131 ;  /* 0x00000083b47a7221 */ /* 0x002fe40000010000 */
[----:B---3--:R-:W-:-:S04]  /*8d20*/  @P1 PRMT R5, R213, 0x654, R5 ;  /* 0x00000654d5051816 */ /* 0x008fc80000000005 */
[----:B------:R1:W-:Y:S01]  /*8d30*/  @P1 SYNCS.ARRIVE.TRANS64.RED.A1T0 RZ, [R5+URZ], RZ ;  /* 0x000000ff05ff19a7 */ /* 0x0003e2000810043f */
[----:B------:R-:W3:Y:S01]  /*8d40*/  MUFU.EX2 R130, R130 ;  /* 0x0000008200827308 */ /* 0x000ee20000000800 */
[----:B--2---:R-:W-:-:S07]  /*8d50*/  FADD.FTZ R131, R181, R6 ;  /* 0x00000006b5837221 */ /* 0x004fce0000010000 */
[----:B------:R-:W2:Y:S01]  /*8d60*/  MUFU.EX2 R182, R182 ;  /* 0x000000b600b67308 */ /* 0x000ea20000000800 */
[----:B----4-:R-:W-:-:S07]  /*8d70*/  FADD.FTZ R135, R129, R122 ;  /* 0x0000007a81877221 */ /* 0x010fce0000010000 */
[----:B------:R-:W-:Y:S01]  /*8d80*/  MUFU.EX2 R183, R183 ;  /* 0x000000b700b77308 */ /* 0x000fe20000000800 */
[----:B---3--:R-:W-:-:S07]  /*8d90*/  FADD.FTZ R6, R130, R131 ;  /* 0x0000008382067221 */ /* 0x008fce0000010000 */
[----:B------:R-:W1:Y:S01]  /*8da0*/  MUFU.EX2 R133, R133 ;  /* 0x0000008500857308 */ /* 0x000e620000000800 */
[----:B--2---:R-:W-:-:S07]  /*8db0*/  FADD.FTZ R122, R182, R135 ;  /* 0x00000087b67a7221 */ /* 0x004fce0000010000 */
[----:B------:R-:W-:Y:S08]  /*8dc0*/  MUFU.EX2 R134, R134 ;  /* 0x0000008600867308 */ /* 0x000ff00000000800 */
[----:B------:R-:W2:Y:S01]  /*8dd0*/  MUFU.EX2 R176, R176 ;  /* 0x000000b000b07308 */ /* 0x000ea20000000800 */
[----:B-1----:R-:W-:-:S07]  /*8de0*/  FADD.FTZ R5, R133, R122 ;  /* 0x0000007a85057221 */ /* 0x002fce0000010000 */
[----:B------:R-:W-:Y:S08]  /*8df0*/  MUFU.EX2 R177, R177 ;  /* 0x000000b100b17308 */ /* 0x000ff00000000800 */
[----:B------:R-:W1:Y:S01]  /*8e00*/  MUFU.EX2 R121, R121 ;  /* 0x0000007900797308 */ /* 0x000e620000000800 */
[----:B--2---:R-:W-:-:S07]  /*8e10*/  FADD.FTZ R122, R176, R5 ;  /* 0x00000005b07a7221 */ /* 0x004fce0000010000 */
[----:B------:R2:W3:Y:S08]  /*8e20*/  MUFU.EX2 R139, R123 ;  /* 0x0000007b008b7308 */ /* 0x0004f00000000800 */
[----:B------:R-:W4:Y:S01]  /*8e30*/  MUFU.EX2 R178, R178 ;  /* 0x000000b200b27308 */ /* 0x000f220000000800 */
[----:B--2---:R-:W-:Y:S01]  /*8e40*/  FADD.FTZ R123, R183, R6 ;  /* 0x00000006b77b7221 */ /* 0x004fe20000010000 */
[----:B-1----:R-:W-:-:S03]  /*8e50*/  FADD.FTZ R5, R121, R122 ;  /* 0x0000007a79057221 */ /* 0x002fc60000010000 */
[----:B------:R-:W-:-:S03]  /*8e60*/  FADD.FTZ R6, R134, R123 ;  /* 0x0000007b86067221 */ /* 0x000fc60000010000 */
[----:B------:R-:W1:Y:S01]  /*8e70*/  MUFU.EX2 R179, R126 ;  /* 0x0000007e00b37308 */ /* 0x000e620000000800 */
[----:B------:R-:W-:-:S04]  /*8e80*/  FADD.FTZ R6, R177, R6 ;  /* 0x00000006b1067221 */ /* 0x000fc80000010000 */
[----:B---3--:R-:W-:-:S03]  /*8e90*/  FADD.FTZ R6, R139, R6 ;  /* 0x000000068b067221 */ /* 0x008fc60000010000 */
[----:B------:R-:W2:Y:S01]  /*8ea0*/  MUFU.EX2 R125, R125 ;  /* 0x0000007d007d7308 */ /* 0x000ea20000000800 */
[----:B----4-:R-:W-:-:S07]  /*8eb0*/  FADD.FTZ R122, R178, R5 ;  /* 0x00000005b27a7221 */ /* 0x010fce0000010000 */
[----:B------:R-:W3:Y:S01]  /*8ec0*/  MUFU.EX2 R140, R127 ;  /* 0x0000007f008c7308 */ /* 0x000ee20000000800 */
[----:B-1----:R-:W-:Y:S01]  /*8ed0*/  FADD.FTZ R5, R179, R6 ;  /* 0x00000006b3057221 */ /* 0x002fe20000010000 */
[----:B--2---:R-:W-:-:S03]  /*8ee0*/  FADD.FTZ R6, R125, R122 ;  /* 0x0000007a7d067221 */ /* 0x004fc60000010000 */
[----:B---3--:R-:W-:Y:S01]  /*8ef0*/  FADD.FTZ R5, R140, R5 ;  /* 0x000000058c057221 */ /* 0x008fe20000010000 */
[----:B------:R-:W-:Y:S06]  /*8f00*/  @!P0 BRA `(.L_x_146) ;  /* 0x0000000000048947 */ /* 0x000fec0003800000 */
[----:B------:R-:W-:Y:S01]  /*8f10*/  BPT.TRAP 0x1 ;  /* 0x000000040000795c */ /* 0x000fe20000300000 */
.L_x_146:
[----:B------:R-:W2:Y:S01]  /*8f20*/  LDL R123, [R1] ;  /* 0x00000000017b7983 */ /* 0x000ea20000100800 */
[----:B------:R-:W-:Y:S01]  /*8f30*/  ISETP.NE.AND P1, PT, R22, RZ, PT ;  /* 0x000000ff1600720c */ /* 0x000fe20003f25270 */
[----:B------:R-:W-:Y:S01]  /*8f40*/  IMAD.U32 R122, RZ, RZ, UR5 ;  /* 0x00000005ff7a7e24 */ /* 0x000fe2000f8e00ff */
[----:B------:R-:W-:Y:S01]  /*8f50*/  UMOV UR60, UR61 ;  /* 0x0000003d003c7c82 */ /* 0x000fe20008000000 */
[----:B------:R-:W-:Y:S01]  /*8f60*/  UMOV UR37, UR38 ;  /* 0x0000002600257c82 */ /* 0x000fe20008000000 */
[----:B------:R-:W-:Y:S01]  /*8f70*/  F2FP.BF16.F32.PACK_AB R200, R11, R200 ;  /* 0x000000c80bc8723e */ /* 0x000fe200000010ff */
[----:B------:R-:W-:Y:S01]  /*8f80*/  IMAD.MOV.U32 R11, RZ, RZ, R4 ;  /* 0x000000ffff0b7224 */ /* 0x000fe200078e0004 */
[----:B------:R-:W-:Y:S01]  /*8f90*/  F2FP.BF16.F32.PACK_AB R201, R10, R201 ;  /* 0x000000c90ac9723e */ /* 0x000fe200000010ff */
[----:B------:R-:W-:Y:S01]  /*8fa0*/  IMAD.MOV.U32 R10, RZ, RZ, R3 ;  /* 0x000000ffff0a7224 */ /* 0x000fe200078e0003 */
[----:B------:R-:W-:Y:S02]  /*8fb0*/  F2FP.BF16.F32.PACK_AB R202, R13, R202 ;  /* 0x000000ca0dca723e */ /* 0x000fe400000010ff */
[----:B------:R-:W-:-:S02]  /*8fc0*/  F2FP.BF16.F32.PACK_AB R203, R12, R203 ;  /* 0x000000cb0ccb723e */ /* 0x000fc400000010ff */
[----:B------:R-:W-:Y:S01]  /*8fd0*/  F2FP.BF16.F32.PACK_AB R196, R15, R196 ;  /* 0x000000c40fc4723e */ /* 0x000fe200000010ff */
[----:B------:R-:W-:Y:S01]  /*8fe0*/  @P1 VIADD R122, R122, 0x36860 ;  /* 0x000368607a7a1836 */ /* 0x000fe20000000000 */
[----:B------:R-:W-:Y:S02]  /*8ff0*/  F2FP.BF16.F32.PACK_AB R197, R14, R197 ;  /* 0x000000c50ec5723e */ /* 0x000fe400000010ff */
[----:B------:R-:W-:Y:S02]  /*9000*/  F2FP.BF16.F32.PACK_AB R198, R21, R198 ;  /* 0x000000c615c6723e */ /* 0x000fe400000010ff */
[----:B------:R-:W-:Y:S02]  /*9010*/  F2FP.BF16.F32.PACK_AB R199, R20, R199 ;  /* 0x000000c714c7723e */ /* 0x000fe400000010ff */
[----:B------:R-:W-:Y:S02]  /*9020*/  F2FP.BF16.F32.PACK_AB R192, R153, R192 ;  /* 0x000000c099c0723e */ /* 0x000fe400000010ff */
[----:B------:R-:W-:-:S02]  /*9030*/  F2FP.BF16.F32.PACK_AB R193, R120, R193 ;  /* 0x000000c178c1723e */ /* 0x000fc400000010ff */
[----:B------:R-:W-:Y:S02]  /*9040*/  F2FP.BF16.F32.PACK_AB R194, R157, R194 ;  /* 0x000000c29dc2723e */ /* 0x000fe400000010ff */
        /* <DEDUP_REMOVED lines=17> */
[----:B--2---:R-:W-:-:S04]  /*9160*/  @P1 PRMT R122, R123, 0x654, R122 ;  /* 0x000006547b7a1816 */ /* 0x004fc8000000007a */
[----:B------:R1:W-:Y:S01]  /*9170*/  @P1 SYNCS.ARRIVE.TRANS64.RED.A1T0 RZ, [R122+URZ], RZ ;  /* 0x000000ff7aff19a7 */ /* 0x0003e2000810043f */
[C---:B------:R-:W-:Y:S01]  /*9180*/  ISETP.GT.AND P1, PT, R9.reuse, RZ, PT ;  /* 0x000000ff0900720c */ /* 0x040fe20003f24270 */
[----:B------:R-:W-:-:S12]  /*9190*/  VIADD R9, R9, 0xffffffff ;  /* 0xffffffff09097836 */ /* 0x000fd80000000000 */
[----:B-1----:R-:W-:Y:S05]  /*91a0*/  @P1 BRA `(.L_x_147) ;  /* 0xffffffc4000c1947 */ /* 0x002fea000383ffff */
.L_x_136:
        /* <DEDUP_REMOVED lines=99> */
.L_x_148:
[----:B------:R-:W-:Y:S01]  /*97e0*/  R2UR UR4, R16 ;  /* 0x00000000100472ca */ /* 0x000fe200000e0000 */
[----:B------:R-:W-:-:S05]  /*97f0*/  IMAD.U32 R2, RZ, RZ, UR61 ;  /* 0x0000003dff027e24 */ /* 0x000fca000f8e00ff */
[----:B------:R-:W-:-:S07]  /*9800*/  SHF.L.U32 R2, R2, 0x1f, RZ ;  /* 0x0000001f02027819 */ /* 0x000fce00000006ff */
[----:B------:R-:W-:-:S09]  /*9810*/  ULEA UR5, UR38, UR4, 0x3 ;  /* 0x0000000426057291 */ /* 0x000fd2000f8e183f */
[----:B------:R1:W2:Y:S01]  /*9820*/  SYNCS.PHASECHK.TRANS64.TRYWAIT P1, [UR5+0x36850], R2 ;  /* 0x03685002ff0075a7 */ /* 0x0002a20008020145 */
[----:B------:R-:W-:Y:S05]  /*9830*/  @!P0 BRA `(.L_x_149) ;  /* 0x0000000000048947 */ /* 0x000fea0003800000 */
[----:B------:R-:W-:Y:S01]  /*9840*/  BPT.TRAP 0x1 ;  /* 0x000000040000795c */ /* 0x000fe20000300000 */
.L_x_149:
[----:B--2---:R-:W-:Y:S05]  /*9850*/  @P1 BRA `(.L_x_150) ;  /* 0x0000000000081947 */ /* 0x004fea0003800000 */
[----:B------:R-:W2:Y:S02]  /*9860*/  SYNCS.PHASECHK.TRANS64.TRYWAIT P1, [UR5+0x36850], R2 ;  /* 0x03685002ff0075a7 */ /* 0x000ea40008020145 */
[----:B--2---:R-:W-:Y:S05]  /*9870*/  @!P1 BRA `(.L_x_151) ;  /* 0x00000050000c9947 */ /* 0x004fea0003800000 */
.L_x_150:
[----:B------:R-:W-:Y:S01]  /*9880*/  R2UR UR4, R16 ;  /* 0x00000000100472ca */ /* 0x000fe200000e0000 */
[----:B------:R-:W-:Y:S01]  /*9890*/  WARPGROUP.ARRIVE ;  /* 0x00000000000079c5 */ /* 0x000fe20000000000 */
[----:B------:R-:W-:Y:S01]  /*98a0*/  UMOV UR7, 0x40000040 ;  /* 0x4000004000077882 */ /* 0x000fe20000000000 */
[----:B--2---:R-:W2:Y:S01]  /*98b0*/  SHFL.BFLY PT, R7, R6, 0x2, 0x1f ;  /* 0x0c401f0006077f89 */ /* 0x004ea200000e0000 */
[----:B------:R-:W-:Y:S02]  /*98c0*/  IMAD.MOV.U32 R10, RZ, RZ, RZ ;  /* 0x000000ffff0a7224 */ /* 0x000fe400078e00ff */
[----:B------:R-:W-:Y:S01]  /*98d0*/  IMAD.MOV.U32 R20, RZ, RZ, -0x800000 ;  /* 0xff800000ff147424 */ /* 0x000fe200078e00ff */
[----:B-1----:R-:W1:Y:S06]  /*98e0*/  SHFL.BFLY PT, R2, R5, 0x2, 0x1f ;  /* 0x0c401f0005027f89 */ /* 0x002e6c00000e0000 */
[----:B------:R-:W-:-:S04]  /*98f0*/  UIADD3 UR4, UR4, 0x400, URZ ;  /* 0x0000040004047890 */ /* 0x000fc8000fffe03f */
[----:B------:R-:W-:-:S04]  /*9900*/  USHF.R.U32.HI UR4, URZ, 0x4, UR4 ;  /* 0x000000043f047899 */ /* 0x000fc80008011604 */
[----:B------:R-:W-:-:S04]  /*9910*/  ULOP3.LUT UR4, UR4, 0x3fff, URZ, 0xc0, !UPT ;  /* 0x00003fff04047892 */ /* 0x000fc8000f8ec03f */
[----:B------:R-:W-:Y:S01]  /*9920*/  ULOP3.LUT UR4, UR4, 0x3800000, URZ, 0xfc, !UPT ;  /* 0x0380000004047892 */ /* 0x000fe2000f8efc3f */
[----:B--2---:R-:W-:-:S03]  /*9930*/  FADD.FTZ R7, R7, R6 ;  /* 0x0000000607077221 */ /* 0x004fc60000010000 */
[----:B------:R-:W-:Y:S01]  /*9940*/  UIMAD UR4, UR38, 0xa80, UR4 ;  /* 0x00000a80260478a4 */ /* 0x000fe2000f8e0204 */
[----:B-1----:R-:W-:Y:S01]  /*9950*/  FADD.FTZ R8, R2, R5 ;  /* 0x0000000502087221 */ /* 0x002fe20000010000 */
[----:B------:R-:W-:Y:S01]  /*9960*/  IMAD.MOV.U32 R5, RZ, RZ, RZ ;  /* 0x000000ffff057224 */ /* 0x000fe200078e00ff */
[----:B------:R-:W1:Y:S04]  /*9970*/  SHFL.BFLY PT, R2, R7, 0x1, 0x1f ;  /* 0x0c201f0007027f89 */ /* 0x000e6800000e0000 */
[----:B------:R-:W-:Y:S01]  /*9980*/  UMOV UR6, UR4 ;  /* 0x0000000400067c82 */ /* 0x000fe20008000000 */
[----:B------:R-:W2:Y:S01]  /*9990*/  SHFL.BFLY PT, R9, R8, 0x1, 0x1f ;  /* 0x0c201f0008097f89 */ /* 0x000ea200000e0000 */
[----:B------:R-:W-:Y:S01]  /*99a0*/  HGMMA.64x192x16.F32.BF16 R24, R200, gdesc[UR4].tnspB, R24, gsb0 ;  /* 0x42e00004c8187df0 */ /* 0x000fe20008001818 */
[----:B------:R-:W-:Y:S01]  /*99b0*/  UIADD3 UR6, UR4, 0x80, URZ ;  /* 0x0000008004067890 */ /* 0x000fe2000fffe03f */
[----:B------:R-:W-:Y:S01]  /*99c0*/  UMOV UR7, 0x40000040 ;  /* 0x4000004000077882 */ /* 0x000fe20000000000 */
[----:B-1----:R-:W-:Y:S01]  /*99d0*/  FADD.FTZ R11, R7, R2 ;  /* 0x00000002070b7221 */ /* 0x002fe20000010000 */
[----:B------:R-:W-:-:S02]  /*99e0*/  IMAD.MOV.U32 R2, RZ, RZ, -0x800000 ;  /* 0xff800000ff027424 */ /* 0x000fc400078e00ff */
[----:B--2---:R-:W-:Y:S02]  /*99f0*/  FADD.FTZ R12, R8, R9 ;  /* 0x00000009080c7221 */ /* 0x004fe40000010000 */
[----:B------:R-:W-:-:S03]  /*9a00*/  FSETP.NE.FTZ.AND P1, PT, R11, RZ, PT ;  /* 0x000000ff0b00720b */ /* 0x000fc60003f35000 */
[----:B------:R-:W-:-:S10]  /*9a10*/  FSETP.NE.FTZ.AND P2, PT, R12, RZ, PT ;  /* 0x000000ff0c00720b */ /* 0x000fd40003f55000 */
[----:B------:R-:W1:Y:S01]  /*9a20*/  @P1 MUFU.LG2 R9, R11 ;  /* 0x0000000b00091308 */ /* 0x000e620000000c00 */
[C---:B------:R-:W-:Y:S02]  /*9a30*/  @P1 FMUL.FTZ R7, R0.reuse, 0.69314718246459960938 ;  /* 0x3f31721800071820 */ /* 0x040fe40000410000 */
[----:B------:R-:W-:-:S05]  /*9a40*/  @P2 FMUL.FTZ R13, R0, 0.69314718246459960938 ;  /* 0x3f317218000d2820 */ /* 0x000fca0000410000 */
[----:B------:R-:W2:Y:S08]  /*9a50*/  @P2 MUFU.LG2 R6, R12 ;  /* 0x0000000c00062308 */ /* 0x000eb00000000c00 */
[----:B------:R3:W4:Y:S01]  /*9a60*/  @P1 MUFU.RCP R5, R11 ;  /* 0x0000000b00051308 */ /* 0x0007220000001000 */
[----:B-1----:R-:W-:-:S04]  /*9a70*/  @P1 FMUL.FTZ R0, R9, 0.69314718246459960938 ;  /* 0x3f31721809001820 */ /* 0x002fc80000410000 */
[----:B------:R-:W-:-:S03]  /*9a80*/  @P1 FFMA.FTZ R20, R7, R4, R0 ;  /* 0x0000000407141223 */ /* 0x000fc60000010000 */
[----:B------:R3:W1:Y:S01]  /*9a90*/  @P2 MUFU.RCP R10, R12 ;  /* 0x0000000c000a2308 */ /* 0x0006620000001000 */
[----:B--2---:R-:W-:-:S04]  /*9aa0*/  @P2 FMUL.FTZ R6, R6, 0.69314718246459960938 ;  /* 0x3f31721806062820 */ /* 0x004fc80000410000 */
[----:B------:R-:W-:Y:S01]  /*9ab0*/  @P2 FFMA.FTZ R2, R13, R3, R6 ;  /* 0x000000030d022223 */ /* 0x000fe20000010006 */
        /* <DEDUP_REMOVED lines=30> */
[----:B-1-34-:R-:W-:Y:S05]  /*9ca0*/  @!P0 BRA `(.L_x_152) ;  /* 0x0000000000048947 */ /* 0x01afea0003800000 */
[----:B------:R-:W-:Y:S01]  /*9cb0*/  BPT.TRAP 0x1 ;  /* 0x000000040000795c */ /* 0x000fe20000300000 */
.L_x_152:
[----:B------:R-:W2:Y:S01]  /*9cc0*/  LDL R8, [R1] ;  /* 0x0000000001087983 */ /* 0x000ea20000100800 */
[----:B------:R-:W-:Y:S01]  /*9cd0*/  ISETP.NE.AND P0, PT, R22, RZ, PT ;  /* 0x000000ff1600720c */ /* 0x000fe20003f05270 */
[----:B------:R-:W-:Y:S02]  /*9ce0*/  IMAD.U32 R4, RZ, RZ, UR5 ;  /* 0x00000005ff047e24 */ /* 0x000fe4000f8e00ff */
        /* <DEDUP_REMOVED lines=11> */
[----:B------:R-:W-:-:S02]  /*9da0*/  @P0 VIADD R4, R4, 0x36860 ;  /* 0x0003686004040836 */ /* 0x000fc40000000000 */
        /* <DEDUP_REMOVED lines=37> */
[C---:B------:R-:W-:Y:S01]  /*a000*/  LOP3.LUT R5, R18.reuse, 0x380, RZ, 0xc0, !PT ;  /* 0x0000038012057812 */ /* 0x040fe200078ec0ff */
[-C--:B------:R-:W-:Y:S01]  /*a010*/  FMUL.FTZ R27, R27, R10.reuse ;  /* 0x0000000a1b1b7220 */ /* 0x080fe20000410000 */
[----:B------:R-:W-:Y:S01]  /*a020*/  IADD3 R9, P2, R18, 0x20, RZ ;  /* 0x0000002012097810 */ /* 0x000fe20007f5e0ff */
[-C--:B------:R-:W-:Y:S01]  /*a030*/  FMUL.FTZ R120, R26, R10.reuse ;  /* 0x0000000a1a787220 */ /* 0x080fe20000410000 */
[----:B------:R-:W-:Y:S01]  /*a040*/  SHF.R.U64 R5, R5, 0x3, RZ ;  /* 0x0000000305057819 */ /* 0x000fe200000012ff */
[-C--:B------:R-:W-:Y:S01]  /*a050*/  FMUL.FTZ R7, R31, R10.reuse ;  /* 0x0000000a1f077220 */ /* 0x080fe20000410000 */
[----:B------:R-:W-:Y:S01]  /*a060*/  IADD3 R11, P1, R18, 0x40, RZ ;  /* 0x00000040120b7810 */ /* 0x000fe20007f3e0ff */
        /* <DEDUP_REMOVED lines=45> */
[----:B------:R-:W-:Y:S01]  /*a340*/  IADD3 R13, P6, R18, 0x60, RZ ;  /* 0x00000060120d7810 */ /* 0x000fe20007fde0ff */
[----:B------:R-:W-:Y:S01]  /*a350*/  ULDC UR4, c[0x0][0xda8] ;  /* 0x00036a0000047ab9 */ /* 0x000fe20000000800 */
[----:B------:R-:W-:Y:S01]  /*a360*/  LOP3.LUT R10, R11, 0x380, RZ, 0xc0, !PT ;  /* 0x000003800b0a7812 */ /* 0x000fe200078ec0ff */
[----:B------:R-:W-:Y:S01]  /*a370*/  UIADD3 UR35, -UR36, URZ, URZ ;  /* 0x0000003f24237290 */ /* 0x000fe2000fffe13f */
[----:B------:R-:W-:Y:S01]  /*a380*/  R2UR UR6, R208 ;  /* 0x00000000d00672ca */ /* 0x000fe200000e0000 */
[----:B------:R-:W-:Y:S01]  /*a390*/  ULDC UR10, c[0x0][0xa88] ;  /* 0x0002a200000a7ab9 */ /* 0x000fe20000000800 */
[----:B------:R-:W-:Y:S01]  /*a3a0*/  LOP3.LUT R12, R13, 0x380, RZ, 0xc0, !PT ;  /* 0x000003800d0c7812 */ /* 0x000fe200078ec0ff */
[----:B------:R-:W-:Y:S01]  /*a3b0*/  ULDC.64 UR8, c[0x0][0xb70] ;  /* 0x0002dc0000087ab9 */ /* 0x000fe20000000a00 */
[----:B------:R-:W-:Y:S01]  /*a3c0*/  SHF.R.U64 R10, R10, 0x3, RZ ;  /* 0x000000030a0a7819 */ /* 0x000fe200000012ff */
[----:B------:R-:W-:Y:S01]  /*a3d0*/  ULDC.64 UR12, c[0x0][0x208] ;  /* 0x00008200000c7ab9 */ /* 0x000fe20000000a00 */
[----:B------:R-:W-:-:S02]  /*a3e0*/  R2UR UR7, R207 ;  /* 0x00000000cf0772ca */ /* 0x000fc400000e0000 */
[----:B------:R-:W-:Y:S02]  /*a3f0*/  IADD3 R15, P5, R18, 0x4000, RZ ;  /* 0x00004000120f7810 */ /* 0x000fe40007fbe0ff */
[----:B------:R-:W-:Y:S02]  /*a400*/  F2FP.BF16.F32.PACK_AB R6, R6, R3 ;  /* 0x000000030606723e */ /* 0x000fe400000010ff */
[----:B------:R-:W-:Y:S01]  /*a410*/  F2FP.BF16.F32.PACK_AB R7, R7, R122 ;  /* 0x0000007a0707723e */ /* 0x000fe200000010ff */
[----:B------:R-:W-:Y:S01]  /*a420*/  UIADD3 UR34, -UR6, URZ, URZ ;  /* 0x0000003f06227290 */ /* 0x000fe2000fffe13f */
[----:B------:R-:W-:Y:S02]  /*a430*/  SHF.R.U64 R12, R12, 0x3, RZ ;  /* 0x000000030c0c7819 */ /* 0x000fe400000012ff */
[----:B------:R-:W-:Y:S02]  /*a440*/  LOP3.LUT R10, R10, R11, RZ, 0x3c, !PT ;  /* 0x0000000b0a0a7212 */ /* 0x000fe400078e3cff */
[----:B------:R-:W-:Y:S01]  /*a450*/  LOP3.LUT R14, R15, 0x380, RZ, 0xc0, !PT ;  /* 0x000003800f0e7812 */ /* 0x000fe200078ec0ff */
[----:B------:R-:W-:Y:S01]  /*a460*/  UIMAD UR34, UR4, UR34, UR7 ;  /* 0x00000022042272a4 */ /* 0x000fe2000f8e0207 */
[----:B------:R-:W-:Y:S01]  /*a470*/  LOP3.LUT R12, R12, R13, RZ, 0x3c, !PT ;  /* 0x0000000d0c0c7212 */ /* 0x000fe200078e3cff */
[----:B------:R-:W-:Y:S01]  /*a480*/  USHF.R.S32.HI UR7, URZ, 0x1f, UR36 ;  /* 0x0000001f3f077899 */ /* 0x000fe20008011424 */
[----:B------:R-:W-:Y:S01]  /*a490*/  SHF.R.U64 R14, R14, 0x3, RZ ;  /* 0x000000030e0e7819 */ /* 0x000fe200000012ff */
[----:B------:R-:W-:Y:S01]  /*a4a0*/  USHF.L.U32 UR34, UR34, 0x7, URZ ;  /* 0x0000000722227899 */ /* 0x000fe2000800063f */
[----:B------:R-:W-:Y:S01]  /*a4b0*/  IADD3 R13, P4, R18, 0x4040, RZ ;  /* 0x00004040120d7810 */ /* 0x000fe20007f9e0ff */
[----:B------:R-:W-:Y:S01]  /*a4c0*/  ULDC UR4, c[0x0][0xdb4] ;  /* 0x00036d0000047ab9 */ /* 0x000fe20000000800 */
[----:B------:R-:W-:Y:S01]  /*a4d0*/  LOP3.LUT R14, R14, R15, RZ, 0x3c, !PT ;  /* 0x0000000f0e0e7212 */ /* 0x000fe200078e3cff */
[----:B------:R-:W-:Y:S01]  /*a4e0*/  IMAD.X R15, RZ, RZ, R19, P5 ;  /* 0x000000ffff0f7224 */ /* 0x000fe200028e0613 */
[----:B------:R-:W-:Y:S01]  /*a4f0*/  LOP3.LUT R26, R13, 0x380, RZ, 0xc0, !PT ;  /* 0x000003800d1a7812 */ /* 0x000fe200078ec0ff */
[----:B------:R-:W-:Y:S01]  /*a500*/  UIMAD UR35, UR4, UR35, UR6 ;  /* 0x00000023042372a4 */ /* 0x000fe2000f8e0206 */
[----:B------:R-:W-:-:S02]  /*a510*/  IADD3 R29, P3, R18, 0x4060, RZ ;  /* 0x00004060121d7810 */ /* 0x000fc40007f7e0ff */
[----:B------:R-:W-:Y:S01]  /*a520*/  SHF.R.U64 R26, R26, 0x3, RZ ;  /* 0x000000031a1a7819 */ /* 0x000fe200000012ff */
[----:B------:R-:W-:Y:S01]  /*a530*/  USHF.R.S32.HI UR4, URZ, 0x1f, UR35 ;  /* 0x0000001f3f047899 */ /* 0x000fe20008011423 */
[----:B------:R-:W-:Y:S02]  /*a540*/  LOP3.LUT R28, R29, 0x380, RZ, 0xc0, !PT ;  /* 0x000003801d1c7812 */ /* 0x000fe400078ec0ff */
[----:B------:R-:W-:Y:S01]  /*a550*/  LOP3.LUT R26, R26, R13, RZ, 0x3c, !PT ;  /* 0x0000000d1a1a7212 */ /* 0x000fe200078e3cff */
[----:B------:R-:W-:Y:S01]  /*a560*/  IMAD.X R13, RZ, RZ, R19, P6 ;  /* 0x000000ffff0d7224 */ /* 0x000fe200030e0613 */
[----:B------:R-:W-:Y:S01]  /*a570*/  IADD3 R39, P6, R18, 0x8040, RZ ;  /* 0x0000804012277810 */ /* 0x000fe20007fde0ff */
[----:B------:R-:W-:Y:S01]  /*a580*/  UIMAD UR6, UR4, UR8, URZ ;  /* 0x00000008040672a4 */ /* 0x000fe2000f8e023f */
[----:B------:R-:W-:Y:S01]  /*a590*/  SHF.R.U64 R28, R28, 0x3, RZ ;  /* 0x000000031c1c7819 */ /* 0x000fe200000012ff */
[----:B------:R-:W-:Y:S01]  /*a5a0*/  UIMAD.WIDE.U32 UR4, UR35, UR8, URZ ;  /* 0x00000008230472a5 */ /* 0x000fe2000f8e003f */
[----:B------:R-:W-:Y:S01]  /*a5b0*/  LOP3.LUT R38, R39, 0x380, RZ, 0xc0, !PT ;  /* 0x0000038027267812 */ /* 0x000fe200078ec0ff */
[----:B------:R-:W-:Y:S01]  /*a5c0*/  UIMAD UR6, UR35, UR9, UR6 ;  /* 0x00000009230672a4 */ /* 0x000fe2000f8e0206 */
[----:B------:R-:W-:-:S02]  /*a5d0*/  MOV R125, R12 ;  /* 0x0000000c007d7202 */ /* 0x000fc40000000f00 */
[----:B------:R-:W-:Y:S01]  /*a5e0*/  SHF.R.U64 R38, R38, 0x3, RZ ;  /* 0x0000000326267819 */ /* 0x000fe200000012ff */
[----:B------:R-:W-:Y:S01]  /*a5f0*/  UIADD3 UR6, UR5, UR6, URZ ;  /* 0x0000000605067290 */ /* 0x000fe2000fffe03f */
[----:B------:R-:W-:Y:S01]  /*a600*/  LOP3.LUT R28, R28, R29, RZ, 0x3c, !PT ;  /* 0x0000001d1c1c7212 */ /* 0x000fe200078e3cff */
[----:B------:R-:W-:Y:S01]  /*a610*/  IMAD.X R29, RZ, RZ, R19, P3 ;  /* 0x000000ffff1d7224 */ /* 0x000fe200018e0613 */
[----:B------:R-:W-:Y:S02]  /*a620*/  MOV R122, R14 ;  /* 0x0000000e007a7202 */ /* 0x000fe40000000f00 */
[----:B------:R-:W-:Y:S02]  /*a630*/  F2FP.BF16.F32.PACK_AB R13, R51, R50 ;  /* 0x00000032330d723e */ /* 0x000fe400000010ff */
[----:B------:R-:W-:Y:S02]  /*a640*/  F2FP.BF16.F32.PACK_AB R14, R53, R52 ;  /* 0x00000034350e723e */ /* 0x000fe400000010ff */
[----:B------:R-:W-:-:S02]  /*a650*/  F2FP.BF16.F32.PACK_AB R15, R55, R54 ;  /* 0x00000036370f723e */ /* 0x000fc400000010ff */
[----:B------:R-:W-:Y:S01]  /*a660*/  LOP3.LUT R38, R38, R39, RZ, 0x3c, !PT ;  /* 0x0000002726267212 */ /* 0x000fe200078e3cff */
[----:B------:R-:W-:Y:S01]  /*a670*/  IMAD.X R39, RZ, RZ, R19, P6 ;  /* 0x000000ffff277224 */ /* 0x000fe200030e0613 */
        /* <DEDUP_REMOVED lines=15> */
[----:B------:R-:W-:Y:S02]  /*a770*/  MOV R38, R38 ;  /* 0x0000002600267202 */ /* 0x000fe40000000f00 */
[----:B------:R-:W-:-:S02]  /*a780*/  F2FP.BF16.F32.PACK_AB R106, R109, R108 ;  /* 0x0000006c6d6a723e */ /* 0x000fc400000010ff */
[----:B------:R-:W-:Y:S02]  /*a790*/  F2FP.BF16.F32.PACK_AB R107, R111, R110 ;  /* 0x0000006e6f6b723e */ /* 0x000fe400000010ff */
[----:B------:R-:W-:Y:S02]  /*a7a0*/  F2FP.BF16.F32.PACK_AB R113, R115, R114 ;  /* 0x000000727371723e */ /* 0x000fe400000010ff */
[----:B------:R-:W-:Y:S02]  /*a7b0*/  F2FP.BF16.F32.PACK_AB R114, R117, R116 ;  /* 0x000000747572723e */ /* 0x000fe400000010ff */
[----:B------:R-:W-:Y:S02]  /*a7c0*/  F2FP.BF16.F32.PACK_AB R115, R119, R118 ;  /* 0x000000767773723e */ /* 0x000fe400000010ff */
[----:B------:R-:W-:Y:S02]  /*a7d0*/  R2UR UR11, R204 ;  /* 0x00000000cc0b72ca */ /* 0x000fe400000e0000 */
[----:B--2---:R-:W-:-:S02]  /*a7e0*/  @P0 PRMT R4, R8, 0x654, R4 ;  /* 0x0000065408040816 */ /* 0x004fc40000000004 */
[----:B------:R-:W-:Y:S02]  /*a7f0*/  LOP3.LUT R8, R9, 0x380, RZ, 0xc0, !PT ;  /* 0x0000038009087812 */ /* 0x000fe400078ec0ff */
[----:B------:R1:W-:Y:S01]  /*a800*/  @P0 SYNCS.ARRIVE.TRANS64.RED.A1T0 RZ, [R4+URZ], RZ ;  /* 0x000000ff04ff09a7 */ /* 0x0003e2000810043f */
[----:B------:R-:W-:Y:S01]  /*a810*/  BAR.SYNC.DEFER_BLOCKING 0x1, 0x100 ;  /* 0x0044000000007b1d */ /* 0x000fe20000010000 */
[----:B------:R-:W-:Y:S02]  /*a820*/  SHF.R.U64 R8, R8, 0x3, RZ ;  /* 0x0000000308087819 */ /* 0x000fe400000012ff */
[----:B------:R-:W-:Y:S02]  /*a830*/  IADD3 R11, P0, R18, 0x4020, RZ ;  /* 0x00004020120b7810 */ /* 0x000fe40007f1e0ff */
[----:B------:R-:W-:Y:S01]  /*a840*/  LOP3.LUT R8, R8, R9, RZ, 0x3c, !PT ;  /* 0x0000000908087212 */ /* 0x000fe200078e3cff */
[--C-:B------:R-:W-:Y:S01]  /*a850*/  IMAD.X R9, RZ, RZ, R19.reuse, P2 ;  /* 0x000000ffff097224 */ /* 0x100fe200010e0613 */
[----:B-1----:R-:W-:Y:S01]  /*a860*/  LOP3.LUT R4, R5, R18, RZ, 0x3c, !PT ;  /* 0x0000001205047212 */ /* 0x002fe200078e3cff */
[----:B------:R-:W-:Y:S01]  /*a870*/  IMAD.MOV.U32 R5, RZ, RZ, R19 ;  /* 0x000000ffff057224 */ /* 0x000fe200078e0013 */
[----:B------:R-:W-:-:S02]  /*a880*/  IADD3 R31, P2, R18, 0x8000, RZ ;  /* 0x00008000121f7810 */ /* 0x000fc40007f5e0ff */
[----:B------:R-:W-:Y:S02]  /*a890*/  LOP3.LUT R24, R11, 0x380, RZ, 0xc0, !PT ;  /* 0x000003800b187812 */ /* 0x000fe400078ec0ff */
[----:B------:R-:W-:Y:S02]  /*a8a0*/  MOV R35, R4 ;  /* 0x0000000400237202 */ /* 0x000fe40000000f00 */
[----:B------:R-:W-:Y:S02]  /*a8b0*/  F2FP.BF16.F32.PACK_AB R4, R25, R0 ;  /* 0x000000001904723e */ /* 0x000fe400000010ff */
[----:B------:R-:W-:Y:S01]  /*a8c0*/  F2FP.BF16.F32.PACK_AB R5, R27, R120 ;  /* 0x000000781b05723e */ /* 0x000fe200000010ff */
[----:B------:R-:W-:Y:S01]  /*a8d0*/  IMAD.X R27, RZ, RZ, R19, P4 ;  /* 0x000000ffff1b7224 */ /* 0x000fe200020e0613 */
[----:B------:R-:W-:Y:S02]  /*a8e0*/  LOP3.LUT R30, R31, 0x380, RZ, 0xc0, !PT ;  /* 0x000003801f1e7812 */ /* 0x000fe400078ec0ff */
[----:B------:R-:W-:-:S02]  /*a8f0*/  SHF.R.U64 R24, R24, 0x3, RZ ;  /* 0x0000000318187819 */ /* 0x000fc400000012ff */
[----:B------:R-:W-:Y:S01]  /*a900*/  SHF.R.U64 R30, R30, 0x3, RZ ;  /* 0x000000031e1e7819 */ /* 0x000fe200000012ff */
[----:B------:R1:W-:Y:S01]  /*a910*/  STSM.16.M88.4 [R35], R4 ;  /* 0x0000000423007844 */ /* 0x0003e20000000200 */
[----:B------:R-:W-:Y:S02]  /*a920*/  IADD3 R25, P5, R18, 0x8060, RZ ;  /* 0x0000806012197810 */ /* 0x000fe40007fbe0ff */
[----:B------:R-:W-:Y:S01]  /*a930*/  LOP3.LUT R24, R24, R11, RZ, 0x3c, !PT ;  /* 0x0000000b18187212 */ /* 0x000fe200078e3cff */
[--C-:B------:R-:W-:Y:S01]  /*a940*/  IMAD.X R11, RZ, RZ, R19.reuse, P1 ;  /* 0x000000ffff0b7224 */ /* 0x100fe200008e0613 */
[----:B------:R-:W-:Y:S01]  /*a950*/  LOP3.LUT R30, R30, R31, RZ, 0x3c, !PT ;  /* 0x0000001f1e1e7212 */ /* 0x000fe200078e3cff */
[----:B------:R-:W-:Y:S01]  /*a960*/  IMAD.X R31, RZ, RZ, R19, P2 ;  /* 0x000000ffff1f7224 */ /* 0x000fe200010e0613 */
[----:B------:R-:W-:Y:S02]  /*a970*/  IADD3 R43, P1, R18, 0x8020, RZ ;  /* 0x00008020122b7810 */ /* 0x000fe40007f3e0ff */
[----:B------:R-:W-:-:S02]  /*a980*/  LOP3.LUT R34, R25, 0x380, RZ, 0xc0, !PT ;  /* 0x0000038019227812 */ /* 0x000fc400078ec0ff */
[----:B------:R-:W-:Y:S02]  /*a990*/  LOP3.LUT R42, R43, 0x380, RZ, 0xc0, !PT ;  /* 0x000003802b2a7812 */ /* 0x000fe400078ec0ff */
[----:B------:R-:W-:Y:S02]  /*a9a0*/  SHF.R.U64 R34, R34, 0x3, RZ ;  /* 0x0000000322227819 */ /* 0x000fe400000012ff */
[----:B------:R-:W-:Y:S01]  /*a9b0*/  MOV R30, R30 ;  /* 0x0000001e001e7202 */ /* 0x000fe20000000f00 */
[----:B------:R-:W-:Y:S01]  /*a9c0*/  VIADD R31, R211, UR34 ;  /* 0x00000022d31f7c36 */ /* 0x000fe20008000000 */
[----:B-1----:R-:W-:Y:S01]  /*a9d0*/  F2FP.BF16.F32.PACK_AB R4, R33, R32 ;  /* 0x000000202104723e */ /* 0x002fe200000010ff */
[----:B------:R-:W-:Y:S01]  /*a9e0*/  IMAD.X R35, RZ, RZ, R19, P5 ;  /* 0x000000ffff237224 */ /* 0x000fe200028e0613 */
[----:B------:R-:W1:Y:S01]  /*a9f0*/  LDC.64 R32, c[0x0][0xb78] ;  /* 0x0002de00ff207b82 */ /* 0x000e620000000a00 */
[----:B------:R-:W-:Y:S01]  /*aa00*/  MOV R129, R8 ;  /* 0x0000000800817202 */ /* 0x000fe20000000f00 */
[----:B------:R-:W-:Y:S01]  /*aa10*/  VIADD R12, R31, 0x8 ;  /* 0x000000081f0c7836 */ /* 0x000fe20000000000 */
[----:B------:R-:W-:-:S02]  /*aa20*/  MOV R127, R10 ;  /* 0x0000000a007f7202 */ /* 0x000fc40000000f00 */
[----:B------:R-:W-:Y:S02]  /*aa30*/  F2FP.BF16.F32.PACK_AB R5, R21, R124 ;  /* 0x0000007c1505723e */ /* 0x000fe400000010ff */
[----:B------:R-:W-:Y:S02]  /*aa40*/  F2FP.BF16.F32.PACK_AB R6, R37, R36 ;  /* 0x000000242506723e */ /* 0x000fe400000010ff */
[----:B------:R-:W-:Y:S02]  /*aa50*/  F2FP.BF16.F32.PACK_AB R7, R121, R126 ;  /* 0x0000007e7907723e */ /* 0x000fe400000010ff */
[----:B------:R-:W-:Y:S02]  /*aa60*/  F2FP.BF16.F32.PACK_AB R8, R41, R40 ;  /* 0x000000282908723e */ /* 0x000fe400000010ff */
[----:B------:R-:W-:Y:S01]  /*aa70*/  F2FP.BF16.F32.PACK_AB R9, R123, R128 ;  /* 0x000000807b09723e */ /* 0x000fe200000010ff */
[----:B------:R-:W-:Y:S01]  /*aa80*/  STSM.16.M88.4 [R129], R4 ;  /* 0x0000000481007844 */ /* 0x000fe20000000200 */
[----:B------:R-:W-:-:S02]  /*aa90*/  F2FP.BF16.F32.PACK_AB R10, R45, R44 ;  /* 0x0000002c2d0a723e */ /* 0x000fc400000010ff */
[----:B------:R-:W-:Y:S02]  /*aaa0*/  F2FP.BF16.F32.PACK_AB R11, R47, R46 ;  /* 0x0000002e2f0b723e */ /* 0x000fe400000010ff */
[----:B------:R-:W-:Y:S02]  /*aab0*/  SHF.R.U64 R42, R42, 0x3, RZ ;  /* 0x000000032a2a7819 */ /* 0x000fe400000012ff */
[----:B------:R-:W-:Y:S01]  /*aac0*/  LOP3.LUT R34, R34, R25, RZ, 0x3c, !PT ;  /* 0x0000001922227212 */ /* 0x000fe200078e3cff */
[--C-:B------:R-:W-:Y:S01]  /*aad0*/  IMAD.X R25, RZ, RZ, R19.reuse, P0 ;  /* 0x000000ffff197224 */ /* 0x100fe200000e0613 */
[----:B------:R-:W-:Y:S01]  /*aae0*/  LOP3.LUT P0, RZ, R206, 0x3, RZ, 0xc0, !PT ;  /* 0x00000003ceff7812 */ /* 0x000fe2000780c0ff */
[----:B------:R1:W-:Y:S01]  /*aaf0*/  STSM.16.M88.4 [R127], R8 ;  /* 0x000000087f007844 */ /* 0x0003e20000000200 */
[----:B------:R-:W-:Y:S01]  /*ab00*/  LOP3.LUT R42, R42, R43, RZ, 0x3c, !PT ;  /* 0x0000002b2a2a7212 */ /* 0x000fe200078e3cff */
[----:B------:R-:W-:Y:S01]  /*ab10*/  IMAD.X R43, RZ, RZ, R19, P1 ;  /* 0x000000ffff2b7224 */ /* 0x000fe200008e0613 */
[----:B------:R-:W-:-:S02]  /*ab20*/  ISETP.GE.OR P1, PT, R12, UR10, P0 ;  /* 0x0000000a0c007c0c */ /* 0x000fc40008726670 */
[----:B------:R-:W-:Y:S02]  /*ab30*/  MOV R120, R24 ;  /* 0x0000001800787202 */ /* 0x000fe40000000f00 */
[----:B------:R-:W-:Y:S02]  /*ab40*/  MOV R3, R26 ;  /* 0x0000001a00037202 */ /* 0x000fe40000000f00 */
[----:B------:R-:W-:Y:S02]  /*ab50*/  F2FP.BF16.F32.PACK_AB R12, R49, R48 ;  /* 0x00000030310c723e */ /* 0x000fe400000010ff */
[----:B------:R-:W-:Y:S02]  /*ab60*/  F2FP.BF16.F32.PACK_AB R24, R57, R56 ;  /* 0x000000383918723e */ /* 0x000fe400000010ff */
[----:B------:R-:W-:Y:S01]  /*ab70*/  F2FP.BF16.F32.PACK_AB R25, R59, R58 ;  /* 0x0000003a3b19723e */ /* 0x000fe200000010ff */
[----:B------:R-:W-:Y:S01]  /*ab80*/  STSM.16.M88.4 [R125], R12 ;  /* 0x0000000c7d007844 */ /* 0x000fe20000000200 */
[----:B------:R-:W-:Y:S01]  /*ab90*/  F2FP.BF16.F32.PACK_AB R26, R61, R60 ;  /* 0x0000003c3d1a723e */ /* 0x000fe200000010ff */
[----:B-1----:R-:W-:Y:S01]  /*aba0*/  IMAD R8, R32, UR7, RZ ;  /* 0x0000000720087c24 */ /* 0x002fe2000f8e02ff */
[----:B------:R-:W-:-:S02]  /*abb0*/  F2FP.BF16.F32.PACK_AB R27, R63, R62 ;  /* 0x0000003e3f1b723e */ /* 0x000fc400000010ff */
[----:B------:R-:W-:Y:S01]  /*abc0*/  F2FP.BF16.F32.PACK_AB R4, R65, R64 ;  /* 0x000000404104723e */ /* 0x000fe200000010ff */
[----:B------:R-:W-:Y:S01]  /*abd0*/  IMAD R21, R33, UR36, R8 ;  /* 0x0000002421157c24 */ /* 0x000fe2000f8e0208 */
[----:B------:R-:W-:Y:S01]  /*abe0*/  F2FP.BF16.F32.PACK_AB R5, R67, R66 ;  /* 0x000000424305723e */ /* 0x000fe200000010ff */
[----:B------:R-:W-:Y:S01]  /*abf0*/  STSM.16.M88.4 [R122], R24 ;  /* 0x000000187a007844 */ /* 0x000fe20000000200 */
[----:B------:R-:W-:Y:S02]  /*ac00*/  F2FP.BF16.F32.PACK_AB R6, R69, R68 ;  /* 0x000000444506723e */ /* 0x000fe400000010ff */
[----:B------:R-:W-:Y:S02]  /*ac10*/  F2FP.BF16.F32.PACK_AB R7, R71, R70 ;  /* 0x000000464707723e */ /* 0x000fe400000010ff */
[----:B------:R-:W-:Y:S02]  /*ac20*/  F2FP.BF16.F32.PACK_AB R8, R73, R72 ;  /* 0x000000484908723e */ /* 0x000fe400000010ff */
[----:B------:R-:W-:Y:S01]  /*ac30*/  F2FP.BF16.F32.PACK_AB R9, R75, R74 ;  /* 0x0000004a4b09723e */ /* 0x000fe200000010ff */
[----:B------:R1:W-:Y:S01]  /*ac40*/  STSM.16.M88.4 [R120], R4 ;  /* 0x0000000478007844 */ /* 0x0003e20000000200 */
[----:B------:R-:W-:-:S02]  /*ac50*/  F2FP.BF16.F32.PACK_AB R10, R77, R76 ;  /* 0x0000004c4d0a723e */ /* 0x000fc400000010ff */
[----:B------:R-:W-:Y:S02]  /*ac60*/  F2FP.BF16.F32.PACK_AB R11, R79, R78 ;  /* 0x0000004e4f0b723e */ /* 0x000fe400000010ff */
[----:B------:R-:W-:Y:S01]  /*ac70*/  MOV R0, R28 ;  /* 0x0000001c00007202 */ /* 0x000fe20000000f00 */
[----:B------:R-:W-:Y:S01]  /*ac80*/  IMAD.U32 R29, RZ, RZ, UR5 ;  /* 0x00000005ff1d7e24 */ /* 0x000fe2000f8e00ff */
[----:B------:R-:W-:Y:S01]  /*ac90*/  MOV R42, R42 ;  /* 0x0000002a002a7202 */ /* 0x000fe20000000f00 */
[----:B------:R-:W-:Y:S01]  /*aca0*/  STSM.16.M88.4 [R3], R8 ;  /* 0x0000000803007844 */ /* 0x000fe20000000200 */
[----:B------:R-:W-:Y:S01]  /*acb0*/  MOV R34, R34 ;  /* 0x0000002200227202 */ /* 0x000fe20000000f00 */
[----:B------:R-:W-:Y:S01]  /*acc0*/  IMAD.U32 R28, RZ, RZ, UR4 ;  /* 0x00000004ff1c7e24 */ /* 0x000fe2000f8e00ff */
[----:B------:R-:W-:Y:S01]  /*acd0*/  ISETP.GE.OR P0, PT, R31, UR10, P0 ;  /* 0x0000000a1f007c0c */ /* 0x000fe20008706670 */
[----:B------:R-:W-:Y:S01]  /*ace0*/  STSM.16.M88.4 [R0], R80 ;  /* 0x0000005000007844 */ /* 0x000fe20000000200 */
[----:B------:R-:W-:Y:S01]  /*acf0*/  IMAD.U32 R29, RZ, RZ, UR6 ;  /* 0x00000006ff1d7e24 */ /* 0x000fe2000f8e00ff */
[----:B------:R-:W-:-:S02]  /*ad00*/  ULDC.64 UR4, c[0x0][0xb40] ;  /* 0x0002d00000047ab9 */ /* 0x000fc40000000a00 */
[----:B------:R-:W-:Y:S01]  /*ad10*/  STSM.16.M88.4 [R30], R88 ;  /* 0x000000581e007844 */ /* 0x000fe20000000200 */
[----:B------:R-:W-:Y:S01]  /*ad20*/  IMAD.WIDE.U32 R28, R32, UR36, R28 ;  /* 0x00000024201c7c25 */ /* 0x000fe2000f8e001c */
[----:B-1----:R-:W-:Y:S02]  /*ad30*/  SHF.R.S32.HI R5, RZ, 0x1f, R31 ;  /* 0x0000001fff057819 */ /* 0x002fe4000001141f */
[----:B------:R-:W-:Y:S01]  /*ad40*/  STSM.16.M88.4 [R42], R96 ;  /* 0x000000602a007844 */ /* 0x000fe20000000200 */
[----:B------:R-:W-:-:S03]  /*ad50*/  IADD3 R6, P2, R31, R28, RZ ;  /* 0x0000001c1f067210 */ /* 0x000fc60007f5e0ff */
[----:B------:R-:W-:Y:S01]  /*ad60*/  STSM.16.M88.4 [R38], R104 ;  /* 0x0000006826007844 */ /* 0x000fe20000000200 */
[----:B------:R-:W-:-:S03]  /*ad70*/  IADD3.X R5, R5, R29, R21, P2, !PT ;  /* 0x0000001d05057210 */ /* 0x000fc600017fe415 */
[----:B------:R-:W-:Y:S01]  /*ad80*/  STSM.16.M88.4 [R34], R112 ;  /* 0x0000007022007844 */ /* 0x000fe20000000200 */
[C---:B------:R-:W-:Y:S01]  /*ad90*/  LEA R4, P2, R6.reuse, UR4, 0x2 ;  /* 0x0000000406047c11 */ /* 0x040fe2000f8410ff */
[----:B------:R-:W-:Y:S01]  /*ada0*/  ULDC UR4, c[0x0][0xc] ;  /* 0x0000030000047ab9 */ /* 0x000fe20000000800 */
[----:B------:R-:W-:Y:S01]  /*adb0*/  @!PT LDS RZ, [RZ] ;  /* 0x00000000fffff984 */ /* 0x000fe20000000800 */
[----:B------:R-:W-:Y:S01]  /*adc0*/  @!PT LDS RZ, [RZ] ;  /* 0x00000000fffff984 */ /* 0x000fe20000000800 */
[----:B------:R-:W-:Y:S01]  /*add0*/  @!PT LDS RZ, [RZ] ;  /* 0x00000000fffff984 */ /* 0x000fe20000000800 */
[----:B------:R-:W-:Y:S01]  /*ade0*/  @!PT LDS RZ, [RZ] ;  /* 0x00000000fffff984 */ /* 0x000fe20000000800 */
[----:B------:R1:W-:Y:S06]  /*adf0*/  MEMBAR.ALL.CTA ;  /* 0x0000000000007992 */ /* 0x0003ec0000008000 */
[----:B-1----:R-:W1:Y:S01]  /*ae00*/  FENCE.VIEW.ASYNC.S ;  /* 0x00000000000073c6 */ /* 0x002e620000000000 */
[----:B------:R-:W-:Y:S01]  /*ae10*/  LEA.HI.X R5, R6, UR5, R5, 0x2, P2 ;  /* 0x0000000506057c11 */ /* 0x000fe200090f1405 */
[----:B------:R-:W-:-:S02]  /*ae20*/  UIADD3 UR11, UR4, UR11, URZ ;  /* 0x0000000b040b7290 */ /* 0x000fc4000fffe03f */
[----:B-1----:R-:W1:Y:S04]  /*ae30*/  SHFL.IDX PT, R0, R210, RZ, 0x1f ;  /* 0x00001fffd2007589 */ /* 0x002e6800000e0000 */
[----:B------:R-:W-:Y:S01]  /*ae40*/  IMAD.U32 R204, RZ, RZ, UR11 ;  /* 0x0000000bffcc7e24 */ /* 0x000fe2000f8e00ff */
[----:B------:R-:W-:Y:S06]  /*ae50*/  BAR.ARV 0x1, 0x120 ;  /* 0x0044800000007b1d */ /* 0x000fec0000002000 */
[----:B------:R2:W-:Y:S01]  /*ae60*/  @!P0 STG.E desc[UR12][R4.64], R20 ;  /* 0x0000001404008986 */ /* 0x0005e2000c10190c */
[----:B-1----:R-:W-:-:S03]  /*ae70*/  ISETP.NE.AND P0, PT, R0, 0x7, PT ;  /* 0x000000070000780c */ /* 0x002fc60003f05270 */
[----:B------:R2:W-:Y:S10]  /*ae80*/  @!P1 STG.E desc[UR12][R4.64+0x20], R2 ;  /* 0x0000200204009986 */ /* 0x0005f4000c10190c */
        /* <DEDUP_REMOVED lines=23> */
[----:B------:R1:W-:Y:S01]  /*b000*/  UTMASTG.5D [UR32], [UR4] ;  /* 0x00000020040073b5 */ /* 0x0003e20008020000 */
[----:B------:R-:W-:-:S02]  /*b010*/  UMOV UR8, 0x1 ;  /* 0x0000000100087882 */ /* 0x000fc40000000000 */
[----:B------:R-:W-:Y:S02]  /*b020*/  UPRMT UR7, URZ, 0x654, UR6 ;  /* 0x000006543f077896 */ /* 0x000fe40008000006 */
[----:B------:R-:W-:Y:S01]  /*b030*/  UPRMT UR6, UR8, 0x654, UR6 ;  /* 0x0000065408067896 */ /* 0x000fe20008000006 */
[----:B------:R0:W-:Y:S01]  /*b040*/  UTMACMDFLUSH ;  /* 0x00000000000079b7 */ /* 0x0001e20000000000 */
[----:B------:R-:W-:-:S05]  /*b050*/  DEPBAR.LE SB0, 0x0 ;  /* 0x000080000000791a */ /* 0x000fca0000000000 */
[----:B------:R-:W-:Y:S02]  /*b060*/  SYNCS.ARRIVE.TRANS64.RED.A1T0 RZ, [UR7], RZ ;  /* 0x000000ffffff79a7 */ /* 0x000fe40008100407 */
[----:B-1----:R-:W-:Y:S03]  /*b070*/  SYNCS.ARRIVE.TRANS64.RED.A1T0 RZ, [UR6], RZ ;  /* 0x000000ffffff79a7 */ /* 0x002fe60008100406 */
.L_x_154:
[----:B------:R-:W-:Y:S05]  /*b080*/  BSYNC B0 ;  /* 0x0000000000007941 */ /* 0x000fea0003800000 */
.L_x_153:
[----:B------:R-:W1:Y:S01]  /*b090*/  LDC R0, c[0x0][0xda4] ;  /* 0x00036900ff007b82 */ /* 0x000e620000000800 */
[----:B------:R-:W-:Y:S01]  /*b0a0*/  R2UR UR5, R204 ;  /* 0x00000000cc0572ca */ /* 0x000fe200000e0000 */
[----:B------:R-:W-:Y:S01]  /*b0b0*/  UIADD3 UR38, UR38, 0x1, URZ ;  /* 0x0000000126267890 */ /* 0x000fe2000fffe03f */
[----:B------:R-:W-:-:S03]  /*b0c0*/  VIADD R205, R205, 0x1 ;  /* 0x00000001cdcd7836 */ /* 0x000fc60000000000 */
[----:B------:R-:W-:-:S04]  /*b0d0*/  UISETP.NE.AND UP0, UPT, UR38, 0x2, UPT ;  /* 0x000000022600788c */ /* 0x000fc8000bf05270 */
[----:B------:R-:W-:Y:S02]  /*b0e0*/  USEL UR4, URZ, 0x1, UP0 ;  /* 0x000000013f047887 */ /* 0x000fe40008000000 */
[----:B------:R-:W-:Y:S02]  /*b0f0*/  USEL UR38, UR38, URZ, UP0 ;  /* 0x0000003f26267287 */ /* 0x000fe40008000000 */
[----:B------:R-:W-:Y:S01]  /*b100*/  ULOP3.LUT UR61, UR61, UR4, URZ, 0x3c, !UPT ;  /* 0x000000043d3d7292 */ /* 0x000fe2000f8e3c3f */
[----:B-1----:R-:W-:-:S13]  /*b110*/  ISETP.LE.AND P0, PT, R0, UR5, PT ;  /* 0x0000000500007c0c */ /* 0x002fda000bf03270 */
[----:B------:R-:W-:Y:S05]  /*b120*/  @!P0 BRA `(.L_x_155) ;  /* 0xffffff6000648947 */ /* 0x000fea000383ffff */
[----:B------:R-:W-:Y:S05]  /*b130*/  EXIT ;  /* 0x000000000000794d */ /* 0x000fea0003800000 */
.L_x_127:
[----:B------:R-:W-:-:S08]  /*b140*/  NOP ;  /* 0x0000000000007918 */ /* 0x000fd00000000000 */
[----:B-1----:R-:W1:-:S00]  /*b150*/  USETMAXREG.DEALLOC.CTAPOOL 0x18 ;  /* 0x00000018000079c8 */ /* 0x002e4000080e0500 */
[----:B-1----:R-:W-:-:S06]  /*b160*/  LOP3.LUT R0, R0, 0x3, RZ, 0xc0, !PT ;  /* 0x0000000300007812 */ /* 0x002fcc00078ec0ff */
[----:B------:R-:W1:Y:S02]  /*b170*/  SHFL.IDX PT, R0, R0, RZ, 0x1f ;  /* 0x00001fff00007589 */ /* 0x000e6400000e0000 */
[----:B-1----:R-:W-:-:S13]  /*b180*/  ISETP.NE.AND P0, PT, R0, RZ, PT ;  /* 0x000000ff0000720c */ /* 0x002fda0003f05270 */
[----:B------:R-:W-:Y:S05]  /*b190*/  @P0 EXIT ;  /* 0x000000000000094d */ /* 0x000fea0003800000 */
[----:B------:R-:W1:Y:S01]  /*b1a0*/  S2UR UR4, SR_CTAID.X ;  /* 0x00000000000479c3 */ /* 0x000e620000002500 */
[----:B------:R-:W-:Y:S02]  /*b1b0*/  IMAD.MOV.U32 R16, RZ, RZ, RZ ;  /* 0x000000ffff107224 */ /* 0x000fe400078e00ff */
[----:B------:R-:W-:Y:S02]  /*b1c0*/  IMAD.MOV.U32 R2, RZ, RZ, 0x1 ;  /* 0x00000001ff027424 */ /* 0x000fe400078e00ff */
[----:B------:R-:W-:-:S03]  /*b1d0*/  IMAD.MOV.U32 R17, RZ, RZ, 0x1 ;  /* 0x00000001ff117424 */ /* 0x000fc600078e00ff */
[----:B------:R-:W1:Y:S02]  /*b1e0*/  LDC R0, c[0x0][0xda4] ;  /* 0x00036900ff007b82 */ /* 0x000e640000000800 */
[----:B-1----:R-:W-:-:S13]  /*b1f0*/  ISETP.LE.AND P0, PT, R0, UR4, PT ;  /* 0x0000000400007c0c */ /* 0x002fda000bf03270 */
[----:B------:R-:W-:Y:S05]  /*b200*/  @P0 BRA `(.L_x_156) ;  /* 0x0000003000740947 */ /* 0x000fea0003800000 */
[----:B------:R-:W2:Y:S01]  /*b210*/  LDL R3, [R1+0x1c] ;  /* 0x00001c0001037983 */ /* 0x000ea20000100800 */
[----:B------:R-:W1:Y:S01]  /*b220*/  S2R R4, SR_TID.X ;  /* 0x0000000000047919 */ /* 0x000e620000002100 */
[----:B------:R-:W3:Y:S01]  /*b230*/  S2UR UR4, SR_CTAID.X ;  /* 0x00000000000479c3 */ /* 0x000ee20000002500 */
[----:B------:R-:W-:Y:S02]  /*b240*/  LOP3.LUT R19, R19, 0xfffffffd, RZ, 0xc0, !PT ;  /* 0xfffffffd13137812 */ /* 0x000fe400078ec0ff */
[----:B-1----:R-:W-:-:S05]  /*b250*/  LOP3.LUT P0, R0, R4, 0x1f, RZ, 0xc0, !PT ;  /* 0x0000001f04007812 */ /* 0x002fca000780c0ff */
[----:B------:R3:W-:Y:S02]  /*b260*/  STL [R1+0x28], R0 ;  /* 0x0000280001007387 */ /* 0x0007e40000100800 */
[----:B---3--:R-:W-:-:S05]  /*b270*/  IMAD.U32 R0, RZ, RZ, UR4 ;  /* 0x00000004ff007e24 */ /* 0x008fca000f8e00ff */
[----:B------:R2:W-:Y:S01]  /*b280*/  STL [R1+0x18], R0 ;  /* 0x0000180001007387 */ /* 0x0005e20000100800 */
[----:B------:R-:W-:-:S04]  /*b290*/  LOP3.LUT P1, RZ, R4, 0x7f, RZ, 0xc0, !PT ;  /* 0x0000007f04ff7812 */ /* 0x000fc8000782c0ff */
[----:B------:R-:W-:Y:S01]  /*b2a0*/  PLOP3.LUT P0, PT, P0, P1, PT, 0x8a, 0x0 ;  /* 0x000000000000781c */ /* 0x000fe20000703172 */
[----:B------:R-:W-:-:S08]  /*b2b0*/  IMAD.MOV.U32 R16, RZ, RZ, RZ ;  /* 0x000000ffff107224 */ /* 0x000fd000078e00ff */
[----:B------:R-:W-:-:S04]  /*b2c0*/  @P1 LOP3.LUT R19, R19, 0x2, RZ, 0xfc, !PT ;  /* 0x0000000213131812 */ /* 0x000fc800078efcff */
[----:B------:R-:W-:Y:S01]  /*b2d0*/  LOP3.LUT R19, R19, 0xfffffffe, RZ, 0xc0, !PT ;  /* 0xfffffffe13137812 */ /* 0x000fe200078ec0ff */
[----:B------:R-:W-:-:S03]  /*b2e0*/  IMAD.MOV.U32 R17, RZ, RZ, 0x1 ;  /* 0x00000001ff117424 */ /* 0x000fc600078e00ff */
[----:B------:R-:W-:Y:S01]  /*b2f0*/  @P0 LOP3.LUT R19, R19, 0x1, RZ, 0xfc, !PT ;  /* 0x0000000113130812 */ /* 0x000fe200078efcff */
[----:B------:R-:W-:Y:S01]  /*b300*/  ULDC.64 UR36, c[0x0][0x198] ;  /* 0x0000660000247ab9 */ /* 0x000fe20000000a00 */
[----:B------:R-:W-:Y:S01]  /*b310*/  ULDC UR38, c[0x0][0xc] ;  /* 0x0000030000267ab9 */ /* 0x000fe20000000800 */
[----:B--2---:R-:W-:-:S05]  /*b320*/  LOP3.LUT R0, R3, 0x2, RZ, 0xfc, !PT ;  /* 0x0000000203007812 */ /* 0x004fca00078efcff */
[----:B------:R1:W-:Y:S04]  /*b330*/  STL [R1+0xc], R0 ;  /* 0x00000c0001007387 */ /* 0x0003e80000100800 */
[----:B------:R1:W-:Y:S02]  /*b340*/  STL [R1+0x24], RZ ;  /* 0x000024ff01007387 */ /* 0x0003e40000100800 */
.L_x_208:
        /* <DEDUP_REMOVED lines=14> */
[----:B--2---:R-:W-:-:S04]  /*b430*/  @P0 IMAD.HI.U32 R2, R4, R2, RZ ;  /* 0x0000000204020227 */ /* 0x004fc800078e00ff */
[----:B------:R-:W-:Y:S01]  /*b440*/  IMAD.MOV.U32 R6, RZ, RZ, R4 ;  /* 0x000000ffff067224 */ /* 0x000fe200078e0004 */
[----:B----4-:R-:W-:Y:S01]  /*b450*/  @P0 SHF.R.U32.HI R6, RZ, R3, R2 ;  /* 0x00000003ff060219 */ /* 0x010fe20000011602 */
[----:B------:R-:W1:Y:S04]  /*b460*/  LDC R4, c[0x0][0x2e0] ;  /* 0x0000b800ff047b82 */ /* 0x000e680000000800 */
[----:B------:R-:W-:Y:S01]  /*b470*/  IMAD.MOV.U32 R7, RZ, RZ, R6 ;  /* 0x000000ffff077224 */ /* 0x000fe200078e0006 */
[----:B------:R2:W-:Y:S03]  /*b480*/  STL [R1+0x10], R6 ;  /* 0x0000100601007387 */ /* 0x0005e60000100800 */
[----:B------:R-:W4:Y:S01]  /*b490*/  @P1 LDC.64 R2, c[0x0][0xdb8] ;  /* 0x00036e00ff021b82 */ /* 0x000f220000000a00 */
[----:B-1----:R-:W-:-:S02]  /*b4a0*/  IMAD R9, R4, UR4, RZ ;  /* 0x0000000404097c24 */ /* 0x002fc4000f8e02ff */
[----:B----4-:R-:W-:-:S05]  /*b4b0*/  @P1 IMAD.HI.U32 R2, R6, R2, RZ ;  /* 0x0000000206021227 */ /* 0x010fca00078e00ff */
[----:B------:R-:W-:Y:S01]  /*b4c0*/  @P1 SHF.R.U32.HI R7, RZ, R3, R2 ;  /* 0x00000003ff071219 */ /* 0x000fe20000011602 */
[----:B------:R-:W-:Y:S01]  /*b4d0*/  VIADD R3, R9, 0x6f ;  /* 0x0000006f09037836 */ /* 0x000fe20000000000 */
[----:B------:R-:W-:-:S03]  /*b4e0*/  MOV R2, 0x400 ;  /* 0x0000040000027802 */ /* 0x000fc60000000f00 */
[----:B------:R2:W-:Y:S01]  /*b4f0*/  STL [R1], R7 ;  /* 0x0000000701007387 */ /* 0x0005e20000100800 */
[----:B---3--:R-:W-:Y:S01]  /*b500*/  LEA R8, R5, R2, 0x18 ;  /* 0x0000000205087211 */ /* 0x008fe200078ec0ff */
[----:B------:R-:W-:Y:S02]  /*b510*/  IMAD.MOV.U32 R2, RZ, RZ, RZ ;  /* 0x000000ffff027224 */ /* 0x000fe400078e00ff */
[----:B------:R2:W-:Y:S02]  /*b520*/  STL [R1+0x20], R9 ;  /* 0x0000200901007387 */ /* 0x0005e40000100800 */
[----:B------:R-:W-:Y:S02]  /*b530*/  VIADD R4, R8, 0x21400 ;  /* 0x0002140008047836 */ /* 0x000fe40000000000 */
[----:B------:R-:W-:Y:S01]  /*b540*/  IMAD.HI R2, R3, -0x6db6db6d, R2 ;  /* 0x9249249303027827 */ /* 0x000fe200078e0202 */
[----:B------:R2:W-:Y:S02]  /*b550*/  STL [R1+0x8], R8 ;  /* 0x0000080801007387 */ /* 0x0005e40000100800 */
[----:B------:R-:W-:Y:S01]  /*b560*/  LOP3.LUT P0, RZ, R4, 0x3ff, RZ, 0xc0, !PT ;  /* 0x000003ff04ff7812 */ /* 0x000fe2000780c0ff */
[----:B------:R-:W-:-:S04]  /*b570*/  IMAD.MOV R3, RZ, RZ, -R7 ;  /* 0x000000ffff037224 */ /* 0x000fc800078e0a07 */
[----:B------:R-:W-:Y:S01]  /*b580*/  IMAD R4, R0, R3, R6 ;  /* 0x0000000300047224 */ /* 0x000fe200078e0206 */
[----:B------:R-:W-:-:S04]  /*b590*/  SHF.R.U32.HI R3, RZ, 0x1f, R2 ;  /* 0x0000001fff037819 */ /* 0x000fc80000011602 */
[----:B------:R-:W-:Y:S01]  /*b5a0*/  LEA.HI.SX32 R0, R2, R3, 0x1a ;  /* 0x0000000302007211 */ /* 0x000fe200078fd2ff */
[----:B------:R2:W-:Y:S04]  /*b5b0*/  STL [R1+0x4], R4 ;  /* 0x0000040401007387 */ /* 0x0005e80000100800 */
[----:B------:R2:W-:Y:S01]  /*b5c0*/  STL [R1+0x14], R0 ;  /* 0x0000140001007387 */ /* 0x0005e20000100800 */
[----:B------:R-:W-:Y:S05]  /*b5d0*/  @!P0 BRA `(.L_x_157) ;  /* 0x0000000000408947 */ /* 0x000fea0003800000 */
[----:B------:R-:W-:Y:S01]  /*b5e0*/  MOV R2, 0x0 ;  /* 0x0000000000027802 */ /* 0x000fe20000000f00 */
[----:B------:R-:W-:Y:S01]  /*b5f0*/  ULDC.64 UR6, c[0x4][0xa8] ;  /* 0x01002a0000067ab9 */ /* 0x000fe20000000a00 */
[----:B------:R-:W-:Y:S01]  /*b600*/  ULDC.64 UR8, c[0x4][0xb0] ;  /* 0x01002c0000087ab9 */ /* 0x000fe20000000a00 */
[----:B------:R-:W-:Y:S01]  /*b610*/  ULDC.64 UR4, c[0x4][0x8] ;  /* 0x0100020000047ab9 */ /* 0x000fe20000000a00 */
[----:B--2---:R-:W-:Y:S02]  /*b620*/  IMAD.U32 R4, RZ, RZ, UR6 ;  /* 0x00000006ff047e24 */ /* 0x004fe4000f8e00ff */
[----:B------:R-:W1:Y:S01]  /*b630*/  LDC.64 R2, c[0x4][R2] ;  /* 0x0100000002027b82 */ /* 0x000e620000000a00 */
[----:B------:R-:W-:Y:S02]  /*b640*/  IMAD.U32 R5, RZ, RZ, UR7 ;  /* 0x00000007ff057e24 */ /* 0x000fe4000f8e00ff */
[----:B------:R-:W-:Y:S02]  /*b650*/  IMAD.U32 R6, RZ, RZ, UR8 ;  /* 0x00000008ff067e24 */ /* 0x000fe4000f8e00ff */
[----:B------:R-:W-:-:S02]  /*b660*/  IMAD.U32 R7, RZ, RZ, UR9 ;  /* 0x00000009ff077e24 */ /* 0x000fc4000f8e00ff */
[----:B------:R-:W-:Y:S02]  /*b670*/  IMAD.U32 R10, RZ, RZ, UR4 ;  /* 0x00000004ff0a7e24 */ /* 0x000fe4000f8e00ff */
[----:B------:R-:W-:Y:S02]  /*b680*/  IMAD.U32 R11, RZ, RZ, UR5 ;  /* 0x00000005ff0b7e24 */ /* 0x000fe4000f8e00ff */
[----:B------:R-:W-:Y:S02]  /*b690*/  IMAD.MOV.U32 R8, RZ, RZ, 0x70 ;  /* 0x00000070ff087424 */ /* 0x000fe400078e00ff */
[----:B------:R-:W-:Y:S02]  /*b6a0*/  IMAD.MOV.U32 R12, RZ, RZ, 0x1 ;  /* 0x00000001ff0c7424 */ /* 0x000fe400078e00ff */
[----:B------:R-:W-:-:S07]  /*b6b0*/  IMAD.MOV.U32 R13, RZ, RZ, RZ ;  /* 0x000000ffff0d7224 */ /* 0x000fce00078e00ff */
[----:B------:R-:W-:-:S07]  /*b6c0*/  LEPC R20, `(.L_x_157) ;  /* 0x000000001014794e */ /* 0x000fce0000000000 */
[----:B-1----:R-:W-:Y:S05]  /*b6d0*/  CALL.ABS.NOINC R2 ;  /* 0x0000000002007343 */ /* 0x002fea0003c00000 */
.L_x_157:
[----:B------:R-:W2:Y:S02]  /*b6e0*/  LDL R2, [R1+0x8] ;  /* 0x0000080001027983 */ /* 0x000ea40000100800 */
[----:B--2---:R-:W-:-:S05]  /*b6f0*/  VIADD R0, R2, 0x400 ;  /* 0x0000040002007836 */ /* 0x004fca0000000000 */
[----:B------:R-:W-:-:S13]  /*b700*/  LOP3.LUT P0, RZ, R0, 0x3ff, RZ, 0xc0, !PT ;  /* 0x000003ff00ff7812 */ /* 0x000fda000780c0ff */
[----:B------:R-:W-:Y:S05]  /*b710*/  @!P0 BRA `(.L_x_158) ;  /* 0x0000000000808947 */ /* 0x000fea0003800000 */
[----:B------:R-:W-:Y:S01]  /*b720*/  MOV R0, 0x0 ;  /* 0x0000000000007802 */ /* 0x000fe20000000f00 */
[----:B------:R-:W-:Y:S01]  /*b730*/  ULDC.64 UR6, c[0x4][0xa8] ;  /* 0x01002a0000067ab9 */ /* 0x000fe20000000a00 */
[----:B------:R-:W-:Y:S01]  /*b740*/  ULDC.64 UR8, c[0x4][0xb0] ;  /* 0x01002c0000087ab9 */ /* 0x000fe20000000a00 */
[----:B------:R-:W-:Y:S01]  /*b750*/  ULDC.64 UR4, c[0x4][0x10] ;  /* 0x0100040000047ab9 */ /* 0x000fe20000000a00 */
[----:B------:R1:W2:Y:S01]  /*b760*/  LDC.64 R2, c[0x4][R0] ;  /* 0x0100000000027b82 */ /* 0x0002a20000000a00 */
[----:B------:R-:W-:Y:S02]  /*b770*/  IMAD.U32 R4, RZ, RZ, UR6 ;  /* 0x00000006ff047e24 */ /* 0x000fe4000f8e00ff */
[----:B------:R-:W-:Y:S02]  /*b780*/  IMAD.U32 R5, RZ, RZ, UR7 ;  /* 0x00000007ff057e24 */ /* 0x000fe4000f8e00ff */
[----:B------:R-:W-:Y:S02]  /*b790*/  IMAD.U32 R6, RZ, RZ, UR8 ;  /* 0x00000008ff067e24 */ /* 0x000fe4000f8e00ff */
[----:B------:R-:W-:-:S02]  /*b7a0*/  IMAD.U32 R7, RZ, RZ, UR9 ;  /* 0x00000009ff077e24 */ /* 0x000fc4000f8e00ff */
[----:B------:R-:W-:Y:S02]  /*b7b0*/  IMAD.U32 R10, RZ, RZ, UR4 ;  /* 0x00000004ff0a7e24 */ /* 0x000fe4000f8e00ff */
[----:B------:R-:W-:Y:S02]  /*b7c0*/  IMAD.U32 R11, RZ, RZ, UR5 ;  /* 0x00000005ff0b7e24 */ /* 0x000fe4000f8e00ff */
[----:B------:R-:W-:Y:S02]  /*b7d0*/  IMAD.MOV.U32 R8, RZ, RZ, 0x70 ;  /* 0x00000070ff087424 */ /* 0x000fe400078e00ff */
[----:B------:R-:W-:Y:S02]  /*b7e0*/  IMAD.MOV.U32 R12, RZ, RZ, 0x1 ;  /* 0x00000001ff0c7424 */ /* 0x000fe400078e00ff */
[----:B-1----:R-:W-:-:S07]  /*b7f0*/  IMAD.MOV.U32 R13, RZ, RZ, RZ ;  /* 0x000000ffff0d7224 */ /* 0x002fce00078e00ff */
[----:B------:R-:W-:-:S07]  /*b800*/  LEPC R20, `(.L_x_159) ;  /* 0x000000001014794e */ /* 0x000fce0000000000 */
[----:B--2---:R-:W-:Y:S05]  /*b810*/  CALL.ABS.NOINC R2 ;  /* 0x0000000002007343 */ /* 0x004fea0003c00000 */
.L_x_159:
[----:B------:R-:W-:Y:S01]  /*b820*/  MOV R2, 0x0 ;  /* 0x0000000000027802 */ /* 0x000fe20000000f00 */
[----:B------:R-:W-:Y:S01]  /*b830*/  ULDC.64 UR6, c[0x4][0xa8] ;  /* 0x01002a0000067ab9 */ /* 0x000fe20000000a00 */
[----:B------:R-:W-:Y:S01]  /*b840*/  ULDC.64 UR8, c[0x4][0xb0] ;  /* 0x01002c0000087ab9 */ /* 0x000fe20000000a00 */
[----:B------:R-:W-:Y:S01]  /*b850*/  ULDC.64 UR4, c[0x4][0x18] ;  /* 0x0100060000047ab9 */ /* 0x000fe20000000a00 */
[----:B------:R-:W-:Y:S02]  /*b860*/  IMAD.U32 R4, RZ, RZ, UR6 ;  /* 0x00000006ff047e24 */ /* 0x000fe4000f8e00ff */
        /* <DEDUP_REMOVED lines=11> */
.L_x_158:
[----:B------:R-:W2:Y:S01]  /*b920*/  LDL R8, [R1+0x4] ;  /* 0x0000040001087983 */ /* 0x000ea20000100800 */
[----:B------:R-:W1:Y:S01]  /*b930*/  LDC R0, c[0x0][0x428] ;  /* 0x00010a00ff007b82 */ /* 0x000e620000000800 */
[----:B------:R-:W-:Y:S02]  /*b940*/  ULDC.64 UR4, c[0x0][0x9f8] ;  /* 0x00027e0000047ab9 */ /* 0x000fe40000000a00 */
[----:B------:R-:W3:Y:S04]  /*b950*/  LDL R6, [R1] ;  /* 0x0000000001067983 */ /* 0x000ee80000100800 */
[----:B------:R-:W4:Y:S01]  /*b960*/  LDL R7, [R1+0x28] ;  /* 0x0000280001077983 */ /* 0x000f220000100800 */
[----:B-1----:R-:W-:-:S03]  /*b970*/  ISETP.NE.AND P1, PT, R0, 0x1, PT ;  /* 0x000000010000780c */ /* 0x002fc60003f25270 */
[----:B------:R-:W4:Y:S01]  /*b980*/  LDL.LU R5, [R1+0x10] ;  /* 0x0000100001057983 */ /* 0x000f220000300800 */
[----:B------:R-:W-:Y:S01]  /*b990*/  ISETP.NE.U32.AND P0, PT, RZ, UR4, PT ;  /* 0x00000004ff007c0c */ /* 0x000fe2000bf05070 */
[----:B------:R-:W-:Y:S01]  /*b9a0*/  ULDC.64 UR6, c[0x0][0x208] ;  /* 0x0000820000067ab9 */ /* 0x000fe20000000a00 */
[----:B------:R-:W-:Y:S01]  /*b9b0*/  ULDC UR4, c[0x0][0xda8] ;  /* 0x00036a0000047ab9 */ /* 0x000fe20000000800 */
[----:B------:R-:W4:Y:S01]  /*b9c0*/  LDL R4, [R1+0x18] ;  /* 0x0000180001047983 */ /* 0x000f220000100800 */
[----:B------:R-:W-:-:S05]  /*b9d0*/  ISETP.NE.AND.EX P0, PT, RZ, UR5, PT, P0 ;  /* 0x00000005ff007c0c */ /* 0x000fca000bf05300 */
[----:B------:R-:W2:Y:S08]  /*b9e0*/  @P1 LDC R2, c[0x0][0x42c] ;  /* 0x00010b00ff021b82 */ /* 0x000eb00000000800 */
[----:B------:R-:W1:Y:S01]  /*b9f0*/  @P1 LDC R3, c[0x0][0x430] ;  /* 0x00010c00ff031b82 */ /* 0x000e620000000800 */
[----:B--2---:R-:W-:-:S04]  /*ba00*/  @P1 IMAD.HI.U32 R2, R8, R2, RZ ;  /* 0x0000000208021227 */ /* 0x004fc800078e00ff */
[----:B------:R-:W-:Y:S01]  /*ba10*/  IMAD.MOV.U32 R0, RZ, RZ, R8 ;  /* 0x000000ffff007224 */ /* 0x000fe200078e0008 */
[----:B-1----:R-:W-:Y:S02]  /*ba20*/  @P1 SHF.R.U32.HI R0, RZ, R3, R2 ;  /* 0x00000003ff001219 */ /* 0x002fe40000011602 */
[----:B------:R-:W3:Y:S02]  /*ba30*/  @P0 LDC.64 R2, c[0x0][0x9f8] ;  /* 0x00027e00ff020b82 */ /* 0x000ee40000000a00 */
[----:B---3--:R-:W-:-:S05]  /*ba40*/  @P0 IMAD.WIDE R2, R6, 0x4, R2 ;  /* 0x0000000406020825 */ /* 0x008fca00078e0202 */
[----:B------:R1:W5:Y:S01]  /*ba50*/  @P0 LDG.E R6, desc[UR6][R2.64] ;  /* 0x0000000602060981 */ /* 0x000362000c1e1900 */
[----:B----4-:R-:W-:Y:S01]  /*ba60*/  ISETP.NE.AND P1, PT, R7, RZ, PT ;  /* 0x000000ff0700720c */ /* 0x010fe20003f25270 */
[----:B------:R-:W-:Y:S01]  /*ba70*/  IMAD.MOV R7, RZ, RZ, -R5 ;  /* 0x000000ffff077224 */ /* 0x000fe200078e0a05 */
[----:B------:R-:W2:Y:S02]  /*ba80*/  S2R R21, SR_CgaCtaId ;  /* 0x0000000000157919 */ /* 0x000ea40000008800 */
[----:B------:R-:W-:Y:S01]  /*ba90*/  PLOP3.LUT P2, PT, P1, PT, PT, 0x8, 0x0 ;  /* 0x000000000000781c */ /* 0x000fe20000f4e170 */
[----:B------:R-:W-:-:S04]  /*baa0*/  IMAD R7, R7, UR4, R4 ;  /* 0x0000000407077c24 */ /* 0x000fc8000f8e0204 */
[----:B------:R-:W-:-:S04]  /*bab0*/  IMAD.SHL.U32 R7, R7, 0x80, RZ ;  /* 0x0000008007077824 */ /* 0x000fc800078e00ff */
[----:B------:R-:W-:-:S05]  /*bac0*/  VOTEU.ALL UP1, P1 ;  /* 0x00000000003f7886 */ /* 0x000fca0000820000 */
[----:B------:R-:W-:-:S04]  /*bad0*/  @!UP1 UIADD3 UR8, UP0, UR36, 0x270, URZ ;  /* 0x0000027024089890 */ /* 0x000fc8000ff1e03f */
[----:B------:R-:W-:-:S03]  /*bae0*/  @!UP1 UIADD3.X UR9, URZ, UR37, URZ, UP0, !UPT ;  /* 0x000000253f099290 */ /* 0x000fc600087fe43f */
[----:B-1----:R-:W-:-:S09]  /*baf0*/  VOTEU.ALL UP0, P1 ;  /* 0x00000000003f7886 */ /* 0x002fd20000800000 */
.L_x_160:
[----:B------:R-:W3:Y:S04]  /*bb00*/  LDL R3, [R1] ;  /* 0x0000000001037983 */ /* 0x000ee80000100800 */
[----:B------:R-:W4:Y:S01]  /*bb10*/  LDL R2, [R1+0x4] ;  /* 0x0000040001027983 */ /* 0x000f220000100800 */
[----:B------:R-:W-:Y:S01]  /*bb20*/  UMOV UR4, URZ ;  /* 0x0000003f00047c82 */ /* 0x000fe20008000000 */
[----:B------:R-:W-:Y:S02]  /*bb30*/  PLOP3.LUT P0, PT, P0, P2, PT, 0xa2, 0x0 ;  /* 0x000000000000781c */ /* 0x000fe40000705472 */
[----:B---3--:R-:W-:-:S08]  /*bb40*/  @P2 R2UR P0, UR7, R3 ;  /* 0x00000000030722ca */ /* 0x008fd00000000000 */
[----:B------:R-:W-:Y:S02]  /*bb50*/  PLOP3.LUT P0, PT, P0, P2, PT, 0xa2, 0x0 ;  /* 0x000000000000781c */ /* 0x000fe40000705472 */
[----:B----4-:R-:W-:-:S08]  /*bb60*/  @P2 R2UR.OR P0, UR6, R2 ;  /* 0x00000000020622ca */ /* 0x010fd00000100000 */
        /* <DEDUP_REMOVED lines=8> */
.L_x_161:
[----:B------:R-:W3:Y:S04]  /*bbf0*/  LDL R3, [R1] ;  /* 0x0000000001037983 */ /* 0x000ee80000100800 */
[----:B------:R-:W4:Y:S01]  /*bc00*/  LDL R2, [R1+0x4] ;  /* 0x0000040001027983 */ /* 0x000f220000100800 */
        /* <DEDUP_REMOVED lines=12> */
.L_x_162:
        /* <DEDUP_REMOVED lines=11> */
[----:B------:R-:W1:Y:S01]  /*bd80*/  LDC.64 R2, c[0x0][0x3f8] ;  /* 0x0000fe00ff027b82 */ /* 0x000e620000000a00 */
[----:B--2---:R-:W-:Y:S01]  /*bd90*/  LOP3.LUT R21, R21, 0x1, RZ, 0xc0, !PT ;  /* 0x0000000115157812 */ /* 0x004fe200078ec0ff */
[----:B------:R-:W-:-:S04]  /*bda0*/  UMOV UR4, 0xffffffff ;  /* 0xffffffff00047882 */ /* 0x000fc80000000000 */
[C---:B------:R-:W-:Y:S02]  /*bdb0*/  IMAD R20, R21.reuse, 0x38, RZ ;  /* 0x0000003815147824 */ /* 0x040fe400078e02ff */
[----:B------:R-:W-:Y:S01]  /*bdc0*/  IMAD R21, R21, 0xe00, RZ ;  /* 0x00000e0015157824 */ /* 0x000fe200078e02ff */
[----:B-1----:R-:W-:-:S04]  /*bdd0*/  ISETP.NE.U32.AND P0, PT, R2, RZ, PT ;  /* 0x000000ff0200720c */ /* 0x002fc80003f05070 */
[----:B------:R-:W-:-:S04]  /*bde0*/  ISETP.NE.AND.EX P0, PT, R3, RZ, PT, P0 ;  /* 0x000000ff0300720c */ /* 0x000fc80003f05300 */
[----:B-----5:R-:W-:Y:S01]  /*bdf0*/  SEL R5, R6, RZ, !P0 ;  /* 0x000000ff06057207 */ /* 0x020fe20004000000 */
[----:B------:R-:W-:Y:S08]  /*be00*/  BRA.DIV UR4, `(.L_x_163) ;  /* 0x0000002a04c07947 */ /* 0x000ff0000b800000 */
.L_x_224:
[----:B------:R-:W2:Y:S01]  /*be10*/  LDL R8, [R1+0x14] ;  /* 0x0000140001087983 */ /* 0x000ea20000100800 */
[----:B------:R-:W-:Y:S01]  /*be20*/  UMOV UR4, 0xffffffff ;  /* 0xffffffff00047882 */ /* 0x000fe20000000000 */
[--C-:B------:R-:W-:Y:S01]  /*be30*/  SHF.R.S32.HI R12, RZ, 0x1f, R6.reuse ;  /* 0x0000001fff0c7819 */ /* 0x100fe20000011406 */
[----:B------:R-:W-:Y:S02]  /*be40*/  IMAD.MOV.U32 R4, RZ, RZ, R6 ;  /* 0x000000ffff047224 */ /* 0x000fe400078e0006 */
[----:B--2---:R-:W-:Y:S01]  /*be50*/  VIADD R8, R8, 0xffffffff ;  /* 0xffffffff08087836 */ /* 0x004fe20000000000 */
[----:B------:R-:W-:Y:S06]  /*be60*/  BRA.DIV UR4, `(.L_x_164) ;  /* 0x0000002a04dc7947 */ /* 0x000fec000b800000 */
[----:B------:R-:W-:-:S13]  /*be70*/  ELECT P6, URZ, PT ;  /* 0x00000000003f782f */ /* 0x000fda00038c0000 */
.L_x_227:
[----:B------:R-:W-:Y:S05]  /*be80*/  @!P6 BRA `(.L_x_165) ;  /* 0x000000040028e947 */ /* 0x000fea0003800000 */
[----:B------:R-:W-:Y:S01]  /*be90*/  IMAD.MOV.U32 R18, RZ, RZ, R8 ;  /* 0x000000ffff127224 */ /* 0x000fe200078e0008 */
        /* <DEDUP_REMOVED lines=8> */
[----:B------:R-:W-:-:S04]  /*bf20*/  @P1 SHF.R.U32.HI R5, RZ, R11, R10 ;  /* 0x0000000bff051219 */ /* 0x000fc8000001160a */
[--C-:B------:R-:W-:Y:S01]  /*bf30*/  SHF.R.S32.HI R11, RZ, 0x1f, R5.reuse ;  /* 0x0000001fff0b7819 */ /* 0x100fe20000011405 */
[--C-:B------:R-:W-:Y:S02]  /*bf40*/  IMAD.MOV R18, RZ, RZ, -R5.reuse ;  /* 0x000000ffff127224 */ /* 0x100fe400078e0a05 */
[----:B------:R-:W-:Y:S02]  /*bf50*/  IMAD.MOV.U32 R10, RZ, RZ, R5 ;  /* 0x000000ffff0a7224 */ /* 0x000fe400078e0005 */
[----:B------:R-:W-:Y:S02]  /*bf60*/  IMAD R18, R9, R18, R8 ;  /* 0x0000001209127224 */ /* 0x000fe400078e0208 */
[----:B------:R-:W-:Y:S02]  /*bf70*/  IMAD R9, R12, UR4, RZ ;  /* 0x000000040c097c24 */ /* 0x000fe4000f8e02ff */
[----:B------:R-:W-:-:S04]  /*bf80*/  IMAD.WIDE.U32 R10, R6, UR4, R10 ;  /* 0x00000004060a7c25 */ /* 0x000fc8000f8e000a */
[----:B------:R-:W-:Y:S01]  /*bf90*/  IMAD R5, R6, UR5, R9 ;  /* 0x0000000506057c24 */ /* 0x000fe2000f8e0209 */
[----:B------:R-:W-:-:S03]  /*bfa0*/  LEA R14, P1, R10, R2, 0x2 ;  /* 0x000000020a0e7211 */ /* 0x000fc600078210ff */
[----:B------:R-:W-:-:S05]  /*bfb0*/  IMAD.IADD R5, R11, 0x1, R5 ;  /* 0x000000010b057824 */ /* 0x000fca00078e0205 */
[----:B------:R-:W-:-:S05]  /*bfc0*/  LEA.HI.X R15, R10, R3, R5, 0x2, P1 ;  /* 0x000000030a0f7211 */ /* 0x000fca00008f1405 */
[----:B------:R1:W5:Y:S02]  /*bfd0*/  LDG.E R6, desc[UR6][R14.64] ;  /* 0x000000060e067981 */ /* 0x000364000c1e1900 */
.L_x_166:
[----:B------:R-:W2:Y:S01]  /*bfe0*/  S2R R9, SR_CgaCtaId ;  /* 0x0000000000097919 */ /* 0x000ea20000008800 */
[----:B------:R-:W-:-:S04]  /*bff0*/  MOV R5, 0x400 ;  /* 0x0000040000057802 */ /* 0x000fc80000000f00 */
[----:B--2---:R-:W-:Y:S02]  /*c000*/  LEA R5, R9, R5, 0x18 ;  /* 0x0000000509057211 */ /* 0x004fe400078ec0ff */
[----:B------:R-:W-:-:S03]  /*c010*/  SHF.L.U32 R9, R17, 0x1f, RZ ;  /* 0x0000001f11097819 */ /* 0x000fc600000006ff */
[----:B------:R-:W-:-:S04]  /*c020*/  IMAD R5, R16, 0x8, R5 ;  /* 0x0000000810057824 */ /* 0x000fc800078e0205 */
[----:B------:R-:W2:Y:S02]  /*c030*/  SYNCS.PHASECHK.TRANS64.TRYWAIT P1, [R5+URZ+0x36840], R9 ;  /* 0x03684009050075a7 */ /* 0x000ea4000802017f */
[----:B--2---:R-:W-:Y:S05]  /*c040*/  @!P1 BRA `(.L_x_167) ;  /* 0x0000002800849947 */ /* 0x004fea0003800000 */
.L_x_228:
[----:B------:R-:W3:Y:S01]  /*c050*/  LDL R10, [R1+0xc] ;  /* 0x00000c00010a7983 */ /* 0x000ee20000100800 */
[----:B------:R-:W4:Y:S02]  /*c060*/  S2R R11, SR_TID.X ;  /* 0x00000000000b7919 */ /* 0x000f240000002100 */
[----:B----4-:R-:W-:-:S13]  /*c070*/  LOP3.LUT P1, RZ, R11, 0x7f, RZ, 0xc0, !PT ;  /* 0x0000007f0bff7812 */ /* 0x010fda000782c0ff */
[----:B--2---:R-:W-:-:S04]  /*c080*/  @!P1 IMAD.MOV.U32 R9, RZ, RZ, 0xa800 ;  /* 0x0000a800ff099424 */ /* 0x004fc800078e00ff */
[----:B------:R3:W-:Y:S02]  /*c090*/  @!P1 SYNCS.ARRIVE.TRANS64 RZ, [R5+URZ+0x36830], R9 ;  /* 0x0368300905ff99a7 */ /* 0x0007e4000800003f */
[----:B---3--:R-:W-:-:S04]  /*c0a0*/  PRMT R9, R10, 0x9910, RZ ;  /* 0x000099100a097816 */ /* 0x008fc800000000ff */
[----:B------:R-:W-:-:S13]  /*c0b0*/  ISETP.NE.AND P1, PT, R9, 0x2, PT ;  /* 0x000000020900780c */ /* 0x000fda0003f25270 */
[----:B------:R-:W-:Y:S05]  /*c0c0*/  @P1 BRA `(.L_x_168) ;  /* 0x0000000000041947 */ /* 0x000fea0003800000 */
[----:B------:R-:W-:Y:S01]  /*c0d0*/  BPT.TRAP 0x1 ;  /* 0x000000040000795c */ /* 0x000fe20000300000 */
.L_x_168:
[----:B------:R-:W-:-:S13]  /*c0e0*/  LOP3.LUT P1, RZ, R19, 0x1, RZ, 0xc0, !PT ;  /* 0x0000000113ff7812 */ /* 0x000fda000782c0ff */
[----:B------:R-:W-:Y:S05]  /*c0f0*/  @P1 BRA `(.L_x_169) ;  /* 0x0000000000041947 */ /* 0x000fea0003800000 */
[----:B------:R-:W-:Y:S01]  /*c100*/  BPT.TRAP 0x1 ;  /* 0x000000040000795c */ /* 0x000fe20000300000 */
.L_x_169:
[----:B------:R-:W2:Y:S01]  /*c110*/  S2R R10, SR_CgaCtaId ;  /* 0x00000000000a7919 */ /* 0x000ea20000008800 */
[----:B------:R-:W-:Y:S01]  /*c120*/  MOV R9, 0x400 ;  /* 0x0000040000097802 */ /* 0x000fe20000000f00 */
[----:B------:R-:W-:Y:S01]  /*c130*/  UIADD3 UR4, UP0, UR36, 0x370, URZ ;  /* 0x0000037024047890 */ /* 0x000fe2000ff1e03f */
[----:B------:R-:W-:Y:S01]  /*c140*/  R2UR UR9, R5 ;  /* 0x00000000050972ca */ /* 0x000fe200000e0000 */
[----:B------:R-:W-:Y:S01]  /*c150*/  IMAD R5, R16, 0x5400, R21 ;  /* 0x0000540010057824 */ /* 0x000fe200078e0215 */
[----:B------:R-:W-:Y:S01]  /*c160*/  R2UR UR11, R18 ;  /* 0x00000000120b72ca */ /* 0x000fe200000e0000 */
[----:B------:R-:W-:Y:S01]  /*c170*/  UMOV UR10, URZ ;  /* 0x0000003f000a7c82 */ /* 0x000fe20008000000 */
[----:B------:R-:W-:Y:S01]  /*c180*/  R2UR UR5, R20 ;  /* 0x00000000140572ca */ /* 0x000fe200000e0000 */
[----:B------:R-:W-:Y:S01]  /*c190*/  UMOV UR18, 0x30000 ;  /* 0x0003000000127882 */ /* 0x000fe20000000000 */
[----:B------:R-:W-:Y:S01]  /*c1a0*/  R2UR UR12, R0 ;  /* 0x00000000000c72ca */ /* 0x000fe200000e0000 */
[----:B------:R-:W-:Y:S01]  /*c1b0*/  UMOV UR6, 0x0 ;  /* 0x0000000000067882 */ /* 0x000fe20000000000 */
[----:B-----5:R-:W-:Y:S01]  /*c1c0*/  R2UR UR13, R6 ;  /* 0x00000000060d72ca */ /* 0x020fe200000e0000 */
[----:B------:R-:W-:Y:S01]  /*c1d0*/  UMOV UR7, 0x14f00000 ;  /* 0x14f0000000077882 */ /* 0x000fe20000000000 */
[----:B------:R-:W-:-:S03]  /*c1e0*/  UMOV UR16, 0x40 ;  /* 0x0000004000107882 */ /* 0x000fc60000000000 */
[----:B------:R-:W-:-:S04]  /*c1f0*/  UIADD3 UR9, UR9, 0x36830, URZ ;  /* 0x0003683009097890 */ /* 0x000fc8000fffe03f */
[----:B------:R-:W-:Y:S02]  /*c200*/  UIMAD UR11, UR11, 0x70, UR5 ;  /* 0x000000700b0b78a4 */ /* 0x000fe4000f8e0205 */
[----:B------:R-:W-:Y:S01]  /*c210*/  UIADD3.X UR5, URZ, UR37, URZ, UP0, !UPT ;  /* 0x000000253f057290 */ /* 0x000fe200087fe43f */
[----:B--2---:R-:W-:-:S05]  /*c220*/  LEA R9, R10, R9, 0x18 ;  /* 0x000000090a097211 */ /* 0x004fca00078ec0ff */
[----:B------:R-:W-:-:S05]  /*c230*/  IMAD R5, R5, 0x2, R9 ;  /* 0x0000000205057824 */ /* 0x000fca00078e0209 */
[----:B------:R-:W-:Y:S01]  /*c240*/  R2UR UR8, R5 ;  /* 0x00000000050872ca */ /* 0x000fe200000e0000 */
[----:B------:R-:W-:-:S12]  /*c250*/  IMAD.MOV.U32 R5, RZ, RZ, R6 ;  /* 0x000000ffff057224 */ /* 0x000fd800078e0006 */
[----:B------:R-:W-:Y:S02]  /*c260*/  UIADD3 UR14, UR8, 0x21400, URZ ;  /* 0x00021400080e7890 */ /* 0x000fe4000fffe03f */
[----:B------:R-:W-:Y:S02]  /*c270*/  UIADD3 UR15, UR8, 0x24c00, URZ ;  /* 0x00024c00080f7890 */ /* 0x000fe4000fffe03f */
[----:B------:R-:W-:-:S03]  /*c280*/  UIADD3 UR17, UR8, 0x28400, URZ ;  /* 0x0002840008117890 */ /* 0x000fc6000fffe03f */
[----:B------:R-:W-:Y:S01]  /*c290*/  UMOV UR8, UR14 ;  /* 0x0000000e00087c82 */ /* 0x000fe20008000000 */
[----:B------:R-:W-:Y:S01]  /*c2a0*/  UMOV UR14, 0x80 ;  /* 0x00000080000e7882 */ /* 0x000fe20000000000 */
[----:B------:R2:W-:Y:S02]  /*c2b0*/  UTMALDG.4D.MULTICAST [UR8], [UR4], UR18, desc[UR6] ;  /* 0x00000608040073b4 */ /* 0x0005e40008019812 */
[----:B--2---:R-:W-:Y:S01]  /*c2c0*/  UMOV UR8, UR15 ;  /* 0x0000000f00087c82 */ /* 0x004fe20008000000 */
[----:B------:R-:W-:Y:S02]  /*c2d0*/  UMOV UR10, UR16 ;  /* 0x00000010000a7c82 */ /* 0x000fe40008000000 */
[----:B------:R2:W-:Y:S02]  /*c2e0*/  UTMALDG.4D.MULTICAST [UR8], [UR4], UR18, desc[UR6] ;  /* 0x00000608040073b4 */ /* 0x0005e40008019812 */
[----:B--2---:R-:W-:Y:S01]  /*c2f0*/  UMOV UR8, UR17 ;  /* 0x0000001100087c82 */ /* 0x004fe20008000000 */
[----:B------:R-:W-:-:S02]  /*c300*/  UMOV UR10, UR14 ;  /* 0x0000000e000a7c82 */ /* 0x000fc40008000000 */
[----:B------:R2:W-:Y:S02]  /*c310*/  UTMALDG.4D.MULTICAST [UR8], [UR4], UR18, desc[UR6] ;  /* 0x00000608040073b4 */ /* 0x0005e40008019812 */
[----:B--2---:R-:W-:Y:S01]  /*c320*/  NOP ;  /* 0x0000000000007918 */ /* 0x004fe20000000000 */
.L_x_165:
[----:B-1----:R-:W2:Y:S04]  /*c330*/  LDL.LU R15, [R1] ;  /* 0x00000000010f7983 */ /* 0x002ea80000300800 */
[----:B------:R-:W3:Y:S04]  /*c340*/  LDL.LU R14, [R1+0x4] ;  /* 0x00000400010e7983 */ /* 0x000ee80000300800 */
[----:B------:R-:W4:Y:S01]  /*c350*/  LDL R13, [R1+0x24] ;  /* 0x00002400010d7983 */ /* 0x000f220000100800 */
[----:B------:R-:W-:-:S03]  /*c360*/  MOV R10, 0x400 ;  /* 0x00000400000a7802 */ /* 0x000fc60000000f00 */
[----:B------:R-:W5:Y:S01]  /*c370*/  LDL.LU R9, [R1+0x20] ;  /* 0x0000200001097983 */ /* 0x000f620000300800 */
[----:B------:R-:W1:Y:S01]  /*c380*/  S2R R11, SR_CgaCtaId ;  /* 0x00000000000b7919 */ /* 0x000e620000008800 */
[----:B------:R-:W-:Y:S05]  /*c390*/  WARPSYNC.ALL ;  /* 0x0000000000007948 */ /* 0x000fea0003800000 */
[----:B------:R-:W-:-:S13]  /*c3a0*/  ELECT P1, URZ, PT ;  /* 0x00000000003f782f */ /* 0x000fda0003820000 */
[----:B------:R-:W-:Y:S01]  /*c3b0*/  @P1 R2UR UR11, R7 ;  /* 0x00000000070b12ca */ /* 0x000fe200000e0000 */
[----:B------:R-:W-:-:S04]  /*c3c0*/  UIADD3 UR4, UP0, UR36, 0x270, URZ ;  /* 0x0000027024047890 */ /* 0x000fc8000ff1e03f */
        /* <DEDUP_REMOVED lines=21> */
[C---:B---3--:R-:W-:Y:S02]  /*c520*/  @P1 R2UR UR12, R14.reuse ;  /* 0x000000000e0c12ca */ /* 0x048fe400000e0000 */
[----:B------:R-:W-:Y:S02]  /*c530*/  @P1 R2UR UR21, R15 ;  /* 0x000000000f1512ca */ /* 0x000fe400000e0000 */
[----:B------:R-:W-:Y:S02]  /*c540*/  @P1 R2UR UR20, R14 ;  /* 0x000000000e1412ca */ /* 0x000fe400000e0000 */
[----:B----4-:R-:W-:-:S07]  /*c550*/  LOP3.LUT R6, R13, 0x1, RZ, 0xc, !PT ;  /* 0x000000010d067812 */ /* 0x010fce00078e0cff */
[----:B------:R1:W-:Y:S01]  /*c560*/  UTMALDG.4D [UR8], [UR4], desc[UR6] ;  /* 0x00000608040075b4 */ /* 0x0003e20008019000 */
[----:B------:R-:W-:-:S03]  /*c570*/  SHF.L.U32 R6, R6, 0x1f, RZ ;  /* 0x0000001f06067819 */ /* 0x000fc600000006ff */
        /* <DEDUP_REMOVED lines=8> */
[----:B-----5:R-:W-:Y:S01]  /*c600*/  ISETP.GE.AND P2, PT, R9, 0x71, PT ;  /* 0x000000710900780c */ /* 0x020fe20003f46270 */
[----:B-12---:R-:W-:-:S12]  /*c610*/  @!P1 BRA `(.L_x_171) ;  /* 0x0000002400249947 */ /* 0x006fd80003800000 */
.L_x_229:
[----:B------:R-:W-:Y:S05]  /*c620*/  BSYNC B0 ;  /* 0x0000000000007941 */ /* 0x000fea0003800000 */
.L_x_170:
[----:B------:R-:W-:Y:S05]  /*c630*/  @!P2 BRA `(.L_x_172) ;  /* 0x000000180050a947 */ /* 0x000fea0003800000 */
[----:B-1----:R-:W2:Y:S01]  /*c640*/  LDL R7, [R1+0x14] ;  /* 0x0000140001077983 */ /* 0x002ea20000100800 */
[----:B------:R-:W-:Y:S02]  /*c650*/  IMAD.MOV.U32 R6, RZ, RZ, 0x1 ;  /* 0x00000001ff067424 */ /* 0x000fe400078e00ff */
[----:B--2---:R-:W-:-:S05]  /*c660*/  IMAD.MOV R13, RZ, RZ, -R7 ;  /* 0x000000ffff0d7224 */ /* 0x004fca00078e0a07 */
[----:B------:R-:W-:-:S05]  /*c670*/  VIADDMNMX R13, R13, R6, 0xffffffff, !PT ;  /* 0xffffffff0d0d7446 */ /* 0x000fca0007800106 */
[----:B------:R-:W-:-:S05]  /*c680*/  IMAD.IADD R6, R7, 0x1, R13 ;  /* 0x0000000107067824 */ /* 0x000fca00078e020d */
        /* <DEDUP_REMOVED lines=22> */
[----:B------:R-:W-:-:S04]  /*c7f0*/  IMAD.MOV R10, RZ, RZ, -R7 ;  /* 0x000000ffff0a7224 */ /* 0x000fc800078e0a07 */
[----:B------:R-:W-:Y:S02]  /*c800*/  IMAD R6, R15, R10, R6 ;  /* 0x0000000a0f067224 */ /* 0x000fe400078e0206 */
[----:B------:R-:W-:Y:S02]  /*c810*/  IMAD R15, R12, UR4, RZ ;  /* 0x000000040c0f7c24 */ /* 0x000fe4000f8e02ff */
[----:B------:R-:W-:Y:S02]  /*c820*/  IMAD.MOV.U32 R10, RZ, RZ, R7 ;  /* 0x000000ffff0a7224 */ /* 0x000fe400078e0007 */
[C---:B------:R-:W-:Y:S02]  /*c830*/  IMAD R7, R4.reuse, UR5, R15 ;  /* 0x0000000504077c24 */ /* 0x040fe4000f8e020f */
[----:B------:R-:W-:-:S04]  /*c840*/  IMAD.WIDE.U32 R10, R4, UR4, R10 ;  /* 0x00000004040a7c25 */ /* 0x000fc8000f8e000a */
[----:B------:R-:W-:Y:S01]  /*c850*/  IMAD.IADD R7, R7, 0x1, R11 ;  /* 0x0000000107077824 */ /* 0x000fe200078e020b */
[----:B------:R-:W-:-:S04]  /*c860*/  LEA R2, P1, R10, R2, 0x2 ;  /* 0x000000020a027211 */ /* 0x000fc800078210ff */
[----:B------:R-:W-:-:S05]  /*c870*/  LEA.HI.X R3, R10, R3, R7, 0x2, P1 ;  /* 0x000000030a037211 */ /* 0x000fca00008f1407 */
[----:B------:R1:W5:Y:S04]  /*c880*/  LDG.E R7, desc[UR6][R2.64] ;  /* 0x0000000602077981 */ /* 0x000368000c1e1900 */
.L_x_176:
[----:B-1----:R-:W1:Y:S01]  /*c890*/  S2R R3, SR_CgaCtaId ;  /* 0x0000000000037919 */ /* 0x002e620000008800 */
[----:B------:R-:W-:-:S04]  /*c8a0*/  MOV R2, 0x400 ;  /* 0x0000040000027802 */ /* 0x000fc80000000f00 */
[----:B-1----:R-:W-:Y:S02]  /*c8b0*/  LEA R2, R3, R2, 0x18 ;  /* 0x0000000203027211 */ /* 0x002fe400078ec0ff */
[----:B------:R-:W-:-:S03]  /*c8c0*/  SHF.L.U32 R3, R14, 0x1f, RZ ;  /* 0x0000001f0e037819 */ /* 0x000fc600000006ff */
[----:B------:R-:W-:-:S04]  /*c8d0*/  IMAD R2, R9, 0x8, R2 ;  /* 0x0000000809027824 */ /* 0x000fc800078e0202 */
[----:B------:R-:W1:Y:S02]  /*c8e0*/  SYNCS.PHASECHK.TRANS64.TRYWAIT P1, [R2+URZ+0x36840], R3 ;  /* 0x03684003020075a7 */ /* 0x000e64000802017f */
[----:B-1----:R-:W-:Y:S05]  /*c8f0*/  @!P1 BRA `(.L_x_177) ;  /* 0x00000020008c9947 */ /* 0x002fea0003800000 */
.L_x_230:
[----:B------:R-:W2:Y:S01]  /*c900*/  LDL R10, [R1+0xc] ;  /* 0x00000c00010a7983 */ /* 0x000ea20000100800 */
[----:B------:R-:W3:Y:S02]  /*c910*/  S2R R11, SR_TID.X ;  /* 0x00000000000b7919 */ /* 0x000ee40000002100 */
[----:B---3--:R-:W-:-:S13]  /*c920*/  LOP3.LUT P1, RZ, R11, 0x7f, RZ, 0xc0, !PT ;  /* 0x0000007f0bff7812 */ /* 0x008fda000782c0ff */
[----:B-1----:R-:W-:-:S04]  /*c930*/  @!P1 IMAD.MOV.U32 R3, RZ, RZ, 0xa800 ;  /* 0x0000a800ff039424 */ /* 0x002fc800078e00ff */
[----:B------:R2:W-:Y:S02]  /*c940*/  @!P1 SYNCS.ARRIVE.TRANS64 RZ, [R2+URZ+0x36830], R3 ;  /* 0x0368300302ff99a7 */ /* 0x0005e4000800003f */
[----:B--2---:R-:W-:-:S04]  /*c950*/  PRMT R3, R10, 0x9910, RZ ;  /* 0x000099100a037816 */ /* 0x004fc800000000ff */
[----:B------:R-:W-:-:S13]  /*c960*/  ISETP.NE.AND P2, PT, R3, 0x2, PT ;  /* 0x000000020300780c */ /* 0x000fda0003f45270 */
[----:B------:R-:W-:Y:S05]  /*c970*/  @P2 BRA `(.L_x_178) ;  /* 0x0000000000042947 */ /* 0x000fea0003800000 */
[----:B------:R-:W-:Y:S01]  /*c980*/  BPT.TRAP 0x1 ;  /* 0x000000040000795c */ /* 0x000fe20000300000 */
.L_x_178:
[----:B------:R-:W-:-:S13]  /*c990*/  LOP3.LUT P1, RZ, R19, 0x1, RZ, 0xc0, !PT ;  /* 0x0000000113ff7812 */ /* 0x000fda000782c0ff */
[----:B------:R-:W-:Y:S05]  /*c9a0*/  @P1 BRA `(.L_x_179) ;  /* 0x0000000000041947 */ /* 0x000fea0003800000 */
[----:B------:R-:W-:Y:S01]  /*c9b0*/  BPT.TRAP 0x1 ;  /* 0x000000040000795c */ /* 0x000fe20000300000 */
.L_x_179:
[----:B------:R-:W1:Y:S01]  /*c9c0*/  S2R R11, SR_CgaCtaId ;  /* 0x00000000000b7919 */ /* 0x000e620000008800 */
        /* <DEDUP_REMOVED lines=12> */
[----:B------:R-:W-:Y:S01]  /*ca90*/  UMOV UR17, 0x40 ;  /* 0x0000004000117882 */ /* 0x000fe20000000000 */
[----:B------:R-:W-:Y:S01]  /*caa0*/  UMOV UR18, 0x80 ;  /* 0x0000008000127882 */ /* 0x000fe20000000000 */
[----:B------:R-:W-:Y:S01]  /*cab0*/  SHF.L.U32 R3, R17, 0x1f, RZ ;  /* 0x0000001f11037819 */ /* 0x000fe200000006ff */
[----:B------:R-:W-:-:S04]  /*cac0*/  UIADD3 UR9, UR9, 0x36830, URZ ;  /* 0x0003683009097890 */ /* 0x000fc8000fffe03f */
[----:B------:R-:W-:Y:S02]  /*cad0*/  UIMAD UR11, UR11, 0x70, UR5 ;  /* 0x000000700b0b78a4 */ /* 0x000fe4000f8e0205 */
[----:B------:R-:W-:Y:S01]  /*cae0*/  UIADD3.X UR5, URZ, UR37, URZ, UP0, !UPT ;  /* 0x000000253f057290 */ /* 0x000fe200087fe43f */
[----:B-1----:R-:W-:-:S05]  /*caf0*/  LEA R10, R11, R10, 0x18 ;  /* 0x0000000a0b0a7211 */ /* 0x002fca00078ec0ff */
[----:B------:R-:W-:-:S05]  /*cb00*/  IMAD R2, R2, 0x2, R10 ;  /* 0x0000000202027824 */ /* 0x000fca00078e020a */
[----:B------:R-:W-:Y:S01]  /*cb10*/  R2UR UR8, R2 ;  /* 0x00000000020872ca */ /* 0x000fe200000e0000 */
[----:B------:R-:W-:-:S12]  /*cb20*/  IMAD R2, R16, 0x8, R10 ;  /* 0x0000000810027824 */ /* 0x000fd800078e020a */
[----:B------:R-:W-:Y:S02]  /*cb30*/  UIADD3 UR14, UR8, 0x21400, URZ ;  /* 0x00021400080e7890 */ /* 0x000fe4000fffe03f */
[----:B------:R-:W-:Y:S02]  /*cb40*/  UIADD3 UR15, UR8, 0x24c00, URZ ;  /* 0x00024c00080f7890 */ /* 0x000fe4000fffe03f */
[----:B------:R-:W-:-:S03]  /*cb50*/  UIADD3 UR16, UR8, 0x28400, URZ ;  /* 0x0002840008107890 */ /* 0x000fc6000fffe03f */
[----:B------:R-:W-:Y:S02]  /*cb60*/  UMOV UR8, UR14 ;  /* 0x0000000e00087c82 */ /* 0x000fe40008000000 */
[----:B------:R1:W-:Y:S02]  /*cb70*/  UTMALDG.4D.MULTICAST [UR8], [UR4], UR19, desc[UR6] ;  /* 0x00000608040073b4 */ /* 0x0003e40008019813 */
[----:B-1----:R-:W-:Y:S01]  /*cb80*/  UMOV UR8, UR15 ;  /* 0x0000000f00087c82 */ /* 0x002fe20008000000 */
[----:B------:R-:W-:Y:S02]  /*cb90*/  UMOV UR10, UR17 ;  /* 0x00000011000a7c82 */ /* 0x000fe40008000000 */
[----:B------:R1:W-:Y:S02]  /*cba0*/  UTMALDG.4D.MULTICAST [UR8], [UR4], UR19, desc[UR6] ;  /* 0x00000608040073b4 */ /* 0x0003e40008019813 */
[----:B-1----:R-:W-:Y:S01]  /*cbb0*/  UMOV UR8, UR16 ;  /* 0x0000001000087c82 */ /* 0x002fe20008000000 */
[----:B------:R-:W-:-:S02]  /*cbc0*/  UMOV UR10, UR18 ;  /* 0x00000012000a7c82 */ /* 0x000fc40008000000 */
[----:B------:R1:W-:Y:S01]  /*cbd0*/  UTMALDG.4D.MULTICAST [UR8], [UR4], UR19, desc[UR6] ;  /* 0x00000608040073b4 */ /* 0x0003e20008019813 */
[----:B------:R-:W2:Y:S02]  /*cbe0*/  SYNCS.PHASECHK.TRANS64.TRYWAIT P1, [R2+URZ+0x36860], R3 ;  /* 0x03686003020075a7 */ /* 0x000ea4000802017f */
[----:B-12---:R-:W-:Y:S05]  /*cbf0*/  @!P1 BRA `(.L_x_180) ;  /* 0x0000001c00e09947 */ /* 0x006fea0003800000 */
.L_x_231:
[----:B------:R-:W2:Y:S02]  /*cc00*/  S2R R10, SR_TID.X ;  /* 0x00000000000a7919 */ /* 0x000ea40000002100 */
[----:B--2---:R-:W-:-:S13]  /*cc10*/  LOP3.LUT P1, RZ, R10, 0x7f, RZ, 0xc0, !PT ;  /* 0x0000007f0aff7812 */ /* 0x004fda000782c0ff */
[----:B-1----:R-:W-:-:S04]  /*cc20*/  @!P1 IMAD.MOV.U32 R3, RZ, RZ, 0xa800 ;  /* 0x0000a800ff039424 */ /* 0x002fc800078e00ff */
[----:B------:R1:W-:Y:S01]  /*cc30*/  @!P1 SYNCS.ARRIVE.TRANS64 RZ, [R2+URZ+0x36850], R3 ;  /* 0x0368500302ff99a7 */ /* 0x0003e2000800003f */
[----:B------:R-:W-:Y:S05]  /*cc40*/  @P2 BRA `(.L_x_181) ;  /* 0x0000000000042947 */ /* 0x000fea0003800000 */
[----:B------:R-:W-:Y:S01]  /*cc50*/  BPT.TRAP 0x1 ;  /* 0x000000040000795c */ /* 0x000fe20000300000 */
.L_x_181:
[----:B------:R-:W-:-:S13]  /*cc60*/  LOP3.LUT P1, RZ, R19, 0x1, RZ, 0xc0, !PT ;  /* 0x0000000113ff7812 */ /* 0x000fda000782c0ff */
[----:B------:R-:W-:Y:S05]  /*cc70*/  @P1 BRA `(.L_x_182) ;  /* 0x0000000000041947 */ /* 0x000fea0003800000 */
[----:B------:R-:W-:Y:S01]  /*cc80*/  BPT.TRAP 0x1 ;  /* 0x000000040000795c */ /* 0x000fe20000300000 */
.L_x_182:
[----:B------:R-:W2:Y:S01]  /*cc90*/  S2R R11, SR_CgaCtaId ;  /* 0x00000000000b7919 */ /* 0x000ea20000008800 */
[----:B------:R-:W-:Y:S01]  /*cca0*/  MOV R10, 0x400 ;  /* 0x00000400000a7802 */ /* 0x000fe20000000f00 */
[----:B-1----:R-:W-:Y:S01]  /*ccb0*/  IMAD R3, R16, 0x5400, R21 ;  /* 0x0000540010037824 */ /* 0x002fe200078e0215 */
[----:B------:R-:W-:Y:S01]  /*ccc0*/  R2UR UR11, R18 ;  /* 0x00000000120b72ca */ /* 0x000fe200000e0000 */
[----:B------:R-:W-:Y:S01]  /*ccd0*/  UIADD3 UR4, UP0, UR36, 0x470, URZ ;  /* 0x0000047024047890 */ /* 0x000fe2000ff1e03f */
[----:B------:R-:W-:Y:S01]  /*cce0*/  R2UR UR5, R20 ;  /* 0x00000000140572ca */ /* 0x000fe200000e0000 */
[----:B------:R-:W-:Y:S01]  /*ccf0*/  UMOV UR10, URZ ;  /* 0x0000003f000a7c82 */ /* 0x000fe20008000000 */
[----:B------:R-:W-:Y:S01]  /*cd00*/  R2UR UR9, R2 ;  /* 0x00000000020972ca */ /* 0x000fe200000e0000 */
[----:B------:R-:W-:Y:S01]  /*cd10*/  UMOV UR17, 0x30000 ;  /* 0x0003000000117882 */ /* 0x000fe20000000000 */
[----:B------:R-:W-:Y:S01]  /*cd20*/  R2UR UR13, R5 ;  /* 0x00000000050d72ca */ /* 0x000fe200000e0000 */
[----:B------:R-:W-:Y:S01]  /*cd30*/  UMOV UR6, 0x0 ;  /* 0x0000000000067882 */ /* 0x000fe20000000000 */
[----:B------:R-:W-:Y:S01]  /*cd40*/  R2UR UR12, R0 ;  /* 0x00000000000c72ca */ /* 0x000fe200000e0000 */
[----:B------:R-:W-:Y:S01]  /*cd50*/  UMOV UR7, 0x14f00000 ;  /* 0x14f0000000077882 */ /* 0x000fe20000000000 */
[----:B------:R-:W-:Y:S01]  /*cd60*/  UMOV UR16, 0x40 ;  /* 0x0000004000107882 */ /* 0x000fe20000000000 */
[----:B------:R-:W-:-:S02]  /*cd70*/  IMAD.MOV.U32 R5, RZ, RZ, R7 ;  /* 0x000000ffff057224 */ /* 0x000fc400078e0007 */
[----:B------:R-:W-:Y:S02]  /*cd80*/  IMAD.MOV.U32 R18, RZ, RZ, R6 ;  /* 0x000000ffff127224 */ /* 0x000fe400078e0006 */
[----:B------:R-:W-:Y:S02]  /*cd90*/  UIMAD UR11, UR11, 0x70, UR5 ;  /* 0x000000700b0b78a4 */ /* 0x000fe4000f8e0205 */
[----:B------:R-:W-:Y:S02]  /*cda0*/  UIADD3 UR9, UR9, 0x36850, URZ ;  /* 0x0003685009097890 */ /* 0x000fe4000fffe03f */
[----:B------:R-:W-:Y:S01]  /*cdb0*/  UIADD3.X UR5, URZ, UR37, URZ, UP0, !UPT ;  /* 0x000000253f057290 */ /* 0x000fe200087fe43f */
[----:B--2---:R-:W-:-:S05]  /*cdc0*/  LEA R10, R11, R10, 0x18 ;  /* 0x0000000a0b0a7211 */ /* 0x004fca00078ec0ff */
[----:B------:R-:W-:-:S05]  /*cdd0*/  IMAD R3, R3, 0x2, R10 ;  /* 0x0000000203037824 */ /* 0x000fca00078e020a */
[----:B------:R-:W-:-:S13]  /*cde0*/  R2UR UR15, R3 ;  /* 0x00000000030f72ca */ /* 0x000fda00000e0000 */
[----:B------:R-:W-:Y:S02]  /*cdf0*/  UIADD3 UR8, UR15, 0x400, URZ ;  /* 0x000004000f087890 */ /* 0x000fe4000fffe03f */
[----:B------:R-:W-:Y:S02]  /*ce00*/  UIADD3 UR14, UR15, 0x3c00, URZ ;  /* 0x00003c000f0e7890 */ /* 0x000fe4000fffe03f */
[----:B------:R-:W-:-:S05]  /*ce10*/  UIADD3 UR15, UR15, 0x7400, URZ ;  /* 0x000074000f0f7890 */ /* 0x000fca000fffe03f */
[----:B------:R1:W-:Y:S02]  /*ce20*/  UTMALDG.4D.MULTICAST [UR8], [UR4], UR17, desc[UR6] ;  /* 0x00000608040073b4 */ /* 0x0003e40008019811 */
[----:B-1----:R-:W-:Y:S01]  /*ce30*/  UMOV UR8, UR14 ;  /* 0x0000000e00087c82 */ /* 0x002fe20008000000 */
[----:B------:R-:W-:Y:S01]  /*ce40*/  UMOV UR10, UR16 ;  /* 0x00000010000a7c82 */ /* 0x000fe20008000000 */
[----:B------:R-:W-:Y:S01]  /*ce50*/  UMOV UR14, 0x80 ;  /* 0x00000080000e7882 */ /* 0x000fe20000000000 */
[----:B------:R1:W-:Y:S02]  /*ce60*/  UTMALDG.4D.MULTICAST [UR8], [UR4], UR17, desc[UR6] ;  /* 0x00000608040073b4 */ /* 0x0003e40008019811 */
[----:B-1----:R-:W-:Y:S01]  /*ce70*/  UMOV UR8, UR15 ;  /* 0x0000000f00087c82 */ /* 0x002fe20008000000 */
[----:B------:R-:W-:Y:S02]  /*ce80*/  UMOV UR10, UR14 ;  /* 0x0000000e000a7c82 */ /* 0x000fe40008000000 */
[----:B------:R1:W-:Y:S02]  /*ce90*/  UTMALDG.4D.MULTICAST [UR8], [UR4], UR17, desc[UR6] ;  /* 0x00000608040073b4 */ /* 0x0003e40008019811 */
[----:B-1----:R-:W-:Y:S01]  /*cea0*/  NOP ;  /* 0x0000000000007918 */ /* 0x002fe20000000000 */
.L_x_175:
[----:B------:R-:W-:Y:S05]  /*ceb0*/  BSYNC B0 ;  /* 0x0000000000007941 */ /* 0x000fea0003800000 */
.L_x_174:
[----:B------:R-:W2:Y:S01]  /*cec0*/  LDL.LU R2, [R1+0x14] ;  /* 0x0000140001027983 */ /* 0x000ea20000300800 */
[----:B------:R-:W-:Y:S02]  /*ced0*/  IMAD.MOV.U32 R16, RZ, RZ, R9 ;  /* 0x000000ffff107224 */ /* 0x000fe400078e0009 */
[----:B------:R-:W-:Y:S02]  /*cee0*/  IMAD.MOV.U32 R17, RZ, RZ, R14 ;  /* 0x000000ffff117224 */ /* 0x000fe400078e000e */
[----:B--2---:R-:W-:-:S07]  /*cef0*/  VIADD R6, R2, 0xfffffffd ;  /* 0xfffffffd02067836 */ /* 0x004fce0000000000 */
.L_x_173:
[----:B------:R-:W-:Y:S01]  /*cf00*/  IMAD.MOV R13, RZ, RZ, -R13 ;  /* 0x000000ffff0d7224 */ /* 0x000fe200078e0a0d */
[----:B------:R-:W-:Y:S04]  /*cf10*/  BSSY B0, `(.L_x_172) ;  /* 0x0000106000007945 */ /* 0x000fe80003800000 */
[----:B------:R-:W-:-:S13]  /*cf20*/  ISETP.NE.AND P1, PT, R8, R13, PT ;  /* 0x0000000d0800720c */ /* 0x000fda0003f25270 */
[----:B------:R-:W-:Y:S05]  /*cf30*/  @!P1 BRA `(.L_x_183) ;  /* 0x00000010000c9947 */ /* 0x000fea0003800000 */
[----:B------:R-:W-:-:S07]  /*cf40*/  IMAD.MOV.U32 R8, RZ, RZ, R5 ;  /* 0x000000ffff087224 */ /* 0x000fce00078e0005 */
.L_x_202:
[----:B------:R-:W-:Y:S01]  /*cf50*/  VIADD R7, R16, 0x1 ;  /* 0x0000000110077836 */ /* 0x000fe20000000000 */
[----:B------:R-:W-:Y:S04]  /*cf60*/  BSSY B1, `(.L_x_184) ;  /* 0x000007e000017945 */ /* 0x000fe80003800000 */
[----:B------:R-:W-:-:S04]  /*cf70*/  ISETP.NE.AND P1, PT, R7, 0x2, PT ;  /* 0x000000020700780c */ /* 0x000fc80003f25270 */
[----:B-1----:R-:W-:Y:S02]  /*cf80*/  SEL R10, RZ, 0x1, P1 ;  /* 0x00000001ff0a7807 */ /* 0x002fe40000800000 */
        /* <DEDUP_REMOVED lines=19> */
[----:B------:R-:W-:-:S04]  /*d0c0*/  IMAD.WIDE.U32 R2, R4, UR4, R2 ;  /* 0x0000000404027c25 */ /* 0x000fc8000f8e0002 */
[----:B------:R-:W-:Y:S01]  /*d0d0*/  IMAD.IADD R13, R13, 0x1, R3 ;  /* 0x000000010d0d7824 */ /* 0x000fe200078e0203 */
[----:B-1----:R-:W-:-:S04]  /*d0e0*/  LEA R8, P1, R2, R8, 0x2 ;  /* 0x0000000802087211 */ /* 0x002fc800078210ff */
[----:B------:R-:W-:-:S05]  /*d0f0*/  LEA.HI.X R9, R2, R9, R13, 0x2, P1 ;  /* 0x0000000902097211 */ /* 0x000fca00008f140d */
[----:B------:R1:W5:Y:S04]  /*d100*/  LDG.E R8, desc[UR6][R8.64] ;  /* 0x0000000608087981 */ /* 0x000368000c1e1900 */
.L_x_186:
[----:B------:R-:W2:Y:S01]  /*d110*/  S2R R3, SR_CgaCtaId ;  /* 0x0000000000037919 */ /* 0x000ea20000008800 */
[----:B------:R-:W-:-:S04]  /*d120*/  MOV R2, 0x400 ;  /* 0x0000040000027802 */ /* 0x000fc80000000f00 */
[----:B--2---:R-:W-:Y:S02]  /*d130*/  LEA R2, R3, R2, 0x18 ;  /* 0x0000000203027211 */ /* 0x004fe400078ec0ff */
[----:B------:R-:W-:-:S03]  /*d140*/  SHF.L.U32 R3, R10, 0x1f, RZ ;  /* 0x0000001f0a037819 */ /* 0x000fc600000006ff */
[----:B------:R-:W-:-:S04]  /*d150*/  IMAD R2, R7, 0x8, R2 ;  /* 0x0000000807027824 */ /* 0x000fc800078e0202 */
[----:B------:R-:W2:Y:S02]  /*d160*/  SYNCS.PHASECHK.TRANS64.TRYWAIT P1, [R2+URZ+0x36840], R3 ;  /* 0x03684003020075a7 */ /* 0x000ea4000802017f */
[----:B--2---:R-:W-:Y:S05]  /*d170*/  @!P1 BRA `(.L_x_187) ;  /* 0x0000001800949947 */ /* 0x004fea0003800000 */
.L_x_232:
[----:B-1----:R-:W3:Y:S01]  /*d180*/  LDL R9, [R1+0xc] ;  /* 0x00000c0001097983 */ /* 0x002ee20000100800 */
[----:B------:R-:W1:Y:S02]  /*d190*/  S2R R13, SR_TID.X ;  /* 0x00000000000d7919 */ /* 0x000e640000002100 */
[----:B-1----:R-:W-:-:S13]  /*d1a0*/  LOP3.LUT P1, RZ, R13, 0x7f, RZ, 0xc0, !PT ;  /* 0x0000007f0dff7812 */ /* 0x002fda000782c0ff */
[----:B--2---:R-:W-:-:S04]  /*d1b0*/  @!P1 IMAD.MOV.U32 R3, RZ, RZ, 0xa800 ;  /* 0x0000a800ff039424 */ /* 0x004fc800078e00ff */
[----:B------:R3:W-:Y:S02]  /*d1c0*/  @!P1 SYNCS.ARRIVE.TRANS64 RZ, [R2+URZ+0x36830], R3 ;  /* 0x0368300302ff99a7 */ /* 0x0007e4000800003f */
[----:B---3--:R-:W-:-:S04]  /*d1d0*/  PRMT R3, R9, 0x9910, RZ ;  /* 0x0000991009037816 */ /* 0x008fc800000000ff */
[----:B------:R-:W-:-:S13]  /*d1e0*/  ISETP.NE.AND P2, PT, R3, 0x2, PT ;  /* 0x000000020300780c */ /* 0x000fda0003f45270 */
[----:B------:R-:W-:Y:S05]  /*d1f0*/  @P2 BRA `(.L_x_188) ;  /* 0x0000000000042947 */ /* 0x000fea0003800000 */
[----:B------:R-:W-:Y:S01]  /*d200*/  BPT.TRAP 0x1 ;  /* 0x000000040000795c */ /* 0x000fe20000300000 */
.L_x_188:
[----:B------:R-:W-:-:S13]  /*d210*/  LOP3.LUT P1, RZ, R19, 0x1, RZ, 0xc0, !PT ;  /* 0x0000000113ff7812 */ /* 0x000fda000782c0ff */
[----:B------:R-:W-:Y:S05]  /*d220*/  @P1 BRA `(.L_x_189) ;  /* 0x0000000000041947 */ /* 0x000fea0003800000 */
[----:B------:R-:W-:Y:S01]  /*d230*/  BPT.TRAP 0x1 ;  /* 0x000000040000795c */ /* 0x000fe20000300000 */
.L_x_189:
        /* <DEDUP_REMOVED lines=36> */
.L_x_233:
[----:B------:R-:W2:Y:S02]  /*d480*/  S2R R3, SR_TID.X ;  /* 0x0000000000037919 */ /* 0x000ea40000002100 */
[----:B--2---:R-:W-:-:S13]  /*d490*/  LOP3.LUT P1, RZ, R3, 0x7f, RZ, 0xc0, !PT ;  /* 0x0000007f03ff7812 */ /* 0x004fda000782c0ff */
[----:B------:R-:W-:-:S04]  /*d4a0*/  @!P1 IMAD.MOV.U32 R3, RZ, RZ, 0xa800 ;  /* 0x0000a800ff039424 */ /* 0x000fc800078e00ff */
[----:B------:R2:W-:Y:S01]  /*d4b0*/  @!P1 SYNCS.ARRIVE.TRANS64 RZ, [R2+URZ+0x36850], R3 ;  /* 0x0368500302ff99a7 */ /* 0x0005e2000800003f */
[----:B------:R-:W-:Y:S05]  /*d4c0*/  @P2 BRA `(.L_x_191) ;  /* 0x0000000000042947 */ /* 0x000fea0003800000 */
[----:B------:R-:W-:Y:S01]  /*d4d0*/  BPT.TRAP 0x1 ;  /* 0x000000040000795c */ /* 0x000fe20000300000 */
.L_x_191:
[----:B------:R-:W-:-:S13]  /*d4e0*/  LOP3.LUT P1, RZ, R19, 0x1, RZ, 0xc0, !PT ;  /* 0x0000000113ff7812 */ /* 0x000fda000782c0ff */
[----:B------:R-:W-:Y:S05]  /*d4f0*/  @P1 BRA `(.L_x_192) ;  /* 0x0000000000041947 */ /* 0x000fea0003800000 */
[----:B------:R-:W-:Y:S01]  /*d500*/  BPT.TRAP 0x1 ;  /* 0x000000040000795c */ /* 0x000fe20000300000 */
.L_x_192:
[----:B------:R-:W3:Y:S01]  /*d510*/  S2R R9, SR_CgaCtaId ;  /* 0x0000000000097919 */ /* 0x000ee20000008800 */
[----:B--2---:R-:W-:Y:S01]  /*d520*/  MOV R3, 0x400 ;  /* 0x0000040000037802 */ /* 0x004fe20000000f00 */
[----:B------:R-:W-:Y:S01]  /*d530*/  IMAD R16, R16, 0x5400, R21 ;  /* 0x0000540010107824 */ /* 0x000fe200078e0215 */
        /* <DEDUP_REMOVED lines=32> */
.L_x_185:
[----:B------:R-:W-:Y:S05]  /*d740*/  BSYNC B1 ;  /* 0x0000000000017941 */ /* 0x000fea0003800000 */
.L_x_184:
        /* <DEDUP_REMOVED lines=28> */
.L_x_195:
[----:B------:R-:W2:Y:S01]  /*d910*/  S2R R3, SR_CgaCtaId ;  /* 0x0000000000037919 */ /* 0x000ea20000008800 */
[----:B------:R-:W-:-:S04]  /*d920*/  MOV R2, 0x400 ;  /* 0x0000040000027802 */ /* 0x000fc80000000f00 */
[----:B--2---:R-:W-:Y:S02]  /*d930*/  LEA R2, R3, R2, 0x18 ;  /* 0x0000000203027211 */ /* 0x004fe400078ec0ff */
[----:B------:R-:W-:-:S03]  /*d940*/  SHF.L.U32 R3, R17, 0x1f, RZ ;  /* 0x0000001f11037819 */ /* 0x000fc600000006ff */
[----:B------:R-:W-:-:S04]  /*d950*/  IMAD R2, R16, 0x8, R2 ;  /* 0x0000000810027824 */ /* 0x000fc800078e0202 */
[----:B------:R-:W2:Y:S02]  /*d960*/  SYNCS.PHASECHK.TRANS64.TRYWAIT P1, [R2+URZ+0x36840], R3 ;  /* 0x03684003020075a7 */ /* 0x000ea4000802017f */
[----:B--2---:R-:W-:Y:S05]  /*d970*/  @!P1 BRA `(.L_x_196) ;  /* 0x0000001000bc9947 */ /* 0x004fea0003800000 */
.L_x_234:
        /* <DEDUP_REMOVED lines=9> */
.L_x_197:
[----:B------:R-:W-:-:S13]  /*da10*/  LOP3.LUT P1, RZ, R19, 0x1, RZ, 0xc0, !PT ;  /* 0x0000000113ff7812 */ /* 0x000fda000782c0ff */
[----:B------:R-:W-:Y:S05]  /*da20*/  @P1 BRA `(.L_x_198) ;  /* 0x0000000000041947 */ /* 0x000fea0003800000 */
[----:B------:R-:W-:Y:S01]  /*da30*/  BPT.TRAP 0x1 ;  /* 0x000000040000795c */ /* 0x000fe20000300000 */
.L_x_198:
        /* <DEDUP_REMOVED lines=36> */
.L_x_235:
[----:B------:R-:W2:Y:S02]  /*dc80*/  S2R R3, SR_TID.X ;  /* 0x0000000000037919 */ /* 0x000ea40000002100 */
[----:B--2---:R-:W-:-:S13]  /*dc90*/  LOP3.LUT P1, RZ, R3, 0x7f, RZ, 0xc0, !PT ;  /* 0x0000007f03ff7812 */ /* 0x004fda000782c0ff */
[----:B------:R-:W-:-:S04]  /*dca0*/  @!P1 IMAD.MOV.U32 R3, RZ, RZ, 0xa800 ;  /* 0x0000a800ff039424 */ /* 0x000fc800078e00ff */
[----:B------:R2:W-:Y:S01]  /*dcb0*/  @!P1 SYNCS.ARRIVE.TRANS64 RZ, [R2+URZ+0x36850], R3 ;  /* 0x0368500302ff99a7 */ /* 0x0005e2000800003f */
[----:B------:R-:W-:Y:S05]  /*dcc0*/  @P2 BRA `(.L_x_200) ;  /* 0x0000000000042947 */ /* 0x000fea0003800000 */
[----:B------:R-:W-:Y:S01]  /*dcd0*/  BPT.TRAP 0x1 ;  /* 0x000000040000795c */ /* 0x000fe20000300000 */
.L_x_200:
[----:B------:R-:W-:-:S13]  /*dce0*/  LOP3.LUT P1, RZ, R19, 0x1, RZ, 0xc0, !PT ;  /* 0x0000000113ff7812 */ /* 0x000fda000782c0ff */
[----:B------:R-:W-:Y:S05]  /*dcf0*/  @P1 BRA `(.L_x_201) ;  /* 0x0000000000041947 */ /* 0x000fea0003800000 */
[----:B------:R-:W-:Y:S01]  /*dd00*/  BPT.TRAP 0x1 ;  /* 0x000000040000795c */ /* 0x000fe20000300000 */
.L_x_201:
        /* <DEDUP_REMOVED lines=24> */
[----:B------:R-:W-:-:S05]  /*de90*/  UIADD3 UR15, UR15, 0x7400, URZ ;  /* 0x000074000f0f7890 */ /* 0x000fca000fffe03f */
[----:B------:R2:W-:Y:S02]  /*dea0*/  UTMALDG.4D.MULTICAST [UR8], [UR4], UR17, desc[UR6] ;  /* 0x00000608040073b4 */ /* 0x0005e40008019811 */
[----:B--2---:R-:W-:Y:S01]  /*deb0*/  UMOV UR8, UR14 ;  /* 0x0000000e00087c82 */ /* 0x004fe20008000000 */
[----:B------:R-:W-:Y:S01]  /*dec0*/  UMOV UR10, UR16 ;  /* 0x00000010000a7c82 */ /* 0x000fe20008000000 */
[----:B------:R-:W-:Y:S01]  /*ded0*/  UMOV UR14, 0x80 ;  /* 0x00000080000e7882 */ /* 0x000fe20000000000 */
[----:B------:R2:W-:Y:S02]  /*dee0*/  UTMALDG.4D.MULTICAST [UR8], [UR4], UR17, desc[UR6] ;  /* 0x00000608040073b4 */ /* 0x0005e40008019811 */
[----:B--2---:R-:W-:Y:S01]  /*def0*/  UMOV UR8, UR15 ;  /* 0x0000000f00087c82 */ /* 0x004fe20008000000 */
[----:B------:R-:W-:Y:S02]  /*df00*/  UMOV UR10, UR14 ;  /* 0x0000000e000a7c82 */ /* 0x000fe40008000000 */
[----:B------:R2:W-:Y:S02]  /*df10*/  UTMALDG.4D.MULTICAST [UR8], [UR4], UR17, desc[UR6] ;  /* 0x00000608040073b4 */ /* 0x0005e40008019811 */
[----:B--2---:R-:W-:Y:S01]  /*df20*/  NOP ;  /* 0x0000000000007918 */ /* 0x004fe20000000000 */
.L_x_194:
[----:B------:R-:W-:Y:S05]  /*df30*/  BSYNC B1 ;  /* 0x0000000000017941 */ /* 0x000fea0003800000 */
.L_x_193:
[C---:B------:R-:W-:Y:S01]  /*df40*/  ISETP.GT.AND P1, PT, R6.reuse, 0x1, PT ;  /* 0x000000010600780c */ /* 0x040fe20003f24270 */
[----:B------:R-:W-:-:S12]  /*df50*/  VIADD R6, R6, 0xfffffffe ;  /* 0xfffffffe06067836 */ /* 0x000fd80000000000 */
[----:B------:R-:W-:Y:S05]  /*df60*/  @P1 BRA `(.L_x_202) ;  /* 0xffffffec00f81947 */ /* 0x000fea000383ffff */
.L_x_183:
[----:B------:R-:W-:Y:S05]  /*df70*/  BSYNC B0 ;  /* 0x0000000000007941 */ /* 0x000fea0003800000 */
.L_x_172:
[----:B------:R-:W-:Y:S04]  /*df80*/  BSSY B0, `(.L_x_203) ;  /* 0x0000036000007945 */ /* 0x000fe80003800000 */
[----:B------:R-:W-:Y:S05]  /*df90*/  @!P6 BRA `(.L_x_204) ;  /* 0x0000000000d0e947 */ /* 0x000fea0003800000 */
[----:B------:R-:W2:Y:S01]  /*dfa0*/  S2R R3, SR_CgaCtaId ;  /* 0x0000000000037919 */ /* 0x000ea20000008800 */
[----:B-1----:R-:W-:-:S04]  /*dfb0*/  MOV R2, 0x400 ;  /* 0x0000040000027802 */ /* 0x002fc80000000f00 */
[----:B--2---:R-:W-:Y:S02]  /*dfc0*/  LEA R2, R3, R2, 0x18 ;  /* 0x0000000203027211 */ /* 0x004fe400078ec0ff */
[----:B------:R-:W-:-:S03]  /*dfd0*/  SHF.L.U32 R3, R17, 0x1f, RZ ;  /* 0x0000001f11037819 */ /* 0x000fc600000006ff */
[----:B------:R-:W-:-:S04]  /*dfe0*/  IMAD R2, R16, 0x8, R2 ;  /* 0x0000000810027824 */ /* 0x000fc800078e0202 */
[----:B------:R-:W1:Y:S02]  /*dff0*/  SYNCS.PHASECHK.TRANS64.TRYWAIT P0, [R2+URZ+0x36860], R3 ;  /* 0x03686003020075a7 */ /* 0x000e64000800017f */
[----:B-1----:R-:W-:Y:S05]  /*e000*/  @!P0 BRA `(.L_x_205) ;  /* 0x0000000c00408947 */ /* 0x002fea0003800000 */
.L_x_236:
        /* <DEDUP_REMOVED lines=9> */
.L_x_206:
[----:B------:R-:W-:-:S13]  /*e0a0*/  LOP3.LUT P0, RZ, R19, 0x1, RZ, 0xc0, !PT ;  /* 0x0000000113ff7812 */ /* 0x000fda000780c0ff */
[----:B------:R-:W-:Y:S05]  /*e0b0*/  @P0 BRA `(.L_x_207) ;  /* 0x0000000000040947 */ /* 0x000fea0003800000 */
[----:B------:R-:W-:Y:S01]  /*e0c0*/  BPT.TRAP 0x1 ;  /* 0x000000040000795c */ /* 0x000fe20000300000 */
.L_x_207:
[----:B------:R-:W1:Y:S01]  /*e0d0*/  S2R R4, SR_CgaCtaId ;  /* 0x0000000000047919 */ /* 0x000e620000008800 */
[----:B------:R-:W-:Y:S01]  /*e0e0*/  MOV R3, 0x400 ;  /* 0x0000040000037802 */ /* 0x000fe20000000f00 */
        /* <DEDUP_REMOVED lines=11> */
[----:B------:R-:W-:-:S05]  /*e1a0*/  UMOV UR17, 0x40 ;  /* 0x0000004000117882 */ /* 0x000fca0000000000 */
[----:B------:R-:W-:Y:S02]  /*e1b0*/  UIMAD UR11, UR11, 0x70, UR5 ;  /* 0x000000700b0b78a4 */ /* 0x000fe4000f8e0205 */
[----:B------:R-:W-:Y:S02]  /*e1c0*/  UIADD3 UR9, UR9, 0x36850, URZ ;  /* 0x0003685009097890 */ /* 0x000fe4000fffe03f */
[----:B------:R-:W-:Y:S01]  /*e1d0*/  UIADD3.X UR5, URZ, UR37, URZ, UP0, !UPT ;  /* 0x000000253f057290 */ /* 0x000fe200087fe43f */
[----:B-1----:R-:W-:-:S05]  /*e1e0*/  LEA R3, R4, R3, 0x18 ;  /* 0x0000000304037211 */ /* 0x002fca00078ec0ff */
        /* <DEDUP_REMOVED lines=8> */
[----:B-1----:R-:W-:Y:S01]  /*e270*/  UMOV UR8, UR15 ;  /* 0x0000000f00087c82 */ /* 0x002fe20008000000 */
[----:B------:R-:W-:Y:S02]  /*e280*/  UMOV UR10, UR17 ;  /* 0x00000011000a7c82 */ /* 0x000fe40008000000 */
[----:B------:R1:W-:Y:S02]  /*e290*/  UTMALDG.4D.MULTICAST [UR8], [UR4], UR18, desc[UR6] ;  /* 0x00000608040073b4 */ /* 0x0003e40008019812 */
[----:B-1----:R-:W-:Y:S01]  /*e2a0*/  UMOV UR8, UR16 ;  /* 0x0000001000087c82 */ /* 0x002fe20008000000 */
[----:B------:R-:W-:-:S02]  /*e2b0*/  UMOV UR10, UR14 ;  /* 0x0000000e000a7c82 */ /* 0x000fc40008000000 */
[----:B------:R2:W-:Y:S02]  /*e2c0*/  UTMALDG.4D.MULTICAST [UR8], [UR4], UR18, desc[UR6] ;  /* 0x00000608040073b4 */ /* 0x0005e40008019812 */
[----:B--2---:R-:W-:Y:S01]  /*e2d0*/  NOP ;  /* 0x0000000000007918 */ /* 0x004fe20000000000 */
.L_x_204:
[----:B------:R-:W-:Y:S05]  /*e2e0*/  BSYNC B0 ;  /* 0x0000000000007941 */ /* 0x000fea0003800000 */
.L_x_203:
[----:B------:R-:W2:Y:S01]  /*e2f0*/  LDL.LU R0, [R1+0x18] ;  /* 0x0000180001007983 */ /* 0x000ea20000300800 */
[----:B------:R-:W-:-:S03]  /*e300*/  ULDC UR4, c[0x0][0xda4] ;  /* 0x0003690000047ab9 */ /* 0x000fc60000000800 */
[----:B-1----:R-:W3:Y:S01]  /*e310*/  LDL.LU R2, [R1+0x24] ;  /* 0x0000240001027983 */ /* 0x002ee20000300800 */
[----:B------:R-:W-:-:S05]  /*e320*/  VIADD R16, R16, 0x1 ;  /* 0x0000000110107836 */ /* 0x000fca0000000000 */
[----:B------:R-:W-:-:S04]  /*e330*/  ISETP.NE.AND P0, PT, R16, 0x2, PT ;  /* 0x000000021000780c */ /* 0x000fc80003f05270 */
[----:B------:R-:W-:Y:S01]  /*e340*/  SEL R16, R16, RZ, P0 ;  /* 0x000000ff10107207 */ /* 0x000fe20000000000 */
[----:B--2---:R-:W-:Y:S02]  /*e350*/  VIADD R0, R0, UR38 ;  /* 0x0000002600007c36 */ /* 0x004fe40008000000 */
[----:B---3--:R-:W-:-:S03]  /*e360*/  VIADD R2, R2, 0x1 ;  /* 0x0000000102027836 */ /* 0x008fc60000000000 */
[----:B------:R1:W-:Y:S01]  /*e370*/  STL [R1+0x18], R0 ;  /* 0x0000180001007387 */ /* 0x0003e20000100800 */
[----:B------:R-:W-:-:S03]  /*e380*/  ISETP.GE.AND P1, PT, R0, UR4, PT ;  /* 0x0000000400007c0c */ /* 0x000fc6000bf26270 */
[----:B------:R2:W-:Y:S01]  /*e390*/  STL [R1+0x24], R2 ;  /* 0x0000240201007387 */ /* 0x0005e20000100800 */
[----:B-1----:R-:W-:-:S04]  /*e3a0*/  SEL R0, RZ, 0x1, P0 ;  /* 0x00000001ff007807 */ /* 0x002fc80000000000 */
[----:B------:R-:W-:-:S05]  /*e3b0*/  LOP3.LUT R17, R17, R0, RZ, 0x3c, !PT ;  /* 0x0000000011117212 */ /* 0x000fca00078e3cff */
[----:B--2---:R-:W-:Y:S05]  /*e3c0*/  @!P1 BRA `(.L_x_208) ;  /* 0xffffffcc00e09947 */ /* 0x004fea000383ffff */
[----:B------:R-:W-:-:S07]  /*e3d0*/  LOP3.LUT R2, R2, 0x1, RZ, 0xc, !PT ;  /* 0x0000000102027812 */ /* 0x000fce00078e0cff */
.L_x_156:
[----:B------:R-:W1:Y:S01]  /*e3e0*/  S2R R3, SR_CgaCtaId ;  /* 0x0000000000037919 */ /* 0x000e620000008800 */
[----:B------:R-:W-:Y:S01]  /*e3f0*/  MOV R0, 0x400 ;  /* 0x0000040000007802 */ /* 0x000fe20000000f00 */
[----:B------:R-:W-:Y:S03]  /*e400*/  BSSY B0, `(.L_x_209) ;  /* 0x0000005000007945 */ /* 0x000fe60003800000 */
[----:B-1----:R-:W-:Y:S02]  /*e410*/  LEA R0, R3, R0, 0x18 ;  /* 0x0000000003007211 */ /* 0x002fe400078ec0ff */
[----:B------:R-:W-:-:S04]  /*e420*/  SHF.L.U32 R3, R2, 0x1f, RZ ;  /* 0x0000001f02037819 */ /* 0x000fc800000006ff */
[----:B------:R-:W1:Y:S02]  /*e430*/  SYNCS.PHASECHK.TRANS64.TRYWAIT P0, [R0+URZ+0x36820], R3 ;  /* 0x03682003000075a7 */ /* 0x000e64000800017f */
[----:B-1----:R-:W-:Y:S05]  /*e440*/  @!P0 BRA `(.L_x_210) ;  /* 0x0000000800448947 */ /* 0x002fea0003800000 */
.L_x_237:
[----:B------:R-:W-:Y:S05]  /*e450*/  BSYNC B0 ;  /* 0x0000000000007941 */ /* 0x000fea0003800000 */
.L_x_209:
[----:B------:R-:W-:-:S03]  /*e460*/  UMOV UR4, 0xffffffff ;  /* 0xffffffff00047882 */ /* 0x000fc60000000000 */
[----:B------:R-:W-:Y:S05]  /*e470*/  BRA.DIV UR4, `(.L_x_211) ;  /* 0x0000000a044c7947 */ /* 0x000fea000b800000 */
[----:B------:R-:W2:Y:S02]  /*e480*/  S2R R2, SR_TID.X ;  /* 0x0000000000027919 */ /* 0x000ea40000002100 */
[----:B--2---:R-:W-:-:S04]  /*e490*/  SHF.R.U32.HI R2, RZ, 0x5, R2 ;  /* 0x00000005ff027819 */ /* 0x004fc80000011602 */
[----:B------:R-:W-:-:S05]  /*e4a0*/  LOP3.LUT R2, R2, 0x3, RZ, 0xc0, !PT ;  /* 0x0000000302027812 */ /* 0x000fca00078ec0ff */
[----:B------:R2:W3:Y:S02]  /*e4b0*/  SHFL.IDX PT, R14, R2, RZ, 0x1f ;  /* 0x00001fff020e7589 */ /* 0x0004e400000e0000 */
.L_x_240:
[----:B---3--:R-:W-:Y:S01]  /*e4c0*/  ISETP.NE.AND P0, PT, R14, RZ, PT ;  /* 0x000000ff0e00720c */ /* 0x008fe20003f05270 */
[----:B------:R-:W-:-:S12]  /*e4d0*/  BSSY B0, `(.L_x_212) ;  /* 0x0000024000007945 */ /* 0x000fd80003800000 */
[----:B------:R-:W-:Y:S05]  /*e4e0*/  @P0 BRA `(.L_x_213) ;  /* 0x0000000000880947 */ /* 0x000fea0003800000 */
[----:B------:R-:W-:-:S03]  /*e4f0*/  UMOV UR4, 0xffffffff ;  /* 0xffffffff00047882 */ /* 0x000fc60000000000 */
[----:B------:R-:W-:Y:S05]  /*e500*/  BRA.DIV UR4, `(.L_x_214) ;  /* 0x0000000a045c7947 */ /* 0x000fea000b800000 */
[----:B------:R-:W-:-:S13]  /*e510*/  ELECT P6, URZ, PT ;  /* 0x00000000003f782f */ /* 0x000fda00038c0000 */
.L_x_243:
[----:B------:R-:W-:Y:S05]  /*e520*/  @!P6 BRA `(.L_x_213) ;  /* 0x000000000078e947 */ /* 0x000fea0003800000 */
[----:B--2---:R-:W2:Y:S02]  /*e530*/  LDL.LU R2, [R1+0x1c] ;  /* 0x00001c0001027983 */ /* 0x004ea40000300800 */
[----:B--2---:R-:W-:-:S04]  /*e540*/  LOP3.LUT R2, R2, 0x2, RZ, 0xfc, !PT ;  /* 0x0000000202027812 */ /* 0x004fc800078efcff */
[----:B------:R-:W-:-:S13]  /*e550*/  ISETP.NE.AND P2, PT, R2, 0x3, PT ;  /* 0x000000030200780c */ /* 0x000fda0003f45270 */
[----:B------:R-:W-:Y:S05]  /*e560*/  @!P2 BRA `(.L_x_215) ;  /* 0x000000000004a947 */ /* 0x000fea0003800000 */
[----:B------:R-:W-:Y:S01]  /*e570*/  BPT.TRAP 0x1 ;  /* 0x000000040000795c */ /* 0x000fe20000300000 */
.L_x_215:
[----:B-1----:R-:W-:Y:S01]  /*e580*/  VIADD R3, R0, 0x36840 ;  /* 0x0003684000037836 */ /* 0x002fe20000000000 */
[----:B------:R-:W-:Y:S01]  /*e590*/  SHF.L.U32 R5, R17, 0x1f, RZ ;  /* 0x0000001f11057819 */ /* 0x000fe200000006ff */
[C---:B------:R-:W-:Y:S02]  /*e5a0*/  VIADD R2, R16.reuse, 0x1 ;  /* 0x0000000110027836 */ /* 0x040fe40000000000 */
[----:B------:R-:W-:-:S03]  /*e5b0*/  IMAD R6, R16, 0x8, R3 ;  /* 0x0000000810067824 */ /* 0x000fc600078e0203 */
        /* <DEDUP_REMOVED lines=8> */
.L_x_244:
[----:B------:R-:W2:Y:S02]  /*e640*/  SYNCS.PHASECHK.TRANS64.TRYWAIT P0, [R3+URZ], R2 ;  /* 0x00000002030075a7 */ /* 0x000ea4000800017f */
[----:B--2---:R-:W-:Y:S05]  /*e650*/  @!P0 BRA `(.L_x_217) ;  /* 0x00000008003c8947 */ /* 0x004fea0003800000 */
.L_x_245:
[----:B------:R-:W-:Y:S05]  /*e660*/  @!P2 BRA `(.L_x_218) ;  /* 0x000000000004a947 */ /* 0x000fea0003800000 */
[----:B------:R-:W-:Y:S01]  /*e670*/  BPT.TRAP 0x1 ;  /* 0x000000040000795c */ /* 0x000fe20000300000 */
.L_x_218:
[----:B--2---:R-:W-:-:S04]  /*e680*/  VIADD R3, R0, 0x36860 ;  /* 0x0003686000037836 */ /* 0x004fc80000000000 */
[----:B------:R-:W-:-:S04]  /*e690*/  IMAD R16, R16, 0x8, R3 ;  /* 0x0000000810107824 */ /* 0x000fc800078e0203 */
[----:B------:R-:W2:Y:S02]  /*e6a0*/  SYNCS.PHASECHK.TRANS64.TRYWAIT P0, [R16+URZ], R5 ;  /* 0x00000005100075a7 */ /* 0x000ea4000800017f */
[----:B--2---:R-:W-:Y:S05]  /*e6b0*/  @!P0 BRA `(.L_x_219) ;  /* 0x0000000800388947 */ /* 0x004fea0003800000 */
.L_x_246:
[----:B------:R-:W-:-:S07]  /*e6c0*/  IMAD R3, R4, 0x8, R3 ;  /* 0x0000000804037824 */ /* 0x000fce00078e0203 */
.L_x_220:
[----:B---3--:R3:W4:Y:S02]  /*e6d0*/  SYNCS.PHASECHK.TRANS64.TRYWAIT P0, [R3+URZ], R2 ;  /* 0x00000002030075a7 */ /* 0x008724000800017f */
[----:B----4-:R-:W-:Y:S05]  /*e6e0*/  @!P0 NANOSLEEP.SYNCS 0x989680 ;  /* 0x009896800000895d */ /* 0x010fea0003900000 */
[----:B------:R-:W4:Y:S02]  /*e6f0*/  @!P0 SYNCS.PHASECHK.TRANS64 P0, [R3+URZ], R2 ;  /* 0x00000002030085a7 */ /* 0x000f24000800007f */
[----:B----4-:R-:W-:Y:S05]  /*e700*/  @!P0 BRA `(.L_x_220) ;  /* 0xfffffffc00f08947 */ /* 0x010fea000383ffff */
.L_x_213:
[----:B------:R-:W-:Y:S05]  /*e710*/  BSYNC B0 ;  /* 0x0000000000007941 */ /* 0x000fea0003800000 */
.L_x_212:
[----:B------:R-:W-:Y:S05]  /*e720*/  EXIT ;  /* 0x000000000000794d */ /* 0x000fea0003800000 */
.L_x_130:
[----:B------:R-:W-:-:S13]  /*e730*/  R2UR UR4, R16 ;  /* 0x00000000100472ca */ /* 0x000fda00000e0000 */
[----:B-1----:R-:W-:-:S04]  /*e740*/  IMAD.U32 R3, RZ, RZ, UR4 ;  /* 0x00000004ff037e24 */ /* 0x002fc8000f8e00ff */
[----:B------:R1:W2:Y:S03]  /*e750*/  SYNCS.PHASECHK.TRANS64.TRYWAIT P1, [R3+URZ+0x36800], R0 ;  /* 0x03680000030075a7 */ /* 0x0002a6000802017f */
[----:B--2---:R-:W-:Y:S05]  /*e760*/  @!P1 NANOSLEEP.SYNCS 0x989680 ;  /* 0x009896800000995d */ /* 0x004fea0003900000 */
[----:B------:R-:W2:Y:S02]  /*e770*/  @!P1 SYNCS.PHASECHK.TRANS64 P1, [R3+URZ+0x36800], R0 ;  /* 0x03680000030095a7 */ /* 0x000ea4000802007f */
[----:B--2---:R-:W-:Y:S05]  /*e780*/  @!P1 BRA `(.L_x_130) ;  /* 0xfffffffc00e89947 */ /* 0x004fea000383ffff */
[----:B------:R-:W-:Y:S05]  /*e790*/  BRA `(.L_x_221) ;  /* 0xffffff2c00c87947 */ /* 0x000fea000383ffff */
.L_x_134:
[----:B--2---:R2:W3:Y:S02]  /*e7a0*/  SYNCS.PHASECHK.TRANS64.TRYWAIT P1, [R2+URZ+0x36830], R3 ;  /* 0x03683003020075a7 */ /* 0x0044e4000802017f */
[----:B---3--:R-:W-:Y:S05]  /*e7b0*/  @!P1 NANOSLEEP.SYNCS 0x989680 ;  /* 0x009896800000995d */ /* 0x008fea0003900000 */
[----:B------:R-:W3:Y:S02]  /*e7c0*/  @!P1 SYNCS.PHASECHK.TRANS64 P1, [R2+URZ+0x36830], R3 ;  /* 0x03683003020095a7 */ /* 0x000ee4000802007f */
[----:B---3--:R-:W-:Y:S05]  /*e7d0*/  @!P1 BRA `(.L_x_134) ;  /* 0xfffffffc00f09947 */ /* 0x008fea000383ffff */
[----:B------:R-:W-:Y:S05]  /*e7e0*/  BRA `(.L_x_133) ;  /* 0xffffff2c00e87947 */ /* 0x000fea000383ffff */
.L_x_140:
[----:B--2---:R-:W-:-:S04]  /*e7f0*/  IMAD.U32 R3, RZ, RZ, UR39 ;  /* 0x00000027ff037e24 */ /* 0x004fc8000f8e00ff */
[----:B------:R2:W3:Y:S03]  /*e800*/  SYNCS.PHASECHK.TRANS64.TRYWAIT P1, [R3+URZ+0x36830], R0 ;  /* 0x03683000030075a7 */ /* 0x0004e6000802017f */
[----:B---3--:R-:W-:Y:S05]  /*e810*/  @!P1 NANOSLEEP.SYNCS 0x989680 ;  /* 0x009896800000995d */ /* 0x008fea0003900000 */
[----:B------:R-:W3:Y:S02]  /*e820*/  @!P1 SYNCS.PHASECHK.TRANS64 P1, [R3+URZ+0x36830], R0 ;  /* 0x03683000030095a7 */ /* 0x000ee4000802007f */
[----:B---3--:R-:W-:Y:S05]  /*e830*/  @!P1 BRA `(.L_x_140) ;  /* 0xfffffffc00ec9947 */ /* 0x008fea000383ffff */
[----:B------:R-:W-:Y:S05]  /*e840*/  BRA `(.L_x_139) ;  /* 0xffffff6c00a87947 */ /* 0x000fea000383ffff */
.L_x_144:
[----:B--2---:R-:W-:-:S04]  /*e850*/  IMAD.U32 R3, RZ, RZ, UR5 ;  /* 0x00000005ff037e24 */ /* 0x004fc8000f8e00ff */
[----:B------:R2:W3:Y:S03]  /*e860*/  SYNCS.PHASECHK.TRANS64.TRYWAIT P1, [R3+URZ+0x36850], R0 ;  /* 0x03685000030075a7 */ /* 0x0004e6000802017f */
[----:B---3--:R-:W-:Y:S05]  /*e870*/  @!P1 NANOSLEEP.SYNCS 0x989680 ;  /* 0x009896800000995d */ /* 0x008fea0003900000 */
[----:B------:R-:W3:Y:S02]  /*e880*/  @!P1 SYNCS.PHASECHK.TRANS64 P1, [R3+URZ+0x36850], R0 ;  /* 0x03685000030095a7 */ /* 0x000ee4000802007f */
[----:B---3--:R-:W-:Y:S05]  /*e890*/  @!P1 BRA `(.L_x_144) ;  /* 0xfffffffc00ec9947 */ /* 0x008fea000383ffff */
[----:B------:R-:W-:Y:S05]  /*e8a0*/  BRA `(.L_x_143) ;  /* 0xffffff9400087947 */ /* 0x000fea000383ffff */
.L_x_151:
[----:B--2---:R-:W-:-:S04]  /*e8b0*/  IMAD.U32 R7, RZ, RZ, UR5 ;  /* 0x00000005ff077e24 */ /* 0x004fc8000f8e00ff */
[----:B------:R2:W3:Y:S03]  /*e8c0*/  SYNCS.PHASECHK.TRANS64.TRYWAIT P1, [R7+URZ+0x36850], R2 ;  /* 0x03685002070075a7 */ /* 0x0004e6000802017f */
[----:B---3--:R-:W-:Y:S05]  /*e8d0*/  @!P1 NANOSLEEP.SYNCS 0x989680 ;  /* 0x009896800000995d */ /* 0x008fea0003900000 */
[----:B------:R-:W3:Y:S02]  /*e8e0*/  @!P1 SYNCS.PHASECHK.TRANS64 P1, [R7+URZ+0x36850], R2 ;  /* 0x03685002070095a7 */ /* 0x000ee4000802007f */
[----:B---3--:R-:W-:Y:S05]  /*e8f0*/  @!P1 BRA `(.L_x_151) ;  /* 0xfffffffc00ec9947 */ /* 0x008fea000383ffff */
[----:B------:R-:W-:Y:S05]  /*e900*/  BRA `(.L_x_150) ;  /* 0xffffffac00dc7947 */ /* 0x000fea000383ffff */
.L_x_163:
[----:B------:R-:W1:Y:S01]  /*e910*/  S2R R4, SR_TID.X ;  /* 0x0000000000047919 */ /* 0x000e620000002100 */
[----:B------:R-:W-:Y:S01]  /*e920*/  BSSY B0, `(.L_x_222) ;  /* 0x000000a000007945 */ /* 0x000fe20003800000 */
[----:B------:R-:W-:Y:S02]  /*e930*/  IMAD.MOV.U32 R12, RZ, RZ, RZ ;  /* 0x000000ffff0c7224 */ /* 0x000fe400078e00ff */
        /* <DEDUP_REMOVED lines=8> */
.L_x_223:
[----:B------:R-:W-:Y:S05]  /*e9c0*/  BSYNC B0 ;  /* 0x0000000000007941 */ /* 0x000fea0003800000 */
.L_x_222:
[----:B------:R-:W-:Y:S05]  /*e9d0*/  BRA `(.L_x_224) ;  /* 0xffffffd4000c7947 */ /* 0x000fea000383ffff */
.L_x_164:
[----:B------:R-:W-:Y:S01]  /*e9e0*/  BSSY B0, `(.L_x_225) ;  /* 0x0000006000007945 */ /* 0x000fe20003800000 */
[----:B------:R-:W-:-:S07]  /*e9f0*/  IMAD.MOV.U32 R15, RZ, RZ, -0x1 ;  /* 0xffffffffff0f7424 */ /* 0x000fce00078e00ff */
[----:B------:R-:W-:Y:S05]  /*ea00*/  WARPSYNC.COLLECTIVE R15, `(.L_x_226) ;  /* 0x000000000f0c7348 */ /* 0x000fea0003c00000 */
[----:B------:R-:W-:Y:S02]  /*ea10*/  ELECT P6, UR62, PT ;  /* 0x00000000003e782f */ /* 0x000fe400038c0000 */
[----:B------:R-:W-:Y:S01]  /*ea20*/  MOV R14, UR62 ;  /* 0x0000003e000e7c02 */ /* 0x000fe20008000f00 */
[----:B------:R-:W-:Y:S10]  /*ea30*/  ENDCOLLECTIVE ;  /* 0x000000000000791b */ /* 0x000ff40003800000 */
.L_x_226:
[----:B------:R-:W-:Y:S05]  /*ea40*/  BSYNC B0 ;  /* 0x0000000000007941 */ /* 0x000fea0003800000 */
.L_x_225:
[----:B------:R-:W-:Y:S05]  /*ea50*/  BRA `(.L_x_227) ;  /* 0xffffffd400087947 */ /* 0x000fea000383ffff */
.L_x_167:
[----:B--2---:R2:W3:Y:S02]  /*ea60*/  SYNCS.PHASECHK.TRANS64.TRYWAIT P1, [R5+URZ+0x36840], R9 ;  /* 0x03684009050075a7 */ /* 0x0044e4000802017f */
[----:B---3--:R-:W-:Y:S05]  /*ea70*/  @!P1 NANOSLEEP.SYNCS 0x989680 ;  /* 0x009896800000995d */ /* 0x008fea0003900000 */
[----:B------:R-:W3:Y:S02]  /*ea80*/  @!P1 SYNCS.PHASECHK.TRANS64 P1, [R5+URZ+0x36840], R9 ;  /* 0x03684009050095a7 */ /* 0x000ee4000802007f */
[----:B---3--:R-:W-:Y:S05]  /*ea90*/  @!P1 BRA `(.L_x_167) ;  /* 0xfffffffc00f09947 */ /* 0x008fea000383ffff */
[----:B------:R-:W-:Y:S05]  /*eaa0*/  BRA `(.L_x_228) ;  /* 0xffffffd400687947 */ /* 0x000fea000383ffff */
.L_x_171:
        /* <DEDUP_REMOVED lines=8> */
.L_x_177:
[----:B-1----:R1:W2:Y:S02]  /*eb30*/  SYNCS.PHASECHK.TRANS64.TRYWAIT P1, [R2+URZ+0x36840], R3 ;  /* 0x03684003020075a7 */ /* 0x0022a4000802017f */
[----:B--2---:R-:W-:Y:S05]  /*eb40*/  @!P1 NANOSLEEP.SYNCS 0x989680 ;  /* 0x009896800000995d */ /* 0x004fea0003900000 */
[----:B------:R-:W2:Y:S02]  /*eb50*/  @!P1 SYNCS.PHASECHK.TRANS64 P1, [R2+URZ+0x36840], R3 ;  /* 0x03684003020095a7 */ /* 0x000ea4000802007f */
[----:B--2---:R-:W-:Y:S05]  /*eb60*/  @!P1 BRA `(.L_x_177) ;  /* 0xfffffffc00f09947 */ /* 0x004fea000383ffff */
[----:B------:R-:W-:Y:S05]  /*eb70*/  BRA `(.L_x_230) ;  /* 0xffffffdc00607947 */ /* 0x000fea000383ffff */
.L_x_180:
[----:B-1----:R1:W2:Y:S02]  /*eb80*/  SYNCS.PHASECHK.TRANS64.TRYWAIT P1, [R2+URZ+0x36860], R3 ;  /* 0x03686003020075a7 */ /* 0x0022a4000802017f */
[----:B--2---:R-:W-:Y:S05]  /*eb90*/  @!P1 NANOSLEEP.SYNCS 0x989680 ;  /* 0x009896800000995d */ /* 0x004fea0003900000 */
[----:B------:R-:W2:Y:S02]  /*eba0*/  @!P1 SYNCS.PHASECHK.TRANS64 P1, [R2+URZ+0x36860], R3 ;  /* 0x03686003020095a7 */ /* 0x000ea4000802007f */
[----:B--2---:R-:W-:Y:S05]  /*ebb0*/  @!P1 BRA `(.L_x_180) ;  /* 0xfffffffc00f09947 */ /* 0x004fea000383ffff */
[----:B------:R-:W-:Y:S05]  /*ebc0*/  BRA `(.L_x_231) ;  /* 0xffffffe0000c7947 */ /* 0x000fea000383ffff */
.L_x_187:
[----:B--2---:R2:W3:Y:S02]  /*ebd0*/  SYNCS.PHASECHK.TRANS64.TRYWAIT P1, [R2+URZ+0x36840], R3 ;  /* 0x03684003020075a7 */ /* 0x0044e4000802017f */
[----:B---3--:R-:W-:Y:S05]  /*ebe0*/  @!P1 NANOSLEEP.SYNCS 0x989680 ;  /* 0x009896800000995d */ /* 0x008fea0003900000 */
[----:B------:R-:W3:Y:S02]  /*ebf0*/  @!P1 SYNCS.PHASECHK.TRANS64 P1, [R2+URZ+0x36840], R3 ;  /* 0x03684003020095a7 */ /* 0x000ee4000802007f */
[----:B---3--:R-:W-:Y:S05]  /*ec00*/  @!P1 BRA `(.L_x_187) ;  /* 0xfffffffc00f09947 */ /* 0x008fea000383ffff */
[----:B------:R-:W-:Y:S05]  /*ec10*/  BRA `(.L_x_232) ;  /* 0xffffffe400587947 */ /* 0x000fea000383ffff */
.L_x_190:
[----:B-1----:R1:W2:Y:S02]  /*ec20*/  SYNCS.PHASECHK.TRANS64.TRYWAIT P1, [R2+URZ+0x36860], R17 ;  /* 0x03686011020075a7 */ /* 0x0022a4000802017f */
[----:B--2---:R-:W-:Y:S05]  /*ec30*/  @!P1 NANOSLEEP.SYNCS 0x989680 ;  /* 0x009896800000995d */ /* 0x004fea0003900000 */
[----:B------:R-:W2:Y:S02]  /*ec40*/  @!P1 SYNCS.PHASECHK.TRANS64 P1, [R2+URZ+0x36860], R17 ;  /* 0x03686011020095a7 */ /* 0x000ea4000802007f */
[----:B--2---:R-:W-:Y:S05]  /*ec50*/  @!P1 BRA `(.L_x_190) ;  /* 0xfffffffc00f09947 */ /* 0x004fea000383ffff */
[----:B------:R-:W-:Y:S05]  /*ec60*/  BRA `(.L_x_233) ;  /* 0xffffffe800047947 */ /* 0x000fea000383ffff */
.L_x_196:
[----:B--2---:R2:W3:Y:S02]  /*ec70*/  SYNCS.PHASECHK.TRANS64.TRYWAIT P1, [R2+URZ+0x36840], R3 ;  /* 0x03684003020075a7 */ /* 0x0044e4000802017f */
[----:B---3--:R-:W-:Y:S05]  /*ec80*/  @!P1 NANOSLEEP.SYNCS 0x989680 ;  /* 0x009896800000995d */ /* 0x008fea0003900000 */
[----:B------:R-:W3:Y:S02]  /*ec90*/  @!P1 SYNCS.PHASECHK.TRANS64 P1, [R2+URZ+0x36840], R3 ;  /* 0x03684003020095a7 */ /* 0x000ee4000802007f */
[----:B---3--:R-:W-:Y:S05]  /*eca0*/  @!P1 BRA `(.L_x_196) ;  /* 0xfffffffc00f09947 */ /* 0x008fea000383ffff */
[----:B------:R-:W-:Y:S05]  /*ecb0*/  BRA `(.L_x_234) ;  /* 0xffffffec00307947 */ /* 0x000fea000383ffff */
.L_x_199:
[----:B-1----:R1:W2:Y:S02]  /*ecc0*/  SYNCS.PHASECHK.TRANS64.TRYWAIT P1, [R2+URZ+0x36860], R10 ;  /* 0x0368600a020075a7 */ /* 0x0022a4000802017f */
[----:B--2---:R-:W-:Y:S05]  /*ecd0*/  @!P1 NANOSLEEP.SYNCS 0x989680 ;  /* 0x009896800000995d */ /* 0x004fea0003900000 */
[----:B------:R-:W2:Y:S02]  /*ece0*/  @!P1 SYNCS.PHASECHK.TRANS64 P1, [R2+URZ+0x36860], R10 ;  /* 0x0368600a020095a7 */ /* 0x000ea4000802007f */
[----:B--2---:R-:W-:Y:S05]  /*ecf0*/  @!P1 BRA `(.L_x_199) ;  /* 0xfffffffc00f09947 */ /* 0x004fea000383ffff */
[----:B------:R-:W-:Y:S05]  /*ed00*/  BRA `(.L_x_235) ;  /* 0xffffffec00dc7947 */ /* 0x000fea000383ffff */
.L_x_205:
[----:B-1----:R1:W2:Y:S02]  /*ed10*/  SYNCS.PHASECHK.TRANS64.TRYWAIT P0, [R2+URZ+0x36860], R3 ;  /* 0x03686003020075a7 */ /* 0x0022a4000800017f */
[----:B--2---:R-:W-:Y:S05]  /*ed20*/  @!P0 NANOSLEEP.SYNCS 0x989680 ;  /* 0x009896800000895d */ /* 0x004fea0003900000 */
[----:B------:R-:W2:Y:S02]  /*ed30*/  @!P0 SYNCS.PHASECHK.TRANS64 P0, [R2+URZ+0x36860], R3 ;  /* 0x03686003020085a7 */ /* 0x000ea4000800007f */
[----:B--2---:R-:W-:Y:S05]  /*ed40*/  @!P0 BRA `(.L_x_205) ;  /* 0xfffffffc00f08947 */ /* 0x004fea000383ffff */
[----:B------:R-:W-:Y:S05]  /*ed50*/  BRA `(.L_x_236) ;  /* 0xfffffff000ac7947 */ /* 0x000fea000383ffff */
.L_x_210:
[----:B-1----:R1:W2:Y:S02]  /*ed60*/  SYNCS.PHASECHK.TRANS64.TRYWAIT P0, [R0+URZ+0x36820], R3 ;  /* 0x03682003000075a7 */ /* 0x0022a4000800017f */
[----:B--2---:R-:W-:Y:S05]  /*ed70*/  @!P0 NANOSLEEP.SYNCS 0x989680 ;  /* 0x009896800000895d */ /* 0x004fea0003900000 */
[----:B------:R-:W2:Y:S02]  /*ed80*/  @!P0 SYNCS.PHASECHK.TRANS64 P0, [R0+URZ+0x36820], R3 ;  /* 0x03682003000085a7 */ /* 0x000ea4000800007f */
[----:B--2---:R-:W-:Y:S05]  /*ed90*/  @!P0 BRA `(.L_x_210) ;  /* 0xfffffffc00f08947 */ /* 0x004fea000383ffff */
[----:B------:R-:W-:Y:S05]  /*eda0*/  BRA `(.L_x_237) ;  /* 0xfffffff400a87947 */ /* 0x000fea000383ffff */
.L_x_211:
[----:B------:R-:W2:Y:S01]  /*edb0*/  S2R R2, SR_TID.X ;  /* 0x0000000000027919 */ /* 0x000ea20000002100 */
[----:B------:R-:W-:Y:S01]  /*edc0*/  BSSY B0, `(.L_x_238) ;  /* 0x000000a000007945 */ /* 0x000fe20003800000 */
[----:B------:R-:W-:Y:S02]  /*edd0*/  IMAD.MOV.U32 R12, RZ, RZ, RZ ;  /* 0x000000ffff0c7224 */ /* 0x000fe400078e00ff */
[----:B------:R-:W-:Y:S02]  /*ede0*/  IMAD.MOV.U32 R11, RZ, RZ, 0x1f ;  /* 0x0000001fff0b7424 */ /* 0x000fe400078e00ff */
[----:B------:R-:W-:Y:S01]  /*edf0*/  IMAD.MOV.U32 R15, RZ, RZ, -0x1 ;  /* 0xffffffffff0f7424 */ /* 0x000fe200078e00ff */
[----:B--2---:R-:W-:-:S04]  /*ee00*/  SHF.R.U32.HI R2, RZ, 0x5, R2 ;  /* 0x00000005ff027819 */ /* 0x004fc80000011602 */
[----:B------:R-:W-:-:S05]  /*ee10*/  LOP3.LUT R2, R2, 0x3, RZ, 0xc0, !PT ;  /* 0x0000000302027812 */ /* 0x000fca00078ec0ff */
[----:B------:R-:W-:-:S07]  /*ee20*/  IMAD.MOV.U32 R13, RZ, RZ, R2 ;  /* 0x000000ffff0d7224 */ /* 0x000fce00078e0002 */
[----:B-1----:R-:W-:Y:S05]  /*ee30*/  WARPSYNC.COLLECTIVE R15, `(.L_x_239) ;  /* 0x000000000f087348 */ /* 0x002fea0003c00000 */
[----:B------:R2:W3:Y:S02]  /*ee40*/  SHFL.IDX P6, R14, R13, R12, R11 ;  /* 0x0000000c0d0e7389 */ /* 0x0004e400000c000b */
[----:B-123--:R-:W-:Y:S01]  /*ee50*/  ENDCOLLECTIVE ;  /* 0x000000000000791b */ /* 0x00efe20003800000 */
.L_x_239:
[----:B------:R-:W-:Y:S05]  /*ee60*/  BSYNC B0 ;  /* 0x0000000000007941 */ /* 0x000fea0003800000 */
.L_x_238:
[----:B------:R-:W-:Y:S05]  /*ee70*/  BRA `(.L_x_240) ;  /* 0xfffffff400907947 */ /* 0x000fea000383ffff */
.L_x_214:
[----:B------:R-:W-:Y:S01]  /*ee80*/  BSSY B1, `(.L_x_241) ;  /* 0x0000006000017945 */ /* 0x000fe20003800000 */
[----:B------:R-:W-:-:S07]  /*ee90*/  IMAD.MOV.U32 R15, RZ, RZ, -0x1 ;  /* 0xffffffffff0f7424 */ /* 0x000fce00078e00ff */
[----:B-12---:R-:W-:Y:S05]  /*eea0*/  WARPSYNC.COLLECTIVE R15, `(.L_x_242) ;  /* 0x000000000f0c7348 */ /* 0x006fea0003c00000 */
[----:B------:R-:W-:Y:S02]  /*eeb0*/  ELECT P6, UR62, PT ;  /* 0x00000000003e782f */ /* 0x000fe400038c0000 */
[----:B------:R-:W-:Y:S01]  /*eec0*/  MOV R14, UR62 ;  /* 0x0000003e000e7c02 */ /* 0x000fe20008000f00 */
[----:B-12---:R-:W-:Y:S10]  /*eed0*/  ENDCOLLECTIVE ;  /* 0x000000000000791b */ /* 0x006ff40003800000 */
.L_x_242:
[----:B------:R-:W-:Y:S05]  /*eee0*/  BSYNC B1 ;  /* 0x0000000000017941 */ /* 0x000fea0003800000 */
.L_x_241:
[----:B------:R-:W-:Y:S05]  /*eef0*/  BRA `(.L_x_243) ;  /* 0xfffffff400887947 */ /* 0x000fea000383ffff */
.L_x_216:
[----:B-1----:R1:W2:Y:S02]  /*ef00*/  SYNCS.PHASECHK.TRANS64.TRYWAIT P0, [R6+URZ], R5 ;  /* 0x00000005060075a7 */ /* 0x0022a4000800017f */
[----:B--2---:R-:W-:Y:S05]  /*ef10*/  @!P0 NANOSLEEP.SYNCS 0x989680 ;  /* 0x009896800000895d */ /* 0x004fea0003900000 */
[----:B------:R-:W2:Y:S02]  /*ef20*/  @!P0 SYNCS.PHASECHK.TRANS64 P0, [R6+URZ], R5 ;  /* 0x00000005060085a7 */ /* 0x000ea4000800007f */
[----:B--2---:R-:W-:Y:S05]  /*ef30*/  @!P0 BRA `(.L_x_216) ;  /* 0xfffffffc00f08947 */ /* 0x004fea000383ffff */
[----:B------:R-:W-:Y:S05]  /*ef40*/  BRA `(.L_x_244) ;  /* 0xfffffff400bc7947 */ /* 0x000fea000383ffff */
.L_x_217:
[----:B--2---:R2:W3:Y:S02]  /*ef50*/  SYNCS.PHASECHK.TRANS64.TRYWAIT P0, [R3+URZ], R2 ;  /* 0x00000002030075a7 */ /* 0x0044e4000800017f */
[----:B---3--:R-:W-:Y:S05]  /*ef60*/  @!P0 NANOSLEEP.SYNCS 0x989680 ;  /* 0x009896800000895d */ /* 0x008fea0003900000 */
[----:B------:R-:W3:Y:S02]  /*ef70*/  @!P0 SYNCS.PHASECHK.TRANS64 P0, [R3+URZ], R2 ;  /* 0x00000002030085a7 */ /* 0x000ee4000800007f */
[----:B---3--:R-:W-:Y:S05]  /*ef80*/  @!P0 BRA `(.L_x_217) ;  /* 0xfffffffc00f08947 */ /* 0x008fea000383ffff */
[----:B------:R-:W-:Y:S05]  /*ef90*/  BRA `(.L_x_245) ;  /* 0xfffffff400b07947 */ /* 0x000fea000383ffff */
.L_x_219:
[----:B--2---:R2:W3:Y:S02]  /*efa0*/  SYNCS.PHASECHK.TRANS64.TRYWAIT P0, [R16+URZ], R5 ;  /* 0x00000005100075a7 */ /* 0x0044e4000800017f */
[----:B---3--:R-:W-:Y:S05]  /*efb0*/  @!P0 NANOSLEEP.SYNCS 0x989680 ;  /* 0x009896800000895d */ /* 0x008fea0003900000 */
[----:B------:R-:W3:Y:S02]  /*efc0*/  @!P0 SYNCS.PHASECHK.TRANS64 P0, [R16+URZ], R5 ;  /* 0x00000005100085a7 */ /* 0x000ee4000800007f */
[----:B---3--:R-:W-:Y:S05]  /*efd0*/  @!P0 BRA `(.L_x_219) ;  /* 0xfffffffc00f08947 */ /* 0x008fea000383ffff */
[----:B------:R-:W-:Y:S05]  /*efe0*/  BRA `(.L_x_246) ;  /* 0xfffffff400b47947 */ /* 0x000fea000383ffff */
.L_x_247:
        /* <DEDUP_REMOVED lines=9> */
.L_x_2656:


//--------------------- .text._ZN7cutlass13device_kernelIN5flash11enable_sm90INS1_16FlashAttnFwdSm90INS1_25CollectiveMainloopFwdSm90ILi2EN4cute5tupleIJNS5_1CILi1EEES8_S8_EEENS6_IJNS7_ILi128EEENS7_ILi112EEENS7_ILi192EEEEEELi192ENS_10bfloat16_tEfNS_4arch4Sm90ELb0ELb0ELb0ELb1ELb0ELb0ELb0ELb1ELb1ELb0ELb0ELb0EEENS1_21CollectiveEpilogueFwdINS6_IJSA_SC_SB_EEES9_SE_SG_Li256ELb1ELb0ELb0ELb0EEENS1_36VarlenDynamicPersistentTileSchedulerILi128ELi112ELi256ELi32ELb0ELb0ELb1ELb0ELb1ELb1EEEEEEEEEvNT_6ParamsE --------------------------
	.section	.text._ZN7cutlass13device_kernelIN5flash11enable_sm90INS1_16FlashAttnFwdSm90INS1_25CollectiveMainloopFwdSm90ILi2EN4cute5tupleIJNS5_1CILi1EEES8_S8_EEENS6_IJNS7_ILi128EEENS7_ILi112EEENS7_ILi192EEEEEELi192ENS_10bfloat16_tEfNS_4arch4Sm90ELb0ELb0ELb0ELb1ELb0ELb0ELb0ELb1ELb1ELb0ELb0ELb0EEENS1_21CollectiveEpilogueFwdINS6_IJSA_SC_SB_EEES9_SE_SG_Li256ELb1ELb0ELb0ELb0EEENS1_36VarlenDynamicPersistentTileSchedulerILi128ELi112ELi256ELi32ELb0ELb0ELb1ELb0ELb1ELb1EEEEEEEEEvNT_6ParamsE,"ax",@progbits
	.align	128
.text._ZN7cutlass13device_kernelIN5flash11enable_sm90INS1_16FlashAttnFwdSm90INS1_25CollectiveMainloopFwdSm90ILi2EN4cute5tupleIJNS5_1CILi1EEES8_S8_EEENS6_IJNS7_ILi128EEENS7_ILi112EEENS7_ILi192EEEEEELi192ENS_10bfloat16_tEfNS_4arch4Sm90ELb0ELb0ELb0ELb1ELb0ELb0ELb0ELb1ELb1ELb0ELb0ELb0EEENS1_21CollectiveEpilogueFwdINS6_IJSA_SC_SB_EEES9_SE_SG_Li256ELb1ELb0ELb0ELb0EEENS1_36VarlenDynamicPersistentTileSchedulerILi128ELi112ELi256ELi32ELb0ELb0ELb1ELb0ELb1ELb1EEEEEEEEEvNT_6ParamsE:
        .type           _ZN7cutlass13device_kernelIN5flash11enable_sm90INS1_16FlashAttnFwdSm90INS1_25CollectiveMainloopFwdSm90ILi2EN4cute5tupleIJNS5_1CILi1EEES8_S8_EEENS6_IJNS7_ILi128EEENS7_ILi112EEENS7_ILi192EEEEEELi192ENS_10bfloat16_tEfNS_4arch4Sm90ELb0ELb0ELb0ELb1ELb0ELb0ELb0ELb1ELb1ELb0ELb0ELb0EEENS1_21CollectiveEpilogueFwdINS6_IJSA_SC_SB_EEES9_SE_SG_Li256ELb1ELb0ELb0ELb0EEENS1_36VarlenDynamicPersistentTileSchedulerILi128ELi112ELi256ELi32ELb0ELb0ELb1ELb0ELb1ELb1EEEEEEEEEvNT_6ParamsE,@function
        .size           _ZN7cutlass13device_kernelIN5flash11enable_sm90INS1_16FlashAttnFwdSm90INS1_25CollectiveMainloopFwdSm90ILi2EN4cute5tupleIJNS5_1CILi1EEES8_S8_EEENS6_IJNS7_ILi128EEENS7_ILi112EEENS7_ILi192EEEEEELi192ENS_10bfloat16_tEfNS_4arch4Sm90ELb0ELb0ELb0ELb1ELb0ELb0ELb0ELb1ELb1ELb0ELb0ELb0EEENS1_21CollectiveEpilogueFwdINS6_IJSA_SC_SB_EEES9_SE_SG_Li256ELb1ELb0ELb0ELb0EEENS1_36VarlenDynamicPersistentTileSchedulerILi128ELi112ELi256ELi32ELb0ELb0ELb1ELb0ELb1ELb1EEEEEEEEEvNT_6ParamsE,(.L_x_2657 - _ZN7cutlass13device_kernelIN5flash11enable_sm90INS1_16FlashAttnFwdSm90INS1_25CollectiveMainloopFwdSm90ILi2EN4cute5tupleIJNS5_1CILi1EEES8_S8_EEENS6_IJNS7_ILi128EEENS7_ILi112EEENS7_ILi192EEEEEELi192ENS_10bfloat16_tEfNS_4arch4Sm90ELb0ELb0ELb0ELb1ELb0ELb0ELb0ELb1ELb1ELb0ELb0ELb0EEENS1_21CollectiveEpilogueFwdINS6_IJSA_SC_SB_EEES9_SE_SG_Li256ELb1ELb0ELb0ELb0EEENS1_36VarlenDynamicPersistentTileSchedulerILi128ELi112ELi256ELi32ELb0ELb0ELb1ELb0ELb1ELb1EEEEEEEEEvNT_6ParamsE)
        .other          _ZN7cutlass13device_kernelIN5flash11enable_sm90INS1_16FlashAttnFwdSm90INS1_25CollectiveMainloopFwdSm90ILi2EN4cute5tupleIJNS5_1CILi1EEES8_S8_EEENS6_IJNS7_ILi128EEENS7_ILi112EEENS7_ILi192EEEEEELi192ENS_10bfloat16_tEfNS_4arch4Sm90ELb0ELb0ELb0ELb1ELb0ELb0ELb0ELb1ELb1ELb0ELb0ELb0EEENS1_21CollectiveEpilogueFwdINS6_IJSA_SC_SB_EEES9_SE_SG_Li256ELb1ELb0ELb0ELb0EEENS1_36VarlenDynamicPersistentTileSchedulerILi128ELi112ELi256ELi32ELb0ELb0ELb1ELb0ELb1ELb1EEEEEEEEEvNT_6ParamsE,@"STO_CUDA_ENTRY STV_DEFAULT"
_ZN7cutlass13device_kernelIN5flash11enable_sm90INS1_16FlashAttnFwdSm90INS1_25CollectiveMainloopFwdSm90ILi2EN4cute5tupleIJNS5_1CILi1EEES8_S8_EEENS6_IJNS7_ILi128EEENS7_ILi112EEENS7_ILi192EEEEEELi192ENS_10bfloat16_tEfNS_4arch4Sm90ELb0ELb0ELb0ELb1ELb0ELb0ELb0ELb1ELb1ELb0ELb0ELb0EEENS1_21CollectiveEpilogueFwdINS6_IJSA_SC_SB_EEES9_SE_SG_Li256ELb1ELb0ELb0ELb0EEENS1_36VarlenDynamicPersistentTileSchedulerILi128ELi112ELi256ELi32ELb0ELb0ELb1ELb0ELb1ELb1EEEEEEEEEvNT_6ParamsE:
[----:B------:R-:W0:Y:S02]  /*0000*/  LDC R1, c[0x0][0x28] ;  /* 0x00000a00ff017b82 */ /* 0x000e240000000800 */
[----:B0-----:R-:W-:Y:S01]  /*0010*/  VIADD R1, R1, 0xffffffc8 ;  /* 0xffffffc801017836 */ /* 0x001fe20000000000 */
[----:B------:R-:W0:Y:S01]  /*0020*/  S2R R3, SR_TID.X ;  /* 0x0000000000037919 */ /* 0x000e220000002100 */
[----:B------:R-:W-:Y:S01]  /*0030*/  ELECT P0, URZ, PT ;  /* 0x00000000003f782f */ /* 0x000fe20003800000 */
[----:B------:R-:W-:Y:S01]  /*0040*/  BSSY B0, `(.L_x_248) ;  /* 0x0000010000007945 */ /* 0x000fe20003800000 */
[----:B0-----:R-:W-:-:S05]  /*0050*/  SHF.R.U32.HI R0, RZ, 0x5, R3 ;  /* 0x00000005ff007819 */ /* 0x001fca0000011603 */
[----:B------:R-:W0:Y:S02]  /*0060*/  SHFL.IDX PT, R2, R0, RZ, 0x1f ;  /* 0x00001fff00027589 */ /* 0x000e2400000e0000 */
[----:B0-----:R-:W-:-:S13]  /*0070*/  ISETP.EQ.AND P0, PT, R2, RZ, P0 ;  /* 0x000000ff0200720c */ /* 0x001fda0000702270 */
[----:B------:R-:W-:Y:S05]  /*0080*/  @!P0 BRA `(.L_x_249) ;  /* 0x00000000002c8947 */ /* 0x000fea0003800000 */
[----:B------:R-:W-:Y:S02]  /*0090*/  ULDC.64 UR4, c[0x0][0x198] ;  /* 0x0000660000047ab9 */ /* 0x000fe40000000a00 */
[----:B------:R-:W-:Y:S02]  /*00a0*/  UIADD3 UR6, UP0, UR4, 0x270, URZ ;  /* 0x0000027004067890 */ /* 0x000fe4000ff1e03f */
[----:B------:R-:W-:Y:S02]  /*00b0*/  UIADD3 UR8, UP1, UR4, 0x370, URZ ;  /* 0x0000037004087890 */ /* 0x000fe4000ff3e03f */
[----:B------:R-:W-:Y:S02]  /*00c0*/  UIADD3 UR4, UP2, UR4, 0x470, URZ ;  /* 0x0000047004047890 */ /* 0x000fe4000ff5e03f */
[----:B------:R-:W-:Y:S02]  /*00d0*/  UIADD3.X UR7, URZ, UR5, URZ, UP0, !UPT ;  /* 0x000000053f077290 */ /* 0x000fe400087fe43f */
[----:B------:R-:W-:-:S02]  /*00e0*/  UIADD3.X UR9, URZ, UR5, URZ, UP1, !UPT ;  /* 0x000000053f097290 */ /* 0x000fc40008ffe43f */
[----:B------:R-:W-:-:S05]  /*00f0*/  UIADD3.X UR5, URZ, UR5, URZ, UP2, !UPT ;  /* 0x000000053f057290 */ /* 0x000fca00097fe43f */
[----:B------:R0:W-:Y:S02]  /*0100*/  UTMACCTL.PF [UR6] ;  /* 0x00000000060079b9 */ /* 0x0001e40008040000 */
[----:B------:R0:W-:Y:S02]  /*0110*/  UTMACCTL.PF [UR8] ;  /* 0x00000000080079b9 */ /* 0x0001e40008040000 */
[----:B------:R0:W-:Y:S02]  /*0120*/  UTMACCTL.PF [UR4] ;  /* 0x00000000040079b9 */ /* 0x0001e40008040000 */
[----:B0-----:R-:W-:Y:S01]  /*0130*/  NOP ;  /* 0x0000000000007918 */ /* 0x001fe20000000000 */
.L_x_249:
[----:B------:R-:W-:Y:S05]  /*0140*/  BSYNC B0 ;  /* 0x0000000000007941 */ /* 0x000fea0003800000 */
.L_x_248:
[----:B------:R-:W-:Y:S01]  /*0150*/  VOTEU.ANY UP0, P0 ;  /* 0x00000000003f7886 */ /* 0x000fe20000000100 */
[----:B------:R-:W0:Y:S01]  /*0160*/  SHFL.IDX PT, R2, R0, RZ, 0x1f ;  /* 0x00001fff00027589 */ /* 0x000e2200000e0000 */
[----:B------:R-:W-:Y:S01]  /*0170*/  UMOV UR4, 0x1 ;  /* 0x0000000100047882 */ /* 0x000fe20000000000 */
[----:B------:R-:W-:Y:S01]  /*0180*/  UMOV UR7, 0x100 ;  /* 0x0000010000077882 */ /* 0x000fe20000000000 */
[----:B------:R-:W-:Y:S01]  /*0190*/  VOTEU.ANY UP1, P0 ;  /* 0x00000000003f7886 */ /* 0x000fe20000020100 */
[----:B------:R-:W1:Y:S01]  /*01a0*/  @UP0 S2UR UR8, SR_CgaCtaId ;  /* 0x00000000000809c3 */ /* 0x000e620000008800 */
[----:B------:R-:W-:Y:S01]  /*01b0*/  @UP0 UMOV UR6, 0x400 ;  /* 0x0000040000060882 */ /* 0x000fe20000000000 */
[----:B------:R-:W-:-:S04]  /*01c0*/  @UP0 UIADD3 UR4, -UR4, 0x100000, URZ ;  /* 0x0010000004040890 */ /* 0x000fc8000fffe13f */
[----:B------:R-:W-:Y:S02]  /*01d0*/  @UP0 USHF.L.U32 UR5, UR4, 0xb, URZ ;  /* 0x0000000b04050899 */ /* 0x000fe4000800063f */
[----:B------:R-:W-:Y:S01]  /*01e0*/  @UP0 USHF.L.U32 UR4, UR4, 0x1, URZ ;  /* 0x0000000104040899 */ /* 0x000fe2000800063f */
[----:B0-----:R-:W-:Y:S02]  /*01f0*/  ISETP.NE.AND P1, PT, R2, RZ, PT ;  /* 0x000000ff0200720c */ /* 0x001fe40003f25270 */
[----:B------:R-:W-:Y:S01]  /*0200*/  SHF.R.U32.HI R2, RZ, 0x7, R3 ;  /* 0x00000007ff027819 */ /* 0x000fe20000011603 */
[----:B-1----:R-:W-:Y:S02]  /*0210*/  @UP0 ULEA UR8, UR8, UR6, 0x18 ;  /* 0x0000000608080291 */ /* 0x002fe4000f8ec03f */
[----:B------:R-:W-:-:S04]  /*0220*/  @UP0 UIADD3 UR6, -UR7, 0x100000, URZ ;  /* 0x0010000007060890 */ /* 0x000fc8000fffe13f */
[----:B------:R-:W-:Y:S02]  /*0230*/  @UP0 USHF.L.U32 UR7, UR6, 0xb, URZ ;  /* 0x0000000b06070899 */ /* 0x000fe4000800063f */
[----:B------:R-:W-:Y:S01]  /*0240*/  @UP0 USHF.L.U32 UR6, UR6, 0x1, URZ ;  /* 0x0000000106060899 */ /* 0x000fe2000800063f */
[----:B------:R-:W-:Y:S01]  /*0250*/  VOTEU.ANY UP0, P0 ;  /* 0x00000000003f7886 */ /* 0x000fe20000000100 */
[----:B------:R-:W0:Y:S04]  /*0260*/  SHFL.IDX PT, R2, R2, RZ, 0x1f ;  /* 0x00001fff02027589 */ /* 0x000e2800000e0000 */
[----:B------:R-:W1:Y:S02]  /*0270*/  FENCE.VIEW.ASYNC.S ;  /* 0x00000000000073c6 */ /* 0x000e640000000000 */
[----:B-1----:R1:W2:Y:S04]  /*0280*/  @UP0 SYNCS.EXCH.64 URZ, [UR8+0x36800], UR4 ;  /* 0x03680004083f05b2 */ /* 0x0022a80008000100 */
[----:B------:R1:W3:Y:S01]  /*0290*/  @UP1 SYNCS.EXCH.64 URZ, [UR8+0x36820], UR6 ;  /* 0x03682006083f15b2 */ /* 0x0002e20008000100 */
[----:B------:R-:W-:Y:S05]  /*02a0*/  @P1 BRA `(.L_x_250) ;  /* 0x0000000000481947 */ /* 0x000fea0003800000 */
        /* <DEDUP_REMOVED lines=14> */
[----:B------:R4:W0:Y:S01]  /*0390*/  SYNCS.EXCH.64 URZ, [UR8+0x36840], UR4 ;  /* 0x03684004083f75b2 */ /* 0x0008220008000100 */
[----:B------:R4:W0:Y:S01]  /*03a0*/  SYNCS.EXCH.64 URZ, [UR8+0x36838], UR6 ;  /* 0x03683806083f75b2 */ /* 0x0008220008000100 */
[----:B------:R4:W0:Y:S02]  /*03b0*/  SYNCS.EXCH.64 URZ, [UR8+0x36848], UR4 ;  /* 0x03684804083f75b2 */ /* 0x0008240008000100 */
[----:B----4-:R-:W-:Y:S01]  /*03c0*/  NOP ;  /* 0x0000000000007918 */ /* 0x010fe20000000000 */
.L_x_250:
        /* <DEDUP_REMOVED lines=22> */
.L_x_251:
        /* <DEDUP_REMOVED lines=14> */
[----:B------:R4:W0:Y:S01]  /*0610*/  SYNCS.EXCH.64 URZ, [UR6+0x36880], UR4 ;  /* 0x03688004063f75b2 */ /* 0x0008220008000100 */
[----:B------:R4:W0:Y:S01]  /*0620*/  SYNCS.EXCH.64 URZ, [UR6+0x36878], UR4 ;  /* 0x03687804063f75b2 */ /* 0x0008220008000100 */
[----:B------:R4:W0:Y:S02]  /*0630*/  SYNCS.EXCH.64 URZ, [UR6+0x36888], UR4 ;  /* 0x03688804063f75b2 */ /* 0x0008240008000100 */
[----:B----4-:R-:W-:Y:S01]  /*0640*/  NOP ;  /* 0x0000000000007918 */ /* 0x010fe20000000000 */
.L_x_252:
        /* <DEDUP_REMOVED lines=22> */
.L_x_253:
        /* <DEDUP_REMOVED lines=22> */
.L_x_254:
[----:B0-----:R-:W-:Y:S01]  /*0910*/  ISETP.NE.AND P0, PT, R2, RZ, PT ;  /* 0x000000ff0200720c */ /* 0x001fe20003f05270 */
[----:B------:R-:W-:Y:S01]  /*0920*/  IMAD.MOV.U32 R2, RZ, RZ, 0x1 ;  /* 0x00000001ff027424 */ /* 0x000fe200078e00ff */
[----:B------:R-:W-:Y:S01]  /*0930*/  NOP ;  /* 0x0000000000007918 */ /* 0x000fe20000000000 */
[----:B------:R-:W-:-:S03]  /*0940*/  ULDC.64 UR60, c[0x0][0x208] ;  /* 0x00008200003c7ab9 */ /* 0x000fc60000000a00 */
[----:B------:R-:W-:-:S05]  /*0950*/  SEL R2, R2, 0x2, !P0 ;  /* 0x0000000202027807 */ /* 0x000fca0004000000 */
[----:B------:R0:W-:Y:S01]  /*0960*/  STL [R1+0x30], R2 ;  /* 0x0000300201007387 */ /* 0x0001e20000100800 */
[----:B-123--:R-:W-:Y:S06]  /*0970*/  BAR.SYNC.DEFER_BLOCKING 0x0 ;  /* 0x0000000000007b1d */ /* 0x00efec0000010000 */
[----:B------:R-:W-:Y:S05]  /*0980*/  @!P0 BRA `(.L_x_255) ;  /* 0x000000c000288947 */ /* 0x000fea0003800000 */
.L_x_256:
[----:B------:R-:W-:-:S08]  /*0990*/  NOP ;  /* 0x0000000000007918 */ /* 0x000fd00000000000 */
[----:B------:R-:W1:Y:S02]  /*09a0*/  USETMAXREG.TRY_ALLOC.CTAPOOL UP0, 0xf0 ;  /* 0x000000f0000079c8 */ /* 0x000e640008000600 */
[----:B-1----:R-:W-:-:S13]  /*09b0*/  PLOP3.LUT P0, PT, PT, PT, UP0, 0x80, 0x0 ;  /* 0x000000000000781c */ /* 0x002fda0003f0f008 */
[----:B------:R-:W-:Y:S05]  /*09c0*/  @!P0 BRA `(.L_x_256) ;  /* 0xfffffffc00f08947 */ /* 0x000fea000383ffff */
[----:B------:R-:W1:Y:S08]  /*09d0*/  S2UR UR5, SR_CgaCtaId ;  /* 0x00000000000579c3 */ /* 0x000e700000008800 */
[----:B------:R-:W-:Y:S06]  /*09e0*/  BAR.ARV 0x8, 0x120 ;  /* 0x0204800000007b1d */ /* 0x000fec0000002000 */
[----:B------:R-:W-:-:S02]  /*09f0*/  UMOV UR4, 0x400 ;  /* 0x0000040000047882 */ /* 0x000fc40000000000 */
[----:B------:R-:W-:Y:S01]  /*0a00*/  BAR.SYNC.DEFER_BLOCKING 0x5, 0x120 ;  /* 0x0144800000007b1d */ /* 0x000fe20000010000 */
[----:B-1----:R-:W-:-:S09]  /*0a10*/  ULEA UR4, UR5, UR4, 0x18 ;  /* 0x0000000405047291 */ /* 0x002fd2000f8ec03f */
[----:B------:R-:W1:Y:S01]  /*0a20*/  LDS.128 R100, [UR4+0x368d0] ;  /* 0x0368d004ff647984 */ /* 0x000e620008000c00 */
[----:B------:R-:W-:Y:S01]  /*0a30*/  ULDC UR4, c[0x0][0xc14] ;  /* 0x0003050000047ab9 */ /* 0x000fe20000000800 */
[----:B------:R-:W-:Y:S06]  /*0a40*/  BAR.ARV 0x4, 0x120 ;  /* 0x0104800000007b1d */ /* 0x000fec0000002000 */
[----:B-1----:R-:W-:-:S13]  /*0a50*/  ISETP.GE.AND P0, PT, R103, UR4, PT ;  /* 0x0000000467007c0c */ /* 0x002fda000bf06270 */
[----:B------:R-:W-:Y:S05]  /*0a60*/  @P0 EXIT ;  /* 0x000000000000094d */ /* 0x000fea0003800000 */
[----:B------:R-:W2:Y:S01]  /*0a70*/  LDL.LU R10, [R1+0x30] ;  /* 0x00003000010a7983 */ /* 0x000ea20000300800 */
[----:B------:R-:W1:Y:S02]  /*0a80*/  S2R R0, SR_TID.X ;  /* 0x0000000000007919 */ /* 0x000e640000002100 */
[----:B-1----:R-:W-:-:S05]  /*0a90*/  VIADD R214, R0, 0xffffff80 ;  /* 0xffffff8000d67836 */ /* 0x002fca0000000000 */
[----:B------:R-:W-:-:S04]  /*0aa0*/  SHF.R.S32.HI R3, RZ, 0x1f, R214 ;  /* 0x0000001fff037819 */ /* 0x000fc800000114d6 */
[----:B------:R-:W-:-:S04]  /*0ab0*/  LEA.HI R5, R3, R214, RZ, 0x7 ;  /* 0x000000d603057211 */ /* 0x000fc800078f38ff */
[----:B------:R-:W-:-:S05]  /*0ac0*/  LOP3.LUT R209, R5, 0xffffff80, RZ, 0xc0, !PT ;  /* 0xffffff8005d17812 */ /* 0x000fca00078ec0ff */
[----:B------:R-:W-:-:S05]  /*0ad0*/  IMAD.IADD R209, R214, 0x1, -R209 ;  /* 0x00000001d6d17824 */ /* 0x000fca00078e0ad1 */
[----:B------:R-:W-:-:S04]  /*0ae0*/  SHF.R.S32.HI R4, RZ, 0x1f, R209 ;  /* 0x0000001fff047819 */ /* 0x000fc800000114d1 */
[----:B------:R-:W-:-:S04]  /*0af0*/  LEA.HI R6, R4, R209, RZ, 0x2 ;  /* 0x000000d104067211 */ /* 0x000fc800078f10ff */
[--C-:B------:R-:W-:Y:S02]  /*0b00*/  SHF.R.S32.HI R8, RZ, 0x2, R6.reuse ;  /* 0x00000002ff087819 */ /* 0x100fe40000011406 */
[----:B------:R-:W-:Y:S02]  /*0b10*/  SHF.R.S32.HI R11, RZ, 0x1f, R6 ;  /* 0x0000001fff0b7819 */ /* 0x000fe40000011406 */
[----:B------:R-:W-:Y:S02]  /*0b20*/  SHF.R.S32.HI R210, RZ, 0x7, R5 ;  /* 0x00000007ffd27819 */ /* 0x000fe40000011405 */
[----:B------:R-:W-:Y:S02]  /*0b30*/  LEA.HI R11, R11, R8, RZ, 0x3 ;  /* 0x000000080b0b7211 */ /* 0x000fe400078f18ff */
[----:B------:R-:W-:Y:S02]  /*0b40*/  LEA.HI R4, R4, R209, RZ, 0x5 ;  /* 0x000000d104047211 */ /* 0x000fe400078f28ff */
[----:B------:R-:W-:-:S02]  /*0b50*/  LOP3.LUT R11, R11, 0xfffffff8, RZ, 0xc0, !PT ;  /* 0xfffffff80b0b7812 */ /* 0x000fc400078ec0ff */
[----:B------:R-:W-:Y:S02]  /*0b60*/  LEA.HI R5, R5, R210, RZ, 0x1 ;  /* 0x000000d205057211 */ /* 0x000fe400078f08ff */
[-C--:B------:R-:W-:Y:S01]  /*0b70*/  LEA.HI R0, R3, R214.reuse, RZ, 0x4 ;  /* 0x000000d603007211 */ /* 0x080fe200078f20ff */
[----:B------:R-:W-:Y:S01]  /*0b80*/  IMAD.IADD R11, R8, 0x1, -R11 ;  /* 0x00000001080b7824 */ /* 0x000fe200078e0a0b */
[----:B------:R-:W-:Y:S02]  /*0b90*/  SHF.R.S32.HI R4, RZ, 0x5, R4 ;  /* 0x00000005ff047819 */ /* 0x000fe40000011404 */
[----:B------:R-:W-:Y:S02]  /*0ba0*/  LOP3.LUT R5, R5, 0x3fffffe, RZ, 0xc0, !PT ;  /* 0x03fffffe05057812 */ /* 0x000fe400078ec0ff */
[CC--:B0-----:R-:W-:Y:S02]  /*0bb0*/  LEA.HI R2, R3.reuse, R214.reuse, RZ, 0x5 ;  /* 0x000000d603027211 */ /* 0x0c1fe400078f28ff */
[----:B------:R-:W-:Y:S01]  /*0bc0*/  SHF.R.S32.HI R9, RZ, 0x4, R0 ;  /* 0x00000004ff097819 */ /* 0x000fe20000011400 */
[----:B------:R-:W-:Y:S01]  /*0bd0*/  IMAD R4, R4, 0x10, R11 ;  /* 0x0000001004047824 */ /* 0x000fe200078e020b */
[----:B------:R-:W-:Y:S01]  /*0be0*/  LOP3.LUT R7, R0, 0x3fffff0, RZ, 0xc0, !PT ;  /* 0x03fffff000077812 */ /* 0x000fe200078ec0ff */
[----:B------:R-:W-:Y:S01]  /*0bf0*/  IMAD.IADD R5, R210, 0x1, -R5 ;  /* 0x00000001d2057824 */ /* 0x000fe200078e0a05 */
[----:B------:R-:W-:Y:S01]  /*0c00*/  LEA.HI R3, R3, R214, RZ, 0x3 ;  /* 0x000000d603037211 */ /* 0x000fe200078f18ff */
[----:B------:R-:W-:Y:S01]  /*0c10*/  IMAD.SHL.U32 R2, R2, 0x20, RZ ;  /* 0x0000002002027824 */ /* 0x000fe200078e00ff */
[----:B------:R-:W-:Y:S01]  /*0c20*/  LEA.HI R0, R0, R9, RZ, 0x1 ;  /* 0x0000000900007211 */ /* 0x000fe200078f08ff */
[----:B------:R-:W-:Y:S01]  /*0c30*/  IMAD R212, R5, 0x40, R4 ;  /* 0x0000004005d47824 */ /* 0x000fe200078e0204 */
[----:B------:R-:W-:Y:S01]  /*0c40*/  LOP3.LUT R5, R3, 0x1ffffff8, RZ, 0xc0, !PT ;  /* 0x1ffffff803057812 */ /* 0x000fe200078ec0ff */
[----:B------:R-:W-:Y:S01]  /*0c50*/  IMAD.IADD R7, R214, 0x1, -R7 ;  /* 0x00000001d6077824 */ /* 0x000fe200078e0a07 */
[----:B------:R-:W-:-:S02]  /*0c60*/  LOP3.LUT R2, R2, 0xfffffc00, RZ, 0xc0, !PT ;  /* 0xfffffc0002027812 */ /* 0x000fc400078ec0ff */
[----:B------:R-:W-:Y:S02]  /*0c70*/  LOP3.LUT R0, R0, 0x1ffffffe, RZ, 0xc0, !PT ;  /* 0x1ffffffe00007812 */ /* 0x000fe400078ec0ff */
[----:B------:R-:W-:Y:S01]  /*0c80*/  LOP3.LUT R6, R6, 0x7ffffffc, RZ, 0xc0, !PT ;  /* 0x7ffffffc06067812 */ /* 0x000fe200078ec0ff */
[----:B------:R-:W-:Y:S02]  /*0c90*/  IMAD.IADD R5, R214, 0x1, -R5 ;  /* 0x00000001d6057824 */ /* 0x000fe400078e0a05 */
[----:B------:R-:W-:Y:S02]  /*0ca0*/  IMAD R7, R7, 0x40, R2 ;  /* 0x0000004007077824 */ /* 0x000fe400078e0202 */
[----:B------:R-:W-:Y:S02]  /*0cb0*/  IMAD.IADD R0, R9, 0x1, -R0 ;  /* 0x0000000109007824 */ /* 0x000fe400078e0a00 */
[----:B------:R-:W-:Y:S02]  /*0cc0*/  IMAD.MOV.U32 R211, RZ, RZ, -0x2 ;  /* 0xfffffffeffd37424 */ /* 0x000fe400078e00ff */
[----:B------:R-:W-:Y:S01]  /*0cd0*/  IMAD.IADD R6, R209, 0x1, -R6 ;  /* 0x00000001d1067824 */ /* 0x000fe200078e0a06 */
[----:B------:R-:W-:Y:S01]  /*0ce0*/  CS2R R16, SRZ ;  /* 0x0000000000107805 */ /* 0x000fe2000001ff00 */
[----:B------:R-:W-:Y:S01]  /*0cf0*/  IMAD R213, R0, 0x8, R7 ;  /* 0x0000000800d57824 */ /* 0x000fe200078e0207 */
[----:B------:R-:W-:Y:S01]  /*0d00*/  SHF.R.S32.HI R22, RZ, 0x3, R3 ;  /* 0x00000003ff167819 */ /* 0x000fe20000011403 */
[----:B------:R-:W-:Y:S01]  /*0d10*/  IMAD R211, R6, R211, 0x70 ;  /* 0x0000007006d37424 */ /* 0x000fe200078e02d3 */
[----:B------:R-:W-:Y:S01]  /*0d20*/  SHF.L.U32 R18, R5, 0x3, RZ ;  /* 0x0000000305127819 */ /* 0x000fe200000006ff */
[----:B------:R-:W-:Y:S01]  /*0d30*/  IMAD.MOV.U32 R208, RZ, RZ, RZ ;  /* 0x000000ffffd07224 */ /* 0x000fe200078e00ff */
[----:B--2---:R-:W-:-:S07]  /*0d40*/  LOP3.LUT R19, R10, 0x1, RZ, 0xfc, !PT ;  /* 0x000000010a137812 */ /* 0x004fce00078efcff */
.L_x_299:
[----:B0-----:R-:W0:Y:S01]  /*0d50*/  LDC.64 R204, c[0x0][0xc60] ;  /* 0x00031800ffcc7b82 */ /* 0x001e220000000a00 */
[----:B------:R-:W-:Y:S01]  /*0d60*/  ULDC.64 UR4, c[0x0][0xa28] ;  /* 0x00028a0000047ab9 */ /* 0x000fe20000000a00 */
[----:B---3-5:R-:W-:Y:S01]  /*0d70*/  IMAD.MOV.U32 R5, RZ, RZ, RZ ;  /* 0x000000ffff057224 */ /* 0x028fe200078e00ff */
[----:B------:R-:W-:Y:S01]  /*0d80*/  ULDC.64 UR6, c[0x0][0xa20] ;  /* 0x0002880000067ab9 */ /* 0x000fe20000000a00 */
[----:B0-----:R-:W-:-:S06]  /*0d90*/  IMAD.WIDE R204, R103, 0x4, R204 ;  /* 0x0000000467cc7825 */ /* 0x001fcc00078e02cc */
[----:B--2---:R-:W2:Y:S01]  /*0da0*/  LDG.E R204, desc[UR60][R204.64] ;  /* 0x0000003ccccc7981 */ /* 0x004ea2000c1e1900 */
[----:B------:R-:W-:-:S04]  /*0db0*/  ISETP.NE.U32.AND P0, PT, RZ, UR4, PT ;  /* 0x00000004ff007c0c */ /* 0x000fc8000bf05070 */
[----:B------:R-:W-:Y:S02]  /*0dc0*/  ISETP.NE.AND.EX P0, PT, RZ, UR5, PT, P0 ;  /* 0x00000005ff007c0c */ /* 0x000fe4000bf05300 */
[----:B--2---:R-:W-:-:S11]  /*0dd0*/  SHF.R.S32.HI R207, RZ, 0x1f, R204 ;  /* 0x0000001fffcf7819 */ /* 0x004fd600000114cc */
[----:B------:R-:W-:-:S04]  /*0de0*/  @P0 LEA R2, P1, R204, UR4, 0x2 ;  /* 0x00000004cc020c11 */ /* 0x000fc8000f8210ff */
[----:B------:R-:W-:Y:S01]  /*0df0*/  @P0 LEA.HI.X R3, R204, UR5, R207, 0x2, P1 ;  /* 0x00000005cc030c11 */ /* 0x000fe200088f14cf */
[----:B------:R-:W-:-:S04]  /*0e00*/  ULDC.64 UR4, c[0x0][0x3f8] ;  /* 0x0000fe0000047ab9 */ /* 0x000fc80000000a00 */
[----:B------:R0:W5:Y:S01]  /*0e10*/  @P0 LDG.E R5, desc[UR60][R2.64] ;  /* 0x0000003c02050981 */ /* 0x000162000c1e1900 */
[----:B------:R-:W-:Y:S01]  /*0e20*/  ISETP.NE.U32.AND P0, PT, RZ, UR6, PT ;  /* 0x00000006ff007c0c */ /* 0x000fe2000bf05070 */
[----:B------:R-:W-:-:S03]  /*0e30*/  UISETP.NE.U32.AND UP0, UPT, UR4, URZ, UPT ;  /* 0x0000003f0400728c */ /* 0x000fc6000bf05070 */
[----:B------:R-:W-:Y:S01]  /*0e40*/  ISETP.NE.AND.EX P0, PT, RZ, UR7, PT, P0 ;  /* 0x00000007ff007c0c */ /* 0x000fe2000bf05300 */
[----:B------:R-:W-:Y:S01]  /*0e50*/  UISETP.NE.AND.EX UP0, UPT, UR5, URZ, UPT, UP0 ;  /* 0x0000003f0500728c */ /* 0x000fe2000bf05300 */
[----:B------:R-:W-:Y:S02]  /*0e60*/  ULDC UR4, c[0x0][0x404] ;  /* 0x0001010000047ab9 */ /* 0x000fe40000000800 */
[----:B------:R-:W-:Y:S01]  /*0e70*/  ULDC UR5, c[0x0][0x2e0] ;  /* 0x0000b80000057ab9 */ /* 0x000fe20000000800 */
[----:B------:R-:W-:-:S04]  /*0e80*/  USEL UR4, UR4, 0x1, UP0 ;  /* 0x0000000104047887 */ /* 0x000fc80008000000 */
[----:B------:R-:W-:-:S04]  /*0e90*/  UIMAD UR4, UR4, UR5, URZ ;  /* 0x00000005040472a4 */ /* 0x000fc8000f8e023f */
[C---:B0-----:R-:W-:Y:S02]  /*0ea0*/  @P0 LEA R2, P1, R204.reuse, UR6, 0x2 ;  /* 0x00000006cc020c11 */ /* 0x041fe4000f8210ff */
[----:B------:R-:W-:Y:S02]  /*0eb0*/  IMAD.U32 R82, RZ, RZ, UR4 ;  /* 0x00000004ff527e24 */ /* 0x000fe4000f8e00ff */
[----:B------:R-:W-:-:S05]  /*0ec0*/  @P0 LEA.HI.X R3, R204, UR7, R207, 0x2, P1 ;  /* 0x00000007cc030c11 */ /* 0x000fca00088f14cf */
[----:B------:R0:W5:Y:S01]  /*0ed0*/  @P0 LDG.E R82, desc[UR60][R2.64] ;  /* 0x0000003c02520981 */ /* 0x000162000c1e1900 */
[----:B----4-:R-:W-:Y:S05]  /*0ee0*/  @P0 BRA `(.L_x_257) ;  /* 0x0000000000240947 */ /* 0x010fea0003800000 */
[----:B------:R-:W-:Y:S02]  /*0ef0*/  ULDC.64 UR4, c[0x0][0xa08] ;  /* 0x0002820000047ab9 */ /* 0x000fe40000000a00 */
[----:B------:R-:W-:-:S04]  /*0f00*/  ISETP.NE.U32.AND P0, PT, RZ, UR4, PT ;  /* 0x00000004ff007c0c */ /* 0x000fc8000bf05070 */
[----:B------:R-:W-:-:S13]  /*0f10*/  ISETP.NE.AND.EX P0, PT, RZ, UR5, PT, P0 ;  /* 0x00000005ff007c0c */ /* 0x000fda000bf05300 */
[----:B------:R-:W-:Y:S05]  /*0f20*/  @!P0 BRA `(.L_x_257) ;  /* 0x0000000000148947 */ /* 0x000fea0003800000 */
[----:B0-----:R-:W0:Y:S02]  /*0f30*/  LDC.64 R2, c[0x0][0xa08] ;  /* 0x00028200ff027b82 */ /* 0x001e240000000a00 */
[----:B0-----:R-:W-:-:S05]  /*0f40*/  IMAD.WIDE R2, R204, 0x4, R2 ;  /* 0x00000004cc027825 */ /* 0x001fca00078e0202 */
[----:B-----5:R-:W2:Y:S04]  /*0f50*/  LDG.E R82, desc[UR60][R2.64] ;  /* 0x0000003c02527981 */ /* 0x020ea8000c1e1900 */
[----:B------:R-:W2:Y:S02]  /*0f60*/  LDG.E R7, desc[UR60][R2.64+0x4] ;  /* 0x0000043c02077981 */ /* 0x000ea4000c1e1900 */
[----:B--2---:R-:W-:-:S07]  /*0f70*/  IMAD.IADD R82, R7, 0x1, -R82 ;  /* 0x0000000107527824 */ /* 0x004fce00078e0a52 */
.L_x_257:
[----:B-----5:R-:W-:Y:S01]  /*0f80*/  IMAD.IADD R82, R82, 0x1, -R5 ;  /* 0x0000000152527824 */ /* 0x020fe200078e0a05 */
[----:B------:R-:W-:Y:S01]  /*0f90*/  PLOP3.LUT P0, PT, PT, PT, PT, 0x80, 0x0 ;  /* 0x000000000000781c */ /* 0x000fe20003f0f070 */
[----:B0-----:R-:W-:Y:S01]  /*0fa0*/  IMAD.MOV.U32 R2, RZ, RZ, RZ ;  /* 0x000000ffff027224 */ /* 0x001fe200078e00ff */
[----:B------:R-:W-:Y:S01]  /*0fb0*/  CS2R R20, SRZ ;  /* 0x0000000000147805 */ /* 0x000fe2000001ff00 */
[C---:B------:R-:W-:Y:S01]  /*0fc0*/  VIADD R3, R82.reuse, 0x6f ;  /* 0x0000006f52037836 */ /* 0x040fe20000000000 */
[----:B------:R-:W-:Y:S01]  /*0fd0*/  ISETP.GE.AND P1, PT, R82, 0x1, PT ;  /* 0x000000015200780c */ /* 0x000fe20003f26270 */
[----:B------:R-:W-:Y:S01]  /*0fe0*/  IMAD.MOV.U32 R206, RZ, RZ, R101 ;  /* 0x000000ffffce7224 */ /* 0x000fe200078e0065 */
[----:B------:R-:W-:Y:S01]  /*0ff0*/  CS2R R118, SRZ ;  /* 0x0000000000767805 */ /* 0x000fe2000001ff00 */
[----:B------:R-:W-:Y:S01]  /*1000*/  IMAD.HI R2, R3, -0x6db6db6d, R2 ;  /* 0x9249249303027827 */ /* 0x000fe200078e0202 */
[----:B------:R-:W-:Y:S02]  /*1010*/  CS2R R116, SRZ ;  /* 0x0000000000747805 */ /* 0x000fe4000001ff00 */
[----:B------:R-:W-:-:S02]  /*1020*/  CS2R R114, SRZ ;  /* 0x0000000000727805 */ /* 0x000fc4000001ff00 */
[----:B------:R-:W-:Y:S01]  /*1030*/  CS2R R112, SRZ ;  /* 0x0000000000707805 */ /* 0x000fe2000001ff00 */
[----:B------:R-:W-:Y:S01]  /*1040*/  IMAD.MOV.U32 R205, RZ, RZ, R102 ;  /* 0x000000ffffcd7224 */ /* 0x000fe200078e0066 */
[----:B------:R-:W-:Y:S02]  /*1050*/  SHF.R.U32.HI R3, RZ, 0x1f, R2 ;  /* 0x0000001fff037819 */ /* 0x000fe40000011602 */
[----:B------:R-:W-:Y:S02]  /*1060*/  CS2R R110, SRZ ;  /* 0x00000000006e7805 */ /* 0x000fe4000001ff00 */
[----:B------:R-:W-:Y:S02]  /*1070*/  CS2R R108, SRZ ;  /* 0x00000000006c7805 */ /* 0x000fe4000001ff00 */
[----:B------:R-:W-:Y:S02]  /*1080*/  CS2R R106, SRZ ;  /* 0x00000000006a7805 */ /* 0x000fe4000001ff00 */
[----:B------:R-:W-:-:S02]  /*1090*/  LEA.HI.SX32 R120, R2, R3, 0x1a ;  /* 0x0000000302787211 */ /* 0x000fc400078fd2ff */
[----:B------:R-:W-:Y:S02]  /*10a0*/  CS2R R2, SRZ ;  /* 0x0000000000027805 */ /* 0x000fe4000001ff00 */
[----:B------:R-:W-:Y:S02]  /*10b0*/  CS2R R104, SRZ ;  /* 0x0000000000687805 */ /* 0x000fe4000001ff00 */
[----:B------:R-:W-:Y:S01]  /*10c0*/  CS2R R50, SRZ ;  /* 0x0000000000327805 */ /* 0x000fe2000001ff00 */
[----:B------:R-:W-:Y:S01]  /*10d0*/  IMAD.MOV.U32 R43, RZ, RZ, RZ ;  /* 0x000000ffff2b7224 */ /* 0x000fe200078e00ff */
[----:B------:R-:W-:Y:S02]  /*10e0*/  CS2R R124, SRZ ;  /* 0x00000000007c7805 */ /* 0x000fe4000001ff00 */
[----:B------:R-:W-:Y:S02]  /*10f0*/  CS2R R122, SRZ ;  /* 0x00000000007a7805 */ /* 0x000fe4000001ff00 */
[----:B------:R-:W-:-:S02]  /*1100*/  CS2R R98, SRZ ;  /* 0x0000000000627805 */ /* 0x000fc4000001ff00 */
[----:B------:R-:W-:Y:S01]  /*1110*/  CS2R R96, SRZ ;  /* 0x0000000000607805 */ /* 0x000fe2000001ff00 */
[----:B------:R-:W-:Y:S01]  /*1120*/  IMAD.MOV.U32 R54, RZ, RZ, RZ ;  /* 0x000000ffff367224 */ /* 0x000fe200078e00ff */
[----:B------:R-:W-:Y:S02]  /*1130*/  CS2R R90, SRZ ;  /* 0x00000000005a7805 */ /* 0x000fe4000001ff00 */
[----:B------:R-:W-:Y:S02]  /*1140*/  CS2R R92, SRZ ;  /* 0x00000000005c7805 */ /* 0x000fe4000001ff00 */
        /* <DEDUP_REMOVED lines=26> */
[----:B------:R-:W-:Y:S01]  /*12f0*/  CS2R R128, SRZ ;  /* 0x0000000000807805 */ /* 0x000fe2000001ff00 */
[----:B------:R-:W-:Y:S01]  /*1300*/  IMAD.MOV.U32 R0, RZ, RZ, RZ ;  /* 0x000000ffff007224 */ /* 0x000fe200078e00ff */
[----:B------:R-:W-:Y:S01]  /*1310*/  CS2R R136, SRZ ;  /* 0x0000000000887805 */ /* 0x000fe2000001ff00 */
[----:B------:R-:W-:Y:S01]  /*1320*/  IMAD.MOV.U32 R36, RZ, RZ, RZ ;  /* 0x000000ffff247224 */ /* 0x000fe200078e00ff */
[----:B------:R-:W-:Y:S01]  /*1330*/  CS2R R6, SRZ ;  /* 0x0000000000067805 */ /* 0x000fe2000001ff00 */
[----:B------:R-:W-:-:S02]  /*1340*/  IMAD.MOV.U32 R138, RZ, RZ, RZ ;  /* 0x000000ffff8a7224 */ /* 0x000fc400078e00ff */
[----:B------:R-:W-:Y:S02]  /*1350*/  IMAD.MOV.U32 R121, RZ, RZ, RZ ;  /* 0x000000ffff797224 */ /* 0x000fe400078e00ff */
[----:B------:R-:W-:Y:S01]  /*1360*/  IMAD.MOV.U32 R24, RZ, RZ, RZ ;  /* 0x000000ffff187224 */ /* 0x000fe200078e00ff */
[----:B------:R-:W-:Y:S06]  /*1370*/  @!P1 BRA `(.L_x_258) ;  /* 0x0000009000c09947 */ /* 0x000fec0003800000 */
[----:B------:R-:W0:Y:S01]  /*1380*/  SHFL.IDX PT, R0, R210, RZ, 0x1f ;  /* 0x00001fffd2007589 */ /* 0x000e2200000e0000 */
[----:B------:R-:W1:Y:S01]  /*1390*/  S2UR UR7, SR_CgaCtaId ;  /* 0x00000000000779c3 */ /* 0x000e620000008800 */
[----:B------:R-:W-:Y:S01]  /*13a0*/  UMOV UR6, 0x400 ;  /* 0x0000040000067882 */ /* 0x000fe20000000000 */
[----:B0-----:R-:W-:Y:S01]  /*13b0*/  R2UR UR4, R0 ;  /* 0x00000000000472ca */ /* 0x001fe200000e0000 */
[----:B-1----:R-:W-:-:S04]  /*13c0*/  ULEA UR6, UR7, UR6, 0x18 ;  /* 0x0000000607067291 */ /* 0x002fc8000f8ec03f */
[----:B------:R-:W-:-:S04]  /*13d0*/  UIADD3 UR6, UR6, 0x15400, URZ ;  /* 0x0001540006067890 */ /* 0x000fc8000fffe03f */
[----:B------:R-:W-:-:S04]  /*13e0*/  ULOP3.LUT UP0, URZ, UR6, 0x9f, URZ, 0xc0, !UPT ;  /* 0x0000009f063f7892 */ /* 0x000fc8000f80c03f */
[----:B------:R-:W-:Y:S02]  /*13f0*/  ULEA.HI UR5, UR4, UR4, URZ, 0x1 ;  /* 0x0000000404057291 */ /* 0x000fe4000f8f083f */
[----:B------:R-:W-:Y:S02]  /*1400*/  PLOP3.LUT P0, PT, PT, PT, UP0, 0x80, 0x0 ;  /* 0x000000000000781c */ /* 0x000fe40003f0f008 */
[----:B------:R-:W-:-:S04]  /*1410*/  ULOP3.LUT UR5, UR5, 0x1e, URZ, 0xc0, !UPT ;  /* 0x0000001e05057892 */ /* 0x000fc8000f8ec03f */
[----:B------:R-:W-:-:S04]  /*1420*/  UIADD3 UR5, UR4, -UR5, URZ ;  /* 0x8000000504057290 */ /* 0x000fc8000fffe03f */
[----:B------:R-:W-:-:S04]  /*1430*/  ULEA UR5, UR5, UR6, 0xd ;  /* 0x0000000605057291 */ /* 0x000fc8000f8e683f */
[----:B------:R-:W-:-:S04]  /*1440*/  USHF.R.U32.HI UR5, URZ, 0x4, UR5 ;  /* 0x000000043f057899 */ /* 0x000fc80008011605 */
[----:B------:R-:W-:Y:S01]  /*1450*/  ULOP3.LUT UR36, UR5, 0x3fff, URZ, 0xc0, !UPT ;  /* 0x00003fff05247892 */ /* 0x000fe2000f8ec03f */
[----:B------:R-:W-:Y:S11]  /*1460*/  @!P0 BRA `(.L_x_259) ;  /* 0x0000000000408947 */ /* 0x000ff60003800000 */
[----:B------:R-:W-:Y:S01]  /*1470*/  MOV R0, 0x0 ;  /* 0x0000000000007802 */ /* 0x000fe20000000f00 */
[----:B------:R-:W-:Y:S01]  /*1480*/  ULDC.64 UR4, c[0x4][0xa8] ;  /* 0x01002a0000047ab9 */ /* 0x000fe20000000a00 */
[----:B------:R-:W-:Y:S01]  /*1490*/  ULDC.64 UR6, c[0x4][0x20] ;  /* 0x0100080000067ab9 */ /* 0x000fe20000000a00 */
[----:B------:R-:W-:Y:S01]  /*14a0*/  IMAD.U32 R4, RZ, RZ, UR4 ;  /* 0x00000004ff047e24 */ /* 0x000fe2000f8e00ff */
[----:B------:R0:W1:Y:S01]  /*14b0*/  LDC.64 R2, c[0x4][R0] ;  /* 0x0100000000027b82 */ /* 0x0000620000000a00 */
[----:B------:R-:W-:Y:S01]  /*14c0*/  MOV R5, UR5 ;  /* 0x0000000500057c02 */ /* 0x000fe20008000f00 */
[----:B------:R-:W-:Y:S01]  /*14d0*/  ULDC.64 UR4, c[0x4][0xb0] ;  /* 0x01002c0000047ab9 */ /* 0x000fe20000000a00 */
[----:B------:R-:W-:Y:S02]  /*14e0*/  IMAD.U32 R10, RZ, RZ, UR6 ;  /* 0x00000006ff0a7e24 */ /* 0x000fe4000f8e00ff */
[----:B------:R-:W-:Y:S02]  /*14f0*/  IMAD.U32 R6, RZ, RZ, UR4 ;  /* 0x00000004ff067e24 */ /* 0x000fe4000f8e00ff */
[----:B------:R-:W-:-:S02]  /*1500*/  IMAD.U32 R7, RZ, RZ, UR5 ;  /* 0x00000005ff077e24 */ /* 0x000fc4000f8e00ff */
[----:B------:R-:W-:Y:S02]  /*1510*/  IMAD.U32 R11, RZ, RZ, UR7 ;  /* 0x00000007ff0b7e24 */ /* 0x000fe4000f8e00ff */
[----:B------:R-:W-:Y:S02]  /*1520*/  IMAD.MOV.U32 R8, RZ, RZ, 0x70 ;  /* 0x00000070ff087424 */ /* 0x000fe400078e00ff */
[----:B------:R-:W-:Y:S02]  /*1530*/  IMAD.MOV.U32 R12, RZ, RZ, 0x1 ;  /* 0x00000001ff0c7424 */ /* 0x000fe400078e00ff */
[----:B0-----:R-:W-:-:S07]  /*1540*/  IMAD.MOV.U32 R13, RZ, RZ, RZ ;  /* 0x000000ffff0d7224 */ /* 0x001fce00078e00ff */
[----:B------:R-:W-:-:S07]  /*1550*/  LEPC R20, `(.L_x_259) ;  /* 0x000000001014794e */ /* 0x000fce0000000000 */
[----:B-1----:R-:W-:Y:S05]  /*1560*/  CALL.ABS.NOINC R2 ;  /* 0x0000000002007343 */ /* 0x002fea0003c00000 */
.L_x_259:
[----:B------:R-:W0:Y:S01]  /*1570*/  S2UR UR5, SR_CgaCtaId ;  /* 0x00000000000579c3 */ /* 0x000e220000008800 */
[----:B------:R-:W-:Y:S01]  /*1580*/  LEA.HI R0, R208, R208, RZ, 0x1 ;  /* 0x000000d0d0007211 */ /* 0x000fe200078f08ff */
[----:B------:R-:W-:Y:S01]  /*1590*/  UMOV UR4, 0x400 ;  /* 0x0000040000047882 */ /* 0x000fe20000000000 */
[----:B------:R-:W-:Y:S01]  /*15a0*/  BSSY B0, `(.L_x_260) ;  /* 0x0000009000007945 */ /* 0x000fe20003800000 */
[----:B------:R-:W-:Y:S02]  /*15b0*/  ISETP.NE.AND P0, PT, R19, 0x3, PT ;  /* 0x000000031300780c */ /* 0x000fe40003f05270 */
[----:B------:R-:W-:-:S05]  /*15c0*/  LOP3.LUT R3, R0, 0xfffffffe, RZ, 0xc0, !PT ;  /* 0xfffffffe00037812 */ /* 0x000fca00078ec0ff */
[----:B------:R-:W-:-:S05]  /*15d0*/  IMAD.IADD R0, R208, 0x1, -R3 ;  /* 0x00000001d0007824 */ /* 0x000fca00078e0a03 */
[----:B------:R-:W-:Y:S01]  /*15e0*/  SHF.L.U32 R0, R0, 0x1f, RZ ;  /* 0x0000001f00007819 */ /* 0x000fe200000006ff */
[----:B0-----:R-:W-:-:S06]  /*15f0*/  ULEA UR4, UR5, UR4, 0x18 ;  /* 0x0000000405047291 */ /* 0x001fcc000f8ec03f */
[----:B------:R-:W-:-:S04]  /*1600*/  IMAD.U32 R5, RZ, RZ, UR4 ;  /* 0x00000004ff057e24 */ /* 0x000fc8000f8e00ff */
[----:B------:R-:W0:Y:S02]  /*1610*/  SYNCS.PHASECHK.TRANS64.TRYWAIT P1, [R5+URZ+0x36800], R0 ;  /* 0x03680000050075a7 */ /* 0x000e24000802017f */
[----:B0-----:R-:W-:Y:S05]  /*1620*/  @!P1 BRA `(.L_x_261) ;  /* 0x0000010000749947 */ /* 0x001fea0003800000 */
.L_x_385:
[----:B------:R-:W-:Y:S05]  /*1630*/  BSYNC B0 ;  /* 0x0000000000007941 */ /* 0x000fea0003800000 */
.L_x_260:
[----:B------:R-:W-:Y:S05]  /*1640*/  @!P0 BRA `(.L_x_262) ;  /* 0x0000000000048947 */ /* 0x000fea0003800000 */
[----:B------:R-:W-:Y:S01]  /*1650*/  BPT.TRAP 0x1 ;  /* 0x000000040000795c */ /* 0x000fe20000300000 */
.L_x_262:
[----:B------:R-:W-:Y:S01]  /*1660*/  IMAD R2, R16, 0x8, R5 ;  /* 0x0000000810027824 */ /* 0x000fe200078e0205 */
[----:B------:R-:W-:-:S04]  /*1670*/  SHF.L.U32 R3, R17, 0x1f, RZ ;  /* 0x0000001f11037819 */ /* 0x000fc800000006ff */
[----:B------:R1:W2:Y:S01]  /*1680*/  SYNCS.PHASECHK.TRANS64.TRYWAIT P2, [R2+URZ+0x36830], R3 ;  /* 0x03683003020075a7 */ /* 0x0002a2000804017f */
[----:B------:R-:W-:Y:S05]  /*1690*/  @!P0 BRA `(.L_x_263) ;  /* 0x0000000000048947 */ /* 0x000fea0003800000 */
[----:B------:R-:W-:Y:S01]  /*16a0*/  BPT.TRAP 0x1 ;  /* 0x000000040000795c */ /* 0x000fe20000300000 */
.L_x_263:
[----:B0-----:R-:W0:Y:S01]  /*16b0*/  S2R R0, SR_TID.X ;  /* 0x0000000000007919 */ /* 0x001e220000002100 */
[----:B------:R-:W-:Y:S01]  /*16c0*/  IMAD.MOV.U32 R119, RZ, RZ, RZ ;  /* 0x000000ffff777224 */ /* 0x000fe200078e00ff */
[----:B0-----:R-:W-:Y:S01]  /*16d0*/  LOP3.LUT P1, RZ, R0, 0x7f, RZ, 0xc0, !PT ;  /* 0x0000007f00ff7812 */ /* 0x001fe2000782c0ff */
[----:B--2---:R-:W-:-:S12]  /*16e0*/  @P2 BRA `(.L_x_264) ;  /* 0x0000000000082947 */ /* 0x004fd80003800000 */
[----:B------:R-:W0:Y:S02]  /*16f0*/  SYNCS.PHASECHK.TRANS64.TRYWAIT P2, [R2+URZ+0x36830], R3 ;  /* 0x03683003020075a7 */ /* 0x000e24000804017f */
[----:B0-----:R-:W-:Y:S05]  /*1700*/  @!P2 BRA `(.L_x_265) ;  /* 0x000001000050a947 */ /* 0x001fea0003800000 */
.L_x_264:
[----:B------:R-:W-:Y:S05]  /*1710*/  WARPSYNC.ALL ;  /* 0x0000000000007948 */ /* 0x000fea0003800000 */
[----:B------:R-:W-:Y:S01]  /*1720*/  VIADD R0, R5, 0x21400 ;  /* 0x0002140005007836 */ /* 0x000fe20000000000 */
[----:B------:R-:W-:Y:S01]  /*1730*/  ULOP3.LUT UR8, UR36, 0x10000, URZ, 0xfc, !UPT ;  /* 0x0001000024087892 */ /* 0x000fe2000f8efc3f */
[----:B------:R-:W-:Y:S01]  /*1740*/  WARPGROUP.ARRIVE ;  /* 0x00000000000079c5 */ /* 0x000fe20000000000 */
[----:B------:R-:W-:Y:S01]  /*1750*/  UMOV UR9, 0x40000040 ;  /* 0x4000004000097882 */ /* 0x000fe20000000000 */
[----:B------:R-:W-:Y:S01]  /*1760*/  UMOV UR11, 0x40000040 ;  /* 0x40000040000b7882 */ /* 0x000fe20000000000 */
[----:B------:R-:W-:Y:S01]  /*1770*/  SHF.R.U32.HI R0, RZ, 0x4, R0 ;  /* 0x00000004ff007819 */ /* 0x000fe20000011600 */
[----:B------:R-:W-:Y:S01]  /*1780*/  UMOV UR5, UR9 ;  /* 0x0000000900057c82 */ /* 0x000fe20008000000 */
[----:B------:R-:W-:Y:S01]  /*1790*/  UMOV UR7, 0x40000040 ;  /* 0x4000004000077882 */ /* 0x000fe20000000000 */
[----:B------:R-:W-:Y:S01]  /*17a0*/  UMOV UR4, UR8 ;  /* 0x0000000800047c82 */ /* 0x000fe20008000000 */
[----:B------:R-:W-:Y:S01]  /*17b0*/  LOP3.LUT R0, R0, 0x3fff, RZ, 0xc0, !PT ;  /* 0x00003fff00007812 */ /* 0x000fe200078ec0ff */
[----:B------:R-:W-:Y:S01]  /*17c0*/  UMOV UR12, UR8 ;  /* 0x00000008000c7c82 */ /* 0x000fe20008000000 */
[----:B------:R-:W-:Y:S01]  /*17d0*/  UMOV UR13, UR9 ;  /* 0x00000009000d7c82 */ /* 0x000fe20008000000 */
[----:B------:R-:W-:Y:S01]  /*17e0*/  UMOV UR15, 0x40000040 ;  /* 0x40000040000f7882 */ /* 0x000fe20000000000 */
[----:B------:R-:W-:Y:S01]  /*17f0*/  LOP3.LUT R9, R0, 0x10000, RZ, 0xfc, !PT ;  /* 0x0001000000097812 */ /* 0x000fe200078efcff */
[----:B------:R-:W-:Y:S01]  /*1800*/  UMOV UR16, UR8 ;  /* 0x0000000800107c82 */ /* 0x000fe20008000000 */
[----:B------:R-:W-:Y:S01]  /*1810*/  UMOV UR17, UR9 ;  /* 0x0000000900117c82 */ /* 0x000fe20008000000 */
[----:B------:R-:W-:Y:S01]  /*1820*/  UMOV UR19, 0x40000040 ;  /* 0x4000004000137882 */ /* 0x000fe20000000000 */
[----:B------:R-:W-:Y:S01]  /*1830*/  UMOV UR20, UR8 ;  /* 0x0000000800147c82 */ /* 0x000fe20008000000 */
[----:B------:R-:W-:Y:S01]  /*1840*/  IMAD R0, R16, 0xa80, R9 ;  /* 0x00000a8010007824 */ /* 0x000fe200078e0209 */
[----:B------:R-:W-:Y:S01]  /*1850*/  UMOV UR21, UR9 ;  /* 0x0000000900157c82 */ /* 0x000fe20008000000 */
[----:B------:R-:W-:Y:S01]  /*1860*/  UMOV UR23, 0x40000040 ;  /* 0x4000004000177882 */ /* 0x000fe20000000000 */
[----:B------:R-:W-:Y:S01]  /*1870*/  UMOV UR27, 0x40000040 ;  /* 0x40000040001b7882 */ /* 0x000fe20000000000 */
[----:B------:R-:W-:Y:S01]  /*1880*/  UMOV UR31, 0x40000040 ;  /* 0x40000040001f7882 */ /* 0x000fe20000000000 */
[----:B------:R-:W-:Y:S01]  /*1890*/  R2UR UR10, R0 ;  /* 0x00000000000a72ca */ /* 0x000fe200000e0000 */
[----:B------:R-:W-:Y:S01]  /*18a0*/  UMOV UR35, 0x40000040 ;  /* 0x4000004000237882 */ /* 0x000fe20000000000 */
[----:B------:R-:W-:Y:S01]  /*18b0*/  UMOV UR39, 0x40000040 ;  /* 0x4000004000277882 */ /* 0x000fe20000000000 */
[----:B------:R-:W-:Y:S01]  /*18c0*/  UMOV UR43, 0x40000040 ;  /* 0x40000040002b7882 */ /* 0x000fe20000000000 */
[----:B------:R-:W-:Y:S01]  /*18d0*/  UMOV UR47, 0x40000040 ;  /* 0x40000040002f7882 */ /* 0x000fe20000000000 */
[----:B------:R-:W-:Y:S01]  /*18e0*/  UMOV UR51, 0x40000040 ;  /* 0x4000004000337882 */ /* 0x000fe20000000000 */
[----:B------:R-:W-:Y:S01]  /*18f0*/  UMOV UR55, 0x40000040 ;  /* 0x4000004000377882 */ /* 0x000fe20000000000 */
[----:B------:R-:W-:Y:S01]  /*1900*/  UMOV UR59, 0x40000040 ;  /* 0x40000040003b7882 */ /* 0x000fe20000000000 */
[----:B01----:R-:W-:Y:S01]  /*1910*/  IMAD.IADD R3, R211, 0x1, R82 ;  /* 0x00000001d3037824 */ /* 0x003fe200078e0252 */
[----:B------:R-:W-:Y:S01]  /*1920*/  P2R R80, PR, RZ, 0x2 ;  /* 0x00000002ff507803 */ /* 0x000fe20000000000 */
[----:B------:R-:W-:Y:S01]  /*1930*/  IMAD.MOV.U32 R116, RZ, RZ, R119 ;  /* 0x000000ffff747224 */ /* 0x000fe200078e0077 */
[----:B------:R-:W-:Y:S01]  /*1940*/  P2R R84, PR, RZ, 0x1 ;  /* 0x00000001ff547803 */ /* 0x000fe20000000000 */
[----:B------:R-:W-:Y:S01]  /*1950*/  IMAD R3, R120, -0x70, R3 ;  /* 0xffffff9078037824 */ /* 0x000fe200078e0203 */
[----:B------:R-:W-:Y:S01]  /*1960*/  HGMMA.64x16x16.F32.BF16 R72, gdesc[UR8], RZ, !UPT, gsb0 ;  /* 0x00200000084879f0 */ /* 0x000fe2000c0018ff */
[----:B------:R-:W-:Y:S01]  /*1970*/  UIADD3 UR6, UR10, 0x80, URZ ;  /* 0x000000800a067890 */ /* 0x000fe2000fffe03f */
[-C--:B------:R-:W-:Y:S01]  /*1980*/  MOV R118, R119.reuse ;  /* 0x0000007700767202 */ /* 0x080fe20000000f00 */
[----:B------:R-:W-:Y:S01]  /*1990*/  UIADD3 UR14, UR10, 0x180, URZ ;  /* 0x000001800a0e7890 */ /* 0x000fe2000fffe03f */
[C---:B------:R-:W-:Y:S01]  /*19a0*/  ISETP.GT.AND P2, PT, R3.reuse, RZ, PT ;  /* 0x000000ff0300720c */ /* 0x040fe20003f44270 */
[----:B------:R-:W-:Y:S01]  /*19b0*/  UIADD3 UR18, UR10, 0x200, URZ ;  /* 0x000002000a127890 */ /* 0x000fe2000fffe03f */
[C---:B------:R-:W-:Y:S01]  /*19c0*/  ISETP.GT.AND P3, PT, R3.reuse, 0x1, PT ;  /* 0x000000010300780c */ /* 0x040fe20003f64270 */
        /* <DEDUP_REMOVED lines=9> */
[----:B------:R-:W-:Y:S01]  /*1a60*/  ISETP.GT.AND P0, PT, R3, 0x50, PT ;  /* 0x000000500300780c */ /* 0x000fe20003f04270 */
        /* <DEDUP_REMOVED lines=12> */
[----:B------:R-:W-:Y:S01]  /*1b30*/  MOV R100, R119 ;  /* 0x0000007700647202 */ /* 0x000fe20000000f00 */
[----:B------:R-:W-:-:S02]  /*1b40*/  IMAD.MOV.U32 R102, RZ, RZ, R119 ;  /* 0x000000ffff667224 */ /* 0x000fc400078e0077 */
[--C-:B------:R-:W-:Y:S02]  /*1b50*/  IMAD.MOV.U32 R98, RZ, RZ, R119.reuse ;  /* 0x000000ffff627224 */ /* 0x100fe400078e0077 */
[--C-:B------:R-:W-:Y:S02]  /*1b60*/  IMAD.MOV.U32 R96, RZ, RZ, R119.reuse ;  /* 0x000000ffff607224 */ /* 0x100fe400078e0077 */
[--C-:B------:R-:W-:Y:S02]  /*1b70*/  IMAD.MOV.U32 R94, RZ, RZ, R119.reuse ;  /* 0x000000ffff5e7224 */ /* 0x100fe400078e0077 */
[--C-:B------:R-:W-:Y:S02]  /*1b80*/  IMAD.MOV.U32 R92, RZ, RZ, R119.reuse ;  /* 0x000000ffff5c7224 */ /* 0x100fe400078e0077 */
[--C-:B------:R-:W-:Y:S02]  /*1b90*/  IMAD.MOV.U32 R90, RZ, RZ, R119.reuse ;  /* 0x000000ffff5a7224 */ /* 0x100fe400078e0077 */
[----:B------:R-:W-:-:S02]  /*1ba0*/  IMAD.MOV.U32 R88, RZ, RZ, R119 ;  /* 0x000000ffff587224 */ /* 0x000fc400078e0077 */
        /* <DEDUP_REMOVED lines=87> */
[----:B------:R-:W-:Y:S02]  /*2120*/  UIADD3 UR14, UR8, 0x6, URZ ;  /* 0x00000006080e7890 */ /* 0x000fe4000fffe03f */
        /* <DEDUP_REMOVED lines=363> */
[----:B------:R-:W-:Y:S01]  /*37e0*/  UMOV UR52, UR11 ;  /* 0x0000000b00347c82 */ /* 0x000fe20008000000 */
[----:B------:R-:W-:Y:S01]  /*37f0*/  UMOV UR53, 0x40000040 ;  /* 0x4000004000357882 */ /* 0x000fe20000000000 */
[----:B------:R-:W-:Y:S01]  /*3800*/  UMOV UR55, 0x40000040 ;  /* 0x4000004000377882 */ /* 0x000fe20000000000 */
[----:B------:R-:W-:Y:S02]  /*3810*/  WARPGROUP.DEPBAR.LE gsb0, 0x0 ;  /* 0x00008000000079c5 */ /* 0x000fe40000010000 */
[----:B------:R-:W-:-:S06]  /*3820*/  WARPGROUP.ARRIVE ;  /* 0x00000000000079c5 */ /* 0x000fcc0000000000 */
[----:B------:R-:W-:Y:S03]  /*3830*/  HGMMA.64x16x16.F32.BF16 R32, gdesc[UR56], R32, gsb0 ;  /* 0x00200000382079f0 */ /* 0x000fe60008001820 */
        /* <DEDUP_REMOVED lines=27> */
[----:B------:R-:W-:Y:S01]  /*39f0*/  FSEL R11, R78, -INF , P4 ;  /* 0xff8000004e0b7808 */ /* 0x000fe20002000000 */
[----:B------:R-:W-:Y:S01]  /*3a00*/  IMAD.MOV.U32 R78, RZ, RZ, R119 ;  /* 0x000000ffff4e7224 */ /* 0x000fe200078e0077 */
[----:B------:R-:W-:-:S02]  /*3a10*/  ISETP.GT.AND P4, PT, R3, 0x18, PT ;  /* 0x000000180300780c */ /* 0x000fc40003f84270 */
[----:B------:R-:W-:Y:S02]  /*3a20*/  FSEL R79, R79, -INF , P5 ;  /* 0xff8000004f4f7808 */ /* 0x000fe40002800000 */
[----:B------:R-:W-:Y:S01]  /*3a30*/  ISETP.GT.AND P5, PT, R3, 0x19, PT ;  /* 0x000000190300780c */ /* 0x000fe20003fa4270 */
[----:B------:R-:W-:Y:S02]  /*3a40*/  WARPGROUP.DEPBAR.LE gsb0, 0x0 ;  /* 0x00008000000079c5 */ /* 0x000fe40000010000 */
[----:B------:R-:W-:Y:S01]  /*3a50*/  WARPGROUP.ARRIVE ;  /* 0x00000000000079c5 */ /* 0x000fe20000000000 */
[----:B------:R-:W-:Y:S02]  /*3a60*/  FSEL R85, R64, -INF , P2 ;  /* 0xff80000040557808 */ /* 0x000fe40001000000 */
[----:B------:R-:W-:Y:S02]  /*3a70*/  FSEL R65, R65, -INF , P3 ;  /* 0xff80000041417808 */ /* 0x000fe40001800000 */
[----:B------:R-:W-:Y:S01]  /*3a80*/  FMNMX.FTZ R0, R85, R0, !PT ;  /* 0x0000000055007209 */ /* 0x000fe20007810000 */
[----:B------:R-:W-:Y:S01]  /*3a90*/  HGMMA.64x16x16.F32.BF16 R56, gdesc[UR52], R56, gsb0 ;  /* 0x00200000343879f0 */ /* 0x000fe20008001838 */
[----:B------:R-:W-:Y:S01]  /*3aa0*/  UIADD3 UR54, UR10, 0x886, URZ ;  /* 0x000008860a367890 */ /* 0x000fe2000fffe03f */
[----:B------:R-:W-:Y:S01]  /*3ab0*/  FSEL R87, R68, -INF , P4 ;  /* 0xff80000044577808 */ /* 0x000fe20002000000 */
[----:B------:R-:W-:Y:S01]  /*3ac0*/  UMOV UR55, 0x40000040 ;  /* 0x4000004000377882 */ /* 0x000fe20000000000 */
[----:B------:R-:W-:Y:S01]  /*3ad0*/  FMNMX.FTZ R0, R65, R0, !PT ;  /* 0x0000000041007209 */ /* 0x000fe20007810000 */
[--C-:B------:R-:W-:Y:S01]  /*3ae0*/  IMAD.MOV.U32 R68, RZ, RZ, R119.reuse ;  /* 0x000000ffff447224 */ /* 0x100fe200078e0077 */
        /* <DEDUP_REMOVED lines=23> */
[----:B------:R-:W-:Y:S01]  /*3c60*/  UMOV UR55, 0x40000040 ;  /* 0x4000004000377882 */ /* 0x000fe20000000000 */
[----:B------:R-:W-:Y:S01]  /*3c70*/  FMNMX.FTZ R0, R91, R0, !PT ;  /* 0x000000005b007209 */ /* 0x000fe20007810000 */
[--C-:B------:R-:W-:Y:S01]  /*3c80*/  IMAD.MOV.U32 R60, RZ, RZ, R119.reuse ;  /* 0x000000ffff3c7224 */ /* 0x100fe200078e0077 */
[----:B------:R-:W-:Y:S02]  /*3c90*/  FSEL R95, R61, -INF , P4 ;  /* 0xff8000003d5f7808 */ /* 0x000fe40002000000 */
[----:B------:R-:W-:Y:S02]  /*3ca0*/  FMNMX.FTZ R0, R93, R0, !PT ;  /* 0x000000005d007209 */ /* 0x000fe40007810000 */
[----:B------:R-:W-:Y:S01]  /*3cb0*/  FSEL R21, R58, -INF , P2 ;  /* 0xff8000003a157808 */ /* 0x000fe20001000000 */
[----:B------:R-:W-:Y:S01]  /*3cc0*/  IMAD.MOV.U32 R58, RZ, RZ, R119 ;  /* 0x000000ffff3a7224 */ /* 0x000fe200078e0077 */
[----:B------:R-:W-:-:S02]  /*3cd0*/  ISETP.GT.AND P2, PT, R3, 0x31, PT ;  /* 0x000000310300780c */ /* 0x000fc40003f44270 */
[----:B------:R-:W-:Y:S02]  /*3ce0*/  FMNMX.FTZ R0, R95, R0, !PT ;  /* 0x000000005f007209 */ /* 0x000fe40007810000 */
[----:B------:R-:W-:Y:S02]  /*3cf0*/  FSEL R59, R59, -INF , P6 ;  /* 0xff8000003b3b7808 */ /* 0x000fe40003000000 */
[----:B------:R-:W-:Y:S02]  /*3d00*/  ISETP.GT.AND P6, PT, R3, 0x38, PT ;  /* 0x000000380300780c */ /* 0x000fe40003fc4270 */
[----:B------:R-:W-:Y:S02]  /*3d10*/  FSEL R63, R63, -INF , P4 ;  /* 0xff8000003f3f7808 */ /* 0x000fe40002000000 */
[----:B------:R-:W-:Y:S01]  /*3d20*/  ISETP.GT.AND P4, PT, R3, 0x40, PT ;  /* 0x000000400300780c */ /* 0x000fe20003f84270 */
[----:B------:R-:W-:Y:S02]  /*3d30*/  WARPGROUP.DEPBAR.LE gsb0, 0x0 ;  /* 0x00008000000079c5 */ /* 0x000fe40000010000 */
[----:B------:R-:W-:Y:S01]  /*3d40*/  WARPGROUP.ARRIVE ;  /* 0x00000000000079c5 */ /* 0x000fe20000000000 */
[----:B------:R-:W-:Y:S01]  /*3d50*/  FSEL R97, R48, -INF , P3 ;  /* 0xff80000030617808 */ /* 0x000fe20001800000 */
[----:B------:R-:W-:Y:S01]  /*3d60*/  IMAD.MOV.U32 R48, RZ, RZ, R119 ;  /* 0x000000ffff307224 */ /* 0x000fe200078e0077 */
[----:B------:R-:W-:-:S02]  /*3d70*/  FSEL R99, R49, -INF , P2 ;  /* 0xff80000031637808 */ /* 0x000fc40001000000 */
[----:B------:R-:W-:Y:S01]  /*3d80*/  FMNMX.FTZ R0, R97, R0, !PT ;  /* 0x0000000061007209 */ /* 0x000fe20007810000 */
[----:B------:R-:W-:Y:S01]  /*3d90*/  HGMMA.64x16x16.F32.BF16 R40, gdesc[UR52], R40, gsb0 ;  /* 0x00200000342879f0 */ /* 0x000fe20008001828 */
[----:B------:R-:W-:Y:S01]  /*3da0*/  UMOV UR54, UR4 ;  /* 0x0000000400367c82 */ /* 0x000fe20008000000 */
[----:B------:R-:W-:Y:S01]  /*3db0*/  UMOV UR55, 0x40000040 ;  /* 0x4000004000377882 */ /* 0x000fe20000000000 */
[----:B------:R-:W-:Y:S01]  /*3dc0*/  FSEL R49, R62, -INF , P5 ;  /* 0xff8000003e317808 */ /* 0x000fe20002800000 */
[----:B------:R-:W-:Y:S01]  /*3dd0*/  ULDC UR4, c[0x0][0x988] ;  /* 0x0002620000047ab9 */ /* 0x000fe20000000800 */
[----:B------:R-:W-:Y:S01]  /*3de0*/  ISETP.GT.AND P5, PT, R3, 0x39, PT ;  /* 0x000000390300780c */ /* 0x000fe20003fa4270 */
[--C-:B------:R-:W-:Y:S01]  /*3df0*/  IMAD.MOV.U32 R62, RZ, RZ, R119.reuse ;  /* 0x000000ffff3e7224 */ /* 0x100fe200078e0077 */
[----:B------:R-:W-:Y:S01]  /*3e00*/  FSEL R101, R52, -INF , P6 ;  /* 0xff80000034657808 */ /* 0x000fe20003000000 */
[----:B------:R-:W-:Y:S01]  /*3e10*/  IMAD.MOV.U32 R52, RZ, RZ, R119 ;  /* 0x000000ffff347224 */ /* 0x000fe200078e0077 */
[----:B------:R-:W-:-:S02]  /*3e20*/  FMNMX.FTZ R0, R99, R0, !PT ;  /* 0x0000000063007209 */ /* 0x000fc40007810000 */
[----:B------:R-:W-:Y:S02]  /*3e30*/  FSEL R103, R53, -INF , P5 ;  /* 0xff80000035677808 */ /* 0x000fe40002800000 */
[----:B------:R-:W-:Y:S02]  /*3e40*/  FMNMX.FTZ R0, R101, R0, !PT ;  /* 0x0000000065007209 */ /* 0x000fe40007810000 */
[----:B------:R-:W-:Y:S01]  /*3e50*/  FSEL R53, R50, -INF , P3 ;  /* 0xff80000032357808 */ /* 0x000fe20001800000 */
[----:B------:R-:W-:Y:S01]  /*3e60*/  IMAD.MOV.U32 R50, RZ, RZ, R119 ;  /* 0x000000ffff327224 */ /* 0x000fe200078e0077 */
[----:B------:R-:W-:Y:S02]  /*3e70*/  ISETP.GT.AND P3, PT, R3, 0x41, PT ;  /* 0x000000410300780c */ /* 0x000fe40003f64270 */
[----:B------:R-:W-:Y:S02]  /*3e80*/  FMNMX.FTZ R0, R103, R0, !PT ;  /* 0x0000000067007209 */ /* 0x000fe40007810000 */
[----:B------:R-:W-:-:S02]  /*3e90*/  FSEL R51, R51, -INF , P2 ;  /* 0xff80000033337808 */ /* 0x000fc40001000000 */
[----:B------:R-:W-:Y:S02]  /*3ea0*/  ISETP.GT.AND P2, PT, R3, 0x48, PT ;  /* 0x000000480300780c */ /* 0x000fe40003f44270 */
[----:B------:R-:W-:Y:S02]  /*3eb0*/  FSEL R55, R55, -INF , P5 ;  /* 0xff80000037377808 */ /* 0x000fe40002800000 */
[----:B------:R-:W-:Y:S01]  /*3ec0*/  ISETP.GT.AND P5, PT, R3, 0x68, PT ;  /* 0x000000680300780c */ /* 0x000fe20003fa4270 */
[----:B------:R-:W-:Y:S02]  /*3ed0*/  WARPGROUP.DEPBAR.LE gsb0, 0x0 ;  /* 0x00008000000079c5 */ /* 0x000fe40000010000 */
[----:B------:R-:W-:Y:S01]  /*3ee0*/  WARPGROUP.ARRIVE ;  /* 0x00000000000079c5 */ /* 0x000fe20000000000 */
[----:B------:R-:W-:Y:S02]  /*3ef0*/  FSEL R105, R40, -INF , P4 ;  /* 0xff80000028697808 */ /* 0x000fe40002000000 */
[----:B------:R-:W-:-:S02]  /*3f00*/  FSEL R107, R41, -INF , P3 ;  /* 0xff800000296b7808 */ /* 0x000fc40001800000 */
[----:B------:R-:W-:Y:S01]  /*3f10*/  FMNMX.FTZ R0, R105, R0, !PT ;  /* 0x0000000069007209 */ /* 0x000fe20007810000 */
[----:B------:R-:W-:Y:S01]  /*3f20*/  HGMMA.64x16x16.F32.BF16 R32, gdesc[UR52], R32, gsb0 ;  /* 0x00200000342079f0 */ /* 0x000fe20008001820 */
[----:B------:R-:W-:Y:S01]  /*3f30*/  UIADD3 UR54, UR10, 0xa06, URZ ;  /* 0x00000a060a367890 */ /* 0x000fe2000fffe03f */
[----:B------:R-:W-:Y:S01]  /*3f40*/  FSEL R109, R44, -INF , P2 ;  /* 0xff8000002c6d7808 */ /* 0x000fe20001000000 */
[----:B------:R-:W-:Y:S01]  /*3f50*/  UMOV UR55, 0x40000040 ;  /* 0x4000004000377882 */ /* 0x000fe20000000000 */
[----:B------:R-:W-:Y:S01]  /*3f60*/  FMNMX.FTZ R0, R107, R0, !PT ;  /* 0x000000006b007209 */ /* 0x000fe20007810000 */
[----:B------:R-:W-:Y:S01]  /*3f70*/  IMAD.MOV.U32 R44, RZ, RZ, R119 ;  /* 0x000000ffff2c7224 */ /* 0x000fe200078e0077 */
[----:B------:R-:W-:Y:S02]  /*3f80*/  FSEL R113, R45, -INF , P1 ;  /* 0xff8000002d717808 */ /* 0x000fe40000800000 */
[----:B------:R-:W-:Y:S02]  /*3f90*/  FMNMX.FTZ R0, R109, R0, !PT ;  /* 0x000000006d007209 */ /* 0x000fe40007810000 */
[----:B------:R-:W-:-:S02]  /*3fa0*/  ISETP.GT.AND P1, PT, R3, 0x51, PT ;  /* 0x000000510300780c */ /* 0x000fc40003f24270 */
[----:B------:R-:W-:Y:S02]  /*3fb0*/  FMNMX.FTZ R0, R113, R0, !PT ;  /* 0x0000000071007209 */ /* 0x000fe40007810000 */
[----:B------:R-:W-:Y:S02]  /*3fc0*/  FSEL R43, R43, -INF , P3 ;  /* 0xff8000002b2b7808 */ /* 0x000fe40001800000 */
[C---:B------:R-:W-:Y:S02]  /*3fd0*/  ISETP.GT.AND P3, PT, R3.reuse, 0x60, PT ;  /* 0x000000600300780c */ /* 0x040fe40003f64270 */
[----:B------:R-:W-:Y:S01]  /*3fe0*/  FSEL R45, R42, -INF , P4 ;  /* 0xff8000002a2d7808 */ /* 0x000fe20002000000 */
[--C-:B------:R-:W-:Y:S01]  /*3ff0*/  IMAD.MOV.U32 R42, RZ, RZ, R119.reuse ;  /* 0x000000ffff2a7224 */ /* 0x100fe200078e0077 */
[C---:B------:R-:W-:Y:S02]  /*4000*/  ISETP.GT.AND P4, PT, R3.reuse, 0x61, PT ;  /* 0x000000610300780c */ /* 0x040fe40003f84270 */
[----:B------:R-:W-:Y:S01]  /*4010*/  FSEL R41, R54, -INF , P6 ;  /* 0xff80000036297808 */ /* 0x000fe20003000000 */
[----:B------:R-:W-:Y:S01]  /*4020*/  IMAD.MOV.U32 R54, RZ, RZ, R119 ;  /* 0x000000ffff367224 */ /* 0x000fe200078e0077 */
[----:B------:R-:W-:-:S02]  /*4030*/  ISETP.GT.AND P6, PT, R3, 0x69, PT ;  /* 0x000000690300780c */ /* 0x000fc40003fc4270 */
[----:B------:R-:W-:Y:S01]  /*4040*/  P2R R20, PR, RZ, 0x2 ;  /* 0x00000002ff147803 */ /* 0x000fe20000000000 */
[----:B------:R-:W-:Y:S02]  /*4050*/  WARPGROUP.DEPBAR.LE gsb0, 0x0 ;  /* 0x00008000000079c5 */ /* 0x000fe40000010000 */
[----:B------:R-:W-:Y:S01]  /*4060*/  WARPGROUP.ARRIVE ;  /* 0x00000000000079c5 */ /* 0x000fe20000000000 */
[----:B------:R-:W-:Y:S02]  /*4070*/  FSEL R115, R32, -INF , P0 ;  /* 0xff80000020737808 */ /* 0x000fe40000000000 */
[----:B------:R-:W-:Y:S02]  /*4080*/  ISETP.GT.AND P0, PT, R3, 0x58, PT ;  /* 0x000000580300780c */ /* 0x000fe40003f04270 */
[----:B------:R-:W-:Y:S01]  /*4090*/  FSEL R117, R33, -INF , P1 ;  /* 0xff80000021757808 */ /* 0x000fe20000800000 */
[----:B------:R-:W-:Y:S01]  /*40a0*/  HGMMA.64x16x16.F32.BF16 R24, gdesc[UR52], R24, gsb0 ;  /* 0x00200000341879f0 */ /* 0x000fe20008001818 */
[----:B------:R-:W-:-:S02]  /*40b0*/  FMNMX.FTZ R0, R115, R0, !PT ;  /* 0x0000000073007209 */ /* 0x000fc40007810000 */
[----:B------:R-:W-:Y:S02]  /*40c0*/  FSEL R33, R46, -INF , P2 ;  /* 0xff8000002e217808 */ /* 0x000fe40001000000 */
[----:B------:R-:W-:Y:S02]  /*40d0*/  ISETP.GT.AND P2, PT, R3, 0x59, PT ;  /* 0x000000590300780c */ /* 0x000fe40003f44270 */
[----:B------:R-:W-:Y:S02]  /*40e0*/  FSEL R121, R36, -INF , P0 ;  /* 0xff80000024797808 */ /* 0x000fe40000000000 */
[----:B------:R-:W-:Y:S02]  /*40f0*/  FMNMX.FTZ R0, R117, R0, !PT ;  /* 0x0000000075007209 */ /* 0x000fe40007810000 */
[----:B------:R-:W-:Y:S02]  /*4100*/  FSEL R123, R37, -INF , P2 ;  /* 0xff800000257b7808 */ /* 0x000fe40001000000 */
[----:B------:R-:W-:-:S02]  /*4110*/  FMNMX.FTZ R0, R121, R0, !PT ;  /* 0x0000000079007209 */ /* 0x000fc40007810000 */
[----:B------:R-:W-:Y:S02]  /*4120*/  P2R R14, PR, RZ, 0x1 ;  /* 0x00000001ff0e7803 */ /* 0x000fe40000000000 */
[----:B------:R-:W-:Y:S02]  /*4130*/  FMNMX.FTZ R0, R123, R0, !PT ;  /* 0x000000007b007209 */ /* 0x000fe40007810000 */
[C---:B------:R-:W-:Y:S02]  /*4140*/  ISETP.GT.AND P0, PT, R3.reuse, 0x49, PT ;  /* 0x000000490300780c */ /* 0x040fe40003f04270 */
[----:B------:R-:W-:Y:S02]  /*4150*/  ISETP.GT.AND P1, PT, R3, 0x50, PT ;  /* 0x000000500300780c */ /* 0x000fe40003f24270 */
[----:B------:R-:W-:Y:S02]  /*4160*/  FSEL R111, R47, -INF , P0 ;  /* 0xff8000002f6f7808 */ /* 0x000fe40000000000 */
[----:B------:R-:W-:-:S02]  /*4170*/  FSEL R47, R34, -INF , P1 ;  /* 0xff800000222f7808 */ /* 0x000fc40000800000 */
[----:B------:R-:W-:Y:S02]  /*4180*/  ISETP.NE.AND P1, PT, R20, RZ, PT ;  /* 0x000000ff1400720c */ /* 0x000fe40003f25270 */
[----:B------:R-:W-:Y:S02]  /*4190*/  P2R R12, PR, RZ, 0x4 ;  /* 0x00000004ff0c7803 */ /* 0x000fe40000000000 */
[----:B------:R-:W-:Y:S02]  /*41a0*/  ISETP.NE.AND P0, PT, R14, RZ, PT ;  /* 0x000000ff0e00720c */ /* 0x000fe40003f05270 */
[----:B------:R-:W-:Y:S02]  /*41b0*/  FSEL R35, R35, -INF , P1 ;  /* 0xff80000023237808 */ /* 0x000fe40000800000 */
[----:B------:R-:W-:Y:S01]  /*41c0*/  ISETP.NE.AND P1, PT, R80, RZ, PT ;  /* 0x000000ff5000720c */ /* 0x000fe20003f25270 */
[----:B------:R-:W-:Y:S01]  /*41d0*/  IMAD.MOV.U32 R80, RZ, RZ, R119 ;  /* 0x000000ffff507224 */ /* 0x000fe200078e0077 */
[----:B------:R-:W-:-:S11]  /*41e0*/  MOV R46, R119 ;  /* 0x00000077002e7202 */ /* 0x000fd60000000f00 */
[----:B------:R-:W-:Y:S01]  /*41f0*/  @!P1 VIADD R2, R2, 0x36840 ;  /* 0x0003684002029836 */ /* 0x000fe20000000000 */
[----:B------:R-:W-:Y:S02]  /*4200*/  WARPGROUP.DEPBAR.LE gsb0, 0x0 ;  /* 0x00008000000079c5 */ /* 0x000fe40000010000 */
[----:B------:R-:W-:Y:S02]  /*4210*/  FSEL R125, R24, -INF , P3 ;  /* 0xff800000187d7808 */ /* 0x000fe40001800000 */
        /* <DEDUP_REMOVED lines=11> */
[----:B------:R-:W0:Y:S01]  /*42d0*/  SHFL.BFLY PT, R25, R6, 0x2, 0x1f ;  /* 0x0c401f0006197f89 */ /* 0x000e2200000e0000 */
[----:B------:R-:W-:-:S02]  /*42e0*/  @!P1 PRMT R2, RZ, 0x654, R2 ;  /* 0x00000654ff029816 */ /* 0x000fc40000000002 */
[----:B------:R-:W-:Y:S01]  /*42f0*/  ISETP.NE.AND P0, PT, R84, RZ, PT ;  /* 0x000000ff5400720c */ /* 0x000fe20003f05270 */
[----:B------:R-:W-:Y:S01]  /*4300*/  IMAD.MOV.U32 R84, RZ, RZ, R119 ;  /* 0x000000ffff547224 */ /* 0x000fe200078e0077 */
[----:B------:R1:W-:Y:S01]  /*4310*/  @!P1 SYNCS.ARRIVE.TRANS64.RED.A1T0 RZ, [R2+URZ], RZ ;  /* 0x000000ff02ff99a7 */ /* 0x0003e2000810043f */
[----:B0-----:R-:W-:Y:S02]  /*4320*/  FMNMX.FTZ R25, R6, R25, !PT ;  /* 0x0000001906197209 */ /* 0x001fe40007810000 */
[----:B------:R-:W-:-:S03]  /*4330*/  FMNMX.FTZ R6, R7, R75, !PT ;  /* 0x0000004b07067209 */ /* 0x000fc60007810000 */
[----:B------:R-:W0:Y:S01]  /*4340*/  SHFL.BFLY PT, R4, R25, 0x1, 0x1f ;  /* 0x0c201f0019047f89 */ /* 0x000e2200000e0000 */
[----:B------:R-:W-:-:S04]  /*4350*/  FMNMX.FTZ R6, R11, R6, !PT ;  /* 0x000000060b067209 */ /* 0x000fc80007810000 */
[----:B------:R-:W-:-:S04]  /*4360*/  FMNMX.FTZ R6, R79, R6, !PT ;  /* 0x000000064f067209 */ /* 0x000fc80007810000 */
[----:B------:R-:W-:-:S04]  /*4370*/  FMNMX.FTZ R6, R13, R6, !PT ;  /* 0x000000060d067209 */ /* 0x000fc80007810000 */
[----:B------:R-:W-:-:S04]  /*4380*/  FMNMX.FTZ R6, R67, R6, !PT ;  /* 0x0000000643067209 */ /* 0x000fc80007810000 */
[----:B------:R-:W-:-:S04]  /*4390*/  FMNMX.FTZ R6, R15, R6, !PT ;  /* 0x000000060f067209 */ /* 0x000fc80007810000 */
[----:B------:R-:W-:Y:S02]  /*43a0*/  FMNMX.FTZ R6, R71, R6, !PT ;  /* 0x0000000647067209 */ /* 0x000fe40007810000 */
[----:B0-----:R-:W-:Y:S02]  /*43b0*/  FMNMX.FTZ R4, R25, R4, !PT ;  /* 0x0000000419047209 */ /* 0x001fe40007810000 */
        /* <DEDUP_REMOVED lines=14> */
[-CC-:B------:R-:W-:Y:S01]  /*44a0*/  FFMA.FTZ R25, R73, R0.reuse, -R10.reuse ;  /* 0x0000000049197223 */ /* 0x180fe2000001080a */
[----:B------:R-:W-:Y:S01]  /*44b0*/  FSEL R65, R26, -INF , P3 ;  /* 0xff8000001a417808 */ /* 0x000fe20001800000 */
[--C-:B------:R-:W-:Y:S01]  /*44c0*/  FFMA.FTZ R202, R83, R0, -R10.reuse ;  /* 0x0000000053ca7223 */ /* 0x100fe2000001080a */
[----:B------:R-:W-:Y:S01]  /*44d0*/  FMNMX.FTZ R6, R41, R6, !PT ;  /* 0x0000000629067209 */ /* 0x000fe20007810000 */
[----:B------:R-:W-:Y:S01]  /*44e0*/  MUFU.EX2 R200, R200 ;  /* 0x000000c800c87308 */ /* 0x000fe20000000800 */
[----:B------:R-:W-:Y:S01]  /*44f0*/  FSEL R69, R30, -INF , P5 ;  /* 0xff8000001e457808 */ /* 0x000fe20002800000 */
[--C-:B------:R-:W-:Y:S01]  /*4500*/  FFMA.FTZ R37, R77, R0, -R10.reuse ;  /* 0x000000004d257223 */ /* 0x100fe2000001080a */
[----:B------:R-:W-:Y:S01]  /*4510*/  FMNMX.FTZ R6, R55, R6, !PT ;  /* 0x0000000637067209 */ /* 0x000fe20007810000 */
[-CC-:B------:R-:W-:Y:S01]  /*4520*/  FFMA.FTZ R196, R85, R0.reuse, -R10.reuse ;  /* 0x0000000055c47223 */ /* 0x180fe2000001080a */
[-CC-:B------:R-:W-:Y:S01]  /*4530*/  FFMA.FTZ R198, R87, R0.reuse, -R10.reuse ;  /* 0x0000000057c67223 */ /* 0x180fe2000001080a */
[--C-:B------:R-:W-:Y:S01]  /*4540*/  FFMA.FTZ R192, R89, R0, -R10.reuse ;  /* 0x0000000059c07223 */ /* 0x100fe2000001080a */
[----:B------:R-:W-:Y:S01]  /*4550*/  FMNMX.FTZ R6, R45, R6, !PT ;  /* 0x000000062d067209 */ /* 0x000fe20007810000 */
[----:B------:R-:W0:Y:S01]  /*4560*/  MUFU.EX2 R25, R25 ;  /* 0x0000001900197308 */ /* 0x000e220000000800 */
[-CC-:B------:R-:W-:Y:S01]  /*4570*/  FFMA.FTZ R91, R91, R0.reuse, -R10.reuse ;  /* 0x000000005b5b7223 */ /* 0x180fe2000001080a */
[--C-:B------:R-:W-:Y:S01]  /*4580*/  FFMA.FTZ R93, R93, R0, -R10.reuse ;  /* 0x000000005d5d7223 */ /* 0x100fe2000001080a */
[----:B------:R-:W-:Y:S01]  /*4590*/  FMNMX.FTZ R6, R43, R6, !PT ;  /* 0x000000062b067209 */ /* 0x000fe20007810000 */
[-CC-:B------:R-:W-:Y:S01]  /*45a0*/  FFMA.FTZ R95, R95, R0.reuse, -R10.reuse ;  /* 0x000000005f5f7223 */ /* 0x180fe2000001080a */
[-CC-:B------:R-:W-:Y:S01]  /*45b0*/  FFMA.FTZ R97, R97, R0.reuse, -R10.reuse ;  /* 0x0000000061617223 */ /* 0x180fe2000001080a */
[--C-:B------:R-:W-:Y:S01]  /*45c0*/  FFMA.FTZ R99, R99, R0, -R10.reuse ;  /* 0x0000000063637223 */ /* 0x100fe2000001080a */
[----:B------:R-:W-:Y:S01]  /*45d0*/  FMNMX.FTZ R6, R33, R6, !PT ;  /* 0x0000000621067209 */ /* 0x000fe20007810000 */
[----:B------:R-:W2:Y:S01]  /*45e0*/  MUFU.EX2 R202, R202 ;  /* 0x000000ca00ca7308 */ /* 0x000ea20000000800 */
[-CC-:B------:R-:W-:Y:S01]  /*45f0*/  FFMA.FTZ R101, R101, R0.reuse, -R10.reuse ;  /* 0x0000000065657223 */ /* 0x180fe2000001080a */
[--C-:B------:R-:W-:Y:S01]  /*4600*/  FFMA.FTZ R103, R103, R0, -R10.reuse ;  /* 0x0000000067677223 */ /* 0x100fe2000001080a */
[----:B------:R-:W-:Y:S01]  /*4610*/  FMNMX.FTZ R6, R111, R6, !PT ;  /* 0x000000066f067209 */ /* 0x000fe20007810000 */
[-CC-:B------:R-:W-:Y:S01]  /*4620*/  FFMA.FTZ R105, R105, R0.reuse, -R10.reuse ;  /* 0x0000000069697223 */ /* 0x180fe2000001080a */
[-CC-:B------:R-:W-:Y:S01]  /*4630*/  FFMA.FTZ R107, R107, R0.reuse, -R10.reuse ;  /* 0x000000006b6b7223 */ /* 0x180fe2000001080a */
[--C-:B------:R-:W-:Y:S01]  /*4640*/  FFMA.FTZ R109, R109, R0, -R10.reuse ;  /* 0x000000006d6d7223 */ /* 0x100fe2000001080a */
[----:B------:R-:W-:Y:S01]  /*4650*/  FMNMX.FTZ R6, R47, R6, !PT ;  /* 0x000000062f067209 */ /* 0x000fe20007810000 */
[----:B------:R-:W3:Y:S01]  /*4660*/  MUFU.EX2 R37, R37 ;  /* 0x0000002500257308 */ /* 0x000ee20000000800 */
[-CC-:B------:R-:W-:Y:S01]  /*4670*/  FFMA.FTZ R113, R113, R0.reuse, -R10.reuse ;  /* 0x0000000071717223 */ /* 0x180fe2000001080a */
[--C-:B------:R-:W-:Y:S01]  /*4680*/  FFMA.FTZ R115, R115, R0, -R10.reuse ;  /* 0x0000000073737223 */ /* 0x100fe2000001080a */
[----:B------:R-:W-:Y:S01]  /*4690*/  FMNMX.FTZ R6, R35, R6, !PT ;  /* 0x0000000623067209 */ /* 0x000fe20007810000 */
[-CC-:B------:R-:W-:Y:S01]  /*46a0*/  FFMA.FTZ R117, R117, R0.reuse, -R10.reuse ;  /* 0x0000000075757223 */ /* 0x180fe2000001080a */
[-CC-:B------:R-:W-:Y:S01]  /*46b0*/  FFMA.FTZ R121, R121, R0.reuse, -R10.reuse ;  /* 0x0000000079797223 */ /* 0x180fe2000001080a */
[--C-:B------:R-:W-:Y:S01]  /*46c0*/  FFMA.FTZ R123, R123, R0, -R10.reuse ;  /* 0x000000007b7b7223 */ /* 0x100fe2000001080a */
[----:B------:R-:W-:Y:S01]  /*46d0*/  FMNMX.FTZ R6, R29, R6, !PT ;  /* 0x000000061d067209 */ /* 0x000fe20007810000 */
[----:B------:R-:W4:Y:S01]  /*46e0*/  MUFU.EX2 R196, R196 ;  /* 0x000000c400c47308 */ /* 0x000f220000000800 */
[-CC-:B------:R-:W-:Y:S01]  /*46f0*/  FFMA.FTZ R125, R125, R0.reuse, -R10.reuse ;  /* 0x000000007d7d7223 */ /* 0x180fe2000001080a */
[--C-:B------:R-:W-:Y:S01]  /*4700*/  FFMA.FTZ R127, R127, R0, -R10.reuse ;  /* 0x000000007f7f7223 */ /* 0x100fe2000001080a */
[----:B------:R-:W-:Y:S01]  /*4710*/  FMNMX.FTZ R6, R39, R6, !PT ;  /* 0x0000000627067209 */ /* 0x000fe20007810000 */
[-CC-:B------:R-:W-:Y:S01]  /*4720*/  FFMA.FTZ R129, R129, R0.reuse, -R10.reuse ;  /* 0x0000000081817223 */ /* 0x180fe2000001080a */
[----:B------:R-:W-:Y:S01]  /*4730*/  FFMA.FTZ R10, R131, R0, -R10 ;  /* 0x00000000830a7223 */ /* 0x000fe2000001080a */
[--C-:B------:R-:W-:Y:S01]  /*4740*/  IMAD.MOV.U32 R89, RZ, RZ, R119.reuse ;  /* 0x000000ffff597224 */ /* 0x100fe200078e0077 */
[----:B------:R-:W-:Y:S01]  /*4750*/  FMNMX.FTZ R6, R65, R6, !PT ;  /* 0x0000000641067209 */ /* 0x000fe20007810000 */
[----:B------:R-:W5:Y:S01]  /*4760*/  MUFU.EX2 R57, R57 ;  /* 0x0000003900397308 */ /* 0x000f620000000800 */
[----:B------:R-:W-:-:S02]  /*4770*/  IMAD.MOV.U32 R87, RZ, RZ, R119 ;  /* 0x000000ffff577224 */ /* 0x000fc400078e0077 */
[----:B------:R-:W-:Y:S01]  /*4780*/  FMNMX.FTZ R6, R27, R6, !PT ;  /* 0x000000061b067209 */ /* 0x000fe20007810000 */
[--C-:B------:R-:W-:Y:S02]  /*4790*/  IMAD.MOV.U32 R85, RZ, RZ, R119.reuse ;  /* 0x000000ffff557224 */ /* 0x100fe400078e0077 */
[--C-:B------:R-:W-:Y:S01]  /*47a0*/  IMAD.MOV.U32 R83, RZ, RZ, R119.reuse ;  /* 0x000000ffff537224 */ /* 0x100fe200078e0077 */
[----:B------:R-:W-:Y:S01]  /*47b0*/  FMNMX.FTZ R6, R69, R6, !PT ;  /* 0x0000000645067209 */ /* 0x000fe20007810000 */
[----:B------:R-:W-:Y:S01]  /*47c0*/  MUFU.EX2 R198, R198 ;  /* 0x000000c600c67308 */ /* 0x000fe20000000800 */
[--C-:B------:R-:W-:Y:S02]  /*47d0*/  IMAD.MOV.U32 R81, RZ, RZ, R119.reuse ;  /* 0x000000ffff517224 */ /* 0x100fe400078e0077 */
[----:B------:R-:W-:Y:S01]  /*47e0*/  FMNMX.FTZ R6, R31, R6, !PT ;  /* 0x000000061f067209 */ /* 0x000fe20007810000 */
[--C-:B------:R-:W-:Y:S02]  /*47f0*/  IMAD.MOV.U32 R77, RZ, RZ, R119.reuse ;  /* 0x000000ffff4d7224 */ /* 0x100fe400078e0077 */
[----:B------:R-:W-:-:S02]  /*4800*/  IMAD.MOV.U32 R73, RZ, RZ, R119 ;  /* 0x000000ffff497224 */ /* 0x000fc400078e0077 */
[----:B------:R-:W1:Y:S01]  /*4810*/  SHFL.BFLY PT, R3, R6, 0x2, 0x1f ;  /* 0x0c401f0006037f89 */ /* 0x000e6200000e0000 */
[----:B------:R-:W-:Y:S08]  /*4820*/  MUFU.EX2 R61, R61 ;  /* 0x0000003d003d7308 */ /* 0x000ff00000000800 */
[----:B------:R-:W-:Y:S08]  /*4830*/  MUFU.EX2 R192, R192 ;  /* 0x000000c000c07308 */ /* 0x000ff00000000800 */
[----:B------:R-:W-:Y:S01]  /*4840*/  MUFU.EX2 R91, R91 ;  /* 0x0000005b005b7308 */ /* 0x000fe20000000800 */
[----:B-1----:R-:W-:-:S07]  /*4850*/  FMNMX.FTZ R8, R6, R3, !PT ;  /* 0x0000000306087209 */ /* 0x002fce0007810000 */
[----:B------:R-:W-:Y:S01]  /*4860*/  MUFU.EX2 R93, R93 ;  /* 0x0000005d005d7308 */ /* 0x000fe20000000800 */
[----:B------:R-:W1:Y:S07]  /*4870*/  SHFL.BFLY PT, R3, R8, 0x1, 0x1f ;  /* 0x0c201f0008037f89 */ /* 0x000e6e00000e0000 */
[----:B------:R0:W-:Y:S08]  /*4880*/  MUFU.EX2 R194, R95 ;  /* 0x0000005f00c27308 */ /* 0x0001f00000000800 */
[----:B------:R-:W-:Y:S01]  /*4890*/  MUFU.EX2 R97, R97 ;  /* 0x0000006100617308 */ /* 0x000fe20000000800 */
[----:B0-----:R-:W-:-:S07]  /*48a0*/  IMAD.MOV.U32 R95, RZ, RZ, R119 ;  /* 0x000000ffff5f7224 */ /* 0x001fce00078e0077 */
[----:B------:R0:W-:Y:S01]  /*48b0*/  MUFU.EX2 R188, R99 ;  /* 0x0000006300bc7308 */ /* 0x0001e20000000800 */
[----:B-1----:R-:W-:-:S04]  /*48c0*/  FMNMX.FTZ R3, R8, R3, !PT ;  /* 0x0000000308037209 */ /* 0x002fc80007810000 */
[C---:B------:R-:W-:Y:S01]  /*48d0*/  FSETP.NEU.FTZ.AND P2, PT, R3.reuse, -INF , PT ;  /* 0xff8000000300780b */ /* 0x040fe20003f5d000 */
[----:B------:R-:W-:Y:S02]  /*48e0*/  FMUL.FTZ R6, R3, R0 ;  /* 0x0000000003067220 */ /* 0x000fe40000410000 */
[----:B------:R-:W-:Y:S01]  /*48f0*/  MUFU.EX2 R101, R101 ;  /* 0x0000006500657308 */ /* 0x000fe20000000800 */
[----:B0-----:R-:W-:Y:S02]  /*4900*/  IMAD.MOV.U32 R99, RZ, RZ, R119 ;  /* 0x000000ffff637224 */ /* 0x001fe400078e0077 */
[----:B------:R-:W-:Y:S02]  /*4910*/  FSEL R6, R6, RZ, P2 ;  /* 0x000000ff06067208 */ /* 0x000fe40001000000 */
[----:B------:R-:W-:-:S03]  /*4920*/  ISETP.GE.AND P2, PT, R82, 0x71, PT ;  /* 0x000000715200780c */ /* 0x000fc60003f46270 */
        /* <DEDUP_REMOVED lines=16> */
[----:B------:R-:W1:Y:S01]  /*4a30*/  MUFU.EX2 R8, R75 ;  /* 0x0000004b00087308 */ /* 0x000e620000000800 */
[----:B0-----:R-:W-:Y:S01]  /*4a40*/  FADD.FTZ R7, R200, R25 ;  /* 0x00000019c8077221 */ /* 0x001fe20000010000 */
[-CC-:B------:R-:W-:Y:S01]  /*4a50*/  FFMA.FTZ R43, R43, R0.reuse, -R6.reuse ;  /* 0x000000002b2b7223 */ /* 0x180fe20000010806 */
[-CC-:B------:R-:W-:Y:S01]  /*4a60*/  FFMA.FTZ R41, R41, R0.reuse, -R6.reuse ;  /* 0x0000000029297223 */ /* 0x180fe20000010806 */
[-CC-:B------:R-:W-:Y:S01]  /*4a70*/  FFMA.FTZ R55, R55, R0.reuse, -R6.reuse ;  /* 0x0000000037377223 */ /* 0x180fe20000010806 */
[----:B--2---:R-:W-:Y:S01]  /*4a80*/  FADD.FTZ R30, R202, R7 ;  /* 0x00000007ca1e7221 */ /* 0x004fe20000010000 */
[-CC-:B------:R-:W-:Y:S01]  /*4a90*/  FFMA.FTZ R45, R45, R0.reuse, -R6.reuse ;  /* 0x000000002d2d7223 */ /* 0x180fe20000010806 */
[-C--:B------:R-:W-:Y:S01]  /*4aa0*/  FFMA.FTZ R33, R33, R0.reuse, -R6 ;  /* 0x0000000021217223 */ /* 0x080fe20000010806 */
[----:B------:R-:W0:Y:S01]  /*4ab0*/  MUFU.EX2 R11, R11 ;  /* 0x0000000b000b7308 */ /* 0x000e220000000800 */
[----:B---3--:R-:W-:Y:S01]  /*4ac0*/  FADD.FTZ R7, R37, R30 ;  /* 0x0000001e25077221 */ /* 0x008fe20000010000 */
[-CC-:B------:R-:W-:Y:S01]  /*4ad0*/  FFMA.FTZ R111, R111, R0.reuse, -R6.reuse ;  /* 0x000000006f6f7223 */ /* 0x180fe20000010806 */
[--C-:B------:R-:W-:Y:S01]  /*4ae0*/  FFMA.FTZ R47, R47, R0, -R6.reuse ;  /* 0x000000002f2f7223 */ /* 0x100fe20000010806 */
[----:B------:R-:W-:Y:S01]  /*4af0*/  F2FP.BF16.F32.PACK_AB R200, R25, R200 ;  /* 0x000000c819c8723e */ /* 0x000fe200000010ff */
[----:B----4-:R-:W-:Y:S01]  /*4b00*/  FADD.FTZ R32, R196, R7 ;  /* 0x00000007c4207221 */ /* 0x010fe20000010000 */
[-CC-:B------:R-:W-:Y:S01]  /*4b10*/  FFMA.FTZ R35, R35, R0.reuse, -R6.reuse ;  /* 0x0000000023237223 */ /* 0x180fe20000010806 */
[-C--:B------:R-:W-:Y:S01]  /*4b20*/  FFMA.FTZ R29, R29, R0.reuse, -R6 ;  /* 0x000000001d1d7223 */ /* 0x080fe20000010806 */
[----:B------:R2:W3:Y:S01]  /*4b30*/  MUFU.EX2 R12, R79 ;  /* 0x0000004f000c7308 */ /* 0x0004e20000000800 */
[----:B-----5:R-:W-:Y:S01]  /*4b40*/  FADD.FTZ R7, R57, R32 ;  /* 0x0000002039077221 */ /* 0x020fe20000010000 */
[----:B-1----:R-:W-:Y:S01]  /*4b50*/  FADD.FTZ R32, R201, R8 ;  /* 0x00000008c9207221 */ /* 0x002fe20000010000 */
[-CC-:B------:R-:W-:Y:S01]  /*4b60*/  FFMA.FTZ R39, R39, R0.reuse, -R6.reuse ;  /* 0x0000000027277223 */ /* 0x180fe20000010806 */
[-CC-:B------:R-:W-:Y:S01]  /*4b70*/  FFMA.FTZ R65, R65, R0.reuse, -R6.reuse ;  /* 0x0000000041417223 */ /* 0x180fe20000010806 */
[----:B------:R-:W-:Y:S01]  /*4b80*/  FADD.FTZ R34, R198, R7 ;  /* 0x00000007c6227221 */ /* 0x000fe20000010000 */
[-CC-:B------:R-:W-:Y:S01]  /*4b90*/  FFMA.FTZ R27, R27, R0.reuse, -R6.reuse ;  /* 0x000000001b1b7223 */ /* 0x180fe20000010806 */
[-C--:B------:R-:W-:Y:S01]  /*4ba0*/  FFMA.FTZ R69, R69, R0.reuse, -R6 ;  /* 0x0000000045457223 */ /* 0x080fe20000010806 */
[----:B------:R-:W-:Y:S01]  /*4bb0*/  MUFU.EX2 R13, R13 ;  /* 0x0000000d000d7308 */ /* 0x000fe20000000800 */
[----:B0-----:R-:W-:Y:S01]  /*4bc0*/  FADD.FTZ R7, R11, R32 ;  /* 0x000000200b077221 */ /* 0x001fe20000010000 */
[----:B------:R-:W-:Y:S01]  /*4bd0*/  FFMA.FTZ R31, R31, R0, -R6 ;  /* 0x000000001f1f7223 */ /* 0x000fe20000010806 */
[----:B------:R-:W-:Y:S01]  /*4be0*/  F2FP.BF16.F32.PACK_AB R201, R8, R201 ;  /* 0x000000c908c9723e */ /* 0x000fe200000010ff */
[--C-:B------:R-:W-:Y:S01]  /*4bf0*/  IMAD.MOV.U32 R103, RZ, RZ, R119.reuse ;  /* 0x000000ffff677224 */ /* 0x100fe200078e0077 */
[----:B------:R-:W-:Y:S01]  /*4c00*/  F2FP.BF16.F32.PACK_AB R202, R37, R202 ;  /* 0x000000ca25ca723e */ /* 0x000fe200000010ff */
[--C-:B--2---:R-:W-:Y:S01]  /*4c10*/  IMAD.MOV.U32 R79, RZ, RZ, R119.reuse ;  /* 0x000000ffff4f7224 */ /* 0x104fe200078e0077 */
[----:B------:R-:W-:Y:S01]  /*4c20*/  F2FP.BF16.F32.PACK_AB R196, R57, R196 ;  /* 0x000000c439c4723e */ /* 0x000fe200000010ff */
[----:B------:R0:W1:Y:S01]  /*4c30*/  MUFU.EX2 R14, R67 ;  /* 0x00000043000e7308 */ /* 0x0000620000000800 */
[----:B---3--:R-:W-:Y:S01]  /*4c40*/  F2FP.BF16.F32.PACK_AB R203, R12, R11 ;  /* 0x0000000b0ccb723e */ /* 0x008fe200000010ff */
[--C-:B------:R-:W-:Y:S01]  /*4c50*/  IMAD.MOV.U32 R75, RZ, RZ, R119.reuse ;  /* 0x000000ffff4b7224 */ /* 0x100fe200078e0077 */
[----:B------:R-:W-:Y:S01]  /*4c60*/  F2FP.BF16.F32.PACK_AB R198, R61, R198 ;  /* 0x000000c63dc6723e */ /* 0x000fe200000010ff */
[--C-:B------:R-:W-:Y:S01]  /*4c70*/  IMAD.MOV.U32 R57, RZ, RZ, R119.reuse ;  /* 0x000000ffff397224 */ /* 0x100fe200078e0077 */
[----:B------:R-:W-:Y:S01]  /*4c80*/  MOV R82, R119 ;  /* 0x0000007700527202 */ /* 0x000fe20000000f00 */
[----:B------:R-:W-:-:S02]  /*4c90*/  IMAD.MOV.U32 R37, RZ, RZ, R119 ;  /* 0x000000ffff257224 */ /* 0x000fc400078e0077 */
[----:B------:R-:W2:Y:S01]  /*4ca0*/  MUFU.EX2 R15, R15 ;  /* 0x0000000f000f7308 */ /* 0x000ea20000000800 */
[----:B0-----:R-:W-:-:S07]  /*4cb0*/  IMAD.MOV.U32 R67, RZ, RZ, R119 ;  /* 0x000000ffff437224 */ /* 0x001fce00078e0077 */
[----:B------:R0:W-:Y:S01]  /*4cc0*/  MUFU.EX2 R28, R51 ;  /* 0x00000033001c7308 */ /* 0x0001e20000000800 */
[----:B-1----:R-:W-:-:S07]  /*4cd0*/  F2FP.BF16.F32.PACK_AB R197, R14, R13 ;  /* 0x0000000d0ec5723e */ /* 0x002fce00000010ff */
[----:B------:R1:W3:Y:S01]  /*4ce0*/  MUFU.EX2 R20, R71 ;  /* 0x0000004700147308 */ /* 0x0002e20000000800 */
[----:B0-----:R-:W-:Y:S01]  /*4cf0*/  FADD.FTZ R51, R61, R34 ;  /* 0x000000223d337221 */ /* 0x001fe20000010000 */
[----:B------:R-:W-:Y:S01]  /*4d00*/  FADD.FTZ R34, R12, R7 ;  /* 0x000000070c227221 */ /* 0x000fe20000010000 */
[----:B------:R-:W-:Y:S02]  /*4d10*/  IMAD.MOV.U32 R61, RZ, RZ, R119 ;  /* 0x000000ffff3d7224 */ /* 0x000fe400078e0077 */
[----:B------:R-:W-:Y:S01]  /*4d20*/  FADD.FTZ R36, R192, R51 ;  /* 0x00000033c0247221 */ /* 0x000fe20000010000 */
[----:B------:R-:W-:Y:S01]  /*4d30*/  FADD.FTZ R7, R13, R34 ;  /* 0x000000220d077221 */ /* 0x000fe20000010000 */
[C---:B------:R-:W-:Y:S01]  /*4d40*/  F2FP.BF16.F32.PACK_AB R192, R91.reuse, R192 ;  /* 0x000000c05bc0723e */ /* 0x040fe200000010ff */
[----:B------:R-:W0:Y:S01]  /*4d50*/  MUFU.EX2 R21, R21 ;  /* 0x0000001500157308 */ /* 0x000e220000000800 */
[----:B------:R-:W-:Y:S01]  /*4d60*/  FADD.FTZ R36, R91, R36 ;  /* 0x000000245b247221 */ /* 0x000fe20000010000 */
[----:B------:R-:W-:Y:S01]  /*4d70*/  FADD.FTZ R34, R14, R7 ;  /* 0x000000070e227221 */ /* 0x000fe20000010000 */
[----:B------:R-:W-:-:S02]  /*4d80*/  IMAD.MOV.U32 R91, RZ, RZ, R119 ;  /* 0x000000ffff5b7224 */ /* 0x000fc400078e0077 */
[----:B------:R-:W-:Y:S01]  /*4d90*/  FADD.FTZ R51, R93, R36 ;  /* 0x000000245d337221 */ /* 0x000fe20000010000 */
[----:B--2---:R-:W-:Y:S01]  /*4da0*/  FADD.FTZ R7, R15, R34 ;  /* 0x000000220f077221 */ /* 0x004fe20000010000 */
[----:B-1----:R-:W-:Y:S01]  /*4db0*/  IMAD.MOV.U32 R71, RZ, RZ, R119 ;  /* 0x000000ffff477224 */ /* 0x002fe200078e0077 */
[----:B------:R1:W2:Y:S01]  /*4dc0*/  MUFU.EX2 R24, R59 ;  /* 0x0000003b00187308 */ /* 0x0002a20000000800 */
[----:B------:R-:W-:Y:S01]  /*4dd0*/  FADD.FTZ R38, R194, R51 ;  /* 0x00000033c2267221 */ /* 0x000fe20000010000 */
[----:B---3--:R-:W-:Y:S01]  /*4de0*/  FADD.FTZ R36, R20, R7 ;  /* 0x0000000714247221 */ /* 0x008fe20000010000 */
[----:B------:R-:W-:Y:S01]  /*4df0*/  F2FP.BF16.F32.PACK_AB R194, R194, R93 ;  /* 0x0000005dc2c2723e */ /* 0x000fe200000010ff */
[--C-:B------:R-:W-:Y:S01]  /*4e00*/  IMAD.MOV.U32 R93, RZ, RZ, R119.reuse ;  /* 0x000000ffff5d7224 */ /* 0x100fe200078e0077 */
[----:B------:R-:W-:Y:S01]  /*4e10*/  F2FP.BF16.F32.PACK_AB R199, R20, R15 ;  /* 0x0000000f14c7723e */ /* 0x000fe200000010ff */
[--C-:B------:R-:W-:Y:S02]  /*4e20*/  IMAD.MOV.U32 R51, RZ, RZ, R119.reuse ;  /* 0x000000ffff337224 */ /* 0x100fe400078e0077 */
[----:B------:R-:W3:Y:S01]  /*4e30*/  MUFU.EX2 R49, R49 ;  /* 0x0000003100317308 */ /* 0x000ee20000000800 */
[----:B0-----:R-:W-:Y:S01]  /*4e40*/  FADD.FTZ R7, R21, R36 ;  /* 0x0000002415077221 */ /* 0x001fe20000010000 */
[----:B-1----:R-:W-:-:S06]  /*4e50*/  IMAD.MOV.U32 R59, RZ, RZ, R119 ;  /* 0x000000ffff3b7224 */ /* 0x002fcc00078e0077 */
[----:B------:R0:W1:Y:S01]  /*4e60*/  MUFU.EX2 R26, R63 ;  /* 0x0000003f001a7308 */ /* 0x0000620000000800 */
[C---:B--2---:R-:W-:Y:S01]  /*4e70*/  FADD.FTZ R2, R24.reuse, R7 ;  /* 0x0000000718027221 */ /* 0x044fe20000010000 */
[----:B------:R-:W-:Y:S01]  /*4e80*/  F2FP.BF16.F32.PACK_AB R193, R24, R21 ;  /* 0x0000001518c1723e */ /* 0x000fe200000010ff */
[----:B------:R-:W-:-:S05]  /*4e90*/  IMAD.MOV.U32 R24, RZ, RZ, R119 ;  /* 0x000000ffff187224 */ /* 0x000fca00078e0077 */
[----:B------:R-:W2:Y:S01]  /*4ea0*/  MUFU.EX2 R105, R105 ;  /* 0x0000006900697308 */ /* 0x000ea20000000800 */
[----:B---3--:R-:W-:Y:S01]  /*4eb0*/  FADD.FTZ R7, R49, R2 ;  /* 0x0000000231077221 */ /* 0x008fe20000010000 */
[----:B0-----:R-:W-:-:S06]  /*4ec0*/  IMAD.MOV.U32 R63, RZ, RZ, R119 ;  /* 0x000000ffff3f7224 */ /* 0x001fcc00078e0077 */
[----:B------:R0:W-:Y:S01]  /*4ed0*/  MUFU.EX2 R32, R43 ;  /* 0x0000002b00207308 */ /* 0x0001e20000000800 */
[----:B-1----:R-:W-:Y:S01]  /*4ee0*/  F2FP.BF16.F32.PACK_AB R195, R26, R49 ;  /* 0x000000311ac3723e */ /* 0x002fe200000010ff */
[----:B------:R-:W-:-:S06]  /*4ef0*/  IMAD.MOV.U32 R49, RZ, RZ, R119 ;  /* 0x000000ffff317224 */ /* 0x000fcc00078e0077 */
[----:B------:R-:W1:Y:S01]  /*4f00*/  MUFU.EX2 R53, R53 ;  /* 0x0000003500357308 */ /* 0x000e620000000800 */
[----:B0-----:R-:W-:-:S04]  /*4f10*/  FADD.FTZ R43, R97, R38 ;  /* 0x00000026612b7221 */ /* 0x001fc80000010000 */
        /* <DEDUP_REMOVED lines=11> */
[----:B--2---:R-:W-:Y:S01]  /*4fd0*/  FADD.FTZ R43, R105, R38 ;  /* 0x00000026692b7221 */ /* 0x004fe20000010000 */
[----:B-1----:R-:W-:Y:S01]  /*4fe0*/  FADD.FTZ R7, R53, R36 ;  /* 0x0000002435077221 */ /* 0x002fe20000010000 */
[----:B------:R-:W-:Y:S01]  /*4ff0*/  F2FP.BF16.F32.PACK_AB R189, R28, R53 ;  /* 0x000000351cbd723e */ /* 0x000fe200000010ff */
[----:B0-----:R-:W-:-:S02]  /*5000*/  IMAD.MOV.U32 R107, RZ, RZ, R119 ;  /* 0x000000ffff6b7224 */ /* 0x001fc400078e0077 */
[----:B------:R-:W-:Y:S01]  /*5010*/  FADD.FTZ R36, R28, R7 ;  /* 0x000000071c247221 */ /* 0x000fe20000010000 */
[----:B------:R-:W-:Y:S01]  /*5020*/  IMAD.MOV.U32 R53, RZ, RZ, R119 ;  /* 0x000000ffff357224 */ /* 0x000fe200078e0077 */
[----:B------:R-:W0:Y:S01]  /*5030*/  MUFU.EX2 R41, R41 ;  /* 0x0000002900297308 */ /* 0x000e220000000800 */
[C---:B---3--:R-:W-:Y:S01]  /*5040*/  FADD.FTZ R38, R184.reuse, R43 ;  /* 0x0000002bb8267221 */ /* 0x048fe20000010000 */
[----:B------:R-:W-:Y:S01]  /*5050*/  F2FP.BF16.F32.PACK_AB R184, R184, R105 ;  /* 0x00000069b8b8723e */ /* 0x000fe200000010ff */
[----:B------:R-:W-:Y:S01]  /*5060*/  IMAD.MOV.U32 R105, RZ, RZ, R119 ;  /* 0x000000ffff697224 */ /* 0x000fe200078e0077 */
[----:B------:R-:W-:-:S04]  /*5070*/  MOV R28, R119 ;  /* 0x00000077001c7202 */ /* 0x000fc80000000f00 */
[----:B------:R1:W2:Y:S01]  /*5080*/  MUFU.EX2 R186, R113 ;  /* 0x0000007100ba7308 */ /* 0x0002a20000000800 */
[----:B----4-:R-:W-:-:S07]  /*5090*/  FADD.FTZ R43, R109, R38 ;  /* 0x000000266d2b7221 */ /* 0x010fce0000010000 */
[----:B------:R3:W4:Y:S01]  /*50a0*/  MUFU.EX2 R30, R55 ;  /* 0x00000037001e7308 */ /* 0x0007220000000800 */
[----:B0-----:R-:W-:Y:S01]  /*50b0*/  FADD.FTZ R7, R41, R36 ;  /* 0x0000002429077221 */ /* 0x001fe20000010000 */
[----:B-1----:R-:W-:-:S06]  /*50c0*/  IMAD.MOV.U32 R113, RZ, RZ, R119 ;  /* 0x000000ffff717224 */ /* 0x002fcc00078e0077 */
[----:B------:R-:W0:Y:S01]  /*50d0*/  MUFU.EX2 R115, R115 ;  /* 0x0000007300737308 */ /* 0x000e220000000800 */
[C---:B--2---:R-:W-:Y:S01]  /*50e0*/  FADD.FTZ R38, R186.reuse, R43 ;  /* 0x0000002bba267221 */ /* 0x044fe20000010000 */
[----:B------:R-:W-:Y:S01]  /*50f0*/  F2FP.BF16.F32.PACK_AB R186, R186, R109 ;  /* 0x0000006dbaba723e */ /* 0x000fe200000010ff */
[--C-:B------:R-:W-:Y:S02]  /*5100*/  IMAD.MOV.U32 R109, RZ, RZ, R119.reuse ;  /* 0x000000ffff6d7224 */ /* 0x100fe400078e0077 */
[--C-:B---3--:R-:W-:Y:S02]  /*5110*/  IMAD.MOV.U32 R55, RZ, RZ, R119.reuse ;  /* 0x000000ffff377224 */ /* 0x108fe400078e0077 */
[----:B------:R-:W-:Y:S01]  /*5120*/  IMAD.MOV.U32 R43, RZ, RZ, R119 ;  /* 0x000000ffff2b7224 */ /* 0x000fe200078e0077 */
[----:B------:R-:W1:Y:S01]  /*5130*/  MUFU.EX2 R45, R45 ;  /* 0x0000002d002d7308 */ /* 0x000e620000000800 */
[C---:B----4-:R-:W-:Y:S01]  /*5140*/  FADD.FTZ R36, R30.reuse, R7 ;  /* 0x000000071e247221 */ /* 0x050fe20000010000 */
[----:B------:R-:W-:Y:S01]  /*5150*/  F2FP.BF16.F32.PACK_AB R191, R30, R41 ;  /* 0x000000291ebf723e */ /* 0x000fe200000010ff */
[----:B------:R-:W-:-:S02]  /*5160*/  IMAD.MOV.U32 R41, RZ, RZ, R119 ;  /* 0x000000ffff297224 */ /* 0x000fc400078e0077 */
[----:B------:R-:W-:-:S03]  /*5170*/  IMAD.MOV.U32 R30, RZ, RZ, R119 ;  /* 0x000000ffff1e7224 */ /* 0x000fc600078e0077 */
[----:B------:R2:W3:Y:S01]  /*5180*/  MUFU.EX2 R180, R117 ;  /* 0x0000007500b47308 */ /* 0x0004e20000000800 */
[----:B0-----:R-:W-:-:S07]  /*5190*/  FADD.FTZ R25, R115, R38 ;  /* 0x0000002673197221 */ /* 0x001fce0000010000 */
[----:B------:R-:W0:Y:S01]  /*51a0*/  MUFU.EX2 R121, R121 ;  /* 0x0000007900797308 */ /* 0x000e220000000800 */
[----:B-1----:R-:W-:Y:S01]  /*51b0*/  FADD.FTZ R7, R45, R36 ;  /* 0x000000242d077221 */ /* 0x002fe20000010000 */
[C---:B------:R-:W-:Y:S01]  /*51c0*/  F2FP.BF16.F32.PACK_AB R185, R32.reuse, R45 ;  /* 0x0000002d20b9723e */ /* 0x040fe200000010ff */
[----:B--2---:R-:W-:Y:S02]  /*51d0*/  IMAD.MOV.U32 R117, RZ, RZ, R119 ;  /* 0x000000ffff757224 */ /* 0x004fe400078e0077 */
[----:B------:R-:W-:Y:S01]  /*51e0*/  FADD.FTZ R36, R32, R7 ;  /* 0x0000000720247221 */ /* 0x000fe20000010000 */
[----:B------:R-:W-:Y:S02]  /*51f0*/  IMAD.MOV.U32 R45, RZ, RZ, R119 ;  /* 0x000000ffff2d7224 */ /* 0x000fe400078e0077 */
[----:B------:R-:W1:Y:S01]  /*5200*/  MUFU.EX2 R33, R33 ;  /* 0x0000002100217308 */ /* 0x000e620000000800 */
[C---:B---3--:R-:W-:Y:S01]  /*5210*/  FADD.FTZ R38, R180.reuse, R25 ;  /* 0x00000019b4267221 */ /* 0x048fe20000010000 */
[----:B------:R-:W-:Y:S01]  /*5220*/  F2FP.BF16.F32.PACK_AB R180, R180, R115 ;  /* 0x00000073b4b4723e */ /* 0x000fe200000010ff */
[----:B------:R-:W-:-:S02]  /*5230*/  IMAD.MOV.U32 R115, RZ, RZ, R119 ;  /* 0x000000ffff737224 */ /* 0x000fc400078e0077 */
[----:B------:R-:W-:-:S03]  /*5240*/  IMAD.MOV.U32 R32, RZ, RZ, R119 ;  /* 0x000000ffff207224 */ /* 0x000fc600078e0077 */
[----:B------:R-:W2:Y:S01]  /*5250*/  MUFU.EX2 R182, R123 ;  /* 0x0000007b00b67308 */ /* 0x000ea20000000800 */
[----:B0-----:R-:W-:-:S07]  /*5260*/  FADD.FTZ R25, R121, R38 ;  /* 0x0000002679197221 */ /* 0x001fce0000010000 */
[----:B------:R0:W3:Y:S01]  /*5270*/  MUFU.EX2 R34, R111 ;  /* 0x0000006f00227308 */ /* 0x0000e20000000800 */
[----:B-1----:R-:W-:-:S07]  /*5280*/  FADD.FTZ R7, R33, R36 ;  /* 0x0000002421077221 */ /* 0x002fce0000010000 */
[----:B------:R-:W1:Y:S01]  /*5290*/  MUFU.EX2 R125, R125 ;  /* 0x0000007d007d7308 */ /* 0x000e620000000800 */
[C---:B--2---:R-:W-:Y:S01]  /*52a0*/  FADD.FTZ R40, R182.reuse, R25 ;  /* 0x00000019b6287221 */ /* 0x044fe20000010000 */
[----:B------:R-:W-:Y:S01]  /*52b0*/  F2FP.BF16.F32.PACK_AB R182, R182, R121 ;  /* 0x00000079b6b6723e */ /* 0x000fe200000010ff */
[----:B0-----:R-:W-:-:S05]  /*52c0*/  IMAD.MOV.U32 R111, RZ, RZ, R119 ;  /* 0x000000ffff6f7224 */ /* 0x001fca00078e0077 */
[----:B------:R-:W0:Y:S01]  /*52d0*/  MUFU.EX2 R47, R47 ;  /* 0x0000002f002f7308 */ /* 0x000e220000000800 */
[C---:B---3--:R-:W-:Y:S01]  /*52e0*/  FADD.FTZ R38, R34.reuse, R7 ;  /* 0x0000000722267221 */ /* 0x048fe20000010000 */
[----:B------:R-:W-:Y:S01]  /*52f0*/  F2FP.BF16.F32.PACK_AB R187, R34, R33 ;  /* 0x0000002122bb723e */ /* 0x000fe200000010ff */
[--C-:B------:R-:W-:Y:S02]  /*5300*/  IMAD.MOV.U32 R34, RZ, RZ, R119.reuse ;  /* 0x000000ffff227224 */ /* 0x100fe400078e0077 */
[----:B------:R-:W-:-:S03]  /*5310*/  IMAD.MOV.U32 R33, RZ, RZ, R119 ;  /* 0x000000ffff217224 */ /* 0x000fc600078e0077 */
[----:B------:R-:W2:Y:S01]  /*5320*/  MUFU.EX2 R176, R127 ;  /* 0x0000007f00b07308 */ /* 0x000ea20000000800 */
[----:B-1----:R-:W-:-:S07]  /*5330*/  FADD.FTZ R25, R125, R40 ;  /* 0x000000287d197221 */ /* 0x002fce0000010000 */
[----:B------:R1:W3:Y:S01]  /*5340*/  MUFU.EX2 R2, R35 ;  /* 0x0000002300027308 */ /* 0x0002e20000000800 */
[----:B0-----:R-:W-:-:S07]  /*5350*/  FADD.FTZ R7, R47, R38 ;  /* 0x000000262f077221 */ /* 0x001fce0000010000 */
[----:B------:R-:W0:Y:S01]  /*5360*/  MUFU.EX2 R129, R129 ;  /* 0x0000008100817308 */ /* 0x000e220000000800 */
[C---:B--2---:R-:W-:Y:S01]  /*5370*/  FADD.FTZ R40, R176.reuse, R25 ;  /* 0x00000019b0287221 */ /* 0x044fe20000010000 */
[----:B------:R-:W-:Y:S01]  /*5380*/  F2FP.BF16.F32.PACK_AB R176, R176, R125 ;  /* 0x0000007db0b0723e */ /* 0x000fe200000010ff */
[----:B-1----:R-:W-:-:S05]  /*5390*/  IMAD.MOV.U32 R35, RZ, RZ, R119 ;  /* 0x000000ffff237224 */ /* 0x002fca00078e0077 */
[----:B------:R-:W1:Y:S01]  /*53a0*/  MUFU.EX2 R29, R29 ;  /* 0x0000001d001d7308 */ /* 0x000e620000000800 */
[C---:B---3--:R-:W-:Y:S01]  /*53b0*/  FADD.FTZ R38, R2.reuse, R7 ;  /* 0x0000000702267221 */ /* 0x048fe20000010000 */
[----:B------:R-:W-:Y:S01]  /*53c0*/  F2FP.BF16.F32.PACK_AB R181, R2, R47 ;  /* 0x0000002f02b5723e */ /* 0x000fe200000010ff */
[----:B------:R-:W-:Y:S02]  /*53d0*/  IMAD.MOV.U32 R2, RZ, RZ, 0x3f800000 ;  /* 0x3f800000ff027424 */ /* 0x000fe400078e00ff */
[----:B------:R-:W-:-:S03]  /*53e0*/  IMAD.MOV.U32 R47, RZ, RZ, R119 ;  /* 0x000000ffff2f7224 */ /* 0x000fc600078e0077 */
[----:B------:R-:W2:Y:S01]  /*53f0*/  MUFU.EX2 R10, R10 ;  /* 0x0000000a000a7308 */ /* 0x000ea20000000800 */
[----:B0-----:R-:W-:Y:S01]  /*5400*/  FADD.FTZ R7, R129, R40 ;  /* 0x0000002881077221 */ /* 0x001fe20000010000 */
[----:B------:R-:W-:-:S06]  /*5410*/  IMAD.MOV.U32 R40, RZ, RZ, R119 ;  /* 0x000000ffff287224 */ /* 0x000fcc00078e0077 */
[----:B------:R0:W3:Y:S01]  /*5420*/  MUFU.EX2 R6, R39 ;  /* 0x0000002700067308 */ /* 0x0000e20000000800 */
[----:B-1----:R-:W-:Y:S01]  /*5430*/  FADD.FTZ R25, R29, R38 ;  /* 0x000000261d197221 */ /* 0x002fe20000010000 */
[----:B------:R-:W-:-:S06]  /*5440*/  IMAD.MOV.U32 R38, RZ, RZ, R119 ;  /* 0x000000ffff267224 */ /* 0x000fcc00078e0077 */
[----:B------:R-:W1:Y:S01]  /*5450*/  MUFU.EX2 R65, R65 ;  /* 0x0000004100417308 */ /* 0x000e620000000800 */
[C---:B--2---:R-:W-:Y:S01]  /*5460*/  FADD.FTZ R7, R10.reuse, R7 ;  /* 0x000000070a077221 */ /* 0x044fe20000010000 */
[----:B------:R-:W-:Y:S01]  /*5470*/  F2FP.BF16.F32.PACK_AB R178, R10, R129 ;  /* 0x000000810ab2723e */ /* 0x000fe200000010ff */
[----:B0-----:R-:W-:-:S05]  /*5480*/  IMAD.MOV.U32 R39, RZ, RZ, R119 ;  /* 0x000000ffff277224 */ /* 0x001fca00078e0077 */
[----:B------:R0:W2:Y:S01]  /*5490*/  MUFU.EX2 R36, R27 ;  /* 0x0000001b00247308 */ /* 0x0000a20000000800 */
[C---:B---3--:R-:W-:Y:S01]  /*54a0*/  FADD.FTZ R10, R6.reuse, R25 ;  /* 0x00000019060a7221 */ /* 0x048fe20000010000 */
[----:B------:R-:W-:Y:S01]  /*54b0*/  F2FP.BF16.F32.PACK_AB R183, R6, R29 ;  /* 0x0000001d06b7723e */ /* 0x000fe200000010ff */
[--C-:B------:R-:W-:Y:S02]  /*54c0*/  IMAD.MOV.U32 R29, RZ, RZ, R119.reuse ;  /* 0x000000ffff1d7224 */ /* 0x100fe400078e0077 */
[----:B------:R-:W-:-:S03]  /*54d0*/  IMAD.MOV.U32 R25, RZ, RZ, R119 ;  /* 0x000000ffff197224 */ /* 0x000fc600078e0077 */
[----:B------:R-:W3:Y:S01]  /*54e0*/  MUFU.EX2 R69, R69 ;  /* 0x0000004500457308 */ /* 0x000ee20000000800 */
[----:B-1----:R-:W-:Y:S01]  /*54f0*/  FADD.FTZ R11, R65, R10 ;  /* 0x0000000a410b7221 */ /* 0x002fe20000010000 */
[----:B0-----:R-:W-:-:S06]  /*5500*/  IMAD.MOV.U32 R27, RZ, RZ, R119 ;  /* 0x000000ffff1b7224 */ /* 0x001fcc00078e0077 */
[----:B------:R0:W1:Y:S01]  /*5510*/  MUFU.EX2 R8, R31 ;  /* 0x0000001f00087308 */ /* 0x0000620000000800 */
[C---:B--2---:R-:W-:Y:S01]  /*5520*/  FADD.FTZ R10, R36.reuse, R11 ;  /* 0x0000000b240a7221 */ /* 0x044fe20000010000 */
[----:B------:R-:W-:Y:S01]  /*5530*/  F2FP.BF16.F32.PACK_AB R177, R36, R65 ;  /* 0x0000004124b1723e */ /* 0x000fe200000010ff */
[--C-:B------:R-:W-:Y:S02]  /*5540*/  IMAD.MOV.U32 R65, RZ, RZ, R119.reuse ;  /* 0x000000ffff417224 */ /* 0x100fe400078e0077 */
[--C-:B------:R-:W-:Y:S02]  /*5550*/  IMAD.MOV.U32 R36, RZ, RZ, R119.reuse ;  /* 0x000000ffff247224 */ /* 0x100fe400078e0077 */
[----:B---3--:R-:W-:Y:S01]  /*5560*/  FADD.FTZ R11, R69, R10 ;  /* 0x0000000a450b7221 */ /* 0x008fe20000010000 */
[----:B0-----:R-:W-:-:S03]  /*5570*/  IMAD.MOV.U32 R31, RZ, RZ, R119 ;  /* 0x000000ffff1f7224 */ /* 0x001fc600078e0077 */
[C---:B-1----:R-:W-:Y:S01]  /*5580*/  FADD.FTZ R6, R8.reuse, R11 ;  /* 0x0000000b08067221 */ /* 0x042fe20000010000 */
[----:B------:R-:W-:Y:S01]  /*5590*/  F2FP.BF16.F32.PACK_AB R179, R8, R69 ;  /* 0x0000004508b3723e */ /* 0x000fe200000010ff */
[----:B------:R-:W-:Y:S02]  /*55a0*/  IMAD.MOV.U32 R8, RZ, RZ, 0x3f800000 ;  /* 0x3f800000ff087424 */ /* 0x000fe400078e00ff */
[----:B------:R-:W-:Y:S01]  /*55b0*/  IMAD.MOV.U32 R69, RZ, RZ, R119 ;  /* 0x000000ffff457224 */ /* 0x000fe200078e0077 */
[----:B------:R-:W-:Y:S06]  /*55c0*/  @!P2 BRA `(.L_x_266) ;  /* 0x0000003c00a0a947 */ /* 0x000fec0003800000 */
[----:B------:R-:W-:Y:S01]  /*55d0*/  R2UR UR4, R16 ;  /* 0x00000000100472ca */ /* 0x000fe200000e0000 */
[----:B------:R-:W-:Y:S01]  /*55e0*/  VIADD R11, R120, 0xfffffffe ;  /* 0xfffffffe780b7836 */ /* 0x000fe20000000000 */
[----:B------:R-:W-:Y:S01]  /*55f0*/  CS2R R118, SRZ ;  /* 0x0000000000767805 */ /* 0x000fe2000001ff00 */
[----:B------:R-:W-:Y:S01]  /*5600*/  IMAD.MOV.U32 R10, RZ, RZ, R3 ;  /* 0x000000ffff0a7224 */ /* 0x000fe200078e0003 */
[----:B------:R-:W-:Y:S01]  /*5610*/  CS2R R114, SRZ ;  /* 0x0000000000727805 */ /* 0x000fe2000001ff00 */
[----:B------:R-:W-:Y:S01]  /*5620*/  IMAD.MOV.U32 R15, RZ, RZ, R4 ;  /* 0x000000ffff0f7224 */ /* 0x000fe200078e0004 */
[----:B------:R-:W-:Y:S01]  /*5630*/  CS2R R110, SRZ ;  /* 0x00000000006e7805 */ /* 0x000fe2000001ff00 */
[----:B------:R-:W-:Y:S01]  /*5640*/  IMAD.MOV.U32 R13, RZ, RZ, R17 ;  /* 0x000000ffff0d7224 */ /* 0x000fe200078e0011 */
[----:B------:R-:W-:Y:S01]  /*5650*/  CS2R R106, SRZ ;  /* 0x00000000006a7805 */ /* 0x000fe2000001ff00 */
[----:B------:R-:W-:Y:S01]  /*5660*/  IMAD.MOV.U32 R2, RZ, RZ, 0x3f800000 ;  /* 0x3f800000ff027424 */ /* 0x000fe200078e00ff */
        /* <DEDUP_REMOVED lines=43> */
[----:B------:R-:W-:-:S07]  /*5920*/  CS2R R24, SRZ ;  /* 0x0000000000187805 */ /* 0x000fce000001ff00 */
.L_x_275:
[----:B------:R-:W-:-:S04]  /*5930*/  UIADD3 UR5, UR4, 0x1, URZ ;  /* 0x0000000104057890 */ /* 0x000fc8000fffe03f */
[----:B------:R-:W-:-:S04]  /*5940*/  UISETP.NE.AND UP0, UPT, UR5, 0x2, UPT ;  /* 0x000000020500788c */ /* 0x000fc8000bf05270 */
[----:B------:R-:W-:Y:S02]  /*5950*/  USEL UR6, URZ, 0x1, UP0 ;  /* 0x000000013f067887 */ /* 0x000fe40008000000 */
[----:B------:R-:W-:-:S04]  /*5960*/  USEL UR5, UR5, URZ, UP0 ;  /* 0x0000003f05057287 */ /* 0x000fc80008000000 */
[----:B------:R-:W-:Y:S02]  /*5970*/  LOP3.LUT R17, R13, UR6, RZ, 0x3c, !PT ;  /* 0x000000060d117c12 */ /* 0x000fe4000f8e3cff */
[----:B------:R-:W-:Y:S01]  /*5980*/  IMAD.U32 R16, RZ, RZ, UR5 ;  /* 0x00000005ff107e24 */ /* 0x000fe2000f8e00ff */
[----:B------:R-:W-:Y:S06]  /*5990*/  @!P0 BRA `(.L_x_267) ;  /* 0x0000000000048947 */ /* 0x000fec0003800000 */
[----:B------:R-:W-:Y:S01]  /*59a0*/  BPT.TRAP 0x1 ;  /* 0x000000040000795c */ /* 0x000fe20000300000 */
.L_x_267:
[----:B------:R-:W0:Y:S01]  /*59b0*/  S2UR UR7, SR_CgaCtaId ;  /* 0x00000000000779c3 */ /* 0x000e220000008800 */
[----:B------:R-:W-:Y:S01]  /*59c0*/  UMOV UR6, 0x400 ;  /* 0x0000040000067882 */ /* 0x000fe20000000000 */
[----:B------:R-:W-:Y:S01]  /*59d0*/  IMAD.U32 R12, RZ, RZ, UR5 ;  /* 0x00000005ff0c7e24 */ /* 0x000fe2000f8e00ff */
[----:B------:R-:W-:Y:S01]  /*59e0*/  SHF.L.U32 R3, R17, 0x1f, RZ ;  /* 0x0000001f11037819 */ /* 0x000fe200000006ff */
[----:B0-----:R-:W-:-:S06]  /*59f0*/  ULEA UR6, UR7, UR6, 0x18 ;  /* 0x0000000607067291 */ /* 0x001fcc000f8ec03f */
[----:B------:R-:W-:-:S04]  /*5a00*/  IMAD.U32 R5, RZ, RZ, UR6 ;  /* 0x00000006ff057e24 */ /* 0x000fc8000f8e00ff */
[----:B------:R-:W-:-:S04]  /*5a10*/  IMAD R12, R12, 0x8, R5 ;  /* 0x000000080c0c7824 */ /* 0x000fc800078e0205 */
[----:B------:R0:W1:Y:S01]  /*5a20*/  SYNCS.PHASECHK.TRANS64.TRYWAIT P2, [R12+URZ+0x36830], R3 ;  /* 0x036830030c0075a7 */ /* 0x000062000804017f */
[----:B------:R-:W-:Y:S05]  /*5a30*/  @!P0 BRA `(.L_x_268) ;  /* 0x0000000000048947 */ /* 0x000fea0003800000 */
[----:B------:R-:W-:Y:S01]  /*5a40*/  BPT.TRAP 0x1 ;  /* 0x000000040000795c */ /* 0x000fe20000300000 */
.L_x_268:
[----:B------:R-:W-:Y:S01]  /*5a50*/  IMAD R0, R16, 0xa80, R9 ;  /* 0x00000a8010007824 */ /* 0x000fe200078e0209 */
[----:B-1----:R-:W-:Y:S06]  /*5a60*/  @P2 BRA `(.L_x_269) ;  /* 0x0000000000082947 */ /* 0x002fec0003800000 */
[----:B------:R-:W1:Y:S02]  /*5a70*/  SYNCS.PHASECHK.TRANS64.TRYWAIT P2, [R12+URZ+0x36830], R3 ;  /* 0x036830030c0075a7 */ /* 0x000e64000804017f */
[----:B-1----:R-:W-:Y:S05]  /*5a80*/  @!P2 BRA `(.L_x_270) ;  /* 0x000000bc0084a947 */ /* 0x002fea0003800000 */
.L_x_269:
        /* <DEDUP_REMOVED lines=13> */
[----:B------:R-:W-:Y:S01]  /*5b60*/  UMOV UR10, UR6 ;  /* 0x00000006000a7c82 */ /* 0x000fe20008000000 */
[----:B------:R-:W-:Y:S01]  /*5b70*/  UIADD3 UR5, UR6, 0x80, URZ ;  /* 0x0000008006057890 */ /* 0x000fe2000fffe03f */
[----:B------:R-:W-:Y:S01]  /*5b80*/  HGMMA.64x16x16.F32.BF16 R168, gdesc[UR8], RZ, !UPT, gsb0 ;  /* 0x0020000008a879f0 */ /* 0x000fe2000c0018ff */
[----:B------:R-:W-:Y:S01]  /*5b90*/  UMOV UR11, 0x40000040 ;  /* 0x40000040000b7882 */ /* 0x000fe20000000000 */
[----:B------:R-:W-:Y:S01]  /*5ba0*/  UIADD3 UR7, UR6, 0x100, URZ ;  /* 0x0000010006077890 */ /* 0x000fe2000fffe03f */
[-C--:B------:R-:W-:Y:S01]  /*5bb0*/  FMUL.FTZ R24, R24, R8.reuse ;  /* 0x0000000818187220 */ /* 0x080fe20000410000 */
[----:B------:R-:W-:Y:S01]  /*5bc0*/  UIADD3 UR14, UR6, 0x2, URZ ;  /* 0x00000002060e7890 */ /* 0x000fe2000fffe03f */
[-C--:B------:R-:W-:Y:S01]  /*5bd0*/  FMUL.FTZ R25, R25, R8.reuse ;  /* 0x0000000819197220 */ /* 0x080fe20000410000 */
[----:B------:R-:W-:Y:S01]  /*5be0*/  UMOV UR10, UR5 ;  /* 0x00000005000a7c82 */ /* 0x000fe20008000000 */
        /* <DEDUP_REMOVED lines=22> */
[----:B------:R-:W-:Y:S01]  /*5d50*/  UMOV UR55, 0x40000040 ;  /* 0x4000004000377882 */ /* 0x000fe20000000000 */
        /* <DEDUP_REMOVED lines=94> */
[----:B------:R-:W-:Y:S01]  /*6340*/  FMUL.FTZ R119, R119, R2 ;  /* 0x0000000277777220 */ /* 0x000fe20000410000 */
[----:B------:R-:W-:-:S02]  /*6350*/  WARPGROUP.DEPBAR.LE gsb0, 0x0 ;  /* 0x00008000000079c5 */ /* 0x000fc40000010000 */
        /* <DEDUP_REMOVED lines=427> */
[----:B------:R-:W-:Y:S02]  /*7e10*/  UIADD3 UR5, UR6, 0x986, URZ ;  /* 0x0000098606057890 */ /* 0x000fe4000fffe03f */
[----:B------:R-:W-:Y:S01]  /*7e20*/  UIADD3 UR6, UR6, 0xa06, URZ ;  /* 0x00000a0606067890 */ /* 0x000fe2000fffe03f */
[----:B------:R-:W-:Y:S02]  /*7e30*/  WARPGROUP.DEPBAR.LE gsb0, 0x0 ;  /* 0x00008000000079c5 */ /* 0x000fe40000010000 */
[----:B------:R-:W-:-:S06]  /*7e40*/  WARPGROUP.ARRIVE ;  /* 0x00000000000079c5 */ /* 0x000fcc0000000000 */
[----:B------:R-:W-:Y:S01]  /*7e50*/  HGMMA.64x16x16.F32.BF16 R144, gdesc[UR52], R144, gsb0 ;  /* 0x00200000349079f0 */ /* 0x000fe20008001890 */
[----:B------:R-:W-:Y:S01]  /*7e60*/  UMOV UR54, UR7 ;  /* 0x0000000700367c82 */ /* 0x000fe20008000000 */
[----:B------:R-:W-:Y:S01]  /*7e70*/  UMOV UR55, 0x40000040 ;  /* 0x4000004000377882 */ /* 0x000fe20000000000 */
        /* <DEDUP_REMOVED lines=16> */
.L_x_271:
[----:B------:R-:W-:Y:S01]  /*7f80*/  IMAD.U32 R2, RZ, RZ, UR4 ;  /* 0x00000004ff027e24 */ /* 0x000fe2000f8e00ff */
[----:B------:R-:W-:-:S03]  /*7f90*/  SHF.L.U32 R0, R13, 0x1f, RZ ;  /* 0x0000001f0d007819 */ /* 0x000fc600000006ff */
[----:B------:R-:W-:-:S04]  /*7fa0*/  IMAD R13, R2, 0x8, R5 ;  /* 0x00000008020d7824 */ /* 0x000fc800078e0205 */
[----:B------:R2:W3:Y:S01]  /*7fb0*/  SYNCS.PHASECHK.TRANS64.TRYWAIT P2, [R13+URZ+0x36850], R0 ;  /* 0x036850000d0075a7 */ /* 0x0004e2000804017f */
[----:B------:R-:W-:Y:S05]  /*7fc0*/  @!P0 BRA `(.L_x_272) ;  /* 0x0000000000048947 */ /* 0x000fea0003800000 */
[----:B------:R-:W-:Y:S01]  /*7fd0*/  BPT.TRAP 0x1 ;  /* 0x000000040000795c */ /* 0x000fe20000300000 */
.L_x_272:
[----:B---3--:R-:W-:Y:S05]  /*7fe0*/  @P2 BRA `(.L_x_273) ;  /* 0x0000000000082947 */ /* 0x008fea0003800000 */
[----:B------:R-:W3:Y:S02]  /*7ff0*/  SYNCS.PHASECHK.TRANS64.TRYWAIT P2, [R13+URZ+0x36850], R0 ;  /* 0x036850000d0075a7 */ /* 0x000ee4000804017f */
[----:B---3--:R-:W-:Y:S05]  /*8000*/  @!P2 BRA `(.L_x_274) ;  /* 0x000000980038a947 */ /* 0x008fea0003800000 */
.L_x_273:
[----:B------:R-:W-:Y:S01]  /*8010*/  R2UR UR5, R5 ;  /* 0x00000000050572ca */ /* 0x000fe200000e0000 */
[----:B------:R-:W-:Y:S01]  /*8020*/  WARPGROUP.ARRIVE ;  /* 0x00000000000079c5 */ /* 0x000fe20000000000 */
[----:B------:R-:W-:Y:S01]  /*8030*/  UMOV UR7, 0x40000040 ;  /* 0x4000004000077882 */ /* 0x000fe20000000000 */
[----:B--23--:R-:W-:Y:S01]  /*8040*/  FMNMX.FTZ R0, R168, R15, !PT ;  /* 0x0000000fa8007209 */ /* 0x00cfe20007810000 */
[----:B01----:R-:W-:Y:S01]  /*8050*/  @!P1 VIADD R12, R12, 0x36840 ;  /* 0x000368400c0c9836 */ /* 0x003fe20000000000 */
[C---:B------:R-:W-:Y:S01]  /*8060*/  ISETP.GT.AND P2, PT, R11.reuse, RZ, PT ;  /* 0x000000ff0b00720c */ /* 0x040fe20003f44270 */
[----:B------:R-:W-:Y:S01]  /*8070*/  VIADD R11, R11, 0xffffffff ;  /* 0xffffffff0b0b7836 */ /* 0x000fe20000000000 */
[----:B------:R-:W-:-:S04]  /*8080*/  FMNMX.FTZ R3, R169, R0, !PT ;  /* 0x00000000a9037209 */ /* 0x000fc80007810000 */
[----:B------:R-:W-:Y:S02]  /*8090*/  FMNMX.FTZ R0, R172, R3, !PT ;  /* 0x00000003ac007209 */ /* 0x000fe40007810000 */
[----:B------:R-:W-:Y:S02]  /*80a0*/  UIADD3 UR5, UR5, 0x400, URZ ;  /* 0x0000040005057890 */ /* 0x000fe4000fffe03f */
[----:B------:R-:W-:Y:S02]  /*80b0*/  FMNMX.FTZ R3, R173, R0, !PT ;  /* 0x00000000ad037209 */ /* 0x000fe40007810000 */
[----:B------:R-:W-:Y:S02]  /*80c0*/  USHF.R.U32.HI UR5, URZ, 0x4, UR5 ;  /* 0x000000043f057899 */ /* 0x000fe40008011605 */
[----:B------:R-:W-:Y:S02]  /*80d0*/  FMNMX.FTZ R0, R160, R3, !PT ;  /* 0x00000003a0007209 */ /* 0x000fe40007810000 */
[----:B------:R-:W-:-:S02]  /*80e0*/  ULOP3.LUT UR5, UR5, 0x3fff, URZ, 0xc0, !UPT ;  /* 0x00003fff05057892 */ /* 0x000fc4000f8ec03f */
[----:B------:R-:W-:Y:S02]  /*80f0*/  FMNMX.FTZ R3, R161, R0, !PT ;  /* 0x00000000a1037209 */ /* 0x000fe40007810000 */
[----:B------:R-:W-:Y:S02]  /*8100*/  ULOP3.LUT UR5, UR5, 0x3800000, URZ, 0xfc, !UPT ;  /* 0x0380000005057892 */ /* 0x000fe4000f8efc3f */
[----:B------:R-:W-:Y:S02]  /*8110*/  FMNMX.FTZ R0, R164, R3, !PT ;  /* 0x00000003a4007209 */ /* 0x000fe40007810000 */
[----:B------:R-:W-:Y:S02]  /*8120*/  UIMAD UR4, UR4, 0xa80, UR5 ;  /* 0x00000a80040478a4 */ /* 0x000fe4000f8e0205 */
[----:B------:R-:W-:-:S04]  /*8130*/  FMNMX.FTZ R3, R165, R0, !PT ;  /* 0x00000000a5037209 */ /* 0x000fc80007810000 */
        /* <DEDUP_REMOVED lines=24> */
[----:B------:R-:W0:Y:S03]  /*82c0*/  LDC R0, c[0x0][0x988] ;  /* 0x00026200ff007b82 */ /* 0x000e260000000800 */
[----:B------:R-:W1:Y:S02]  /*82d0*/  SHFL.BFLY PT, R3, R2, 0x2, 0x1f ;  /* 0x0c401f0002037f89 */ /* 0x000e6400000e0000 */
[----:B-1----:R-:W-:Y:S02]  /*82e0*/  FMNMX.FTZ R3, R2, R3, !PT ;  /* 0x0000000302037209 */ /* 0x002fe40007810000 */
[----:B------:R-:W-:-:S03]  /*82f0*/  FMNMX.FTZ R2, R170, R10, !PT ;  /* 0x0000000aaa027209 */ /* 0x000fc60007810000 */
[----:B------:R-:W1:Y:S02]  /*8300*/  SHFL.BFLY PT, R4, R3, 0x1, 0x1f ;  /* 0x0c201f0003047f89 */ /* 0x000e6400000e0000 */
[----:B-1----:R-:W-:Y:S02]  /*8310*/  FMNMX.FTZ R4, R3, R4, !PT ;  /* 0x0000000403047209 */ /* 0x002fe40007810000 */
[----:B------:R-:W-:-:S03]  /*8320*/  FMNMX.FTZ R3, R171, R2, !PT ;  /* 0x00000002ab037209 */ /* 0x000fc60007810000 */
[----:B------:R-:W-:Y:S01]  /*8330*/  FADD.FTZ R15, -R4, R15 ;  /* 0x0000000f040f7221 */ /* 0x000fe20000010100 */
[----:B------:R-:W-:-:S03]  /*8340*/  FMNMX.FTZ R2, R174, R3, !PT ;  /* 0x00000003ae027209 */ /* 0x000fc60007810000 */
[----:B0-----:R-:W-:Y:S01]  /*8350*/  FMUL.FTZ R8, R15, R0 ;  /* 0x000000000f087220 */ /* 0x001fe20000410000 */
        /* <DEDUP_REMOVED lines=31> */
[----:B------:R-:W0:Y:S02]  /*8550*/  SHFL.BFLY PT, R3, R2, 0x2, 0x1f ;  /* 0x0c401f0002037f89 */ /* 0x000e2400000e0000 */
[----:B0-----:R-:W-:-:S05]  /*8560*/  FMNMX.FTZ R20, R2, R3, !PT ;  /* 0x0000000302147209 */ /* 0x001fca0007810000 */
[----:B------:R-:W0:Y:S02]  /*8570*/  SHFL.BFLY PT, R3, R20, 0x1, 0x1f ;  /* 0x0c201f0014037f89 */ /* 0x000e2400000e0000 */
[----:B0-----:R-:W-:Y:S01]  /*8580*/  FMNMX.FTZ R3, R20, R3, !PT ;  /* 0x0000000314037209 */ /* 0x001fe20007810000 */
        /* <DEDUP_REMOVED lines=18> */
[----:B------:R-:W-:Y:S01]  /*86b0*/  UIADD3 UR4, UR4, 0x300, URZ ;  /* 0x0000030004047890 */ /* 0x000fe2000fffe03f */
[-CC-:B------:R-:W-:Y:S01]  /*86c0*/  FFMA.FTZ R157, R145, R0.reuse, -R189.reuse ;  /* 0x00000000919d7223 */ /* 0x180fe200000108bd */
[-CC-:B------:R-:W-:Y:S01]  /*86d0*/  FFMA.FTZ R145, R149, R0.reuse, -R189.reuse ;  /* 0x0000000095917223 */ /* 0x180fe200000108bd */
[----:B------:R-:W-:Y:S01]  /*86e0*/  FADD.FTZ R149, -R3, R10 ;  /* 0x0000000a03957221 */ /* 0x000fe20000010100 */
[-CC-:B------:R-:W-:Y:S01]  /*86f0*/  FFMA.FTZ R15, R168, R0.reuse, -R189.reuse ;  /* 0x00000000a80f7223 */ /* 0x180fe200000108bd */
[-CC-:B------:R-:W-:Y:S01]  /*8700*/  FFMA.FTZ R200, R169, R0.reuse, -R189.reuse ;  /* 0x00000000a9c87223 */ /* 0x180fe200000108bd */
[-CC-:B------:R-:W-:Y:S01]  /*8710*/  FFMA.FTZ R202, R172, R0.reuse, -R189.reuse ;  /* 0x00000000acca7223 */ /* 0x180fe200000108bd */
[-C--:B------:R-:W-:Y:S01]  /*8720*/  FMUL.FTZ R2, R149, R0.reuse ;  /* 0x0000000095027220 */ /* 0x080fe20000410000 */
[-C--:B------:R-:W-:Y:S01]  /*8730*/  FMUL.FTZ R149, R3, R0.reuse ;  /* 0x0000000003957220 */ /* 0x080fe20000410000 */
[-CC-:B------:R-:W-:Y:S01]  /*8740*/  FFMA.FTZ R169, R173, R0.reuse, -R189.reuse ;  /* 0x00000000ada97223 */ /* 0x180fe200000108bd */
[----:B------:R-:W0:Y:S01]  /*8750*/  MUFU.EX2 R15, R15 ;  /* 0x0000000f000f7308 */ /* 0x000e220000000800 */
        /* <DEDUP_REMOVED lines=8> */
[-C--:B------:R-:W-:Y:S01]  /*87e0*/  FFMA.FTZ R124, R124, R0.reuse, -R189 ;  /* 0x000000007c7c7223 */ /* 0x080fe200000108bd */
[-C--:B------:R-:W-:Y:S01]  /*87f0*/  FFMA.FTZ R197, R162, R0.reuse, -R149 ;  /* 0x00000000a2c57223 */ /* 0x080fe20000010895 */
[----:B------:R-:W-:Y:S01]  /*8800*/  @!P1 PRMT R144, RZ, 0x654, R12 ;  /* 0x00000654ff909816 */ /* 0x000fe2000000000c */
[-CC-:B------:R-:W-:Y:S01]  /*8810*/  FFMA.FTZ R173, R161, R0.reuse, -R189.reuse ;  /* 0x00000000a1ad7223 */ /* 0x180fe200000108bd */
[-C--:B------:R-:W-:Y:S01]  /*8820*/  FFMA.FTZ R198, R164, R0.reuse, -R189 ;  /* 0x00000000a4c67223 */ /* 0x080fe200000108bd */
[-C--:B------:R-:W-:Y:S01]  /*8830*/  FFMA.FTZ R199, R166, R0.reuse, -R149 ;  /* 0x00000000a6c77223 */ /* 0x080fe20000010895 */
[-C--:B------:R-:W-:Y:S01]  /*8840*/  FFMA.FTZ R161, R165, R0.reuse, -R189 ;  /* 0x00000000a5a17223 */ /* 0x080fe200000108bd */
[----:B------:R-:W-:Y:S01]  /*8850*/  MUFU.EX2 R2, R2 ;  /* 0x0000000200027308 */ /* 0x000fe20000000800 */
[----:B0-----:R-:W-:Y:S01]  /*8860*/  FFMA.FTZ R7, R8, R7, R15 ;  /* 0x0000000708077223 */ /* 0x001fe2000001000f */
[-C--:B------:R-:W-:Y:S01]  /*8870*/  FFMA.FTZ R192, R152, R0.reuse, -R189 ;  /* 0x0000000098c07223 */ /* 0x080fe200000108bd */
[-C--:B------:R-:W-:Y:S01]  /*8880*/  FFMA.FTZ R193, R154, R0.reuse, -R149 ;  /* 0x000000009ac17223 */ /* 0x080fe20000010895 */
[-C--:B------:R-:W-:Y:S01]  /*8890*/  FFMA.FTZ R194, R156, R0.reuse, -R189 ;  /* 0x000000009cc27223 */ /* 0x080fe200000108bd */
        /* <DEDUP_REMOVED lines=20> */
[----:B------:R-:W-:-:S07]  /*89e0*/  FFMA.FTZ R127, R127, R0, -R149 ;  /* 0x000000007f7f7223 */ /* 0x000fce0000010895 */
[----:B------:R-:W-:Y:S08]  /*89f0*/  MUFU.EX2 R203, R203 ;  /* 0x000000cb00cb7308 */ /* 0x000ff00000000800 */
[----:B------:R-:W-:Y:S08]  /*8a00*/  MUFU.EX2 R169, R169 ;  /* 0x000000a900a97308 */ /* 0x000ff00000000800 */
[----:B------:R-:W-:Y:S08]  /*8a10*/  MUFU.EX2 R120, R120 ;  /* 0x0000007800787308 */ /* 0x000ff00000000800 */
[----:B------:R0:W-:Y:S08]  /*8a20*/  MUFU.EX2 R20, R124 ;  /* 0x0000007c00147308 */ /* 0x0001f00000000800 */
[----:B------:R-:W-:Y:S01]  /*8a30*/  MUFU.EX2 R196, R196 ;  /* 0x000000c400c47308 */ /* 0x000fe20000000800 */
[----:B0-----:R-:W-:-:S07]  /*8a40*/  FFMA.FTZ R124, R163, R0, -R149 ;  /* 0x00000000a37c7223 */ /* 0x001fce0000010895 */
        /* <DEDUP_REMOVED lines=16> */
[-C--:B------:R-:W-:Y:S01]  /*8b50*/  FFMA.FTZ R187, R142, R0.reuse, -R149 ;  /* 0x000000008ebb7223 */ /* 0x080fe20000010895 */
[-C--:B------:R-:W-:Y:S01]  /*8b60*/  FFMA.FTZ R184, R136, R0.reuse, -R189 ;  /* 0x0000000088b87223 */ /* 0x080fe200000108bd */
[-C--:B------:R-:W-:Y:S01]  /*8b70*/  FFMA.FTZ R136, R159, R0.reuse, -R149 ;  /* 0x000000009f887223 */ /* 0x080fe20000010895 */
[-C--:B------:R-:W-:Y:S01]  /*8b80*/  FFMA.FTZ R186, R140, R0.reuse, -R189 ;  /* 0x000000008cba7223 */ /* 0x080fe200000108bd */
[----:B------:R-:W-:Y:S01]  /*8b90*/  HGMMA.64x192x16.F32.BF16 R24, R180, gdesc[UR4].tnspB, R24, gsb0 ;  /* 0x42e00004b4187df0 */ /* 0x000fe20008001818 */
[----:B------:R-:W-:Y:S01]  /*8ba0*/  UMOV UR6, UR4 ;  /* 0x0000000400067c82 */ /* 0x000fe20008000000 */
[----:B------:R-:W-:Y:S01]  /*8bb0*/  UMOV UR7, 0x40000040 ;  /* 0x4000004000077882 */ /* 0x000fe20000000000 */
[----:B------:R-:W-:Y:S01]  /*8bc0*/  FFMA.FTZ R140, R147, R0, -R149 ;  /* 0x00000000938c7223 */ /* 0x000fe20000010895 */
[----:B------:R-:W-:Y:S01]  /*8bd0*/  MUFU.EX2 R136, R136 ;  /* 0x0000008800887308 */ /* 0x000fe20000000800 */
[----:B------:R-:W-:-:S07]  /*8be0*/  R2UR UR4, R16 ;  /* 0x00000000100472ca */ /* 0x000fce00000e0000 */
        /* <DEDUP_REMOVED lines=14> */
[----:B------:R-:W0:Y:S08]  /*8cd0*/  MUFU.EX2 R131, R131 ;  /* 0x0000008300837308 */ /* 0x000e300000000800 */
[----:B------:R-:W-:Y:S08]  /*8ce0*/  MUFU.EX2 R134, R134 ;  /* 0x0000008600867308 */ /* 0x000ff00000000800 */
[----:B------:R-:W-:Y:S08]  /*8cf0*/  MUFU.EX2 R133, R133 ;  /* 0x0000008500857308 */ /* 0x000ff00000000800 */
[----:B------:R-:W1:Y:S08]  /*8d00*/  MUFU.EX2 R135, R135 ;  /* 0x0000008700877308 */ /* 0x000e700000000800 */
[----:B------:R-:W-:Y:S08]  /*8d10*/  MUFU.EX2 R14, R14 ;  /* 0x0000000e000e7308 */ /* 0x000ff00000000800 */
[----:B------:R-:W2:Y:S08]  /*8d20*/  MUFU.EX2 R121, R121 ;  /* 0x0000007900797308 */ /* 0x000eb00000000800 */
[----:B------:R-:W-:Y:S08]  /*8d30*/  MUFU.EX2 R123, R123 ;  /* 0x0000007b007b7308 */ /* 0x000ff00000000800 */
[----:B------:R-:W-:Y:S08]  /*8d40*/  MUFU.EX2 R126, R126 ;  /* 0x0000007e007e7308 */ /* 0x000ff00000000800 */
[----:B------:R-:W3:Y:S08]  /*8d50*/  MUFU.EX2 R125, R125 ;  /* 0x0000007d007d7308 */ /* 0x000ef00000000800 */
[----:B------:R-:W4:Y:S01]  /*8d60*/  MUFU.EX2 R127, R127 ;  /* 0x0000007f007f7308 */ /* 0x000f220000000800 */
[----:B------:R-:W-:-:S02]  /*8d70*/  WARPGROUP.DEPBAR.LE gsb0, 0x0 ;  /* 0x00008000000079c5 */ /* 0x000fc40000010000 */
[----:B------:R-:W-:Y:S01]  /*8d80*/  WARPGROUP.ARRIVE ;  /* 0x00000000000079c5 */ /* 0x000fe20000000000 */
[-C--:B------:R-:W-:Y:S01]  /*8d90*/  FFMA.FTZ R180, R128, R0.reuse, -R189 ;  /* 0x0000000080b47223 */ /* 0x080fe200000108bd */
[-C--:B------:R-:W-:Y:S01]  /*8da0*/  FFMA.FTZ R128, R167, R0.reuse, -R149 ;  /* 0x00000000a7807223 */ /* 0x080fe20000010895 */
[-C--:B------:R-:W-:Y:S01]  /*8db0*/  FFMA.FTZ R182, R132, R0.reuse, -R189 ;  /* 0x0000000084b67223 */ /* 0x080fe200000108bd */
[-CC-:B------:R-:W-:Y:S01]  /*8dc0*/  FFMA.FTZ R132, R155, R0.reuse, -R149.reuse ;  /* 0x000000009b847223 */ /* 0x180fe20000010895 */
[----:B------:R-:W-:Y:S01]  /*8dd0*/  FFMA.FTZ R189, R146, R0, -R149 ;  /* 0x0000000092bd7223 */ /* 0x000fe20000010895 */
[----:B------:R-:W-:Y:S01]  /*8de0*/  HGMMA.64x192x16.F32.BF16 R24, R176, gdesc[UR4].tnspB, R24, gsb0 ;  /* 0x42e00004b0187df0 */ /* 0x000fe20008001818 */
[----:B------:R-:W-:Y:S01]  /*8df0*/  MUFU.EX2 R180, R180 ;  /* 0x000000b400b47308 */ /* 0x000fe20000000800 */
[----:B0-----:R-:W-:Y:S02]  /*8e00*/  F2FP.BF16.F32.PACK_AB R181, R131, R130 ;  /* 0x0000008283b5723e */ /* 0x001fe400000010ff */
[----:B-1----:R-:W-:-:S05]  /*8e10*/  F2FP.BF16.F32.PACK_AB R183, R135, R134 ;  /* 0x0000008687b7723e */ /* 0x002fca00000010ff */
[----:B------:R-:W0:Y:S08]  /*8e20*/  MUFU.EX2 R128, R128 ;  /* 0x0000008000807308 */ /* 0x000e300000000800 */
[----:B------:R-:W1:Y:S08]  /*8e30*/  MUFU.EX2 R132, R132 ;  /* 0x0000008400847308 */ /* 0x000e700000000800 */
[----:B------:R-:W5:Y:S08]  /*8e40*/  MUFU.EX2 R189, R189 ;  /* 0x000000bd00bd7308 */ /* 0x000f700000000800 */
[----:B------:R-:W-:Y:S01]  /*8e50*/  MUFU.EX2 R182, R182 ;  /* 0x000000b600b67308 */ /* 0x000fe20000000800 */
[----:B------:R-:W-:-:S02]  /*8e60*/  WARPGROUP.DEPBAR.LE gsb0, 0x0 ;  /* 0x00008000000079c5 */ /* 0x000fc40000010000 */
[----:B------:R0:W-:Y:S01]  /*8e70*/  @!P1 SYNCS.ARRIVE.TRANS64.RED.A1T0 RZ, [R144+URZ], RZ ;  /* 0x000000ff90ff99a7 */ /* 0x0001e2000810043f */
[----:B--2---:R-:W-:Y:S02]  /*8e80*/  F2FP.BF16.F32.PACK_AB R176, R121, R14 ;  /* 0x0000000e79b0723e */ /* 0x004fe400000010ff */
[----:B---3--:R-:W-:Y:S02]  /*8e90*/  F2FP.BF16.F32.PACK_AB R178, R125, R20 ;  /* 0x000000147db2723e */ /* 0x008fe400000010ff */
[----:B----4-:R-:W-:Y:S02]  /*8ea0*/  F2FP.BF16.F32.PACK_AB R179, R127, R126 ;  /* 0x0000007e7fb3723e */ /* 0x010fe400000010ff */
[----:B0-----:R-:W-:Y:S01]  /*8eb0*/  @!P1 IADD3 R144, R13, 0x36860, RZ ;  /* 0x000368600d909810 */ /* 0x001fe20007ffe0ff */
[----:B------:R-:W-:Y:S01]  /*8ec0*/  FADD.FTZ R13, R200, R7 ;  /* 0x00000007c80d7221 */ /* 0x000fe20000010000 */
[----:B------:R-:W-:Y:S01]  /*8ed0*/  FFMA.FTZ R7, R2, R6, R201 ;  /* 0x0000000602077223 */ /* 0x000fe200000100c9 */
[----:B------:R-:W-:-:S02]  /*8ee0*/  F2FP.BF16.F32.PACK_AB R200, R200, R15 ;  /* 0x0000000fc8c8723e */ /* 0x000fc400000010ff */
[----:B------:R-:W-:Y:S01]  /*8ef0*/  FADD.FTZ R6, R202, R13 ;  /* 0x0000000dca067221 */ /* 0x000fe20000010000 */
[C---:B------:R-:W-:Y:S01]  /*8f00*/  FADD.FTZ R138, R10.reuse, R7 ;  /* 0x000000070a8a7221 */ /* 0x040fe20000010000 */
[----:B------:R-:W-:Y:S02]  /*8f10*/  F2FP.BF16.F32.PACK_AB R201, R10, R201 ;  /* 0x000000c90ac9723e */ /* 0x000fe400000010ff */
[----:B------:R-:W-:Y:S01]  /*8f20*/  FADD.FTZ R13, R169, R6 ;  /* 0x00000006a90d7221 */ /* 0x000fe20000010000 */
[----:B------:R-:W-:Y:S01]  /*8f30*/  FADD.FTZ R7, R203, R138 ;  /* 0x0000008acb077221 */ /* 0x000fe20000010000 */
[----:B------:R-:W-:Y:S01]  /*8f40*/  FFMA.FTZ R6, R139, R0, -R149 ;  /* 0x000000008b067223 */ /* 0x000fe20000010895 */
[----:B------:R-:W-:Y:S01]  /*8f50*/  F2FP.BF16.F32.PACK_AB R203, R120, R203 ;  /* 0x000000cb78cb723e */ /* 0x000fe200000010ff */
[----:B------:R-:W-:Y:S01]  /*8f60*/  FADD.FTZ R142, R196, R13 ;  /* 0x0000000dc48e7221 */ /* 0x000fe20000010000 */
[----:B------:R-:W-:Y:S01]  /*8f70*/  FADD.FTZ R138, R120, R7 ;  /* 0x00000007788a7221 */ /* 0x000fe20000010000 */
[----:B------:R-:W-:-:S02]  /*8f80*/  @!P1 PRMT R144, RZ, 0x654, R144 ;  /* 0x00000654ff909816 */ /* 0x000fc40000000090 */
[----:B------:R-:W-:Y:S01]  /*8f90*/  FADD.FTZ R13, R173, R142 ;  /* 0x0000008ead0d7221 */ /* 0x000fe20000010000 */
[----:B------:R-:W-:Y:S01]  /*8fa0*/  FADD.FTZ R7, R197, R138 ;  /* 0x0000008ac5077221 */ /* 0x000fe20000010000 */
[----:B------:R-:W0:Y:S01]  /*8fb0*/  MUFU.EX2 R6, R6 ;  /* 0x0000000600067308 */ /* 0x000e220000000800 */
[----:B------:R-:W-:Y:S01]  /*8fc0*/  F2FP.BF16.F32.PACK_AB R197, R124, R197 ;  /* 0x000000c57cc5723e */ /* 0x000fe200000010ff */
[----:B------:R-:W-:Y:S01]  /*8fd0*/  FADD.FTZ R142, R198, R13 ;  /* 0x0000000dc68e7221 */ /* 0x000fe20000010000 */
[----:B------:R-:W-:Y:S01]  /*8fe0*/  FADD.FTZ R138, R124, R7 ;  /* 0x000000077c8a7221 */ /* 0x000fe20000010000 */
[----:B------:R-:W-:Y:S01]  /*8ff0*/  FFMA.FTZ R7, R122, R0, -R149 ;  /* 0x000000007a077223 */ /* 0x000fe20000010895 */
[----:B------:R2:W-:Y:S01]  /*9000*/  @!P1 SYNCS.ARRIVE.TRANS64.RED.A1T0 RZ, [R144+URZ], RZ ;  /* 0x000000ff90ff99a7 */ /* 0x0005e2000810043f */
[----:B------:R-:W-:Y:S01]  /*9010*/  FADD.FTZ R139, R161, R142 ;  /* 0x0000008ea18b7221 */ /* 0x000fe20000010000 */
[----:B------:R-:W-:Y:S01]  /*9020*/  FADD.FTZ R13, R199, R138 ;  /* 0x0000008ac70d7221 */ /* 0x000fe20000010000 */
[----:B------:R-:W3:Y:S01]  /*9030*/  MUFU.EX2 R122, R143 ;  /* 0x0000008f007a7308 */ /* 0x000ee20000000800 */
[----:B------:R-:W-:Y:S01]  /*9040*/  F2FP.BF16.F32.PACK_AB R202, R169, R202 ;  /* 0x000000caa9ca723e */ /* 0x000fe200000010ff */
[----:B------:R-:W-:Y:S01]  /*9050*/  FADD.FTZ R142, R192, R139 ;  /* 0x0000008bc08e7221 */ /* 0x000fe20000010000 */
[----:B------:R-:W-:Y:S01]  /*9060*/  FADD.FTZ R138, R128, R13 ;  /* 0x0000000d808a7221 */ /* 0x000fe20000010000 */
[----:B------:R-:W-:-:S02]  /*9070*/  F2FP.BF16.F32.PACK_AB R196, R173, R196 ;  /* 0x000000c4adc4723e */ /* 0x000fc400000010ff */
[----:B------:R-:W-:Y:S01]  /*9080*/  FADD.FTZ R139, R21, R142 ;  /* 0x0000008e158b7221 */ /* 0x000fe20000010000 */
[----:B------:R-:W-:Y:S01]  /*9090*/  FADD.FTZ R13, R193, R138 ;  /* 0x0000008ac10d7221 */ /* 0x000fe20000010000 */
[----:B------:R4:W2:Y:S01]  /*90a0*/  MUFU.EX2 R124, R7 ;  /* 0x00000007007c7308 */ /* 0x0008a20000000800 */
[----:B------:R-:W-:Y:S01]  /*90b0*/  F2FP.BF16.F32.PACK_AB R198, R161, R198 ;  /* 0x000000c6a1c6723e */ /* 0x000fe200000010ff */
[----:B------:R-:W-:Y:S01]  /*90c0*/  FADD.FTZ R142, R194, R139 ;  /* 0x0000008bc28e7221 */ /* 0x000fe20000010000 */
[----:B-1----:R-:W-:Y:S01]  /*90d0*/  FADD.FTZ R138, R132, R13 ;  /* 0x0000000d848a7221 */ /* 0x002fe20000010000 */
[----:B------:R-:W-:Y:S02]  /*90e0*/  F2FP.BF16.F32.PACK_AB R199, R128, R199 ;  /* 0x000000c780c7723e */ /* 0x000fe400000010ff */
[----:B------:R-:W-:Y:S01]  /*90f0*/  FADD.FTZ R15, R153, R142 ;  /* 0x0000008e990f7221 */ /* 0x000fe20000010000 */
[----:B------:R-:W-:Y:S01]  /*9100*/  FADD.FTZ R13, R195, R138 ;  /* 0x0000008ac30d7221 */ /* 0x000fe20000010000 */
[----:B------:R-:W-:-:S02]  /*9110*/  F2FP.BF16.F32.PACK_AB R192, R21, R192 ;  /* 0x000000c015c0723e */ /* 0x000fc400000010ff */
[----:B------:R-:W-:Y:S01]  /*9120*/  FADD.FTZ R142, R188, R15 ;  /* 0x0000000fbc8e7221 */ /* 0x000fe20000010000 */
[----:B------:R-:W-:Y:S01]  /*9130*/  FADD.FTZ R138, R136, R13 ;  /* 0x0000000d888a7221 */ /* 0x000fe20000010000 */
[----:B------:R-:W-:Y:S02]  /*9140*/  F2FP.BF16.F32.PACK_AB R193, R132, R193 ;  /* 0x000000c184c1723e */ /* 0x000fe400000010ff */
[----:B------:R-:W-:Y:S01]  /*9150*/  FADD.FTZ R15, R157, R142 ;  /* 0x0000008e9d0f7221 */ /* 0x000fe20000010000 */
[----:B-----5:R-:W-:Y:S01]  /*9160*/  FADD.FTZ R13, R189, R138 ;  /* 0x0000008abd0d7221 */ /* 0x020fe20000010000 */
        /* <DEDUP_REMOVED lines=8> */
[----:B------:R-:W-:Y:S01]  /*91f0*/  FADD.FTZ R10, R12, R13 ;  /* 0x0000000d0c0a7221 */ /* 0x000fe20000010000 */
[----:B------:R-:W-:Y:S02]  /*9200*/  F2FP.BF16.F32.PACK_AB R189, R140, R189 ;  /* 0x000000bd8cbd723e */ /* 0x000fe400000010ff */
[----:B------:R-:W-:Y:S01]  /*9210*/  FADD.FTZ R15, R137, R120 ;  /* 0x00000078890f7221 */ /* 0x000fe20000010000 */
[----:B------:R-:W-:Y:S01]  /*9220*/  FADD.FTZ R13, R185, R10 ;  /* 0x0000000ab90d7221 */ /* 0x000fe20000010000 */
[----:B0-----:R-:W-:-:S02]  /*9230*/  F2FP.BF16.F32.PACK_AB R185, R6, R185 ;  /* 0x000000b906b9723e */ /* 0x001fc400000010ff */
[----:B------:R-:W-:Y:S01]  /*9240*/  FADD.FTZ R120, R186, R15 ;  /* 0x0000000fba787221 */ /* 0x000fe20000010000 */
[----:B------:R-:W-:Y:S01]  /*9250*/  FADD.FTZ R10, R6, R13 ;  /* 0x0000000d060a7221 */ /* 0x000fe20000010000 */
[----:B------:R-:W-:Y:S02]  /*9260*/  F2FP.BF16.F32.PACK_AB R190, R145, R190 ;  /* 0x000000be91be723e */ /* 0x000fe400000010ff */
[----:B------:R-:W-:Y:S01]  /*9270*/  FADD.FTZ R15, R141, R120 ;  /* 0x000000788d0f7221 */ /* 0x000fe20000010000 */
[----:B------:R-:W-:Y:S01]  /*9280*/  FADD.FTZ R13, R187, R10 ;  /* 0x0000000abb0d7221 */ /* 0x000fe20000010000 */
[----:B------:R-:W-:Y:S02]  /*9290*/  F2FP.BF16.F32.PACK_AB R191, R12, R191 ;  /* 0x000000bf0cbf723e */ /* 0x000fe400000010ff */
[----:B------:R-:W-:Y:S01]  /*92a0*/  FADD.FTZ R10, R180, R15 ;  /* 0x0000000fb40a7221 */ /* 0x000fe20000010000 */
[----:B---3--:R-:W-:Y:S01]  /*92b0*/  FADD.FTZ R13, R122, R13 ;  /* 0x0000000d7a0d7221 */ /* 0x008fe20000010000 */
[----:B------:R-:W-:Y:S01]  /*92c0*/  F2FP.BF16.F32.PACK_AB R184, R137, R184 ;  /* 0x000000b889b8723e */ /* 0x000fe200000010ff */
[----:B------:R-:W-:-:S02]  /*92d0*/  IMAD.MOV.U32 R15, RZ, RZ, R4 ;  /* 0x000000ffff0f7224 */ /* 0x000fc400078e0004 */
[----:B----4-:R-:W-:Y:S01]  /*92e0*/  FADD.FTZ R7, R129, R10 ;  /* 0x0000000a81077221 */ /* 0x010fe20000010000 */
[----:B------:R-:W-:Y:S01]  /*92f0*/  FADD.FTZ R13, R130, R13 ;  /* 0x0000000d820d7221 */ /* 0x000fe20000010000 */
[----:B------:R-:W-:Y:S01]  /*9300*/  F2FP.BF16.F32.PACK_AB R186, R141, R186 ;  /* 0x000000ba8dba723e */ /* 0x000fe200000010ff */
[----:B------:R-:W-:Y:S02]  /*9310*/  IMAD.MOV.U32 R10, RZ, RZ, R3 ;  /* 0x000000ffff0a7224 */ /* 0x000fe400078e0003 */
[----:B------:R-:W-:Y:S01]  /*9320*/  FADD.FTZ R6, R182, R7 ;  /* 0x00000007b6067221 */ /* 0x000fe20000010000 */
[----:B------:R-:W-:Y:S01]  /*9330*/  FADD.FTZ R13, R131, R13 ;  /* 0x0000000d830d7221 */ /* 0x000fe20000010000 */
        /* <DEDUP_REMOVED lines=8> */
[----:B--2---:R-:W-:Y:S01]  /*93c0*/  FADD.FTZ R13, R124, R13 ;  /* 0x0000000d7c0d7221 */ /* 0x004fe20000010000 */
[C---:B------:R-:W-:Y:S02]  /*93d0*/  F2FP.BF16.F32.PACK_AB R177, R123.reuse, R124 ;  /* 0x0000007c7bb1723e */ /* 0x040fe400000010ff */
[----:B------:R-:W-:Y:S01]  /*93e0*/  FADD.FTZ R6, R20, R7 ;  /* 0x0000000714067221 */ /* 0x000fe20000010000 */
[----:B------:R-:W-:-:S03]  /*93f0*/  FADD.FTZ R13, R123, R13 ;  /* 0x0000000d7b0d7221 */ /* 0x000fc60000010000 */
[----:B------:R-:W-:Y:S01]  /*9400*/  FADD.FTZ R7, R125, R6 ;  /* 0x000000067d077221 */ /* 0x000fe20000010000 */
[----:B------:R-:W-:-:S04]  /*9410*/  FADD.FTZ R13, R126, R13 ;  /* 0x0000000d7e0d7221 */ /* 0x000fc80000010000 */
[----:B------:R-:W-:Y:S01]  /*9420*/  FADD.FTZ R6, R127, R13 ;  /* 0x0000000d7f067221 */ /* 0x000fe20000010000 */
[----:B------:R-:W-:Y:S01]  /*9430*/  IMAD.MOV.U32 R13, RZ, RZ, R17 ;  /* 0x000000ffff0d7224 */ /* 0x000fe200078e0011 */
[----:B------:R-:W-:Y:S06]  /*9440*/  @P2 BRA `(.L_x_275) ;  /* 0xffffffc400382947 */ /* 0x000fec000383ffff */
.L_x_266:
        /* <DEDUP_REMOVED lines=99> */
.L_x_276:
[----:B------:R-:W-:Y:S01]  /*9a80*/  IMAD R11, R16, 0x8, R5 ;  /* 0x00000008100b7824 */ /* 0x000fe200078e0205 */
[----:B------:R-:W-:-:S04]  /*9a90*/  SHF.L.U32 R2, R17, 0x1f, RZ ;  /* 0x0000001f11027819 */ /* 0x000fc800000006ff */
[----:B------:R0:W1:Y:S01]  /*9aa0*/  SYNCS.PHASECHK.TRANS64.TRYWAIT P2, [R11+URZ+0x36850], R2 ;  /* 0x036850020b0075a7 */ /* 0x000062000804017f */
[----:B------:R-:W-:Y:S05]  /*9ab0*/  @!P0 BRA `(.L_x_277) ;  /* 0x0000000000048947 */ /* 0x000fea0003800000 */
[----:B------:R-:W-:Y:S01]  /*9ac0*/  BPT.TRAP 0x1 ;  /* 0x000000040000795c */ /* 0x000fe20000300000 */
.L_x_277:
[----:B-1----:R-:W-:Y:S05]  /*9ad0*/  @P2 BRA `(.L_x_278) ;  /* 0x0000000000082947 */ /* 0x002fea0003800000 */
[----:B------:R-:W1:Y:S02]  /*9ae0*/  SYNCS.PHASECHK.TRANS64.TRYWAIT P0, [R11+URZ+0x36850], R2 ;  /* 0x036850020b0075a7 */ /* 0x000e64000800017f */
[----:B-1----:R-:W-:Y:S05]  /*9af0*/  @!P0 BRA `(.L_x_279) ;  /* 0x0000007c00908947 */ /* 0x002fea0003800000 */
.L_x_278:
[----:B------:R-:W-:Y:S05]  /*9b00*/  WARPSYNC.ALL ;  /* 0x0000000000007948 */ /* 0x000fea0003800000 */
[----:B------:R-:W-:Y:S01]  /*9b10*/  VIADD R5, R5, 0x400 ;  /* 0x0000040005057836 */ /* 0x000fe20000000000 */
[----:B------:R-:W-:Y:S01]  /*9b20*/  WARPGROUP.ARRIVE ;  /* 0x00000000000079c5 */ /* 0x000fe20000000000 */
[----:B------:R-:W-:Y:S01]  /*9b30*/  IMAD.MOV.U32 R9, RZ, RZ, 0x40000040 ;  /* 0x40000040ff097424 */ /* 0x000fe200078e00ff */
[----:B01----:R-:W0:Y:S01]  /*9b40*/  SHFL.BFLY PT, R2, R7, 0x2, 0x1f ;  /* 0x0c401f0007027f89 */ /* 0x003e2200000e0000 */
[----:B------:R-:W-:Y:S01]  /*9b50*/  IMAD.MOV.U32 R13, RZ, RZ, 0x40000040 ;  /* 0x40000040ff0d7424 */ /* 0x000fe200078e00ff */
[----:B------:R-:W-:Y:S01]  /*9b60*/  SHF.R.U32.HI R5, RZ, 0x4, R5 ;  /* 0x00000004ff057819 */ /* 0x000fe20000011605 */
[----:B------:R-:W-:Y:S01]  /*9b70*/  @!P1 VIADD R10, R11, 0x36860 ;  /* 0x000368600b0a9836 */ /* 0x000fe20000000000 */
[----:B------:R-:W-:Y:S01]  /*9b80*/  R2UR UR7, R9 ;  /* 0x00000000090772ca */ /* 0x000fe200000e0000 */
[----:B------:R-:W-:Y:S01]  /*9b90*/  IMAD.MOV.U32 R9, RZ, RZ, 0x40000040 ;  /* 0x40000040ff097424 */ /* 0x000fe200078e00ff */
[----:B------:R-:W-:Y:S01]  /*9ba0*/  LOP3.LUT R5, R5, 0x3fff, RZ, 0xc0, !PT ;  /* 0x00003fff05057812 */ /* 0x000fe200078ec0ff */
[----:B------:R-:W-:Y:S01]  /*9bb0*/  IMAD.MOV.U32 R20, RZ, RZ, -0x800000 ;  /* 0xff800000ff147424 */ /* 0x000fe200078e00ff */
[----:B------:R-:W-:Y:S01]  /*9bc0*/  @!P1 PRMT R10, RZ, 0x654, R10 ;  /* 0x00000654ff0a9816 */ /* 0x000fe2000000000a */
[----:B------:R-:W-:Y:S01]  /*9bd0*/  VIADD R208, R208, 0x1 ;  /* 0x00000001d0d07836 */ /* 0x000fe20000000000 */
[----:B------:R-:W-:-:S05]  /*9be0*/  LOP3.LUT R5, R5, 0x3800000, RZ, 0xfc, !PT ;  /* 0x0380000005057812 */ /* 0x000fca00078efcff */
[C---:B------:R-:W-:Y:S02]  /*9bf0*/  IMAD R8, R16.reuse, 0xa80, R5 ;  /* 0x00000a8010087824 */ /* 0x040fe400078e0205 */
[----:B------:R-:W1:Y:S01]  /*9c00*/  SHFL.BFLY PT, R5, R6, 0x2, 0x1f ;  /* 0x0c401f0006057f89 */ /* 0x000e6200000e0000 */
[----:B------:R-:W-:Y:S02]  /*9c10*/  VIADD R16, R16, 0x1 ;  /* 0x0000000110107836 */ /* 0x000fe40000000000 */
[C---:B------:R-:W-:Y:S01]  /*9c20*/  R2UR UR6, R8.reuse ;  /* 0x00000000080672ca */ /* 0x040fe200000e0000 */
[----:B------:R-:W-:Y:S02]  /*9c30*/  VIADD R12, R8, 0x80 ;  /* 0x00000080080c7836 */ /* 0x000fe40000000000 */
[----:B------:R-:W-:Y:S01]  /*9c40*/  ISETP.NE.AND P2, PT, R16, 0x2, PT ;  /* 0x000000021000780c */ /* 0x000fe20003f45270 */
[----:B0-----:R-:W-:-:S03]  /*9c50*/  FADD.FTZ R2, R2, R7 ;  /* 0x0000000702027221 */ /* 0x001fc60000010000 */
[----:B------:R-:W-:-:S06]  /*9c60*/  SEL R16, R16, RZ, P2 ;  /* 0x000000ff10107207 */ /* 0x000fcc0001000000 */
[----:B------:R-:W-:Y:S01]  /*9c70*/  HGMMA.64x192x16.F32.BF16 R24, R200, gdesc[UR4].tnspB, R24, gsb0 ;  /* 0x42e00004c8187df0 */ /* 0x000fe20008001818 */
[----:B------:R-:W-:Y:S01]  /*9c80*/  R2UR UR6, R12 ;  /* 0x000000000c0672ca */ /* 0x000fe200000e0000 */
[----:B------:R-:W-:Y:S01]  /*9c90*/  VIADD R12, R8, 0x100 ;  /* 0x00000100080c7836 */ /* 0x000fe20000000000 */
[----:B------:R-:W-:Y:S01]  /*9ca0*/  R2UR UR7, R13 ;  /* 0x000000000d0772ca */ /* 0x000fe200000e0000 */
[----:B------:R-:W-:Y:S01]  /*9cb0*/  IMAD.MOV.U32 R13, RZ, RZ, 0x40000040 ;  /* 0x40000040ff0d7424 */ /* 0x000fe200078e00ff */
[----:B------:R-:W-:Y:S02]  /*9cc0*/  WARPGROUP.DEPBAR.LE gsb0, 0x0 ;  /* 0x00008000000079c5 */ /* 0x000fe40000010000 */
[----:B------:R-:W-:-:S13]  /*9cd0*/  WARPGROUP.ARRIVE ;  /* 0x00000000000079c5 */ /* 0x000fda0000000000 */
        /* <DEDUP_REMOVED lines=16> */
[C---:B------:R-:W-:Y:S01]  /*9de0*/  VIADD R12, R8.reuse, 0x280 ;  /* 0x00000280080c7836 */ /* 0x040fe20000000000 */
[----:B------:R-:W-:Y:S01]  /*9df0*/  R2UR UR7, R13 ;  /* 0x000000000d0772ca */ /* 0x000fe200000e0000 */
[----:B------:R-:W-:Y:S01]  /*9e00*/  VIADD R8, R8, 0x300 ;  /* 0x0000030008087836 */ /* 0x000fe20000000000 */
[----:B------:R-:W-:Y:S01]  /*9e10*/  MOV R13, 0x40000040 ;  /* 0x40000040000d7802 */ /* 0x000fe20000000f00 */
[----:B------:R-:W-:Y:S02]  /*9e20*/  WARPGROUP.DEPBAR.LE gsb0, 0x0 ;  /* 0x00008000000079c5 */ /* 0x000fe40000010000 */
[----:B------:R-:W-:-:S12]  /*9e30*/  WARPGROUP.ARRIVE ;  /* 0x00000000000079c5 */ /* 0x000fd80000000000 */
[----:B------:R-:W-:Y:S01]  /*9e40*/  HGMMA.64x192x16.F32.BF16 R24, R184, gdesc[UR4].tnspB, R24, gsb0 ;  /* 0x42e00004b8187df0 */ /* 0x000fe20008001818 */
[----:B------:R-:W-:Y:S02]  /*9e50*/  R2UR UR6, R12 ;  /* 0x000000000c0672ca */ /* 0x000fe400000e0000 */
[----:B------:R-:W-:Y:S01]  /*9e60*/  R2UR UR7, R13 ;  /* 0x000000000d0772ca */ /* 0x000fe200000e0000 */
[----:B------:R-:W-:Y:S02]  /*9e70*/  WARPGROUP.DEPBAR.LE gsb0, 0x0 ;  /* 0x00008000000079c5 */ /* 0x000fe40000010000 */
[----:B------:R-:W-:-:S14]  /*9e80*/  WARPGROUP.ARRIVE ;  /* 0x00000000000079c5 */ /* 0x000fdc0000000000 */
[----:B------:R-:W-:Y:S01]  /*9e90*/  HGMMA.64x192x16.F32.BF16 R24, R180, gdesc[UR4].tnspB, R24, gsb0 ;  /* 0x42e00004b4187df0 */ /* 0x000fe20008001818 */
[----:B------:R-:W-:Y:S01]  /*9ea0*/  R2UR UR6, R8 ;  /* 0x00000000080672ca */ /* 0x000fe200000e0000 */
[----:B-1----:R-:W-:Y:S01]  /*9eb0*/  FADD.FTZ R8, R5, R6 ;  /* 0x0000000605087221 */ /* 0x002fe20000010000 */
[----:B------:R-:W-:Y:S01]  /*9ec0*/  R2UR UR7, R9 ;  /* 0x00000000090772ca */ /* 0x000fe200000e0000 */
[----:B------:R-:W0:Y:S04]  /*9ed0*/  SHFL.BFLY PT, R5, R2, 0x1, 0x1f ;  /* 0x0c201f0002057f89 */ /* 0x000e2800000e0000 */
[----:B------:R-:W1:Y:S01]  /*9ee0*/  SHFL.BFLY PT, R9, R8, 0x1, 0x1f ;  /* 0x0c201f0008097f89 */ /* 0x000e6200000e0000 */
[----:B0-----:R-:W-:Y:S01]  /*9ef0*/  FADD.FTZ R12, R2, R5 ;  /* 0x00000005020c7221 */ /* 0x001fe20000010000 */
[----:B------:R-:W-:Y:S01]  /*9f00*/  IMAD.MOV.U32 R5, RZ, RZ, RZ ;  /* 0x000000ffff057224 */ /* 0x000fe200078e00ff */
[----:B------:R-:W-:Y:S01]  /*9f10*/  SEL R2, RZ, 0x1, P2 ;  /* 0x00000001ff027807 */ /* 0x000fe20001000000 */
[----:B-1----:R-:W-:-:S02]  /*9f20*/  FADD.FTZ R13, R8, R9 ;  /* 0x00000009080d7221 */ /* 0x002fc40000010000 */
[----:B------:R-:W-:Y:S01]  /*9f30*/  FSETP.NE.FTZ.AND P0, PT, R12, RZ, PT ;  /* 0x000000ff0c00720b */ /* 0x000fe20003f15000 */
[----:B------:R-:W-:Y:S01]  /*9f40*/  IMAD.MOV.U32 R8, RZ, RZ, RZ ;  /* 0x000000ffff087224 */ /* 0x000fe200078e00ff */
[----:B------:R-:W-:Y:S01]  /*9f50*/  LOP3.LUT R17, R17, R2, RZ, 0x3c, !PT ;  /* 0x0000000211117212 */ /* 0x000fe200078e3cff */
[----:B------:R-:W-:Y:S01]  /*9f60*/  IMAD.MOV.U32 R2, RZ, RZ, -0x800000 ;  /* 0xff800000ff027424 */ /* 0x000fe200078e00ff */
[----:B------:R-:W-:-:S09]  /*9f70*/  FSETP.NE.FTZ.AND P3, PT, R13, RZ, PT ;  /* 0x000000ff0d00720b */ /* 0x000fd20003f75000 */
[----:B------:R-:W0:Y:S01]  /*9f80*/  @P0 MUFU.LG2 R9, R12 ;  /* 0x0000000c00090308 */ /* 0x000e220000000c00 */
[----:B------:R-:W-:-:S03]  /*9f90*/  @P0 FMUL.FTZ R7, R0, 0.69314718246459960938 ;  /* 0x3f31721800070820 */ /* 0x000fc60000410000 */
[----:B------:R-:W-:-:S04]  /*9fa0*/  @P3 FMUL.FTZ R11, R0, 0.69314718246459960938 ;  /* 0x3f317218000b3820 */ /* 0x000fc80000410000 */
[----:B------:R-:W1:Y:S08]  /*9fb0*/  @P3 MUFU.LG2 R6, R13 ;  /* 0x0000000d00063308 */ /* 0x000e700000000c00 */
[----:B------:R-:W2:Y:S01]  /*9fc0*/  @P3 MUFU.RCP R8, R13 ;  /* 0x0000000d00083308 */ /* 0x000ea20000001000 */
[----:B0-----:R-:W-:-:S04]  /*9fd0*/  @P0 FMUL.FTZ R0, R9, 0.69314718246459960938 ;  /* 0x3f31721809000820 */ /* 0x001fc80000410000 */
[----:B------:R-:W-:-:S03]  /*9fe0*/  @P0 FFMA.FTZ R20, R7, R4, R0 ;  /* 0x0000000407140223 */ /* 0x000fc60000010000 */
[----:B------:R-:W0:Y:S01]  /*9ff0*/  @P0 MUFU.RCP R5, R12 ;  /* 0x0000000c00050308 */ /* 0x000e220000001000 */
[----:B-1----:R-:W-:Y:S01]  /*a000*/  @P3 FMUL.FTZ R6, R6, 0.69314718246459960938 ;  /* 0x3f31721806063820 */ /* 0x002fe20000410000 */
[----:B------:R-:W-:-:S03]  /*a010*/  PLOP3.LUT P0, PT, PT, PT, PT, 0x8, 0x0 ;  /* 0x000000000000781c */ /* 0x000fc60003f0e170 */
[----:B------:R-:W-:Y:S01]  /*a020*/  @P3 FFMA.FTZ R2, R11, R3, R6 ;  /* 0x000000030b023223 */ /* 0x000fe20000010006 */
[----:B------:R-:W-:Y:S02]  /*a030*/  WARPGROUP.DEPBAR.LE gsb0, 0x0 ;  /* 0x00008000000079c5 */ /* 0x000fe40000010000 */
[----:B------:R-:W-:-:S06]  /*a040*/  WARPGROUP.ARRIVE ;  /* 0x00000000000079c5 */ /* 0x000fcc0000000000 */
[----:B------:R-:W-:Y:S03]  /*a050*/  HGMMA.64x192x16.F32.BF16 R24, R176, gdesc[UR4].tnspB, R24, gsb0 ;  /* 0x42e00004b0187df0 */ /* 0x000fe60008001818 */
[----:B------:R-:W-:Y:S02]  /*a060*/  WARPGROUP.DEPBAR.LE gsb0, 0x0 ;  /* 0x00008000000079c5 */ /* 0x000fe40000010000 */
[----:B------:R1:W-:Y:S01]  /*a070*/  @!P1 SYNCS.ARRIVE.TRANS64.RED.A1T0 RZ, [R10+URZ], RZ ;  /* 0x000000ff0aff99a7 */ /* 0x0003e2000810043f */
[-C--:B--2---:R-:W-:Y:S01]  /*a080*/  FMUL.FTZ R131, R47, R8.reuse ;  /* 0x000000082f837220 */ /* 0x084fe20000410000 */
[-C--:B------:R-:W-:Y:S01]  /*a090*/  FMUL.FTZ R130, R51, R8.reuse ;  /* 0x0000000833827220 */ /* 0x080fe20000410000 */
[-C--:B0-----:R-:W-:Y:S01]  /*a0a0*/  FMUL.FTZ R0, R36, R5.reuse ;  /* 0x0000000524007220 */ /* 0x081fe20000410000 */
        /* <DEDUP_REMOVED lines=92> */
[----:B-1----:R-:W-:-:S07]  /*a670*/  FMUL.FTZ R119, R119, R8 ;  /* 0x0000000877777220 */ /* 0x002fce0000410000 */
.L_x_258:
[----:B------:R-:W0:Y:S01]  /*a680*/  S2R R5, SR_CgaCtaId ;  /* 0x0000000000057919 */ /* 0x000e220000008800 */
[----:B------:R-:W-:Y:S01]  /*a690*/  MOV R42, 0x400 ;  /* 0x00000400002a7802 */ /* 0x000fe20000000f00 */
[----:B------:R-:W-:Y:S01]  /*a6a0*/  BSSY B0, `(.L_x_280) ;  /* 0x0000234000007945 */ /* 0x000fe20003800000 */
[----:B------:R-:W-:Y:S02]  /*a6b0*/  BAR.SYNC.DEFER_BLOCKING 0x5, 0x120 ;  /* 0x0144800000007b1d */ /* 0x000fe40000010000 */
[----:B0-----:R-:W-:-:S05]  /*a6c0*/  LEA R42, R5, R42, 0x18 ;  /* 0x0000002a052a7211 */ /* 0x001fca00078ec0ff */
[----:B------:R0:W1:Y:S01]  /*a6d0*/  LDS.128 R100, [R42+0x368d0] ;  /* 0x0368d0002a647984 */ /* 0x0000620000000c00 */
[----:B------:R-:W-:Y:S06]  /*a6e0*/  BAR.ARV 0x4, 0x120 ;  /* 0x0104800000007b1d */ /* 0x000fec0000002000 */
[----:B------:R-:W-:Y:S05]  /*a6f0*/  @P0 BRA `(.L_x_281) ;  /* 0x0000001800080947 */ /* 0x000fea0003800000 */
[----:B------:R-:W2:Y:S01]  /*a700*/  S2R R5, SR_SWINHI ;  /* 0x0000000000057919 */ /* 0x000ea20000002f00 */
[----:B------:R-:W-:Y:S01]  /*a710*/  F2FP.BF16.F32.PACK_AB R6, R7, R6 ;  /* 0x000000060706723e */ /* 0x000fe200000010ff */
[----:B------:R-:W-:Y:S01]  /*a720*/  ULDC.64 UR4, c[0x0][0xbe0] ;  /* 0x0002f80000047ab9 */ /* 0x000fe20000000a00 */
        /* <DEDUP_REMOVED lines=16> */
[----:B--2---:R-:W-:-:S02]  /*a830*/  MOV R33, R5 ;  /* 0x0000000500217202 */ /* 0x004fc40000000f00 */
[----:B------:R-:W-:Y:S02]  /*a840*/  F2FP.BF16.F32.PACK_AB R114, R117, R116 ;  /* 0x000000747572723e */ /* 0x000fe400000010ff */
[----:B------:R-:W-:Y:S01]  /*a850*/  F2FP.BF16.F32.PACK_AB R115, R119, R118 ;  /* 0x000000767773723e */ /* 0x000fe200000010ff */
[----:B------:R-:W-:-:S03]  /*a860*/  IMAD.WIDE R4, R213, 0x2, R32 ;  /* 0x00000002d5047825 */ /* 0x000fc600078e0220 */
[C---:B------:R-:W-:Y:S02]  /*a870*/  IADD3 R55, P2, R4.reuse, 0x20, RZ ;  /* 0x0000002004377810 */ /* 0x040fe40007f5e0ff */
[C---:B------:R-:W-:Y:S02]  /*a880*/  IADD3 R139, P6, R4.reuse, 0x60, RZ ;  /* 0x00000060048b7810 */ /* 0x040fe40007fde0ff */
[C---:B------:R-:W-:Y:S01]  /*a890*/  LOP3.LUT R25, R4.reuse, 0x380, RZ, 0xc0, !PT ;  /* 0x0000038004197812 */ /* 0x040fe200078ec0ff */
[--C-:B------:R-:W-:Y:S01]  /*a8a0*/  IMAD.X R9, RZ, RZ, R5.reuse, P2 ;  /* 0x000000ffff097224 */ /* 0x100fe200010e0605 */
[C---:B------:R-:W-:Y:S01]  /*a8b0*/  IADD3 R95, P1, R4.reuse, 0x40, RZ ;  /* 0x00000040045f7810 */ /* 0x040fe20007f3e0ff */
[--C-:B------:R-:W-:Y:S01]  /*a8c0*/  IMAD.X R13, RZ, RZ, R5.reuse, P6 ;  /* 0x000000ffff0d7224 */ /* 0x100fe200030e0605 */
[----:B------:R-:W-:Y:S02]  /*a8d0*/  IADD3 R141, P5, R4, 0x4000, RZ ;  /* 0x00004000048d7810 */ /* 0x000fe40007fbe0ff */
[----:B------:R-:W-:Y:S01]  /*a8e0*/  LOP3.LUT R8, R55, 0x380, RZ, 0xc0, !PT ;  /* 0x0000038037087812 */ /* 0x000fe200078ec0ff */
[--C-:B------:R-:W-:Y:S01]  /*a8f0*/  IMAD.X R11, RZ, RZ, R5.reuse, P1 ;  /* 0x000000ffff0b7224 */ /* 0x100fe200008e0605 */
[----:B------:R-:W-:Y:S01]  /*a900*/  LOP3.LUT R12, R139, 0x380, RZ, 0xc0, !PT ;  /* 0x000003808b0c7812 */ /* 0x000fe200078ec0ff */
[----:B------:R-:W-:Y:S01]  /*a910*/  IMAD.X R15, RZ, RZ, R5, P5 ;  /* 0x000000ffff0f7224 */ /* 0x000fe200028e0605 */
[----:B------:R-:W-:-:S02]  /*a920*/  SHF.R.U64 R25, R25, 0x3, RZ ;  /* 0x0000000319197819 */ /* 0x000fc400000012ff */
[C---:B------:R-:W-:Y:S02]  /*a930*/  IADD3 R143, P0, R4.reuse, 0x4020, RZ ;  /* 0x00004020048f7810 */ /* 0x040fe40007f1e0ff */
[C---:B------:R-:W-:Y:S02]  /*a940*/  IADD3 R145, P4, R4.reuse, 0x4040, RZ ;  /* 0x0000404004917810 */ /* 0x040fe40007f9e0ff */
[C---:B------:R-:W-:Y:S01]  /*a950*/  IADD3 R147, P3, R4.reuse, 0x4060, RZ ;  /* 0x0000406004937810 */ /* 0x040fe20007f7e0ff */
[--C-:B------:R-:W-:Y:S01]  /*a960*/  IMAD.X R27, RZ, RZ, R5.reuse, P0 ;  /* 0x000000ffff1b7224 */ /* 0x100fe200000e0605 */
[C---:B------:R-:W-:Y:S01]  /*a970*/  IADD3 R149, P2, R4.reuse, 0x8000, RZ ;  /* 0x0000800004957810 */ /* 0x040fe20007f5e0ff */
[--C-:B------:R-:W-:Y:S01]  /*a980*/  IMAD.X R29, RZ, RZ, R5.reuse, P4 ;  /* 0x000000ffff1d7224 */ /* 0x100fe200020e0605 */
[C---:B------:R-:W-:Y:S01]  /*a990*/  IADD3 R151, P1, R4.reuse, 0x8020, RZ ;  /* 0x0000802004977810 */ /* 0x040fe20007f3e0ff */
[----:B------:R-:W-:Y:S01]  /*a9a0*/  IMAD.X R31, RZ, RZ, R5, P3 ;  /* 0x000000ffff1f7224 */ /* 0x000fe200018e0605 */
[----:B------:R-:W-:-:S02]  /*a9b0*/  IADD3 R153, P6, R4, 0x8040, RZ ;  /* 0x0000804004997810 */ /* 0x000fc40007fde0ff */
[----:B------:R-:W-:Y:S01]  /*a9c0*/  IADD3 R82, P5, R4, 0x8060, RZ ;  /* 0x0000806004527810 */ /* 0x000fe20007fbe0ff */
[--C-:B------:R-:W-:Y:S01]  /*a9d0*/  IMAD.X R37, RZ, RZ, R5.reuse, P1 ;  /* 0x000000ffff257224 */ /* 0x100fe200008e0605 */
[----:B------:R-:W-:Y:S01]  /*a9e0*/  SHF.R.U64 R8, R8, 0x3, RZ ;  /* 0x0000000308087819 */ /* 0x000fe200000012ff */
[--C-:B------:R-:W-:Y:S01]  /*a9f0*/  IMAD.X R39, RZ, RZ, R5.reuse, P6 ;  /* 0x000000ffff277224 */ /* 0x100fe200030e0605 */
[----:B------:R-:W-:Y:S02]  /*aa00*/  SHF.R.U64 R12, R12, 0x3, RZ ;  /* 0x000000030c0c7819 */ /* 0x000fe400000012ff */
[----:B------:R-:W-:Y:S01]  /*aa10*/  LOP3.LUT R4, R25, R4, RZ, 0x3c, !PT ;  /* 0x0000000419047212 */ /* 0x000fe200078e3cff */
[----:B------:R-:W-:Y:S01]  /*aa20*/  IMAD.X R25, RZ, RZ, R5, P5 ;  /* 0x000000ffff197224 */ /* 0x000fe200028e0605 */
[----:B------:R-:W-:Y:S02]  /*aa30*/  LOP3.LUT R8, R8, R55, RZ, 0x3c, !PT ;  /* 0x0000003708087212 */ /* 0x000fe400078e3cff */
[----:B------:R-:W-:-:S02]  /*aa40*/  LOP3.LUT R12, R12, R139, RZ, 0x3c, !PT ;  /* 0x0000008b0c0c7212 */ /* 0x000fc400078e3cff */
[----:B------:R-:W-:Y:S02]  /*aa50*/  MOV R139, R4 ;  /* 0x00000004008b7202 */ /* 0x000fe40000000f00 */
[----:B------:R-:W-:Y:S02]  /*aa60*/  LOP3.LUT R10, R95, 0x380, RZ, 0xc0, !PT ;  /* 0x000003805f0a7812 */ /* 0x000fe400078ec0ff */
[----:B------:R-:W-:Y:S02]  /*aa70*/  F2FP.BF16.F32.PACK_AB R4, R121, R24 ;  /* 0x000000187904723e */ /* 0x000fe400000010ff */
[----:B------:R-:W-:Y:S02]  /*aa80*/  LOP3.LUT R14, R141, 0x380, RZ, 0xc0, !PT ;  /* 0x000003808d0e7812 */ /* 0x000fe400078ec0ff */
[----:B------:R-:W-:Y:S02]  /*aa90*/  LOP3.LUT R24, R151, 0x380, RZ, 0xc0, !PT ;  /* 0x0000038097187812 */ /* 0x000fe400078ec0ff */
[----:B------:R-:W-:-:S02]  /*aaa0*/  LOP3.LUT R26, R143, 0x380, RZ, 0xc0, !PT ;  /* 0x000003808f1a7812 */ /* 0x000fc400078ec0ff */
[----:B------:R-:W-:Y:S02]  /*aab0*/  LOP3.LUT R55, R82, 0x380, RZ, 0xc0, !PT ;  /* 0x0000038052377812 */ /* 0x000fe400078ec0ff */
[----:B------:R-:W-:Y:S02]  /*aac0*/  MOV R121, R8 ;  /* 0x0000000800797202 */ /* 0x000fe40000000f00 */
[----:B------:R-:W-:Y:S02]  /*aad0*/  LOP3.LUT R28, R145, 0x380, RZ, 0xc0, !PT ;  /* 0x00000380911c7812 */ /* 0x000fe400078ec0ff */
[----:B------:R-:W-:Y:S02]  /*aae0*/  LOP3.LUT R30, R147, 0x380, RZ, 0xc0, !PT ;  /* 0x00000380931e7812 */ /* 0x000fe400078ec0ff */
[----:B------:R-:W-:Y:S02]  /*aaf0*/  F2FP.BF16.F32.PACK_AB R8, R41, R40 ;  /* 0x000000282908723e */ /* 0x000fe400000010ff */
[----:B------:R-:W-:Y:S01]  /*ab00*/  IADD3.X R35, RZ, R5, RZ, P2, !PT ;  /* 0x00000005ff237210 */ /* 0x000fe200017fe4ff */
[----:B------:R-:W2:Y:S01]  /*ab10*/  LDC.64 R40, c[0x0][0xbd8] ;  /* 0x0002f600ff287b82 */ /* 0x000ea20000000a00 */
[----:B------:R-:W-:-:S02]  /*ab20*/  SHF.R.U64 R10, R10, 0x3, RZ ;  /* 0x000000030a0a7819 */ /* 0x000fc400000012ff */
[----:B------:R-:W-:Y:S02]  /*ab30*/  SHF.R.U64 R14, R14, 0x3, RZ ;  /* 0x000000030e0e7819 */ /* 0x000fe400000012ff */
[----:B------:R-:W-:-:S03]  /*ab40*/  F2FP.BF16.F32.PACK_AB R5, R137, R138 ;  /* 0x0000008a8905723e */ /* 0x000fc600000010ff */
[----:B------:R-:W-:Y:S01]  /*ab50*/  BAR.SYNC.DEFER_BLOCKING 0x1, 0x100 ;  /* 0x0044000000007b1d */ /* 0x000fe20000010000 */
[----:B------:R-:W-:Y:S02]  /*ab60*/  SHF.R.U64 R24, R24, 0x3, RZ ;  /* 0x0000000318187819 */ /* 0x000fe400000012ff */
[----:B------:R-:W-:Y:S02]  /*ab70*/  SHF.R.U64 R26, R26, 0x3, RZ ;  /* 0x000000031a1a7819 */ /* 0x000fe400000012ff */
[----:B------:R-:W-:Y:S02]  /*ab80*/  SHF.R.U64 R55, R55, 0x3, RZ ;  /* 0x0000000337377819 */ /* 0x000fe400000012ff */
[----:B------:R-:W-:Y:S02]  /*ab90*/  SHF.R.U64 R28, R28, 0x3, RZ ;  /* 0x000000031c1c7819 */ /* 0x000fe400000012ff */
[----:B------:R-:W-:Y:S02]  /*aba0*/  SHF.R.U64 R30, R30, 0x3, RZ ;  /* 0x000000031e1e7819 */ /* 0x000fe400000012ff */
[----:B------:R-:W-:-:S02]  /*abb0*/  LOP3.LUT R10, R10, R95, RZ, 0x3c, !PT ;  /* 0x0000005f0a0a7212 */ /* 0x000fc400078e3cff */
[----:B------:R-:W-:Y:S02]  /*abc0*/  LOP3.LUT R14, R14, R141, RZ, 0x3c, !PT ;  /* 0x0000008d0e0e7212 */ /* 0x000fe400078e3cff */
[----:B------:R-:W-:Y:S02]  /*abd0*/  LOP3.LUT R36, R24, R151, RZ, 0x3c, !PT ;  /* 0x0000009718247212 */ /* 0x000fe400078e3cff */
[----:B------:R-:W-:Y:S02]  /*abe0*/  LOP3.LUT R26, R26, R143, RZ, 0x3c, !PT ;  /* 0x0000008f1a1a7212 */ /* 0x000fe400078e3cff */
[----:B------:R-:W-:Y:S02]  /*abf0*/  LOP3.LUT R24, R55, R82, RZ, 0x3c, !PT ;  /* 0x0000005237187212 */ /* 0x000fe400078e3cff */
[----:B------:R-:W-:Y:S02]  /*ac00*/  LOP3.LUT R28, R28, R145, RZ, 0x3c, !PT ;  /* 0x000000911c1c7212 */ /* 0x000fe400078e3cff */
[----:B------:R-:W-:Y:S01]  /*ac10*/  LOP3.LUT R30, R30, R147, RZ, 0x3c, !PT ;  /* 0x000000931e1e7212 */ /* 0x000fe200078e3cff */
[----:B------:R3:W-:Y:S01]  /*ac20*/  STSM.16.M88.4 [R139], R4 ;  /* 0x000000048b007844 */ /* 0x0007e20000000200 */
[----:B------:R-:W-:-:S02]  /*ac30*/  MOV R120, R10 ;  /* 0x0000000a00787202 */ /* 0x000fc40000000f00 */
[----:B-1----:R-:W-:Y:S02]  /*ac40*/  MOV R100, R12 ;  /* 0x0000000c00647202 */ /* 0x002fe40000000f00 */
[----:B------:R-:W-:Y:S02]  /*ac50*/  MOV R95, R14 ;  /* 0x0000000e005f7202 */ /* 0x000fe40000000f00 */
[----:B------:R-:W-:Y:S02]  /*ac60*/  F2FP.BF16.F32.PACK_AB R9, R134, R127 ;  /* 0x0000007f8609723e */ /* 0x000fe400000010ff */
[----:B------:R-:W-:Y:S02]  /*ac70*/  F2FP.BF16.F32.PACK_AB R10, R45, R44 ;  /* 0x0000002c2d0a723e */ /* 0x000fe400000010ff */
[----:B------:R-:W-:Y:S02]  /*ac80*/  F2FP.BF16.F32.PACK_AB R11, R131, R126 ;  /* 0x0000007e830b723e */ /* 0x000fe400000010ff */
[----:B------:R-:W-:-:S02]  /*ac90*/  MOV R94, R26 ;  /* 0x0000001a005e7202 */ /* 0x000fc40000000f00 */
[----:B------:R-:W-:Y:S02]  /*aca0*/  F2FP.BF16.F32.PACK_AB R12, R49, R48 ;  /* 0x00000030310c723e */ /* 0x000fe400000010ff */
[----:B---3--:R-:W-:Y:S02]  /*acb0*/  F2FP.BF16.F32.PACK_AB R4, R122, R3 ;  /* 0x000000037a04723e */ /* 0x008fe400000010ff */
[----:B------:R-:W-:Y:S02]  /*acc0*/  F2FP.BF16.F32.PACK_AB R5, R136, R129 ;  /* 0x000000818805723e */ /* 0x000fe400000010ff */
[----:B------:R-:W-:Y:S02]  /*acd0*/  F2FP.BF16.F32.PACK_AB R6, R21, R0 ;  /* 0x000000001506723e */ /* 0x000fe400000010ff */
[----:B------:R-:W-:Y:S02]  /*ace0*/  F2FP.BF16.F32.PACK_AB R7, R133, R128 ;  /* 0x000000808507723e */ /* 0x000fe400000010ff */
[----:B------:R-:W-:-:S02]  /*acf0*/  F2FP.BF16.F32.PACK_AB R13, R130, R125 ;  /* 0x0000007d820d723e */ /* 0x000fc400000010ff */
[----:B------:R-:W-:Y:S01]  /*ad00*/  F2FP.BF16.F32.PACK_AB R14, R53, R52 ;  /* 0x00000034350e723e */ /* 0x000fe200000010ff */
[----:B------:R1:W-:Y:S01]  /*ad10*/  STSM.16.M88.4 [R121], R4 ;  /* 0x0000000479007844 */ /* 0x0003e20000000200 */
[----:B------:R-:W-:Y:S02]  /*ad20*/  F2FP.BF16.F32.PACK_AB R15, R132, R51 ;  /* 0x00000033840f723e */ /* 0x000fe400000010ff */
[----:B------:R-:W-:Y:S01]  /*ad30*/  MOV R0, R24 ;  /* 0x0000001800007202 */ /* 0x000fe20000000f00 */
[----:B------:R3:W-:Y:S01]  /*ad40*/  STSM.16.M88.4 [R120], R8 ;  /* 0x0000000878007844 */ /* 0x0007e20000000200 */
[----:B------:R-:W-:Y:S02]  /*ad50*/  LOP3.LUT R34, R149, 0x380, RZ, 0xc0, !PT ;  /* 0x0000038095227812 */ /* 0x000fe400078ec0ff */
[----:B------:R-:W-:Y:S01]  /*ad60*/  MOV R82, R28 ;  /* 0x0000001c00527202 */ /* 0x000fe20000000f00 */
[----:B------:R-:W-:Y:S01]  /*ad70*/  STSM.16.M88.4 [R100], R12 ;  /* 0x0000000c64007844 */ /* 0x000fe20000000200 */
[----:B------:R-:W-:-:S02]  /*ad80*/  MOV R55, R30 ;  /* 0x0000001e00377202 */ /* 0x000fc40000000f00 */
[----:B------:R-:W-:Y:S02]  /*ad90*/  F2FP.BF16.F32.PACK_AB R24, R57, R56 ;  /* 0x000000383918723e */ /* 0x000fe400000010ff */
        /* <DEDUP_REMOVED lines=8> */
[----:B------:R-:W-:Y:S02]  /*ae20*/  LOP3.LUT R38, R153, 0x380, RZ, 0xc0, !PT ;  /* 0x0000038099267812 */ /* 0x000fe400078ec0ff */
[----:B-1----:R-:W-:Y:S01]  /*ae30*/  F2FP.BF16.F32.PACK_AB R4, R73, R72 ;  /* 0x000000484904723e */ /* 0x002fe200000010ff */
[----:B------:R-:W-:Y:S01]  /*ae40*/  STSM.16.M88.4 [R94], R28 ;  /* 0x0000001c5e007844 */ /* 0x000fe20000000200 */
[----:B------:R-:W-:Y:S02]  /*ae50*/  F2FP.BF16.F32.PACK_AB R5, R75, R74 ;  /* 0x0000004a4b05723e */ /* 0x000fe400000010ff */
[----:B------:R-:W-:Y:S02]  /*ae60*/  F2FP.BF16.F32.PACK_AB R6, R77, R76 ;  /* 0x0000004c4d06723e */ /* 0x000fe400000010ff */
[----:B------:R-:W-:-:S02]  /*ae70*/  F2FP.BF16.F32.PACK_AB R7, R79, R78 ;  /* 0x0000004e4f07723e */ /* 0x000fc400000010ff */
[----:B------:R-:W-:Y:S02]  /*ae80*/  SHF.R.U64 R34, R34, 0x3, RZ ;  /* 0x0000000322227819 */ /* 0x000fe400000012ff */
[----:B------:R-:W-:Y:S01]  /*ae90*/  SHF.R.U64 R38, R38, 0x3, RZ ;  /* 0x0000000326267819 */ /* 0x000fe200000012ff */
[----:B------:R1:W-:Y:S01]  /*aea0*/  STSM.16.M88.4 [R82], R4 ;  /* 0x0000000452007844 */ /* 0x0003e20000000200 */
[----:B---3--:R-:W-:Y:S02]  /*aeb0*/  F2FP.BF16.F32.PACK_AB R8, R81, R80 ;  /* 0x000000505108723e */ /* 0x008fe400000010ff */
[----:B------:R-:W-:Y:S02]  /*aec0*/  F2FP.BF16.F32.PACK_AB R9, R83, R46 ;  /* 0x0000002e5309723e */ /* 0x000fe400000010ff */
[----:B------:R-:W-:Y:S02]  /*aed0*/  F2FP.BF16.F32.PACK_AB R10, R85, R84 ;  /* 0x00000054550a723e */ /* 0x000fe400000010ff */
[----:B------:R-:W-:-:S02]  /*aee0*/  F2FP.BF16.F32.PACK_AB R11, R87, R86 ;  /* 0x00000056570b723e */ /* 0x000fc400000010ff */
[----:B------:R-:W-:Y:S02]  /*aef0*/  LOP3.LUT R34, R34, R149, RZ, 0x3c, !PT ;  /* 0x0000009522227212 */ /* 0x000fe400078e3cff */
[----:B------:R-:W-:Y:S01]  /*af00*/  LOP3.LUT R38, R38, R153, RZ, 0x3c, !PT ;  /* 0x0000009926267212 */ /* 0x000fe200078e3cff */
[----:B------:R3:W-:Y:S01]  /*af10*/  STSM.16.M88.4 [R55], R8 ;  /* 0x0000000837007844 */ /* 0x0007e20000000200 */
[----:B------:R-:W-:Y:S02]  /*af20*/  MOV R34, R34 ;  /* 0x0000002200227202 */ /* 0x000fe40000000f00 */
[----:B------:R-:W-:Y:S01]  /*af30*/  MOV R36, R36 ;  /* 0x0000002400247202 */ /* 0x000fe20000000f00 */
[----:B-1----:R-:W-:Y:S01]  /*af40*/  IMAD.SHL.U32 R5, R204, 0x4, RZ ;  /* 0x00000004cc057824 */ /* 0x002fe200078e00ff */
[----:B------:R-:W-:Y:S01]  /*af50*/  MOV R38, R38 ;  /* 0x0000002600267202 */ /* 0x000fe20000000f00 */
[----:B------:R1:W-:Y:S01]  /*af60*/  STSM.16.M88.4 [R34], R88 ;  /* 0x0000005822007844 */ /* 0x0003e20000000200 */
[----:B--2---:R-:W-:-:S02]  /*af70*/  ISETP.NE.U32.AND P0, PT, R40, RZ, PT ;  /* 0x000000ff2800720c */ /* 0x004fc40003f05070 */
[----:B------:R-:W-:Y:S01]  /*af80*/  IADD3 R6, P1, R5, R40, RZ ;  /* 0x0000002805067210 */ /* 0x000fe20007f3e0ff */
[----:B------:R1:W-:Y:S01]  /*af90*/  STSM.16.M88.4 [R36], R96 ;  /* 0x0000006024007844 */ /* 0x0003e20000000200 */
[----:B------:R-:W2:Y:S01]  /*afa0*/  LDC R21, c[0x0][0xa88] ;  /* 0x0002a200ff157b82 */ /* 0x000ea20000000800 */
[----:B------:R-:W-:Y:S01]  /*afb0*/  ISETP.NE.AND.EX P0, PT, R41, RZ, PT, P0 ;  /* 0x000000ff2900720c */ /* 0x000fe20003f05300 */
[----:B------:R-:W-:Y:S01]  /*afc0*/  IMAD.MOV.U32 R40, RZ, RZ, RZ ;  /* 0x000000ffff287224 */ /* 0x000fe200078e00ff */
[----:B------:R1:W-:Y:S01]  /*afd0*/  STSM.16.M88.4 [R38], R104 ;  /* 0x0000006826007844 */ /* 0x0003e20000000200 */
[----:B---3--:R-:W-:-:S03]  /*afe0*/  SHF.L.U64.HI R8, R204, 0x2, R207 ;  /* 0x00000002cc087819 */ /* 0x008fc600000102cf */
[----:B------:R1:W-:Y:S02]  /*aff0*/  STSM.16.M88.4 [R0], R112 ;  /* 0x0000007000007844 */ /* 0x0003e40000000200 */
[----:B------:R-:W-:Y:S01]  /*b000*/  IMAD.X R7, R8, 0x1, R41, P1 ;  /* 0x0000000108077824 */ /* 0x000fe200008e0629 */
[----:B------:R-:W-:Y:S01]  /*b010*/  BAR.SYNC.DEFER_BLOCKING 0x1, 0x100 ;  /* 0x0044000000007b1d */ /* 0x000fe20000010000 */
[----:B------:R-:W-:-:S04]  /*b020*/  ISETP.NE.U32.AND P1, PT, RZ, UR4, PT ;  /* 0x00000004ff007c0c */ /* 0x000fc8000bf25070 */
[----:B------:R-:W-:-:S13]  /*b030*/  ISETP.NE.AND.EX P1, PT, RZ, UR5, PT, P1 ;  /* 0x00000005ff007c0c */ /* 0x000fda000bf25310 */
[----:B------:R-:W-:-:S04]  /*b040*/  @P1 IADD3 R4, P2, R5, UR4, RZ ;  /* 0x0000000405041c10 */ /* 0x000fc8000ff5e0ff */
[----:B------:R-:W-:Y:S01]  /*b050*/  @P1 IADD3.X R5, R8, UR5, RZ, P2, !PT ;  /* 0x0000000508051c10 */ /* 0x000fe200097fe4ff */
[----:B------:R1:W5:Y:S01]  /*b060*/  @P0 LDG.E R40, desc[UR60][R6.64] ;  /* 0x0000003c06280981 */ /* 0x000362000c1e1900 */
[----:B------:R-:W-:-:S03]  /*b070*/  IMAD R3, R22, 0x40, R18 ;  /* 0x0000004016037824 */ /* 0x000fc600078e0212 */
[----:B--2---:R1:W5:Y:S01]  /*b080*/  @P1 LDG.E R21, desc[UR60][R4.64] ;  /* 0x0000003c04151981 */ /* 0x004362000c1e1900 */
[----:B------:R-:W-:-:S03]  /*b090*/  IMAD.WIDE R32, R3, 0x2, R32 ;  /* 0x0000000203207825 */ /* 0x000fc600078e0220 */
[----:B------:R-:W-:-:S04]  /*b0a0*/  IADD3 R13, P4, R32, 0x1000, RZ ;  /* 0x00001000200d7810 */ /* 0x000fc80007f9e0ff */
[----:B------:R-:W-:Y:S01]  /*b0b0*/  LOP3.LUT R12, R13, 0x380, RZ, 0xc0, !PT ;  /* 0x000003800d0c7812 */ /* 0x000fe200078ec0ff */
[----:B------:R-:W-:Y:S08]  /*b0c0*/  @P1 BRA `(.L_x_282) ;  /* 0x0000000000101947 */ /* 0x000ff00003800000 */
[----:B------:R-:W-:Y:S05]  /*b0d0*/  @!P0 BRA `(.L_x_282) ;  /* 0x00000000000c8947 */ /* 0x000fea0003800000 */
[----:B-1----:R-:W2:Y:S04]  /*b0e0*/  LDG.E R0, desc[UR60][R6.64] ;  /* 0x0000003c06007981 */ /* 0x002ea8000c1e1900 */
[----:B-----5:R-:W2:Y:S02]  /*b0f0*/  LDG.E R21, desc[UR60][R6.64+0x4] ;  /* 0x0000043c06157981 */ /* 0x020ea4000c1e1900 */
[----:B--2---:R-:W-:-:S07]  /*b100*/  IMAD.IADD R21, R21, 0x1, -R0 ;  /* 0x0000000115157824 */ /* 0x004fce00078e0a00 */
.L_x_282:
[----:B------:R-:W-:Y:S01]  /*b110*/  SHF.R.S32.HI R43, RZ, 0x1f, R205 ;  /* 0x0000001fff2b7819 */ /* 0x000fe200000114cd */
[----:B------:R-:W-:Y:S01]  /*b120*/  ULDC.64 UR4, c[0x0][0xb70] ;  /* 0x0002dc0000047ab9 */ /* 0x000fe20000000a00 */
[----:B-----5:R-:W-:Y:S01]  /*b130*/  SHF.R.S32.HI R41, RZ, 0x1f, R40 ;  /* 0x0000001fff297819 */ /* 0x020fe20000011428 */
[----:B------:R-:W-:Y:S01]  /*b140*/  IMAD R10, R206, 0x80, R212 ;  /* 0x00000080ce0a7824 */ /* 0x000fe200078e02d4 */
[----:B-1----:R-:W-:Y:S01]  /*b150*/  IADD3 R7, P6, R32, 0x3000, RZ ;  /* 0x0000300020077810 */ /* 0x002fe20007fde0ff */
[----:B------:R-:W-:Y:S01]  /*b160*/  IMAD R0, R43, UR4, RZ ;  /* 0x000000042b007c24 */ /* 0x000fe2000f8e02ff */
[----:B------:R-:W-:Y:S01]  /*b170*/  SEL R207, R207, RZ, !P0 ;  /* 0x000000ffcfcf7207 */ /* 0x000fe20004000000 */
[----:B------:R-:W-:Y:S01]  /*b180*/  IMAD.WIDE.U32 R4, R205, UR4, R40 ;  /* 0x00000004cd047c25 */ /* 0x000fe2000f8e0028 */
[----:B------:R-:W-:Y:S02]  /*b190*/  LOP3.LUT R6, R7, 0x380, RZ, 0xc0, !PT ;  /* 0x0000038007067812 */ /* 0x000fe400078ec0ff */
[----:B------:R-:W-:Y:S01]  /*b1a0*/  SEL R65, R204, RZ, !P0 ;  /* 0x000000ffcc417207 */ /* 0x000fe20004000000 */
[----:B------:R-:W-:Y:S01]  /*b1b0*/  IMAD R3, R205, UR5, R0 ;  /* 0x00000005cd037c24 */ /* 0x000fe2000f8e0200 */
[----:B------:R-:W-:Y:S01]  /*b1c0*/  ULDC.64 UR4, c[0x0][0xb78] ;  /* 0x0002de0000047ab9 */ /* 0x000fe20000000a00 */
[----:B------:R-:W-:Y:S01]  /*b1d0*/  SHF.R.U64 R6, R6, 0x3, RZ ;  /* 0x0000000306067819 */ /* 0x000fe200000012ff */
[----:B------:R-:W-:Y:S01]  /*b1e0*/  IMAD R0, R207, UR4, RZ ;  /* 0x00000004cf007c24 */ /* 0x000fe2000f8e02ff */
[C---:B------:R-:W-:Y:S01]  /*b1f0*/  IADD3 R57, P0, R32.reuse, 0x4000, RZ ;  /* 0x0000400020397810 */ /* 0x040fe20007f1e0ff */
[----:B------:R-:W-:Y:S01]  /*b200*/  IMAD.IADD R5, R5, 0x1, R3 ;  /* 0x0000000105057824 */ /* 0x000fe200078e0203 */
[----:B------:R-:W-:-:S02]  /*b210*/  IADD3 R9, P5, R32, 0x2000, RZ ;  /* 0x0000200020097810 */ /* 0x000fc40007fbe0ff */
[----:B------:R-:W-:Y:S01]  /*b220*/  LOP3.LUT R6, R6, R7, RZ, 0x3c, !PT ;  /* 0x0000000706067212 */ /* 0x000fe200078e3cff */
[C---:B------:R-:W-:Y:S01]  /*b230*/  IMAD.WIDE.U32 R4, R65.reuse, UR4, R4 ;  /* 0x0000000441047c25 */ /* 0x040fe2000f8e0004 */
[C---:B------:R-:W-:Y:S02]  /*b240*/  IADD3 R35, P2, R32.reuse, 0x6000, RZ ;  /* 0x0000600020237810 */ /* 0x040fe40007f5e0ff */
[----:B------:R-:W-:Y:S01]  /*b250*/  SHF.R.S32.HI R3, RZ, 0x1f, R10 ;  /* 0x0000001fff037819 */ /* 0x000fe2000001140a */
[----:B------:R-:W-:Y:S01]  /*b260*/  IMAD R7, R65, UR5, R0 ;  /* 0x0000000541077c24 */ /* 0x000fe2000f8e0200 */
[----:B------:R-:W-:Y:S01]  /*b270*/  IADD3 R45, P1, R32, 0x5000, RZ ;  /* 0x00005000202d7810 */ /* 0x000fe20007f3e0ff */
[----:B------:R-:W-:Y:S01]  /*b280*/  ULDC.64 UR4, c[0x0][0xb40] ;  /* 0x0002d00000047ab9 */ /* 0x000fe20000000a00 */
[----:B------:R-:W-:Y:S02]  /*b290*/  IADD3 R0, P3, R10, R4, RZ ;  /* 0x000000040a007210 */ /* 0x000fe40007f7e0ff */
[----:B------:R-:W-:-:S02]  /*b2a0*/  LOP3.LUT R56, R57, 0x380, RZ, 0xc0, !PT ;  /* 0x0000038039387812 */ /* 0x000fc400078ec0ff */
[----:B------:R-:W-:Y:S02]  /*b2b0*/  LOP3.LUT R8, R9, 0x380, RZ, 0xc0, !PT ;  /* 0x0000038009087812 */ /* 0x000fe400078ec0ff */
[----:B------:R-:W-:Y:S02]  /*b2c0*/  LOP3.LUT R34, R35, 0x380, RZ, 0xc0, !PT ;  /* 0x0000038023227812 */ /* 0x000fe400078ec0ff */
[----:B------:R-:W-:Y:S02]  /*b2d0*/  LOP3.LUT R44, R45, 0x380, RZ, 0xc0, !PT ;  /* 0x000003802d2c7812 */ /* 0x000fe400078ec0ff */
[----:B------:R-:W-:Y:S01]  /*b2e0*/  IADD3.X R3, R3, R5, R7, P3, !PT ;  /* 0x0000000503037210 */ /* 0x000fe20001ffe407 */
[----:B------:R-:W-:Y:S01]  /*b2f0*/  IMAD.X R7, RZ, RZ, R33, P6 ;  /* 0x000000ffff077224 */ /* 0x000fe200030e0621 */
[----:B------:R-:W-:Y:S02]  /*b300*/  SHF.R.U64 R56, R56, 0x3, RZ ;  /* 0x0000000338387819 */ /* 0x000fe400000012ff */
[----:B------:R-:W-:-:S02]  /*b310*/  SHF.R.U64 R12, R12, 0x3, RZ ;  /* 0x000000030c0c7819 */ /* 0x000fc400000012ff */
[----:B------:R-:W-:Y:S02]  /*b320*/  SHF.R.U64 R8, R8, 0x3, RZ ;  /* 0x0000000308087819 */ /* 0x000fe400000012ff */
[----:B------:R-:W-:Y:S02]  /*b330*/  LEA R30, P3, R0, UR4, 0x2 ;  /* 0x00000004001e7c11 */ /* 0x000fe4000f8610ff */
[----:B------:R-:W-:Y:S02]  /*b340*/  SHF.R.U64 R34, R34, 0x3, RZ ;  /* 0x0000000322227819 */ /* 0x000fe400000012ff */
[----:B------:R-:W-:Y:S02]  /*b350*/  SHF.R.U64 R44, R44, 0x3, RZ ;  /* 0x000000032c2c7819 */ /* 0x000fe400000012ff */
[----:B------:R-:W-:Y:S01]  /*b360*/  LOP3.LUT R56, R56, R57, RZ, 0x3c, !PT ;  /* 0x0000003938387212 */ /* 0x000fe200078e3cff */
[--C-:B------:R-:W-:Y:S01]  /*b370*/  IMAD.X R57, RZ, RZ, R33.reuse, P0 ;  /* 0x000000ffff397224 */ /* 0x100fe200000e0621 */
[----:B------:R-:W-:Y:S01]  /*b380*/  LOP3.LUT R12, R12, R13, RZ, 0x3c, !PT ;  /* 0x0000000d0c0c7212 */ /* 0x000fe200078e3cff */
[--C-:B------:R-:W-:Y:S01]  /*b390*/  IMAD.X R13, RZ, RZ, R33.reuse, P4 ;  /* 0x000000ffff0d7224 */ /* 0x100fe200020e0621 */
[----:B------:R-:W-:Y:S01]  /*b3a0*/  LOP3.LUT R8, R8, R9, RZ, 0x3c, !PT ;  /* 0x0000000908087212 */ /* 0x000fe200078e3cff */
[----:B------:R-:W-:Y:S01]  /*b3b0*/  IMAD.X R9, RZ, RZ, R33, P5 ;  /* 0x000000ffff097224 */ /* 0x000fe200028e0621 */
[----:B------:R-:W-:Y:S01]  /*b3c0*/  LEA.HI.X R31, R0, UR5, R3, 0x2, P3 ;  /* 0x00000005001f7c11 */ /* 0x000fe200098f1403 */
[----:B------:R-:W-:Y:S01]  /*b3d0*/  VIADD R0, R10, 0x8 ;  /* 0x000000080a007836 */ /* 0x000fe20000000000 */
[----:B------:R-:W-:Y:S01]  /*b3e0*/  LOP3.LUT R34, R34, R35, RZ, 0x3c, !PT ;  /* 0x0000002322227212 */ /* 0x000fe200078e3cff */
[----:B------:R-:W-:Y:S01]  /*b3f0*/  ULDC.64 UR4, c[0x0][0xaa0] ;  /* 0x0002a80000047ab9 */ /* 0x000fe20000000a00 */
[----:B------:R-:W-:-:S02]  /*b400*/  LOP3.LUT P0, RZ, R209, 0x3, RZ, 0xc0, !PT ;  /* 0x00000003d1ff7812 */ /* 0x000fc4000780c0ff */
[C---:B------:R-:W-:Y:S02]  /*b410*/  IADD3 R25, P3, R32.reuse, 0x7000, RZ ;  /* 0x0000700020197810 */ /* 0x040fe40007f7e0ff */
[C---:B------:R-:W-:Y:S02]  /*b420*/  IADD3 R61, P4, R32.reuse, 0x8000, RZ ;  /* 0x00008000203d7810 */ /* 0x040fe40007f9e0ff */
[C---:B------:R-:W-:Y:S02]  /*b430*/  IADD3 R53, P5, R32.reuse, 0x9000, RZ ;  /* 0x0000900020357810 */ /* 0x040fe40007fbe0ff */
[----:B------:R-:W-:Y:S02]  /*b440*/  IADD3 R37, P6, R32, 0xa000, RZ ;  /* 0x0000a00020257810 */ /* 0x000fe40007fde0ff */
[----:B------:R-:W-:Y:S02]  /*b450*/  IADD3.X R35, RZ, R33, RZ, P2, !PT ;  /* 0x00000021ff237210 */ /* 0x000fe400017fe4ff */
[----:B------:R-:W-:Y:S01]  /*b460*/  LOP3.LUT R44, R44, R45, RZ, 0x3c, !PT ;  /* 0x0000002d2c2c7212 */ /* 0x000fe200078e3cff */
[----:B------:R-:W-:Y:S01]  /*b470*/  IMAD.X R45, RZ, RZ, R33, P1 ;  /* 0x000000ffff2d7224 */ /* 0x000fe200008e0621 */
[----:B------:R-:W-:-:S02]  /*b480*/  IADD3 R3, P2, R32, 0xb000, RZ ;  /* 0x0000b00020037810 */ /* 0x000fc40007f5e0ff */
[----:B------:R-:W-:Y:S02]  /*b490*/  ISETP.GE.OR P1, PT, R10, R21, P0 ;  /* 0x000000150a00720c */ /* 0x000fe40000726670 */
[----:B------:R-:W-:Y:S01]  /*b4a0*/  LOP3.LUT R24, R25, 0x380, RZ, 0xc0, !PT ;  /* 0x0000038019187812 */ /* 0x000fe200078ec0ff */
[----:B------:R-:W-:Y:S01]  /*b4b0*/  IMAD.X R29, RZ, RZ, R33, P2 ;  /* 0x000000ffff1d7224 */ /* 0x000fe200010e0621 */
[----:B------:R-:W-:Y:S02]  /*b4c0*/  LOP3.LUT R60, R61, 0x380, RZ, 0xc0, !PT ;  /* 0x000003803d3c7812 */ /* 0x000fe400078ec0ff */
[----:B------:R-:W-:Y:S02]  /*b4d0*/  LOP3.LUT R52, R53, 0x380, RZ, 0xc0, !PT ;  /* 0x0000038035347812 */ /* 0x000fe400078ec0ff */
[----:B------:R-:W-:Y:S02]  /*b4e0*/  LOP3.LUT R36, R37, 0x380, RZ, 0xc0, !PT ;  /* 0x0000038025247812 */ /* 0x000fe400078ec0ff */
[----:B------:R-:W-:-:S02]  /*b4f0*/  LOP3.LUT R49, R32, 0x380, RZ, 0xc0, !PT ;  /* 0x0000038020317812 */ /* 0x000fc400078ec0ff */
[----:B------:R-:W-:Y:S01]  /*b500*/  ISETP.GE.OR P0, PT, R0, R21, P0 ;  /* 0x000000150000720c */ /* 0x000fe20000706670 */
[----:B------:R-:W-:Y:S01]  /*b510*/  @!P1 STG.E desc[UR60][R30.64], R20 ;  /* 0x000000141e009986 */ /* 0x000fe2000c10193c */
[----:B------:R-:W-:Y:S02]  /*b520*/  LOP3.LUT R0, R3, 0x380, RZ, 0xc0, !PT ;  /* 0x0000038003007812 */ /* 0x000fe400078ec0ff */
[----:B------:R-:W-:Y:S02]  /*b530*/  SHF.R.U64 R24, R24, 0x3, RZ ;  /* 0x0000000318187819 */ /* 0x000fe400000012ff */
[----:B------:R-:W-:Y:S02]  /*b540*/  SHF.R.U64 R60, R60, 0x3, RZ ;  /* 0x000000033c3c7819 */ /* 0x000fe400000012ff */
[----:B------:R-:W-:Y:S02]  /*b550*/  SHF.R.U64 R52, R52, 0x3, RZ ;  /* 0x0000000334347819 */ /* 0x000fe400000012ff */
[----:B------:R-:W-:-:S02]  /*b560*/  SHF.R.U64 R36, R36, 0x3, RZ ;  /* 0x0000000324247819 */ /* 0x000fc400000012ff */
[----:B------:R-:W-:Y:S01]  /*b570*/  SHF.R.U64 R49, R49, 0x3, RZ ;  /* 0x0000000331317819 */ /* 0x000fe200000012ff */
[----:B------:R1:W-:Y:S01]  /*b580*/  @!P0 STG.E desc[UR60][R30.64+0x20], R2 ;  /* 0x000020021e008986 */ /* 0x0003e2000c10193c */
[----:B------:R-:W-:Y:S02]  /*b590*/  SHF.R.U64 R0, R0, 0x3, RZ ;  /* 0x0000000300007819 */ /* 0x000fe400000012ff */
[----:B------:R-:W-:Y:S01]  /*b5a0*/  LOP3.LUT R24, R24, R25, RZ, 0x3c, !PT ;  /* 0x0000001918187212 */ /* 0x000fe200078e3cff */
[--C-:B------:R-:W-:Y:S01]  /*b5b0*/  IMAD.X R25, RZ, RZ, R33.reuse, P3 ;  /* 0x000000ffff197224 */ /* 0x100fe200018e0621 */
[----:B------:R-:W-:Y:S01]  /*b5c0*/  LOP3.LUT R60, R60, R61, RZ, 0x3c, !PT ;  /* 0x0000003d3c3c7212 */ /* 0x000fe200078e3cff */
[--C-:B------:R-:W-:Y:S01]  /*b5d0*/  IMAD.X R61, RZ, RZ, R33.reuse, P4 ;  /* 0x000000ffff3d7224 */ /* 0x100fe200020e0621 */
[----:B------:R-:W-:Y:S01]  /*b5e0*/  LOP3.LUT R52, R52, R53, RZ, 0x3c, !PT ;  /* 0x0000003534347212 */ /* 0x000fe200078e3cff */
[--C-:B------:R-:W-:Y:S01]  /*b5f0*/  IMAD.X R53, RZ, RZ, R33.reuse, P5 ;  /* 0x000000ffff357224 */ /* 0x100fe200028e0621 */
[----:B------:R-:W-:Y:S01]  /*b600*/  LOP3.LUT R36, R36, R37, RZ, 0x3c, !PT ;  /* 0x0000002524247212 */ /* 0x000fe200078e3cff */
[--C-:B------:R-:W-:Y:S01]  /*b610*/  IMAD.X R37, RZ, RZ, R33.reuse, P6 ;  /* 0x000000ffff257224 */ /* 0x100fe200030e0621 */
[----:B------:R-:W-:Y:S01]  /*b620*/  LOP3.LUT R48, R49, R32, RZ, 0x3c, !PT ;  /* 0x0000002031307212 */ /* 0x000fe200078e3cff */
[----:B------:R-:W-:Y:S01]  /*b630*/  IMAD.MOV.U32 R49, RZ, RZ, R33 ;  /* 0x000000ffff317224 */ /* 0x000fe200078e0021 */
[----:B------:R-:W-:Y:S01]  /*b640*/  LOP3.LUT R28, R0, R3, RZ, 0x3c, !PT ;  /* 0x00000003001c7212 */ /* 0x000fe200078e3cff */
[----:B------:R-:W5:Y:S01]  /*b650*/  LD.E.128 R12, desc[UR60][R12.64] ;  /* 0x0000003c0c0c7980 */ /* 0x000f62000c101d00 */
[----:B------:R-:W-:-:S03]  /*b660*/  SHF.R.S32.HI R3, RZ, 0x1f, R18 ;  /* 0x0000001fff037819 */ /* 0x000fc60000011412 */
[----:B------:R-:W5:Y:S04]  /*b670*/  LD.E.128 R48, desc[UR60][R48.64] ;  /* 0x0000003c30307980 */ /* 0x000f68000c101d00 */
        /* <DEDUP_REMOVED lines=9> */
[----:B-1----:R-:W5:Y:S01]  /*b710*/  LD.E.128 R28, desc[UR60][R28.64] ;  /* 0x0000003c1c1c7980 */ /* 0x002f62000c101d00 */
[----:B------:R-:W-:Y:S01]  /*b720*/  IMAD R23, R41, UR4, RZ ;  /* 0x0000000429177c24 */ /* 0x000fe2000f8e02ff */
[----:B------:R-:W-:Y:S01]  /*b730*/  @!PT LDS RZ, [RZ] ;  /* 0x00000000fffff984 */ /* 0x000fe20000000800 */
[----:B------:R-:W-:Y:S01]  /*b740*/  @!PT LDS RZ, [RZ] ;  /* 0x00000000fffff984 */ /* 0x000fe20000000800 */
[----:B------:R-:W-:Y:S01]  /*b750*/  @!PT LDS RZ, [RZ] ;  /* 0x00000000fffff984 */ /* 0x000fe20000000800 */
[----:B------:R-:W-:Y:S01]  /*b760*/  @!PT LDS RZ, [RZ] ;  /* 0x00000000fffff984 */ /* 0x000fe20000000800 */
[----:B------:R1:W-:Y:S06]  /*b770*/  MEMBAR.ALL.CTA ;  /* 0x0000000000007992 */ /* 0x0003ec0000008000 */
[----:B-1----:R-:W1:Y:S01]  /*b780*/  FENCE.VIEW.ASYNC.S ;  /* 0x00000000000073c6 */ /* 0x002e620000000000 */
[----:B------:R-:W-:-:S02]  /*b790*/  IMAD.MOV.U32 R2, RZ, RZ, R18 ;  /* 0x000000ffff027224 */ /* 0x000fc400078e0012 */
[C---:B------:R-:W-:Y:S02]  /*b7a0*/  IMAD R23, R40.reuse, UR5, R23 ;  /* 0x0000000528177c24 */ /* 0x040fe4000f8e0217 */
[----:B------:R-:W-:Y:S01]  /*b7b0*/  IMAD.WIDE.U32 R2, R40, UR4, R2 ;  /* 0x0000000428027c25 */ /* 0x000fe2000f8e0002 */
[----:B------:R-:W-:-:S03]  /*b7c0*/  ULDC.64 UR4, c[0x0][0xae0] ;  /* 0x0002b80000047ab9 */ /* 0x000fc60000000a00 */
[----:B------:R-:W-:Y:S02]  /*b7d0*/  IMAD R41, R206, -0x80, R21 ;  /* 0xffffff80ce297824 */ /* 0x000fe400078e0215 */
[----:B------:R-:W-:Y:S02]  /*b7e0*/  IMAD.IADD R3, R3, 0x1, R23 ;  /* 0x0000000103037824 */ /* 0x000fe400078e0217 */
[----:B------:R-:W-:Y:S01]  /*b7f0*/  IMAD R40, R43, UR4, RZ ;  /* 0x000000042b287c24 */ /* 0x000fe2000f8e02ff */
[C---:B------:R-:W-:Y:S01]  /*b800*/  ISETP.GE.AND P3, PT, R22.reuse, R41, PT ;  /* 0x000000291600720c */ /* 0x040fe20003f66270 */
[----:B------:R-:W-:Y:S02]  /*b810*/  VIADD R0, R22, 0x20 ;  /* 0x0000002016007836 */ /* 0x000fe40000000000 */
[C---:B------:R-:W-:Y:S02]  /*b820*/  IMAD R23, R205.reuse, UR5, R40 ;  /* 0x00000005cd177c24 */ /* 0x040fe4000f8e0228 */
[----:B------:R-:W-:Y:S01]  /*b830*/  IMAD.WIDE.U32 R2, R205, UR4, R2 ;  /* 0x00000004cd027c25 */ /* 0x000fe2000f8e0002 */
[----:B------:R-:W-:-:S03]  /*b840*/  ULDC.64 UR4, c[0x0][0xae8] ;  /* 0x0002ba0000047ab9 */ /* 0x000fc60000000a00 */
[----:B0-----:R-:W-:Y:S01]  /*b850*/  VIADD R42, R42, 0x36820 ;  /* 0x000368202a2a7836 */ /* 0x001fe20000000000 */
[-C--:B------:R-:W-:Y:S01]  /*b860*/  ISETP.GE.AND P0, PT, R0, R41.reuse, PT ;  /* 0x000000290000720c */ /* 0x080fe20003f06270 */
[C---:B------:R-:W-:Y:S02]  /*b870*/  VIADD R20, R22.reuse, 0x40 ;  /* 0x0000004016147836 */ /* 0x040fe40000000000 */
[----:B------:R-:W-:Y:S01]  /*b880*/  VIADD R21, R22, 0x60 ;  /* 0x0000006016157836 */ /* 0x000fe20000000000 */
[----:B------:R-:W-:Y:S01]  /*b890*/  PRMT R42, RZ, 0x654, R42 ;  /* 0x00000654ff2a7816 */ /* 0x000fe2000000002a */
[----:B------:R-:W-:Y:S02]  /*b8a0*/  IMAD.IADD R3, R3, 0x1, R23 ;  /* 0x0000000103037824 */ /* 0x000fe400078e0217 */
[----:B------:R-:W-:Y:S01]  /*b8b0*/  IMAD R0, R207, UR4, RZ ;  /* 0x00000004cf007c24 */ /* 0x000fe2000f8e02ff */
[-C--:B------:R-:W-:Y:S01]  /*b8c0*/  ISETP.GE.AND P1, PT, R20, R41.reuse, PT ;  /* 0x000000291400720c */ /* 0x080fe20003f26270 */
[----:B-1----:R0:W-:Y:S01]  /*b8d0*/  SYNCS.ARRIVE.TRANS64.RED.A1T0 RZ, [R42+URZ], RZ ;  /* 0x000000ff2aff79a7 */ /* 0x0021e2000810043f */
[----:B------:R-:W-:Y:S01]  /*b8e0*/  ISETP.GE.AND P2, PT, R21, R41, PT ;  /* 0x000000291500720c */ /* 0x000fe20003f46270 */
[C---:B------:R-:W-:Y:S01]  /*b8f0*/  IMAD R43, R65.reuse, UR5, R0 ;  /* 0x00000005412b7c24 */ /* 0x040fe2000f8e0200 */
[----:B------:R-:W-:Y:S01]  /*b900*/  SHF.R.S32.HI R23, RZ, 0x1f, R22 ;  /* 0x0000001fff177819 */ /* 0x000fe20000011416 */
[----:B------:R-:W-:Y:S01]  /*b910*/  IMAD.WIDE.U32 R40, R65, UR4, R2 ;  /* 0x0000000441287c25 */ /* 0x000fe2000f8e0002 */
[----:B------:R-:W-:Y:S03]  /*b920*/  BSSY B1, `(.L_x_283) ;  /* 0x0000017000017945 */ /* 0x000fe60003800000 */
[----:B------:R-:W-:-:S04]  /*b930*/  IMAD.WIDE R20, R206, 0x80, R22 ;  /* 0x00000080ce147825 */ /* 0x000fc800078e0216 */
[----:B------:R-:W-:Y:S01]  /*b940*/  IMAD.IADD R65, R41, 0x1, R43 ;  /* 0x0000000129417824 */ /* 0x000fe200078e022b */
[----:B0-----:R-:W-:Y:S06]  /*b950*/  @P3 BRA `(.L_x_284) ;  /* 0x00000000004c3947 */ /* 0x001fec0003800000 */
[----:B------:R-:W-:Y:S01]  /*b960*/  ULDC.64 UR6, c[0x0][0xad8] ;  /* 0x0002b60000067ab9 */ /* 0x000fe20000000a00 */
[----:B------:R-:W-:Y:S01]  /*b970*/  MOV R2, R40 ;  /* 0x0000002800027202 */ /* 0x000fe20000000f00 */
[C---:B------:R-:W-:Y:S01]  /*b980*/  VIADD R0, R18.reuse, 0x40 ;  /* 0x0000004012007836 */ /* 0x040fe20000000000 */
[----:B------:R-:W-:Y:S01]  /*b990*/  ULDC UR4, c[0x0][0xa8c] ;  /* 0x0002a30000047ab9 */ /* 0x000fe20000000800 */
[C---:B------:R-:W-:Y:S01]  /*b9a0*/  VIADD R42, R18.reuse, 0x80 ;  /* 0x00000080122a7836 */ /* 0x040fe20000000000 */
[----:B------:R-:W-:Y:S01]  /*b9b0*/  ISETP.GE.AND P3, PT, R18, UR4, PT ;  /* 0x0000000412007c0c */ /* 0x000fe2000bf66270 */
[----:B------:R-:W-:Y:S01]  /*b9c0*/  IMAD R43, R21, UR6, RZ ;  /* 0x00000006152b7c24 */ /* 0x000fe2000f8e02ff */
[----:B------:R-:W-:Y:S01]  /*b9d0*/  ISETP.GE.AND P4, PT, R0, UR4, PT ;  /* 0x0000000400007c0c */ /* 0x000fe2000bf86270 */
[----:B------:R-:W-:Y:S01]  /*b9e0*/  IMAD.MOV.U32 R3, RZ, RZ, R65 ;  /* 0x000000ffff037224 */ /* 0x000fe200078e0041 */
[----:B------:R-:W-:Y:S01]  /*b9f0*/  ISETP.GE.AND P5, PT, R42, UR4, PT ;  /* 0x000000042a007c0c */ /* 0x000fe2000bfa6270 */
[----:B------:R-:W-:-:S02]  /*ba00*/  IMAD R43, R20, UR7, R43 ;  /* 0x00000007142b7c24 */ /* 0x000fc4000f8e022b */
[----:B------:R-:W-:Y:S01]  /*ba10*/  IMAD.WIDE.U32 R2, R20, UR6, R2 ;  /* 0x0000000614027c25 */ /* 0x000fe2000f8e0002 */
[----:B------:R-:W-:-:S03]  /*ba20*/  ULDC.64 UR6, c[0x0][0xa80] ;  /* 0x0002a00000067ab9 */ /* 0x000fc60000000a00 */
[----:B------:R-:W-:Y:S01]  /*ba30*/  IMAD.IADD R3, R3, 0x1, R43 ;  /* 0x0000000103037824 */ /* 0x000fe200078e022b */
[----:B------:R-:W-:-:S04]  /*ba40*/  LEA R42, P6, R2, UR6, 0x1 ;  /* 0x00000006022a7c11 */ /* 0x000fc8000f8c08ff */
[----:B------:R-:W-:-:S05]  /*ba50*/  LEA.HI.X R43, R2, UR7, R3, 0x1, P6 ;  /* 0x00000007022b7c11 */ /* 0x000fca000b0f0c03 */
[----:B-----5:R0:W-:Y:S04]  /*ba60*/  @!P3 STG.E.128 desc[UR60][R42.64], R48 ;  /* 0x000000302a00b986 */ /* 0x0201e8000c101d3c */
[----:B------:R0:W-:Y:S04]  /*ba70*/  @!P4 STG.E.128 desc[UR60][R42.64+0x80], R56 ;  /* 0x000080382a00c986 */ /* 0x0001e8000c101d3c */
[----:B------:R0:W-:Y:S02]  /*ba80*/  @!P5 STG.E.128 desc[UR60][R42.64+0x100], R60 ;  /* 0x0001003c2a00d986 */ /* 0x0001e4000c101d3c */
.L_x_284:
[----:B------:R-:W-:Y:S05]  /*ba90*/  BSYNC B1 ;  /* 0x0000000000017941 */ /* 0x000fea0003800000 */
.L_x_283:
[----:B------:R-:W-:Y:S04]  /*baa0*/  BSSY B1, `(.L_x_285) ;  /* 0x0000017000017945 */ /* 0x000fe80003800000 */
[----:B------:R-:W-:Y:S05]  /*bab0*/  @P0 BRA `(.L_x_286) ;  /* 0x0000000000540947 */ /* 0x000fea0003800000 */
[----:B0-----:R-:W-:Y:S01]  /*bac0*/  IADD3 R43, P0, R20, 0x20, RZ ;  /* 0x00000020142b7810 */ /* 0x001fe20007f1e0ff */
[C---:B------:R-:W-:Y:S01]  /*bad0*/  VIADD R2, R18.reuse, 0x40 ;  /* 0x0000004012027836 */ /* 0x040fe20000000000 */
[----:B------:R-:W-:Y:S01]  /*bae0*/  ULDC UR4, c[0x0][0xa8c] ;  /* 0x0002a30000047ab9 */ /* 0x000fe20000000800 */
[----:B------:R-:W-:Y:S01]  /*baf0*/  ULDC.64 UR6, c[0x0][0xad8] ;  /* 0x0002b60000067ab9 */ /* 0x000fe20000000a00 */
[----:B------:R-:W-:Y:S01]  /*bb00*/  IMAD.MOV.U32 R3, RZ, RZ, R65 ;  /* 0x000000ffff037224 */ /* 0x000fe200078e0041 */
[----:B------:R-:W-:Y:S01]  /*bb10*/  ISETP.GE.AND P3, PT, R18, UR4, PT ;  /* 0x0000000412007c0c */ /* 0x000fe2000bf66270 */
[----:B------:R-:W-:Y:S01]  /*bb20*/  IMAD.X R0, RZ, RZ, R21, P0 ;  /* 0x000000ffff007224 */ /* 0x000fe200000e0615 */
[----:B------:R-:W-:Y:S01]  /*bb30*/  ISETP.GE.AND P4, PT, R2, UR4, PT ;  /* 0x0000000402007c0c */ /* 0x000fe2000bf86270 */
[----:B------:R-:W-:Y:S02]  /*bb40*/  IMAD.MOV.U32 R2, RZ, RZ, R40 ;  /* 0x000000ffff027224 */ /* 0x000fe400078e0028 */
[----:B------:R-:W-:-:S02]  /*bb50*/  VIADD R42, R18, 0x80 ;  /* 0x00000080122a7836 */ /* 0x000fc40000000000 */
[----:B------:R-:W-:Y:S02]  /*bb60*/  IMAD R0, R0, UR6, RZ ;  /* 0x0000000600007c24 */ /* 0x000fe4000f8e02ff */
[----:B------:R-:W-:Y:S01]  /*bb70*/  IMAD.WIDE.U32 R2, R43, UR6, R2 ;  /* 0x000000062b027c25 */ /* 0x000fe2000f8e0002 */
[----:B------:R-:W-:-:S03]  /*bb80*/  ISETP.GE.AND P5, PT, R42, UR4, PT ;  /* 0x000000042a007c0c */ /* 0x000fc6000bfa6270 */
[----:B------:R-:W-:Y:S01]  /*bb90*/  IMAD R43, R43, UR7, R0 ;  /* 0x000000072b2b7c24 */ /* 0x000fe2000f8e0200 */
[----:B------:R-:W-:Y:S02]  /*bba0*/  ULDC.64 UR6, c[0x0][0xa80] ;  /* 0x0002a00000067ab9 */ /* 0x000fe40000000a00 */
[----:B------:R-:W-:Y:S01]  /*bbb0*/  LEA R42, P0, R2, UR6, 0x1 ;  /* 0x00000006022a7c11 */ /* 0x000fe2000f8008ff */
[----:B------:R-:W-:-:S05]  /*bbc0*/  IMAD.IADD R3, R3, 0x1, R43 ;  /* 0x0000000103037824 */ /* 0x000fca00078e022b */
[----:B------:R-:W-:-:S05]  /*bbd0*/  LEA.HI.X R43, R2, UR7, R3, 0x1, P0 ;  /* 0x00000007022b7c11 */ /* 0x000fca00080f0c03 */
[----:B-----5:R1:W-:Y:S04]  /*bbe0*/  @!P3 STG.E.128 desc[UR60][R42.64], R12 ;  /* 0x0000000c2a00b986 */ /* 0x0203e8000c101d3c */
[----:B------:R1:W-:Y:S04]  /*bbf0*/  @!P4 STG.E.128 desc[UR60][R42.64+0x80], R44 ;  /* 0x0000802c2a00c986 */ /* 0x0003e8000c101d3c */
[----:B------:R1:W-:Y:S02]  /*bc00*/  @!P5 STG.E.128 desc[UR60][R42.64+0x100], R52 ;  /* 0x000100342a00d986 */ /* 0x0003e4000c101d3c */
.L_x_286:
[----:B------:R-:W-:Y:S05]  /*bc10*/  BSYNC B1 ;  /* 0x0000000000017941 */ /* 0x000fea0003800000 */
.L_x_285:
[----:B------:R-:W-:Y:S04]  /*bc20*/  BSSY B1, `(.L_x_287) ;  /* 0x0000017000017945 */ /* 0x000fe80003800000 */
[----:B------:R-:W-:Y:S05]  /*bc30*/  @P1 BRA `(.L_x_288) ;  /* 0x0000000000541947 */ /* 0x000fea0003800000 */
[----:B-1---5:R-:W-:Y:S01]  /*bc40*/  IADD3 R13, P0, R20, 0x40, RZ ;  /* 0x00000040140d7810 */ /* 0x022fe20007f1e0ff */
        /* <DEDUP_REMOVED lines=17> */
[----:B------:R2:W-:Y:S04]  /*bd60*/  @!P1 STG.E.128 desc[UR60][R12.64], R8 ;  /* 0x000000080c009986 */ /* 0x0005e8000c101d3c */
[----:B------:R2:W-:Y:S04]  /*bd70*/  @!P3 STG.E.128 desc[UR60][R12.64+0x80], R32 ;  /* 0x000080200c00b986 */ /* 0x0005e8000c101d3c */
[----:B------:R2:W-:Y:S02]  /*bd80*/  @!P4 STG.E.128 desc[UR60][R12.64+0x100], R36 ;  /* 0x000100240c00c986 */ /* 0x0005e4000c101d3c */
.L_x_288:
[----:B------:R-:W-:Y:S05]  /*bd90*/  BSYNC B1 ;  /* 0x0000000000017941 */ /* 0x000fea0003800000 */
.L_x_287:
[----:B------:R-:W-:Y:S05]  /*bda0*/  @P2 BRA `(.L_x_289) ;  /* 0x0000000c000c2947 */ /* 0x000fea0003800000 */
[----:B--2--5:R-:W-:Y:S01]  /*bdb0*/  IADD3 R9, P0, R20, 0x60, RZ ;  /* 0x0000006014097810 */ /* 0x024fe20007f1e0ff */
[----:B------:R-:W-:Y:S01]  /*bdc0*/  ULDC.64 UR4, c[0x0][0xad8] ;  /* 0x0002b60000047ab9 */ /* 0x000fe20000000a00 */
[----:B------:R-:W-:Y:S01]  /*bdd0*/  MOV R3, R65 ;  /* 0x0000004100037202 */ /* 0x000fe20000000f00 */
[----:B------:R-:W-:Y:S01]  /*bde0*/  IMAD.MOV.U32 R2, RZ, RZ, R40 ;  /* 0x000000ffff027224 */ /* 0x000fe200078e0028 */
[----:B------:R-:W-:Y:S01]  /*bdf0*/  ULDC.64 UR6, c[0x0][0xa80] ;  /* 0x0002a00000067ab9 */ /* 0x000fe20000000a00 */
[----:B------:R-:W-:Y:S02]  /*be00*/  IMAD.X R20, RZ, RZ, R21, P0 ;  /* 0x000000ffff147224 */ /* 0x000fe400000e0615 */
[----:B------:R-:W-:Y:S02]  /*be10*/  VIADD R0, R18, 0x40 ;  /* 0x0000004012007836 */ /* 0x000fe40000000000 */
[----:B------:R-:W-:Y:S02]  /*be20*/  IMAD R20, R20, UR4, RZ ;  /* 0x0000000414147c24 */ /* 0x000fe4000f8e02ff */
[----:B------:R-:W-:Y:S01]  /*be30*/  IMAD.WIDE.U32 R2, R9, UR4, R2 ;  /* 0x0000000409027c25 */ /* 0x000fe2000f8e0002 */
[----:B------:R-:W-:-:S02]  /*be40*/  ULDC UR4, c[0x0][0xa8c] ;  /* 0x0002a30000047ab9 */ /* 0x000fc40000000800 */
[----:B------:R-:W-:Y:S01]  /*be50*/  ISETP.GE.AND P1, PT, R18, UR4, PT ;  /* 0x0000000412007c0c */ /* 0x000fe2000bf26270 */
[----:B------:R-:W-:Y:S01]  /*be60*/  IMAD R9, R9, UR5, R20 ;  /* 0x0000000509097c24 */ /* 0x000fe2000f8e0214 */
[----:B------:R-:W-:Y:S01]  /*be70*/  ISETP.GE.AND P2, PT, R0, UR4, PT ;  /* 0x0000000400007c0c */ /* 0x000fe2000bf46270 */
[----:B------:R-:W-:Y:S01]  /*be80*/  VIADD R0, R18, 0x80 ;  /* 0x0000008012007836 */ /* 0x000fe20000000000 */
[----:B------:R-:W-:Y:S01]  /*be90*/  LEA R8, P0, R2, UR6, 0x1 ;  /* 0x0000000602087c11 */ /* 0x000fe2000f8008ff */
[----:B------:R-:W-:-:S05]  /*bea0*/  IMAD.IADD R3, R3, 0x1, R9 ;  /* 0x0000000103037824 */ /* 0x000fca00078e0209 */
[----:B------:R-:W-:Y:S02]  /*beb0*/  LEA.HI.X R9, R2, UR7, R3, 0x1, P0 ;  /* 0x0000000702097c11 */ /* 0x000fe400080f0c03 */
[----:B------:R-:W-:-:S03]  /*bec0*/  ISETP.GE.AND P0, PT, R0, UR4, PT ;  /* 0x0000000400007c0c */ /* 0x000fc6000bf06270 */
[----:B------:R3:W-:Y:S04]  /*bed0*/  @!P1 STG.E.128 desc[UR60][R8.64], R4 ;  /* 0x0000000408009986 */ /* 0x0007e8000c101d3c */
[----:B------:R3:W-:Y:S06]  /*bee0*/  @!P2 STG.E.128 desc[UR60][R8.64+0x80], R24 ;  /* 0x000080180800a986 */ /* 0x0007ec000c101d3c */
[----:B------:R-:W-:Y:S05]  /*bef0*/  @P0 BRA `(.L_x_289) ;  /* 0x0000000800b80947 */ /* 0x000fea0003800000 */
[----:B------:R4:W-:Y:S01]  /*bf00*/  STG.E.128 desc[UR60][R8.64+0x100], R28 ;  /* 0x0001001c08007986 */ /* 0x0009e2000c101d3c */
[----:B------:R-:W-:Y:S05]  /*bf10*/  BRA `(.L_x_289) ;  /* 0x0000000800b07947 */ /* 0x000fea0003800000 */
.L_x_281:
[----:B------:R-:W2:Y:S01]  /*bf20*/  LDC.64 R4, c[0x0][0xbd8] ;  /* 0x0002f600ff047b82 */ /* 0x000ea20000000a00 */
[C---:B------:R-:W-:Y:S01]  /*bf30*/  IMAD.SHL.U32 R3, R204.reuse, 0x4, RZ ;  /* 0x00000004cc037824 */ /* 0x040fe200078e00ff */
[----:B------:R-:W-:Y:S01]  /*bf40*/  SHF.L.U64.HI R0, R204, 0x2, R207 ;  /* 0x00000002cc007819 */ /* 0x000fe200000102cf */
[----:B------:R-:W-:Y:S01]  /*bf50*/  ULDC.64 UR4, c[0x0][0xbe0] ;  /* 0x0002f80000047ab9 */ /* 0x000fe20000000a00 */
[----:B------:R-:W-:-:S04]  /*bf60*/  IMAD.MOV.U32 R9, RZ, RZ, RZ ;  /* 0x000000ffff097224 */ /* 0x000fc800078e00ff */
[----:B------:R-:W3:Y:S01]  /*bf70*/  LDC R7, c[0x0][0xa88] ;  /* 0x0002a200ff077b82 */ /* 0x000ee20000000800 */
[----:B--2---:R-:W-:Y:S02]  /*bf80*/  ISETP.NE.U32.AND P0, PT, R4, RZ, PT ;  /* 0x000000ff0400720c */ /* 0x004fe40003f05070 */
[----:B------:R-:W-:Y:S02]  /*bf90*/  IADD3 R4, P1, R3, R4, RZ ;  /* 0x0000000403047210 */ /* 0x000fe40007f3e0ff */
[----:B------:R-:W-:-:S03]  /*bfa0*/  ISETP.NE.AND.EX P0, PT, R5, RZ, PT, P0 ;  /* 0x000000ff0500720c */ /* 0x000fc60003f05300 */
[----:B------:R-:W-:Y:S01]  /*bfb0*/  IMAD.X R5, R0, 0x1, R5, P1 ;  /* 0x0000000100057824 */ /* 0x000fe200008e0605 */
[----:B------:R-:W-:-:S04]  /*bfc0*/  ISETP.NE.U32.AND P1, PT, RZ, UR4, PT ;  /* 0x00000004ff007c0c */ /* 0x000fc8000bf25070 */
[----:B------:R-:W-:-:S05]  /*bfd0*/  ISETP.NE.AND.EX P1, PT, RZ, UR5, PT, P1 ;  /* 0x00000005ff007c0c */ /* 0x000fca000bf25310 */
[----:B------:R2:W5:Y:S08]  /*bfe0*/  @P0 LDG.E R9, desc[UR60][R4.64] ;  /* 0x0000003c04090981 */ /* 0x000570000c1e1900 */
[----:B------:R-:W-:-:S04]  /*bff0*/  @P1 IADD3 R2, P2, R3, UR4, RZ ;  /* 0x0000000403021c10 */ /* 0x000fc8000ff5e0ff */
[----:B------:R-:W-:-:S05]  /*c000*/  @P1 IADD3.X R3, R0, UR5, RZ, P2, !PT ;  /* 0x0000000500031c10 */ /* 0x000fca00097fe4ff */
[----:B---3--:R2:W5:Y:S01]  /*c010*/  @P1 LDG.E R7, desc[UR60][R2.64] ;  /* 0x0000003c02071981 */ /* 0x008562000c1e1900 */
[----:B------:R-:W-:Y:S01]  /*c020*/  ISETP.GE.AND P2, PT, R214, 0x80, PT ;  /* 0x00000080d600780c */ /* 0x000fe20003f46270 */
[----:B------:R-:W-:-:S12]  /*c030*/  @P1 BRA `(.L_x_290) ;  /* 0x0000000000101947 */ /* 0x000fd80003800000 */
[----:B------:R-:W-:Y:S05]  /*c040*/  @!P0 BRA `(.L_x_290) ;  /* 0x00000000000c8947 */ /* 0x000fea0003800000 */
[----:B------:R-:W3:Y:S04]  /*c050*/  LDG.E R0, desc[UR60][R4.64] ;  /* 0x0000003c04007981 */ /* 0x000ee8000c1e1900 */
[----:B-----5:R-:W3:Y:S02]  /*c060*/  LDG.E R7, desc[UR60][R4.64+0x4] ;  /* 0x0000043c04077981 */ /* 0x020ee4000c1e1900 */
[----:B---3--:R-:W-:-:S07]  /*c070*/  IMAD.IADD R7, R7, 0x1, -R0 ;  /* 0x0000000107077824 */ /* 0x008fce00078e0a00 */
.L_x_290:
[----:B------:R-:W-:Y:S01]  /*c080*/  BSSY B1, `(.L_x_291) ;  /* 0x000001d000017945 */ /* 0x000fe20003800000 */
[----:B------:R-:W-:Y:S02]  /*c090*/  SHF.R.S32.HI R8, RZ, 0x1f, R205 ;  /* 0x0000001fff087819 */ /* 0x000fe400000114cd */
[----:B------:R-:W-:Y:S02]  /*c0a0*/  SHF.R.S32.HI R13, RZ, 0x1f, R18 ;  /* 0x0000001fff0d7819 */ /* 0x000fe40000011412 */
[----:B------:R-:W-:Y:S02]  /*c0b0*/  SEL R11, R204, RZ, !P0 ;  /* 0x000000ffcc0b7207 */ /* 0x000fe40004000000 */
[----:B------:R-:W-:Y:S02]  /*c0c0*/  SEL R207, R207, RZ, !P0 ;  /* 0x000000ffcfcf7207 */ /* 0x000fe40004000000 */
[----:B-----5:R-:W-:Y:S01]  /*c0d0*/  SHF.R.S32.HI R6, RZ, 0x1f, R9 ;  /* 0x0000001fff067819 */ /* 0x020fe20000011409 */
[----:B------:R-:W-:Y:S06]  /*c0e0*/  @P2 BRA `(.L_x_292) ;  /* 0x0000000000582947 */ /* 0x000fec0003800000 */
[----:B------:R-:W3:Y:S02]  /*c0f0*/  S2R R0, SR_TID.X ;  /* 0x0000000000007919 */ /* 0x000ee40000002100 */
[----:B---3--:R-:W-:-:S04]  /*c100*/  IMAD R0, R206, 0x80, R0 ;  /* 0x00000080ce007824 */ /* 0x008fc800078e0200 */
[----:B------:R-:W-:-:S05]  /*c110*/  VIADD R0, R0, 0xffffff80 ;  /* 0xffffff8000007836 */ /* 0x000fca0000000000 */
[----:B------:R-:W-:-:S13]  /*c120*/  ISETP.GE.AND P0, PT, R0, R7, PT ;  /* 0x000000070000720c */ /* 0x000fda0003f06270 */
[----:B------:R-:W-:Y:S05]  /*c130*/  @P0 BRA `(.L_x_292) ;  /* 0x0000000000440947 */ /* 0x000fea0003800000 */
[----:B--2---:R-:W-:Y:S01]  /*c140*/  IADD3 R2, P0, R0, R9, RZ ;  /* 0x0000000900027210 */ /* 0x004fe20007f1e0ff */
[----:B------:R-:W-:-:S03]  /*c150*/  ULDC.64 UR4, c[0x0][0xb70] ;  /* 0x0002dc0000047ab9 */ /* 0x000fc60000000a00 */
[----:B------:R-:W-:Y:S01]  /*c160*/  LEA.HI.X.SX32 R3, R0, R6, 0x1, P0 ;  /* 0x0000000600037211 */ /* 0x000fe200000f0eff */
[----:B------:R-:W-:-:S04]  /*c170*/  IMAD R0, R8, UR4, RZ ;  /* 0x0000000408007c24 */ /* 0x000fc8000f8e02ff */
[C---:B------:R-:W-:Y:S02]  /*c180*/  IMAD R5, R205.reuse, UR5, R0 ;  /* 0x00000005cd057c24 */ /* 0x040fe4000f8e0200 */
[----:B------:R-:W-:Y:S01]  /*c190*/  IMAD.WIDE.U32 R2, R205, UR4, R2 ;  /* 0x00000004cd027c25 */ /* 0x000fe2000f8e0002 */
[----:B------:R-:W-:-:S03]  /*c1a0*/  ULDC.64 UR4, c[0x0][0xb78] ;  /* 0x0002de0000047ab9 */ /* 0x000fc60000000a00 */
[----:B------:R-:W-:Y:S02]  /*c1b0*/  IMAD R0, R207, UR4, RZ ;  /* 0x00000004cf007c24 */ /* 0x000fe4000f8e02ff */
[----:B------:R-:W-:Y:S02]  /*c1c0*/  IMAD.IADD R3, R3, 0x1, R5 ;  /* 0x0000000103037824 */ /* 0x000fe400078e0205 */
[C---:B------:R-:W-:Y:S02]  /*c1d0*/  IMAD R5, R11.reuse, UR5, R0 ;  /* 0x000000050b057c24 */ /* 0x040fe4000f8e0200 */
[----:B------:R-:W-:Y:S01]  /*c1e0*/  IMAD.WIDE.U32 R2, R11, UR4, R2 ;  /* 0x000000040b027c25 */ /* 0x000fe2000f8e0002 */
[----:B------:R-:W-:-:S03]  /*c1f0*/  ULDC.64 UR4, c[0x0][0xb40] ;  /* 0x0002d00000047ab9 */ /* 0x000fc60000000a00 */
[----:B------:R-:W-:Y:S01]  /*c200*/  IMAD.IADD R3, R3, 0x1, R5 ;  /* 0x0000000103037824 */ /* 0x000fe200078e0205 */
[----:B------:R-:W-:-:S04]  /*c210*/  LEA R4, P0, R2, UR4, 0x2 ;  /* 0x0000000402047c11 */ /* 0x000fc8000f8010ff */
[----:B------:R-:W-:Y:S01]  /*c220*/  LEA.HI.X R5, R2, UR5, R3, 0x2, P0 ;  /* 0x0000000502057c11 */ /* 0x000fe200080f1403 */
[----:B------:R-:W-:-:S05]  /*c230*/  IMAD.MOV.U32 R3, RZ, RZ, -0x800000 ;  /* 0xff800000ff037424 */ /* 0x000fca00078e00ff */
[----:B------:R3:W-:Y:S03]  /*c240*/  STG.E desc[UR60][R4.64], R3 ;  /* 0x0000000304007986 */ /* 0x0007e6000c10193c */
.L_x_292:
[----:B------:R-:W-:Y:S05]  /*c250*/  BSYNC B1 ;  /* 0x0000000000017941 */ /* 0x000fea0003800000 */
.L_x_291:
[----:B------:R-:W-:Y:S01]  /*c260*/  ULDC.64 UR4, c[0x0][0xaa0] ;  /* 0x0002a80000047ab9 */ /* 0x000fe20000000a00 */
[----:B--2---:R-:W-:Y:S01]  /*c270*/  IMAD.MOV.U32 R2, RZ, RZ, R18 ;  /* 0x000000ffff027224 */ /* 0x004fe200078e0012 */
[----:B------:R-:W-:Y:S01]  /*c280*/  BSSY B1, `(.L_x_293) ;  /* 0x000002f000017945 */ /* 0x000fe20003800000 */
[----:B---3--:R-:W-:Y:S02]  /*c290*/  IMAD.MOV.U32 R3, RZ, RZ, R13 ;  /* 0x000000ffff037224 */ /* 0x008fe400078e000d */
[----:B------:R-:W-:Y:S02]  /*c2a0*/  IMAD R0, R6, UR4, RZ ;  /* 0x0000000406007c24 */ /* 0x000fe4000f8e02ff */
[----:B------:R-:W-:-:S04]  /*c2b0*/  IMAD.WIDE.U32 R2, R9, UR4, R2 ;  /* 0x0000000409027c25 */ /* 0x000fc8000f8e0002 */
[----:B------:R-:W-:Y:S01]  /*c2c0*/  IMAD R9, R9, UR5, R0 ;  /* 0x0000000509097c24 */ /* 0x000fe2000f8e0200 */
[----:B------:R-:W-:Y:S01]  /*c2d0*/  ULDC.64 UR4, c[0x0][0xae0] ;  /* 0x0002b80000047ab9 */ /* 0x000fe20000000a00 */
[----:B------:R-:W-:Y:S02]  /*c2e0*/  IMAD R7, R206, -0x80, R7 ;  /* 0xffffff80ce077824 */ /* 0x000fe400078e0207 */
[----:B------:R-:W-:Y:S02]  /*c2f0*/  IMAD R0, R8, UR4, RZ ;  /* 0x0000000408007c24 */ /* 0x000fe4000f8e02ff */
[C---:B------:R-:W-:Y:S01]  /*c300*/  VIADD R4, R22.reuse, 0x20 ;  /* 0x0000002016047836 */ /* 0x040fe20000000000 */
[CC--:B------:R-:W-:Y:S01]  /*c310*/  ISETP.GE.AND P3, PT, R22.reuse, R7.reuse, PT ;  /* 0x000000071600720c */ /* 0x0c0fe20003f66270 */
[----:B------:R-:W-:Y:S02]  /*c320*/  IMAD.IADD R3, R3, 0x1, R9 ;  /* 0x0000000103037824 */ /* 0x000fe400078e0209 */
[C---:B------:R-:W-:Y:S01]  /*c330*/  IMAD R5, R205.reuse, UR5, R0 ;  /* 0x00000005cd057c24 */ /* 0x040fe2000f8e0200 */
[----:B------:R-:W-:Y:S01]  /*c340*/  IADD3 R0, R22, 0x40, RZ ;  /* 0x0000004016007810 */ /* 0x000fe20007ffe0ff */
[----:B------:R-:W-:Y:S01]  /*c350*/  IMAD.WIDE.U32 R2, R205, UR4, R2 ;  /* 0x00000004cd027c25 */ /* 0x000fe2000f8e0002 */
[-C--:B------:R-:W-:Y:S01]  /*c360*/  ISETP.GE.AND P2, PT, R4, R7.reuse, PT ;  /* 0x000000070400720c */ /* 0x080fe20003f46270 */
[----:B------:R-:W-:Y:S01]  /*c370*/  ULDC.64 UR4, c[0x0][0xae8] ;  /* 0x0002ba0000047ab9 */ /* 0x000fe20000000a00 */
[----:B------:R-:W-:Y:S01]  /*c380*/  ISETP.GE.AND P1, PT, R0, R7, PT ;  /* 0x000000070000720c */ /* 0x000fe20003f26270 */
[----:B------:R-:W-:-:S02]  /*c390*/  VIADD R4, R22, 0x60 ;  /* 0x0000006016047836 */ /* 0x000fc40000000000 */
[----:B------:R-:W-:Y:S02]  /*c3a0*/  IMAD.IADD R3, R3, 0x1, R5 ;  /* 0x0000000103037824 */ /* 0x000fe400078e0205 */
[----:B------:R-:W-:Y:S01]  /*c3b0*/  IMAD R0, R207, UR4, RZ ;  /* 0x00000004cf007c24 */ /* 0x000fe2000f8e02ff */
[----:B------:R-:W-:Y:S01]  /*c3c0*/  ISETP.GE.AND P0, PT, R4, R7, PT ;  /* 0x000000070400720c */ /* 0x000fe20003f06270 */
[----:B------:R-:W-:Y:S01]  /*c3d0*/  IMAD.WIDE.U32 R4, R11, UR4, R2 ;  /* 0x000000040b047c25 */ /* 0x000fe2000f8e0002 */
[----:B------:R-:W-:-:S03]  /*c3e0*/  SHF.R.S32.HI R7, RZ, 0x1f, R22 ;  /* 0x0000001fff077819 */ /* 0x000fc60000011416 */
[----:B------:R-:W-:Y:S02]  /*c3f0*/  IMAD R9, R11, UR5, R0 ;  /* 0x000000050b097c24 */ /* 0x000fe4000f8e0200 */
[----:B------:R-:W-:Y:S02]  /*c400*/  IMAD.MOV.U32 R6, RZ, RZ, R22 ;  /* 0x000000ffff067224 */ /* 0x000fe400078e0016 */
[----:B------:R-:W-:Y:S02]  /*c410*/  IMAD.IADD R11, R5, 0x1, R9 ;  /* 0x00000001050b7824 */ /* 0x000fe400078e0209 */
[----:B------:R-:W-:Y:S01]  /*c420*/  IMAD.WIDE R6, R206, 0x80, R6 ;  /* 0x00000080ce067825 */ /* 0x000fe200078e0206 */
[----:B------:R-:W-:Y:S06]  /*c430*/  @P3 BRA `(.L_x_294) ;  /* 0x00000000004c3947 */ /* 0x000fec0003800000 */
[----:B------:R-:W-:Y:S01]  /*c440*/  ULDC.64 UR6, c[0x0][0xad8] ;  /* 0x0002b60000067ab9 */ /* 0x000fe20000000a00 */
        /* <DEDUP_REMOVED lines=8> */
[----:B------:R-:W-:Y:S02]  /*c4d0*/  IMAD.MOV.U32 R3, RZ, RZ, R11 ;  /* 0x000000ffff037224 */ /* 0x000fe400078e000b */
[----:B------:R-:W-:-:S02]  /*c4e0*/  IMAD R9, R6, UR7, R9 ;  /* 0x0000000706097c24 */ /* 0x000fc4000f8e0209 */
[----:B------:R-:W-:Y:S01]  /*c4f0*/  IMAD.WIDE.U32 R2, R6, UR6, R2 ;  /* 0x0000000606027c25 */ /* 0x000fe2000f8e0002 */
[----:B------:R-:W-:-:S03]  /*c500*/  ULDC.64 UR6, c[0x0][0xa80] ;  /* 0x0002a00000067ab9 */ /* 0x000fc60000000a00 */
[----:B------:R-:W-:Y:S01]  /*c510*/  IMAD.IADD R3, R3, 0x1, R9 ;  /* 0x0000000103037824 */ /* 0x000fe200078e0209 */
[----:B------:R-:W-:-:S04]  /*c520*/  LEA R8, P3, R2, UR6, 0x1 ;  /* 0x0000000602087c11 */ /* 0x000fc8000f8608ff */
[----:B------:R-:W-:-:S05]  /*c530*/  LEA.HI.X R9, R2, UR7, R3, 0x1, P3 ;  /* 0x0000000702097c11 */ /* 0x000fca00098f0c03 */
[----:B------:R2:W-:Y:S04]  /*c540*/  @!P4 STG.E.128 desc[UR60][R8.64], RZ ;  /* 0x000000ff0800c986 */ /* 0x0005e8000c101d3c */
[----:B------:R2:W-:Y:S04]  /*c550*/  @!P5 STG.E.128 desc[UR60][R8.64+0x80], RZ ;  /* 0x000080ff0800d986 */ /* 0x0005e8000c101d3c */
[----:B------:R2:W-:Y:S02]  /*c560*/  @!P6 STG.E.128 desc[UR60][R8.64+0x100], RZ ;  /* 0x000100ff0800e986 */ /* 0x0005e4000c101d3c */
.L_x_294:
[----:B------:R-:W-:Y:S05]  /*c570*/  BSYNC B1 ;  /* 0x0000000000017941 */ /* 0x000fea0003800000 */
.L_x_293:
[----:B------:R-:W-:Y:S04]  /*c580*/  BSSY B1, `(.L_x_295) ;  /* 0x0000017000017945 */ /* 0x000fe80003800000 */
[----:B------:R-:W-:Y:S05]  /*c590*/  @P2 BRA `(.L_x_296) ;  /* 0x0000000000542947 */ /* 0x000fea0003800000 */
[----:B--2---:R-:W-:Y:S01]  /*c5a0*/  IADD3 R9, P2, R6, 0x20, RZ ;  /* 0x0000002006097810 */ /* 0x004fe20007f5e0ff */
        /* <DEDUP_REMOVED lines=17> */
[----:B------:R3:W-:Y:S04]  /*c6c0*/  @!P3 STG.E.128 desc[UR60][R8.64], RZ ;  /* 0x000000ff0800b986 */ /* 0x0007e8000c101d3c */
[----:B------:R3:W-:Y:S04]  /*c6d0*/  @!P4 STG.E.128 desc[UR60][R8.64+0x80], RZ ;  /* 0x000080ff0800c986 */ /* 0x0007e8000c101d3c */
[----:B------:R3:W-:Y:S02]  /*c6e0*/  @!P5 STG.E.128 desc[UR60][R8.64+0x100], RZ ;  /* 0x000100ff0800d986 */ /* 0x0007e4000c101d3c */
.L_x_296:
[----:B------:R-:W-:Y:S05]  /*c6f0*/  BSYNC B1 ;  /* 0x0000000000017941 */ /* 0x000fea0003800000 */
.L_x_295:
[----:B------:R-:W-:Y:S04]  /*c700*/  BSSY B1, `(.L_x_297) ;  /* 0x0000017000017945 */ /* 0x000fe80003800000 */
[----:B------:R-:W-:Y:S05]  /*c710*/  @P1 BRA `(.L_x_298) ;  /* 0x0000000000541947 */ /* 0x000fea0003800000 */
[----:B--23--:R-:W-:Y:S01]  /*c720*/  IADD3 R9, P1, R6, 0x40, RZ ;  /* 0x0000004006097810 */ /* 0x00cfe20007f3e0ff */
[----:B------:R-:W-:Y:S01]  /*c730*/  ULDC UR4, c[0x0][0xa8c] ;  /* 0x0002a30000047ab9 */ /* 0x000fe20000000800 */
[C---:B------:R-:W-:Y:S01]  /*c740*/  IADD3 R2, R18.reuse, 0x40, RZ ;  /* 0x0000004012027810 */ /* 0x040fe20007ffe0ff */
        /* <DEDUP_REMOVED lines=18> */
.L_x_298:
[----:B------:R-:W-:Y:S05]  /*c870*/  BSYNC B1 ;  /* 0x0000000000017941 */ /* 0x000fea0003800000 */
.L_x_297:
[----:B------:R-:W-:Y:S05]  /*c880*/  @P0 BRA `(.L_x_289) ;  /* 0x0000000000540947 */ /* 0x000fea0003800000 */
[----:B------:R-:W-:Y:S01]  /*c890*/  IADD3 R5, P0, R6, 0x60, RZ ;  /* 0x0000006006057810 */ /* 0x000fe20007f1e0ff */
        /* <DEDUP_REMOVED lines=8> */
[----:B------:R-:W-:-:S02]  /*c920*/  IMAD R6, R6, UR6, RZ ;  /* 0x0000000606067c24 */ /* 0x000fc4000f8e02ff */
[----:B------:R-:W-:Y:S02]  /*c930*/  VIADD R0, R18, 0x80 ;  /* 0x0000008012007836 */ /* 0x000fe40000000000 */
[----:B------:R-:W-:-:S03]  /*c940*/  IMAD.WIDE.U32 R2, R5, UR6, R2 ;  /* 0x0000000605027c25 */ /* 0x000fc6000f8e0002 */
[----:B------:R-:W-:Y:S01]  /*c950*/  ISETP.GE.AND P3, PT, R0, UR4, PT ;  /* 0x0000000400007c0c */ /* 0x000fe2000bf66270 */
        /* <DEDUP_REMOVED lines=8> */
.L_x_289:
[----:B------:R-:W-:Y:S05]  /*c9e0*/  BSYNC B0 ;  /* 0x0000000000007941 */ /* 0x000fea0003800000 */
.L_x_280:
[----:B------:R-:W-:Y:S02]  /*c9f0*/  ULDC UR4, c[0x0][0xc14] ;  /* 0x0003050000047ab9 */ /* 0x000fe40000000800 */
[----:B-1----:R-:W-:-:S13]  /*ca00*/  ISETP.GE.AND P0, PT, R103, UR4, PT ;  /* 0x0000000467007c0c */ /* 0x002fda000bf06270 */
[----:B------:R-:W-:Y:S05]  /*ca10*/  @!P0 BRA `(.L_x_299) ;  /* 0xffffff4000cc8947 */ /* 0x000fea000383ffff */
[----:B------:R-:W-:Y:S05]  /*ca20*/  EXIT ;  /* 0x000000000000794d */ /* 0x000fea0003800000 */
.L_x_255:
[----:B------:R-:W-:-:S08]  /*ca30*/  NOP ;  /* 0x0000000000007918 */ /* 0x000fd00000000000 */
[----:B0-----:R-:W0:-:S00]  /*ca40*/  USETMAXREG.DEALLOC.CTAPOOL 0x18 ;  /* 0x00000018000079c8 */ /* 0x001e0000080e0500 */
[----:B0-----:R-:W-:-:S06]  /*ca50*/  LOP3.LUT R0, R0, 0x3, RZ, 0xc0, !PT ;  /* 0x0000000300007812 */ /* 0x001fcc00078ec0ff */
[----:B------:R-:W0:Y:S02]  /*ca60*/  SHFL.IDX PT, R0, R0, RZ, 0x1f ;  /* 0x00001fff00007589 */ /* 0x000e2400000e0000 */
[----:B0-----:R-:W-:-:S13]  /*ca70*/  ISETP.NE.AND P0, PT, R0, RZ, PT ;  /* 0x000000ff0000720c */ /* 0x001fda0003f05270 */
[----:B------:R-:W-:Y:S05]  /*ca80*/  @P0 EXIT ;  /* 0x000000000000094d */ /* 0x000fea0003800000 */
[----:B------:R-:W0:Y:S01]  /*ca90*/  S2R R2, SR_TID.X ;  /* 0x0000000000027919 */ /* 0x000e220000002100 */
[----:B------:R-:W-:Y:S01]  /*caa0*/  LOP3.LUT R4, R4, 0xffffffdf, RZ, 0xc0, !PT ;  /* 0xffffffdf04047812 */ /* 0x000fe200078ec0ff */
[----:B------:R-:W-:Y:S01]  /*cab0*/  ULDC UR5, c[0x0][0xc14] ;  /* 0x0003050000057ab9 */ /* 0x000fe20000000800 */
[----:B------:R-:W-:Y:S01]  /*cac0*/  IMAD.MOV.U32 R0, RZ, RZ, RZ ;  /* 0x000000ffff007224 */ /* 0x000fe200078e00ff */
[----:B------:R-:W1:Y:S01]  /*cad0*/  S2UR UR6, SR_CTAID.X ;  /* 0x00000000000679c3 */ /* 0x000e620000002500 */
[----:B------:R-:W-:Y:S01]  /*cae0*/  ULDC UR4, c[0x0][0xc10] ;  /* 0x0003040000047ab9 */ /* 0x000fe20000000800 */
[----:B0-----:R-:W-:-:S04]  /*caf0*/  LOP3.LUT R8, R2, 0x1f, RZ, 0xc0, !PT ;  /* 0x0000001f02087812 */ /* 0x001fc800078ec0ff */
[----:B------:R-:W-:-:S13]  /*cb00*/  ISETP.NE.AND P0, PT, R8, 0x1f, PT ;  /* 0x0000001f0800780c */ /* 0x000fda0003f05270 */
[----:B------:R-:W-:Y:S02]  /*cb10*/  @P0 LOP3.LUT R4, R4, 0x20, RZ, 0xfc, !PT ;  /* 0x0000002004040812 */ /* 0x000fe400078efcff */
[----:B------:R-:W-:-:S13]  /*cb20*/  ISETP.GE.OR P0, PT, R8, UR5, !P0 ;  /* 0x0000000508007c0c */ /* 0x000fda000c706670 */
[----:B------:R-:W0:Y:S02]  /*cb30*/  @!P0 LDC.64 R2, c[0x0][0xc58] ;  /* 0x00031600ff028b82 */ /* 0x000e240000000a00 */
[----:B0-----:R-:W-:-:S05]  /*cb40*/  @!P0 IMAD.WIDE.U32 R2, R8, 0x4, R2 ;  /* 0x0000000408028825 */ /* 0x001fca00078e0002 */
[----:B------:R-:W2:Y:S01]  /*cb50*/  @!P0 LDG.E R0, desc[UR60][R2.64] ;  /* 0x0000003c02008981 */ /* 0x000ea2000c1e1900 */
[C---:B------:R-:W-:Y:S01]  /*cb60*/  ISETP.NE.AND P1, PT, R8.reuse, RZ, PT ;  /* 0x000000ff0800720c */ /* 0x040fe20003f25270 */
[----:B------:R-:W-:Y:S01]  /*cb70*/  IMAD.MOV.U32 R19, RZ, RZ, RZ ;  /* 0x000000ffff137224 */ /* 0x000fe200078e00ff */
[----:B------:R-:W-:Y:S02]  /*cb80*/  ISETP.GE.U32.AND P0, PT, R8, 0x2, PT ;  /* 0x000000020800780c */ /* 0x000fe40003f06070 */
[----:B------:R-:W-:Y:S02]  /*cb90*/  LOP3.LUT R4, R4, 0xfffffffe, RZ, 0xc0, !PT ;  /* 0xfffffffe04047812 */ /* 0x000fe400078ec0ff */
[----:B------:R-:W-:-:S07]  /*cba0*/  MOV R16, RZ ;  /* 0x000000ff00107202 */ /* 0x000fce0000000f00 */
[----:B------:R-:W-:-:S04]  /*cbb0*/  @P1 LOP3.LUT R4, R4, 0x1, RZ, 0xfc, !PT ;  /* 0x0000000104041812 */ /* 0x000fc800078efcff */
[----:B------:R-:W-:-:S04]  /*cbc0*/  LOP3.LUT R4, R4, 0xffffffef, RZ, 0xc0, !PT ;  /* 0xffffffef04047812 */ /* 0x000fc800078ec0ff */
[----:B------:R-:W-:-:S04]  /*cbd0*/  @P0 LOP3.LUT R4, R4, 0x10, RZ, 0xfc, !PT ;  /* 0x0000001004040812 */ /* 0x000fc800078efcff */
[----:B------:R-:W-:Y:S01]  /*cbe0*/  LOP3.LUT R4, R4, 0xfffffff7, RZ, 0xc0, !PT ;  /* 0xfffffff704047812 */ /* 0x000fe200078ec0ff */
[----:B--2---:R-:W0:Y:S02]  /*cbf0*/  SHFL.UP PT, R5, R0, 0x1, RZ ;  /* 0x0420000000057989 */ /* 0x004e2400000e00ff */
[----:B0-----:R-:W-:-:S05]  /*cc00*/  SEL R5, R5, RZ, P1 ;  /* 0x000000ff05057207 */ /* 0x001fca0000800000 */
[----:B------:R-:W-:-:S05]  /*cc10*/  IMAD.IADD R5, R0, 0x1, R5 ;  /* 0x0000000100057824 */ /* 0x000fca00078e0205 */
[----:B------:R-:W0:Y:S02]  /*cc20*/  SHFL.UP PT, R6, R5, 0x2, RZ ;  /* 0x0440000005067989 */ /* 0x000e2400000e00ff */
[----:B0-----:R-:W-:Y:S02]  /*cc30*/  SEL R6, R6, RZ, P0 ;  /* 0x000000ff06067207 */ /* 0x001fe40000000000 */
[----:B------:R-:W-:-:S03]  /*cc40*/  ISETP.GE.U32.AND P0, PT, R8, 0x4, PT ;  /* 0x000000040800780c */ /* 0x000fc60003f06070 */
[----:B------:R-:W-:-:S05]  /*cc50*/  IMAD.IADD R6, R5, 0x1, R6 ;  /* 0x0000000105067824 */ /* 0x000fca00078e0206 */
[----:B------:R-:W0:Y:S05]  /*cc60*/  SHFL.UP PT, R7, R6, 0x4, RZ ;  /* 0x0480000006077989 */ /* 0x000e2a00000e00ff */
[----:B------:R-:W-:-:S04]  /*cc70*/  @P0 LOP3.LUT R4, R4, 0x8, RZ, 0xfc, !PT ;  /* 0x0000000804040812 */ /* 0x000fc800078efcff */
[----:B------:R-:W-:Y:S02]  /*cc80*/  LOP3.LUT R4, R4, 0xfffffffb, RZ, 0xc0, !PT ;  /* 0xfffffffb04047812 */ /* 0x000fe400078ec0ff */
        /* <DEDUP_REMOVED lines=10> */
[----:B------:R-:W-:Y:S02]  /*cd30*/  @P0 LOP3.LUT R4, R4, 0x2, RZ, 0xfc, !PT ;  /* 0x0000000204040812 */ /* 0x000fe400078efcff */
[----:B0-----:R-:W-:-:S05]  /*cd40*/  SEL R2, R2, RZ, P0 ;  /* 0x000000ff02027207 */ /* 0x001fca0000000000 */
[----:B------:R-:W-:-:S05]  /*cd50*/  IMAD.IADD R2, R3, 0x1, R2 ;  /* 0x0000000103027824 */ /* 0x000fca00078e0202 */
[----:B------:R-:W0:Y:S02]  /*cd60*/  SHFL.IDX PT, R5, R2, 0x1f, 0x1f ;  /* 0x03e01f0002057f89 */ /* 0x000e2400000e0000 */
[----:B0-----:R-:W-:-:S04]  /*cd70*/  IMAD R5, R5, UR4, RZ ;  /* 0x0000000405057c24 */ /* 0x001fc8000f8e02ff */
[----:B------:R-:W-:Y:S01]  /*cd80*/  IMAD.MOV.U32 R6, RZ, RZ, R5 ;  /* 0x000000ffff067224 */ /* 0x000fe200078e0005 */
[----:B-1----:R-:W-:-:S13]  /*cd90*/  ISETP.GT.AND P0, PT, R5, UR6, PT ;  /* 0x0000000605007c0c */ /* 0x002fda000bf04270 */
[----:B------:R-:W-:Y:S05]  /*cda0*/  @P0 BRA `(.L_x_300) ;  /* 0x0000000000c00947 */ /* 0x000fea0003800000 */
[----:B------:R-:W-:Y:S01]  /*cdb0*/  IMAD.MOV.U32 R5, RZ, RZ, R6 ;  /* 0x000000ffff057224 */ /* 0x000fe200078e0006 */
[----:B------:R-:W-:Y:S01]  /*cdc0*/  ULDC UR5, c[0x0][0xc14] ;  /* 0x0003050000057ab9 */ /* 0x000fe20000000800 */
[----:B------:R-:W-:Y:S01]  /*cdd0*/  IMAD.MOV.U32 R19, RZ, RZ, RZ ;  /* 0x000000ffff137224 */ /* 0x000fe200078e00ff */
[----:B------:R-:W-:Y:S01]  /*cde0*/  ULDC UR7, c[0x0][0xc14] ;  /* 0x0003050000077ab9 */ /* 0x000fe20000000800 */
[----:B------:R-:W-:-:S05]  /*cdf0*/  ULDC UR4, c[0x0][0xc10] ;  /* 0x0003040000047ab9 */ /* 0x000fca0000000800 */
.L_x_304:
[----:B------:R-:W-:Y:S02]  /*ce00*/  VIADD R0, R19, 0x1f ;  /* 0x0000001f13007836 */ /* 0x000fe40000000000 */
[----:B------:R-:W-:-:S03]  /*ce10*/  IMAD.U32 R19, RZ, RZ, UR7 ;  /* 0x00000007ff137e24 */ /* 0x000fc6000f8e00ff */
[----:B------:R-:W-:-:S13]  /*ce20*/  ISETP.GE.AND P0, PT, R0, UR5, PT ;  /* 0x0000000500007c0c */ /* 0x000fda000bf06270 */
[----:B------:R-:W-:Y:S05]  /*ce30*/  @P0 BRA `(.L_x_301) ;  /* 0x0000000400400947 */ /* 0x000fea0003800000 */
[----:B------:R-:W0:Y:S01]  /*ce40*/  S2R R2, SR_TID.X ;  /* 0x0000000000027919 */ /* 0x000e220000002100 */
[----:B------:R-:W-:Y:S01]  /*ce50*/  IMAD.MOV.U32 R19, RZ, RZ, R0 ;  /* 0x000000ffff137224 */ /* 0x000fe200078e0000 */
[----:B------:R-:W-:Y:S01]  /*ce60*/  BSSY B0, `(.L_x_302) ;  /* 0x000000a000007945 */ /* 0x000fe20003800000 */
[----:B------:R-:W-:Y:S01]  /*ce70*/  IMAD.MOV.U32 R0, RZ, RZ, RZ ;  /* 0x000000ffff007224 */ /* 0x000fe200078e00ff */
[----:B0-----:R-:W-:-:S04]  /*ce80*/  LOP3.LUT R8, R2, 0x1f, RZ, 0xc0, !PT ;  /* 0x0000001f02087812 */ /* 0x001fc800078ec0ff */
[C---:B------:R-:W-:Y:S01]  /*ce90*/  ISETP.NE.AND P1, PT, R8.reuse, 0x1f, PT ;  /* 0x0000001f0800780c */ /* 0x040fe20003f25270 */
[----:B------:R-:W-:-:S05]  /*cea0*/  IMAD.IADD R7, R8, 0x1, R19 ;  /* 0x0000000108077824 */ /* 0x000fca00078e0213 */
[----:B------:R-:W-:-:S13]  /*ceb0*/  ISETP.GE.OR P0, PT, R7, UR5, !P1 ;  /* 0x0000000507007c0c */ /* 0x000fda000cf06670 */
[----:B------:R-:W-:Y:S05]  /*cec0*/  @P0 BRA `(.L_x_303) ;  /* 0x00000000000c0947 */ /* 0x000fea0003800000 */
[----:B------:R-:W0:Y:S02]  /*ced0*/  LDC.64 R2, c[0x0][0xc58] ;  /* 0x00031600ff027b82 */ /* 0x000e240000000a00 */
[----:B0-----:R-:W-:-:S05]  /*cee0*/  IMAD.WIDE R2, R7, 0x4, R2 ;  /* 0x0000000407027825 */ /* 0x001fca00078e0202 */
[----:B------:R0:W5:Y:S02]  /*cef0*/  LDG.E R0, desc[UR60][R2.64] ;  /* 0x0000003c02007981 */ /* 0x000164000c1e1900 */
.L_x_303:
[----:B------:R-:W-:Y:S05]  /*cf00*/  BSYNC B0 ;  /* 0x0000000000007941 */ /* 0x000fea0003800000 */
.L_x_302:
[----:B0----5:R-:W0:Y:S01]  /*cf10*/  SHFL.UP PT, R2, R0, 0x1, RZ ;  /* 0x0420000000027989 */ /* 0x021e2200000e00ff */
[C---:B------:R-:W-:Y:S02]  /*cf20*/  ISETP.NE.AND P0, PT, R8.reuse, RZ, PT ;  /* 0x000000ff0800720c */ /* 0x040fe40003f05270 */
[----:B------:R-:W-:Y:S02]  /*cf30*/  ISETP.GE.U32.AND P1, PT, R8, 0x2, PT ;  /* 0x000000020800780c */ /* 0x000fe40003f26070 */
[----:B0-----:R-:W-:Y:S02]  /*cf40*/  SEL R3, R2, RZ, P0 ;  /* 0x000000ff02037207 */ /* 0x001fe40000000000 */
[----:B------:R-:W-:-:S03]  /*cf50*/  ISETP.GE.U32.AND P0, PT, R8, 0x4, PT ;  /* 0x000000040800780c */ /* 0x000fc60003f06070 */
[----:B------:R-:W-:-:S05]  /*cf60*/  IMAD.IADD R3, R0, 0x1, R3 ;  /* 0x0000000100037824 */ /* 0x000fca00078e0203 */
[----:B------:R-:W0:Y:S02]  /*cf70*/  SHFL.UP PT, R2, R3, 0x2, RZ ;  /* 0x0440000003027989 */ /* 0x000e2400000e00ff */
        /* <DEDUP_REMOVED lines=8> */
[----:B0-----:R-:W-:-:S05]  /*d000*/  SEL R6, R6, RZ, P1 ;  /* 0x000000ff06067207 */ /* 0x001fca0000800000 */
[----:B------:R-:W-:-:S05]  /*d010*/  IMAD.IADD R6, R7, 0x1, R6 ;  /* 0x0000000107067824 */ /* 0x000fca00078e0206 */
[----:B------:R-:W0:Y:S02]  /*d020*/  SHFL.UP PT, R8, R6, 0x10, RZ ;  /* 0x0600000006087989 */ /* 0x000e2400000e00ff */
[----:B0-----:R-:W-:-:S05]  /*d030*/  SEL R9, R8, RZ, P0 ;  /* 0x000000ff08097207 */ /* 0x001fca0000000000 */
[----:B------:R-:W-:-:S05]  /*d040*/  IMAD.IADD R9, R6, 0x1, R9 ;  /* 0x0000000106097824 */ /* 0x000fca00078e0209 */
[----:B------:R-:W0:Y:S02]  /*d050*/  SHFL.IDX PT, R3, R9, 0x1f, 0x1f ;  /* 0x03e01f0009037f89 */ /* 0x000e2400000e0000 */
[----:B0-----:R-:W-:-:S04]  /*d060*/  IMAD R6, R3, UR4, RZ ;  /* 0x0000000403067c24 */ /* 0x001fc8000f8e02ff */
[----:B------:R-:W-:-:S05]  /*d070*/  IMAD.IADD R5, R6, 0x1, R5 ;  /* 0x0000000106057824 */ /* 0x000fca00078e0205 */
[----:B------:R-:W-:-:S13]  /*d080*/  ISETP.GT.AND P0, PT, R5, UR6, PT ;  /* 0x0000000605007c0c */ /* 0x000fda000bf04270 */
[----:B------:R-:W-:Y:S05]  /*d090*/  @!P0 BRA `(.L_x_304) ;  /* 0xfffffffc00588947 */ /* 0x000fea000383ffff */
[----:B------:R-:W-:-:S07]  /*d0a0*/  IMAD.MOV.U32 R2, RZ, RZ, R9 ;  /* 0x000000ffff027224 */ /* 0x000fce00078e0009 */
.L_x_300:
[----:B------:R-:W-:-:S05]  /*d0b0*/  IADD3 R7, -R6, R5, RZ ;  /* 0x0000000506077210 */ /* 0x000fca0007ffe1ff */
[----:B------:R-:W-:-:S05]  /*d0c0*/  IMAD R3, R2, UR4, R7 ;  /* 0x0000000402037c24 */ /* 0x000fca000f8e0207 */
[----:B------:R-:W-:-:S13]  /*d0d0*/  ISETP.GT.AND P0, PT, R3, UR6, PT ;  /* 0x0000000603007c0c */ /* 0x000fda000bf04270 */
[----:B------:R-:W-:-:S04]  /*d0e0*/  VOTE.ANY R8, PT, !P0 ;  /* 0x0000000000087806 */ /* 0x000fc800040e0100 */
[----:B------:R-:W0:Y:S01]  /*d0f0*/  POPC R5, R8 ;  /* 0x0000000800057309 */ /* 0x000e220000000000 */
[----:B------:R-:W-:Y:S01]  /*d100*/  ISETP.NE.AND P0, PT, R8, RZ, PT ;  /* 0x000000ff0800720c */ /* 0x000fe20003f05270 */
[----:B0-----:R-:W0:Y:S02]  /*d110*/  SHFL.IDX PT, R0, R0, R5, 0x1f ;  /* 0x00001f0500007589 */ /* 0x001e2400000e0000 */
[----:B0-----:R-:W-:-:S04]  /*d120*/  IABS R6, R0 ;  /* 0x0000000000067213 */ /* 0x001fc80000000000 */
[----:B------:R-:W0:Y:S08]  /*d130*/  I2F.RP R9, R6 ;  /* 0x0000000600097306 */ /* 0x000e300000209400 */
[----:B0-----:R-:W0:Y:S02]  /*d140*/  MUFU.RCP R9, R9 ;  /* 0x0000000900097308 */ /* 0x001e240000001000 */
[----:B0-----:R-:W-:-:S06]  /*d150*/  VIADD R3, R9, 0xffffffe ;  /* 0x0ffffffe09037836 */ /* 0x001fcc0000000000 */
[----:B------:R-:W0:Y:S02]  /*d160*/  F2I.FTZ.U32.TRUNC.NTZ R3, R3 ;  /* 0x0000000300037305 */ /* 0x000e24000021f000 */
[----:B0-----:R-:W-:Y:S01]  /*d170*/  IMAD.MOV R11, RZ, RZ, -R3 ;  /* 0x000000ffff0b7224 */ /* 0x001fe200078e0a03 */
[----:B------:R-:W-:Y:S06]  /*d180*/  @!P0 BRA `(.L_x_305) ;  /* 0x0000000000088947 */ /* 0x000fec0003800000 */
[----:B------:R-:W-:-:S05]  /*d190*/  VIADD R9, R5, 0xffffffff ;  /* 0xffffffff05097836 */ /* 0x000fca0000000000 */
[----:B------:R0:W1:Y:S02]  /*d1a0*/  SHFL.IDX PT, R16, R2, R9, 0x1f ;  /* 0x00001f0902107589 */ /* 0x00006400000e0000 */
.L_x_305:
[----:B-1----:R-:W-:Y:S02]  /*d1b0*/  IMAD R16, R16, UR4, R7 ;  /* 0x0000000410107c24 */ /* 0x002fe4000f8e0207 */
[----:B------:R-:W-:Y:S02]  /*d1c0*/  IMAD R7, R11, R6, RZ ;  /* 0x000000060b077224 */ /* 0x000fe400078e02ff */
[----:B0-----:R-:W-:Y:S01]  /*d1d0*/  IMAD.MOV.U32 R2, RZ, RZ, RZ ;  /* 0x000000ffff027224 */ /* 0x001fe200078e00ff */
[----:B------:R-:W-:Y:S01]  /*d1e0*/  IADD3 R17, -R16, UR6, RZ ;  /* 0x0000000610117c10 */ /* 0x000fe2000fffe1ff */
[----:B------:R-:W-:Y:S02]  /*d1f0*/  IMAD.IADD R19, R5, 0x1, R19 ;  /* 0x0000000105137824 */ /* 0x000fe400078e0213 */
[----:B------:R-:W-:Y:S01]  /*d200*/  IMAD.HI.U32 R2, R3, R7, R2 ;  /* 0x0000000703027227 */ /* 0x000fe200078e0002 */
[----:B------:R-:W-:Y:S02]  /*d210*/  IABS R7, R0 ;  /* 0x0000000000077213 */ /* 0x000fe40000000000 */
[----:B------:R-:W-:-:S03]  /*d220*/  IABS R3, R17 ;  /* 0x0000001100037213 */ /* 0x000fc60000000000 */
[----:B------:R-:W-:Y:S02]  /*d230*/  IMAD.MOV R7, RZ, RZ, -R7 ;  /* 0x000000ffff077224 */ /* 0x000fe400078e0a07 */
[----:B------:R-:W-:-:S04]  /*d240*/  IMAD.HI.U32 R2, R2, R3, RZ ;  /* 0x0000000302027227 */ /* 0x000fc800078e00ff */
[----:B------:R-:W-:-:S05]  /*d250*/  IMAD R3, R2, R7, R3 ;  /* 0x0000000702037224 */ /* 0x000fca00078e0203 */
[----:B------:R-:W-:-:S13]  /*d260*/  ISETP.GT.U32.AND P0, PT, R6, R3, PT ;  /* 0x000000030600720c */ /* 0x000fda0003f04070 */
[----:B------:R-:W-:Y:S02]  /*d270*/  @!P0 IMAD.IADD R3, R3, 0x1, -R6 ;  /* 0x0000000103038824 */ /* 0x000fe400078e0a06 */
[----:B------:R-:W-:-:S03]  /*d280*/  @!P0 VIADD R2, R2, 0x1 ;  /* 0x0000000102028836 */ /* 0x000fc60000000000 */
[----:B------:R-:W-:Y:S02]  /*d290*/  ISETP.GE.U32.AND P0, PT, R3, R6, PT ;  /* 0x000000060300720c */ /* 0x000fe40003f06070 */
[----:B------:R-:W-:-:S11]  /*d2a0*/  LOP3.LUT R3, R17, R0, RZ, 0x3c, !PT ;  /* 0x0000000011037212 */ /* 0x000fd600078e3cff */
[----:B------:R-:W-:Y:S01]  /*d2b0*/  @P0 VIADD R2, R2, 0x1 ;  /* 0x0000000102020836 */ /* 0x000fe20000000000 */
[----:B------:R-:W-:-:S13]  /*d2c0*/  ISETP.GE.AND P0, PT, R3, RZ, PT ;  /* 0x000000ff0300720c */ /* 0x000fda0003f06270 */
[----:B------:R-:W-:Y:S01]  /*d2d0*/  @!P0 IMAD.MOV R2, RZ, RZ, -R2 ;  /* 0x000000ffff028224 */ /* 0x000fe200078e0a02 */
[----:B------:R-:W-:-:S13]  /*d2e0*/  ISETP.NE.AND P0, PT, R0, RZ, PT ;  /* 0x000000ff0000720c */ /* 0x000fda0003f05270 */
[----:B------:R-:W-:-:S05]  /*d2f0*/  @!P0 LOP3.LUT R2, RZ, R0, RZ, 0x33, !PT ;  /* 0x00000000ff028212 */ /* 0x000fca00078e33ff */
[--C-:B------:R-:W-:Y:S02]  /*d300*/  IMAD.MOV R3, RZ, RZ, -R2.reuse ;  /* 0x000000ffff037224 */ /* 0x100fe400078e0a02 */
[----:B------:R-:W-:Y:S02]  /*d310*/  IMAD.MOV.U32 R18, RZ, RZ, R2 ;  /* 0x000000ffff127224 */ /* 0x000fe400078e0002 */
[----:B------:R-:W-:Y:S01]  /*d320*/  IMAD R17, R0, R3, R17 ;  /* 0x0000000300117224 */ /* 0x000fe200078e0211 */
[----:B------:R-:W-:Y:S06]  /*d330*/  BRA `(.L_x_306) ;  /* 0x00000000000c7947 */ /* 0x000fec0003800000 */
.L_x_301:
[----:B------:R-:W-:Y:S02]  /*d340*/  IMAD.MOV.U32 R17, RZ, RZ, RZ ;  /* 0x000000ffff117224 */ /* 0x000fe400078e00ff */
[----:B------:R-:W-:Y:S02]  /*d350*/  IMAD.U32 R16, RZ, RZ, UR6 ;  /* 0x00000006ff107e24 */ /* 0x000fe4000f8e00ff */
[----:B------:R-:W-:-:S07]  /*d360*/  IMAD.MOV.U32 R18, RZ, RZ, RZ ;  /* 0x000000ffff127224 */ /* 0x000fce00078e00ff */
.L_x_306:
[----:B------:R-:W0:Y:S01]  /*d370*/  S2R R0, SR_TID.X ;  /* 0x0000000000007919 */ /* 0x000e220000002100 */
[----:B------:R-:W-:Y:S01]  /*d380*/  STL [R1+0x28], RZ ;  /* 0x000028ff01007387 */ /* 0x000fe20000100800 */
[----:B0-----:R-:W-:-:S04]  /*d390*/  LOP3.LUT R0, R0, 0x1f, RZ, 0xc0, !PT ;  /* 0x0000001f00007812 */ /* 0x001fc800078ec0ff */
[----:B------:R-:W-:-:S13]  /*d3a0*/  ISETP.NE.AND P0, PT, R0, RZ, PT ;  /* 0x000000ff0000720c */ /* 0x000fda0003f05270 */
[----:B------:R-:W0:Y:S01]  /*d3b0*/  @!P0 S2R R3, SR_CgaCtaId ;  /* 0x0000000000038919 */ /* 0x000e220000008800 */
[----:B------:R-:W-:-:S04]  /*d3c0*/  @!P0 MOV R0, 0x400 ;  /* 0x0000040000008802 */ /* 0x000fc80000000f00 */
[----:B0-----:R-:W-:-:S05]  /*d3d0*/  @!P0 LEA R0, R3, R0, 0x18 ;  /* 0x0000000003008211 */ /* 0x001fca00078ec0ff */
[----:B------:R0:W-:Y:S01]  /*d3e0*/  @!P0 STS.128 [R0+0x368d0], R16 ;  /* 0x0368d01000008388 */ /* 0x0001e20000000c00 */
[----:B------:R-:W-:Y:S06]  /*d3f0*/  BAR.ARV 0x5, 0x120 ;  /* 0x0144800000007b1d */ /* 0x000fec0000002000 */
[----:B------:R-:W-:Y:S01]  /*d400*/  ISETP.GE.AND P0, PT, R19, UR5, PT ;  /* 0x0000000513007c0c */ /* 0x000fe2000bf06270 */
[----:B0-----:R-:W-:-:S05]  /*d410*/  IMAD.MOV.U32 R0, RZ, RZ, 0x1 ;  /* 0x00000001ff007424 */ /* 0x001fca00078e00ff */
[----:B------:R0:W-:Y:S04]  /*d420*/  STL [R1+0x8], R0 ;  /* 0x0000080001007387 */ /* 0x0001e80000100800 */
[----:B------:R0:W-:Y:S03]  /*d430*/  STL [R1], RZ ;  /* 0x000000ff01007387 */ /* 0x0001e60000100800 */
[----:B------:R-:W-:Y:S05]  /*d440*/  @P0 BRA `(.L_x_307) ;  /* 0x0000003c00f80947 */ /* 0x000fea0003800000 */
[----:B0-----:R-:W-:Y:S01]  /*d450*/  MOV R0, 0x1 ;  /* 0x0000000100007802 */ /* 0x001fe20000000f00 */
[----:B------:R0:W-:Y:S01]  /*d460*/  STL [R1], RZ ;  /* 0x000000ff01007387 */ /* 0x0001e20000100800 */
[----:B------:R-:W-:Y:S01]  /*d470*/  ULDC UR36, c[0x0][0xc] ;  /* 0x0000030000247ab9 */ /* 0x000fe20000000800 */
[----:B------:R-:W-:Y:S02]  /*d480*/  ULDC.64 UR38, c[0x0][0x198] ;  /* 0x0000660000267ab9 */ /* 0x000fe40000000a00 */
[----:B------:R0:W-:Y:S04]  /*d490*/  STL [R1+0x8], R0 ;  /* 0x0000080001007387 */ /* 0x0001e80000100800 */
[----:B------:R0:W-:Y:S02]  /*d4a0*/  STL [R1+0x28], RZ ;  /* 0x000028ff01007387 */ /* 0x0001e40000100800 */
.L_x_372:
[----:B-1----:R-:W1:Y:S02]  /*d4b0*/  LDC.64 R2, c[0x0][0xc60] ;  /* 0x00031800ff027b82 */ /* 0x002e640000000a00 */
[----:B-1----:R-:W-:-:S05]  /*d4c0*/  IMAD.WIDE R2, R19, 0x4, R2 ;  /* 0x0000000413027825 */ /* 0x002fca00078e0202 */
[----:B------:R-:W2:Y:S01]  /*d4d0*/  LDG.E R5, desc[UR60][R2.64] ;  /* 0x0000003c02057981 */ /* 0x000ea2000c1e1900 */
[----:B------:R-:W-:Y:S05]  /*d4e0*/  YIELD ;  /* 0x0000000000007946 */ /* 0x000fea0003800000 */
[----:B------:R-:W-:Y:S01]  /*d4f0*/  ULDC.64 UR4, c[0x0][0xa28] ;  /* 0x00028a0000047ab9 */ /* 0x000fe20000000a00 */
[----:B0-----:R-:W-:Y:S01]  /*d500*/  IMAD.MOV.U32 R0, RZ, RZ, RZ ;  /* 0x000000ffff007224 */ /* 0x001fe200078e00ff */
[----:B------:R-:W-:-:S04]  /*d510*/  ISETP.NE.U32.AND P0, PT, RZ, UR4, PT ;  /* 0x00000004ff007c0c */ /* 0x000fc8000bf05070 */
[----:B------:R-:W-:Y:S01]  /*d520*/  ISETP.NE.AND.EX P0, PT, RZ, UR5, PT, P0 ;  /* 0x00000005ff007c0c */ /* 0x000fe2000bf05300 */
[----:B------:R-:W-:Y:S01]  /*d530*/  IMAD.MOV.U32 R6, RZ, RZ, RZ ;  /* 0x000000ffff067224 */ /* 0x000fe200078e00ff */
[----:B--2---:R-:W-:Y:S01]  /*d540*/  SHF.R.S32.HI R4, RZ, 0x1f, R5 ;  /* 0x0000001fff047819 */ /* 0x004fe20000011405 */
[----:B------:R-:W-:-:S10]  /*d550*/  IMAD.SHL.U32 R7, R5, 0x4, RZ ;  /* 0x0000000405077824 */ /* 0x000fd400078e00ff */
[C---:B------:R-:W-:Y:S01]  /*d560*/  @P0 LEA R2, P1, R5.reuse, UR4, 0x2 ;  /* 0x0000000405020c11 */ /* 0x040fe2000f8210ff */
[----:B------:R-:W-:Y:S03]  /*d570*/  STL [R1+0x14], R5 ;  /* 0x0000140501007387 */ /* 0x000fe60000100800 */
[----:B------:R-:W-:Y:S01]  /*d580*/  @P0 LEA.HI.X R3, R5, UR5, R4, 0x2, P1 ;  /* 0x0000000505030c11 */ /* 0x000fe200088f1404 */
[----:B------:R-:W-:-:S04]  /*d590*/  ULDC.64 UR4, c[0x0][0xa00] ;  /* 0x0002800000047ab9 */ /* 0x000fc80000000a00 */
[----:B------:R0:W5:Y:S01]  /*d5a0*/  @P0 LDG.E R0, desc[UR60][R2.64] ;  /* 0x0000003c02000981 */ /* 0x000162000c1e1900 */
[----:B------:R-:W-:-:S04]  /*d5b0*/  ISETP.NE.U32.AND P0, PT, RZ, UR4, PT ;  /* 0x00000004ff007c0c */ /* 0x000fc8000bf05070 */
[----:B------:R-:W-:-:S13]  /*d5c0*/  ISETP.NE.AND.EX P0, PT, RZ, UR5, PT, P0 ;  /* 0x00000005ff007c0c */ /* 0x000fda000bf05300 */
[----:B0-----:R-:W-:-:S04]  /*d5d0*/  @P0 LEA R2, P1, R5, UR4, 0x2 ;  /* 0x0000000405020c11 */ /* 0x001fc8000f8210ff */
[----:B------:R-:W-:Y:S01]  /*d5e0*/  @P0 LEA.HI.X R3, R5, UR5, R4, 0x2, P1 ;  /* 0x0000000505030c11 */ /* 0x000fe200088f1404 */
[----:B------:R-:W-:-:S04]  /*d5f0*/  ULDC.64 UR4, c[0x0][0xa20] ;  /* 0x0002880000047ab9 */ /* 0x000fc80000000a00 */
[----:B------:R-:W2:Y:S01]  /*d600*/  @P0 LDG.E R6, desc[UR60][R2.64] ;  /* 0x0000003c02060981 */ /* 0x000ea2000c1e1900 */
[----:B------:R-:W-:-:S04]  /*d610*/  ISETP.NE.U32.AND P0, PT, RZ, UR4, PT ;  /* 0x00000004ff007c0c */ /* 0x000fc8000bf05070 */
[----:B------:R-:W-:Y:S01]  /*d620*/  ISETP.NE.AND.EX P0, PT, RZ, UR5, PT, P0 ;  /* 0x00000005ff007c0c */ /* 0x000fe2000bf05300 */
[----:B--2---:R0:W-:Y:S04]  /*d630*/  STL [R1+0x2c], R6 ;  /* 0x00002c0601007387 */ /* 0x0041e80000100800 */
[----:B------:R1:W-:Y:S01]  /*d640*/  STL [R1+0x1c], R7 ;  /* 0x00001c0701007387 */ /* 0x0003e20000100800 */
[----:B0-----:R-:W-:-:S07]  /*d650*/  SHF.L.U64.HI R6, R5, 0x2, R4 ;  /* 0x0000000205067819 */ /* 0x001fce0000010204 */
[C---:B------:R-:W-:Y:S01]  /*d660*/  @P0 IADD3 R4, P1, R7.reuse, UR4, RZ ;  /* 0x0000000407040c10 */ /* 0x040fe2000ff3e0ff */
[----:B------:R0:W-:Y:S03]  /*d670*/  STL [R1+0x20], R6 ;  /* 0x0000200601007387 */ /* 0x0001e60000100800 */
[----:B------:R-:W-:Y:S01]  /*d680*/  @P0 IADD3.X R5, R6, UR5, RZ, P1, !PT ;  /* 0x0000000506050c10 */ /* 0x000fe20008ffe4ff */
[----:B------:R-:W-:Y:S02]  /*d690*/  ULDC.64 UR4, c[0x0][0xa08] ;  /* 0x0002820000047ab9 */ /* 0x000fe40000000a00 */
[----:B------:R-:W-:Y:S01]  /*d6a0*/  IADD3 R2, P1, R7, UR4, RZ ;  /* 0x0000000407027c10 */ /* 0x000fe2000ff3e0ff */
[----:B-1----:R-:W-:-:S03]  /*d6b0*/  IMAD.MOV.U32 R7, RZ, RZ, RZ ;  /* 0x000000ffff077224 */ /* 0x002fc600078e00ff */
[----:B------:R-:W-:Y:S02]  /*d6c0*/  IADD3.X R3, R6, UR5, RZ, P1, !PT ;  /* 0x0000000506037c10 */ /* 0x000fe40008ffe4ff */
[----:B------:R-:W-:-:S04]  /*d6d0*/  ISETP.NE.U32.AND P1, PT, RZ, UR4, PT ;  /* 0x00000004ff007c0c */ /* 0x000fc8000bf25070 */
[----:B------:R-:W-:Y:S01]  /*d6e0*/  ISETP.NE.AND.EX P1, PT, RZ, UR5, PT, P1 ;  /* 0x00000005ff007c0c */ /* 0x000fe2000bf25310 */
[----:B------:R-:W-:Y:S02]  /*d6f0*/  ULDC.64 UR4, c[0x0][0x3f8] ;  /* 0x0000fe0000047ab9 */ /* 0x000fe40000000a00 */
[----:B------:R-:W-:-:S03]  /*d700*/  UISETP.NE.U32.AND UP0, UPT, UR4, URZ, UPT ;  /* 0x0000003f0400728c */ /* 0x000fc6000bf05070 */
[----:B------:R-:W-:Y:S01]  /*d710*/  ULDC UR4, c[0x0][0x404] ;  /* 0x0001010000047ab9 */ /* 0x000fe20000000800 */
[----:B------:R-:W-:-:S03]  /*d720*/  UISETP.NE.AND.EX UP0, UPT, UR5, URZ, UPT, UP0 ;  /* 0x0000003f0500728c */ /* 0x000fc6000bf05300 */
[----:B------:R-:W-:Y:S01]  /*d730*/  ULDC UR5, c[0x0][0x2e0] ;  /* 0x0000b80000057ab9 */ /* 0x000fe20000000800 */
[----:B------:R-:W-:Y:S02]  /*d740*/  USEL UR4, UR4, 0x1, UP0 ;  /* 0x0000000104047887 */ /* 0x000fe40008000000 */
[----:B------:R1:W5:Y:S02]  /*d750*/  @P1 LDG.E R7, desc[UR60][R2.64] ;  /* 0x0000003c02071981 */ /* 0x000364000c1e1900 */
[----:B------:R-:W-:-:S06]  /*d760*/  UIMAD UR4, UR4, UR5, URZ ;  /* 0x00000005040472a4 */ /* 0x000fcc000f8e023f */
[----:B0-----:R-:W-:-:S06]  /*d770*/  IMAD.U32 R6, RZ, RZ, UR4 ;  /* 0x00000004ff067e24 */ /* 0x001fcc000f8e00ff */
[----:B------:R1:W5:Y:S01]  /*d780*/  @P0 LDG.E R6, desc[UR60][R4.64] ;  /* 0x0000003c04060981 */ /* 0x000362000c1e1900 */
[----:B------:R-:W-:Y:S05]  /*d790*/  @P0 BRA `(.L_x_308) ;  /* 0x0000000000100947 */ /* 0x000fea0003800000 */
[----:B------:R-:W-:Y:S05]  /*d7a0*/  @!P1 BRA `(.L_x_308) ;  /* 0x00000000000c9947 */ /* 0x000fea0003800000 */
[----:B-----5:R-:W2:Y:S04]  /*d7b0*/  LDG.E R6, desc[UR60][R2.64] ;  /* 0x0000003c02067981 */ /* 0x020ea8000c1e1900 */
[----:B-1----:R-:W2:Y:S02]  /*d7c0*/  LDG.E R5, desc[UR60][R2.64+0x4] ;  /* 0x0000043c02057981 */ /* 0x002ea4000c1e1900 */
[----:B--2---:R-:W-:-:S07]  /*d7d0*/  IMAD.IADD R6, R5, 0x1, -R6 ;  /* 0x0000000105067824 */ /* 0x004fce00078e0a06 */
.L_x_308:
[--C-:B-1---5:R-:W-:Y:S01]  /*d7e0*/  IMAD.IADD R4, R6, 0x1, -R0.reuse ;  /* 0x0000000106047824 */ /* 0x122fe200078e0a00 */
[----:B------:R-:W-:Y:S01]  /*d7f0*/  BSSY B6, `(.L_x_309) ;  /* 0x0000326000067945 */ /* 0x000fe20003800000 */
[----:B------:R-:W-:Y:S02]  /*d800*/  IMAD.IADD R3, R7, 0x1, R0 ;  /* 0x0000000107037824 */ /* 0x000fe400078e0200 */
[----:B------:R-:W-:Y:S01]  /*d810*/  IMAD.MOV.U32 R2, RZ, RZ, RZ ;  /* 0x000000ffff027224 */ /* 0x000fe200078e00ff */
[----:B------:R-:W-:Y:S01]  /*d820*/  STL [R1+0x24], R4 ;  /* 0x0000240401007387 */ /* 0x000fe20000100800 */
[----:B------:R-:W-:-:S03]  /*d830*/  ISETP.GT.AND P0, PT, R4, RZ, PT ;  /* 0x000000ff0400720c */ /* 0x000fc60003f04270 */
[----:B------:R0:W-:Y:S02]  /*d840*/  STL [R1+0x4], R3 ;  /* 0x0000040301007387 */ /* 0x0001e40000100800 */
[----:B0-----:R-:W-:-:S04]  /*d850*/  VIADD R3, R4, 0x6f ;  /* 0x0000006f04037836 */ /* 0x001fc80000000000 */
[----:B------:R-:W-:-:S05]  /*d860*/  IMAD.HI R2, R3, -0x6db6db6d, R2 ;  /* 0x9249249303027827 */ /* 0x000fca00078e0202 */
[----:B------:R-:W-:-:S04]  /*d870*/  SHF.R.U32.HI R3, RZ, 0x1f, R2 ;  /* 0x0000001fff037819 */ /* 0x000fc80000011602 */
[----:B------:R-:W-:-:S05]  /*d880*/  LEA.HI.SX32 R0, R2, R3, 0x1a ;  /* 0x0000000302007211 */ /* 0x000fca00078fd2ff */
[----:B------:R0:W-:Y:S01]  /*d890*/  STL [R1+0x18], R0 ;  /* 0x0000180001007387 */ /* 0x0001e20000100800 */
[----:B------:R-:W-:Y:S05]  /*d8a0*/  @P0 BRA `(.L_x_310) ;  /* 0x0000000000440947 */ /* 0x000fea0003800000 */
[----:B------:R-:W1:Y:S02]  /*d8b0*/  S2R R4, SR_TID.X ;  /* 0x0000000000047919 */ /* 0x000e640000002100 */
[----:B-1----:R-:W-:-:S04]  /*d8c0*/  LOP3.LUT R4, R4, 0x1f, RZ, 0xc0, !PT ;  /* 0x0000001f04047812 */ /* 0x002fc800078ec0ff */
[----:B------:R-:W-:-:S13]  /*d8d0*/  ISETP.NE.AND P1, PT, R4, RZ, PT ;  /* 0x000000ff0400720c */ /* 0x000fda0003f25270 */
[----:B------:R-:W-:Y:S05]  /*d8e0*/  @P1 BRA `(.L_x_311) ;  /* 0x0000003000581947 */ /* 0x000fea0003800000 */
[----:B------:R-:W1:Y:S01]  /*d8f0*/  S2R R7, SR_LANEID ;  /* 0x0000000000077919 */ /* 0x000e620000000000 */
[----:B------:R-:W-:Y:S01]  /*d900*/  VOTEU.ANY UR4, UPT, PT ;  /* 0x0000000000047886 */ /* 0x000fe200038e0100 */
[----:B------:R-:W2:Y:S01]  /*d910*/  LDC.64 R2, c[0x0][0xc38] ;  /* 0x00030e00ff027b82 */ /* 0x000ea20000000a00 */
[----:B0-----:R-:W1:Y:S08]  /*d920*/  FLO.U32 R0, UR4 ;  /* 0x0000000400007d00 */ /* 0x001e7000080e0000 */
[----:B------:R-:W2:Y:S01]  /*d930*/  POPC R5, UR4 ;  /* 0x0000000400057d09 */ /* 0x000ea20008000000 */
[----:B-1----:R-:W-:-:S13]  /*d940*/  ISETP.EQ.U32.AND P0, PT, R0, R7, PT ;  /* 0x000000070000720c */ /* 0x002fda0003f02070 */
[----:B--2---:R-:W2:Y:S01]  /*d950*/  @P0 ATOMG.E.ADD.STRONG.GPU PT, R3, desc[UR60][R2.64], R5 ;  /* 0x00000005020309a8 */ /* 0x004ea200081ee1fc */
[----:B------:R-:W0:Y:S02]  /*d960*/  S2R R4, SR_LTMASK ;  /* 0x0000000000047919 */ /* 0x000e240000003900 */
[----:B0-----:R-:W-:-:S04]  /*d970*/  LOP3.LUT R4, R4, UR4, RZ, 0xc0, !PT ;  /* 0x0000000404047c12 */ /* 0x001fc8000f8ec0ff */
[----:B------:R-:W0:Y:S01]  /*d980*/  POPC R7, R4 ;  /* 0x0000000400077309 */ /* 0x000e220000000000 */
[----:B--2---:R-:W0:Y:S02]  /*d990*/  SHFL.IDX PT, R0, R3, R0, 0x1f ;  /* 0x00001f0003007589 */ /* 0x004e2400000e0000 */
[----:B0-----:R-:W-:Y:S01]  /*d9a0*/  IADD3 R16, R0, UR36, R7 ;  /* 0x0000002400107c10 */ /* 0x001fe2000fffe007 */
[----:B------:R-:W-:Y:S06]  /*d9b0*/  BRA `(.L_x_311) ;  /* 0x0000003000247947 */ /* 0x000fec0003800000 */
.L_x_310:
[----:B------:R-:W1:Y:S01]  /*d9c0*/  S2R R3, SR_CgaCtaId ;  /* 0x0000000000037919 */ /* 0x000e620000008800 */
[----:B0-----:R-:W-:-:S04]  /*d9d0*/  MOV R0, 0x400 ;  /* 0x0000040000007802 */ /* 0x001fc80000000f00 */
[----:B-1----:R-:W-:-:S05]  /*d9e0*/  LEA R2, R3, R0, 0x18 ;  /* 0x0000000003027211 */ /* 0x002fca00078ec0ff */
[----:B------:R0:W-:Y:S01]  /*d9f0*/  STL [R1+0x10], R2 ;  /* 0x0000100201007387 */ /* 0x0001e20000100800 */
[----:B------:R-:W-:-:S05]  /*da00*/  VIADD R0, R2, 0x21400 ;  /* 0x0002140002007836 */ /* 0x000fca0000000000 */
[----:B------:R-:W-:-:S13]  /*da10*/  LOP3.LUT P0, RZ, R0, 0x3ff, RZ, 0xc0, !PT ;  /* 0x000003ff00ff7812 */ /* 0x000fda000780c0ff */
[----:B0-----:R-:W-:Y:S05]  /*da20*/  @!P0 BRA `(.L_x_312) ;  /* 0x0000000000408947 */ /* 0x001fea0003800000 */
[----:B------:R-:W-:Y:S01]  /*da30*/  MOV R2, 0x0 ;  /* 0x0000000000027802 */ /* 0x000fe20000000f00 */
[----:B------:R-:W-:Y:S01]  /*da40*/  ULDC.64 UR6, c[0x4][0xa8] ;  /* 0x01002a0000067ab9 */ /* 0x000fe20000000a00 */
[----:B------:R-:W-:Y:S01]  /*da50*/  ULDC.64 UR8, c[0x4][0xb0] ;  /* 0x01002c0000087ab9 */ /* 0x000fe20000000a00 */
[----:B------:R-:W-:Y:S01]  /*da60*/  ULDC.64 UR4, c[0x4][0x8] ;  /* 0x0100020000047ab9 */ /* 0x000fe20000000a00 */
[----:B------:R-:W-:Y:S01]  /*da70*/  IMAD.U32 R4, RZ, RZ, UR6 ;  /* 0x00000006ff047e24 */ /* 0x000fe2000f8e00ff */
[----:B------:R-:W-:Y:S01]  /*da80*/  MOV R11, UR5 ;  /* 0x00000005000b7c02 */ /* 0x000fe20008000f00 */
[----:B------:R-:W0:Y:S01]  /*da90*/  LDC.64 R2, c[0x4][R2] ;  /* 0x0100000002027b82 */ /* 0x000e220000000a00 */
        /* <DEDUP_REMOVED lines=8> */
[----:B0-----:R-:W-:Y:S05]  /*db20*/  CALL.ABS.NOINC R2 ;  /* 0x0000000002007343 */ /* 0x001fea0003c00000 */
.L_x_312:
        /* <DEDUP_REMOVED lines=8> */
[----:B------:R0:W1:Y:S01]  /*dbb0*/  LDC.64 R2, c[0x4][R0] ;  /* 0x0100000000027b82 */ /* 0x0000620000000a00 */
        /* <DEDUP_REMOVED lines=8> */
[----:B0-----:R-:W-:-:S07]  /*dc40*/  IMAD.MOV.U32 R13, RZ, RZ, RZ ;  /* 0x000000ffff0d7224 */ /* 0x001fce00078e00ff */
[----:B------:R-:W-:-:S07]  /*dc50*/  LEPC R20, `(.L_x_314) ;  /* 0x000000001014794e */ /* 0x000fce0000000000 */
[----:B-1----:R-:W-:Y:S05]  /*dc60*/  CALL.ABS.NOINC R2 ;  /* 0x0000000002007343 */ /* 0x002fea0003c00000 */
.L_x_314:
        /* <DEDUP_REMOVED lines=16> */
.L_x_313:
[----:B------:R-:W2:Y:S01]  /*dd70*/  LDL.LU R2, [R1+0x1c] ;  /* 0x00001c0001027983 */ /* 0x000ea20000300800 */
[----:B------:R-:W-:-:S03]  /*dd80*/  ULDC.64 UR4, c[0x0][0x9f8] ;  /* 0x00027e0000047ab9 */ /* 0x000fc60000000a00 */
[----:B------:R-:W3:Y:S04]  /*dd90*/  LDL.LU R0, [R1+0x20] ;  /* 0x0000200001007983 */ /* 0x000ee80000300800 */
[----:B------:R-:W4:Y:S04]  /*dda0*/  LDL.LU R4, [R1+0x2c] ;  /* 0x00002c0001047983 */ /* 0x000f280000300800 */
[----:B------:R-:W4:Y:S01]  /*ddb0*/  LDL.LU R8, [R1+0x14] ;  /* 0x0000140001087983 */ /* 0x000f220000300800 */
[----:B------:R-:W-:-:S04]  /*ddc0*/  ISETP.NE.U32.AND P0, PT, RZ, UR4, PT ;  /* 0x00000004ff007c0c */ /* 0x000fc8000bf05070 */
[----:B------:R-:W-:Y:S01]  /*ddd0*/  ISETP.NE.AND.EX P0, PT, RZ, UR5, PT, P0 ;  /* 0x00000005ff007c0c */ /* 0x000fe2000bf05300 */
[----:B------:R-:W0:Y:S02]  /*dde0*/  S2R R9, SR_TID.X ;  /* 0x0000000000097919 */ /* 0x000e240000002100 */
[----:B0-----:R-:W-:-:S04]  /*ddf0*/  LOP3.LUT R9, R9, 0x1f, RZ, 0xc0, !PT ;  /* 0x0000001f09097812 */ /* 0x001fc800078ec0ff */
[----:B------:R-:W-:-:S13]  /*de00*/  ISETP.NE.AND P6, PT, R9, RZ, PT ;  /* 0x000000ff0900720c */ /* 0x000fda0003fc5270 */
[----:B------:R-:W-:-:S05]  /*de10*/  VOTEU.ALL UP1, P6 ;  /* 0x00000000003f7886 */ /* 0x000fca0003020000 */
[----:B------:R-:W-:-:S04]  /*de20*/  @!UP1 UIADD3 UR8, UP0, UR38, 0x270, URZ ;  /* 0x0000027026089890 */ /* 0x000fc8000ff1e03f */
[----:B------:R-:W-:-:S03]  /*de30*/  @!UP1 UIADD3.X UR9, URZ, UR39, URZ, UP0, !UPT ;  /* 0x000000273f099290 */ /* 0x000fc600087fe43f */
[----:B------:R-:W-:Y:S01]  /*de40*/  VOTEU.ALL UP0, P6 ;  /* 0x00000000003f7886 */ /* 0x000fe20003000000 */
[----:B--2---:R-:W-:-:S04]  /*de50*/  @P0 IADD3 R2, P1, R2, UR4, RZ ;  /* 0x0000000402020c10 */ /* 0x004fc8000ff3e0ff */
[----:B---3--:R-:W-:Y:S01]  /*de60*/  @P0 IADD3.X R3, R0, UR5, RZ, P1, !PT ;  /* 0x0000000500030c10 */ /* 0x008fe20008ffe4ff */
[----:B------:R-:W-:Y:S01]  /*de70*/  ULDC.64 UR4, c[0x0][0xa00] ;  /* 0x0002800000047ab9 */ /* 0x000fe20000000a00 */
[----:B----4-:R-:W-:Y:S02]  /*de80*/  IMAD R17, R17, 0x80, R4 ;  /* 0x0000008011117824 */ /* 0x010fe400078e0204 */
[----:B------:R-:W0:Y:S01]  /*de90*/  LDC R4, c[0x0][0x428] ;  /* 0x00010a00ff047b82 */ /* 0x000e220000000800 */
[----:B------:R-:W-:-:S06]  /*dea0*/  IMAD.MOV.U32 R0, RZ, RZ, R8 ;  /* 0x000000ffff007224 */ /* 0x000fcc00078e0008 */
[----:B------:R1:W5:Y:S01]  /*deb0*/  @P0 LDG.E R0, desc[UR60][R2.64] ;  /* 0x0000003c02000981 */ /* 0x000362000c1e1900 */
[----:B------:R-:W-:Y:S02]  /*dec0*/  PLOP3.LUT P1, PT, P6, PT, PT, 0x8, 0x0 ;  /* 0x000000000000781c */ /* 0x000fe4000372e170 */
[----:B0-----:R-:W-:Y:S01]  /*ded0*/  ISETP.NE.AND P0, PT, R4, 0x1, PT ;  /* 0x000000010400780c */ /* 0x001fe20003f05270 */
[----:B------:R-:W-:-:S12]  /*dee0*/  IMAD.MOV.U32 R4, RZ, RZ, R18 ;  /* 0x000000ffff047224 */ /* 0x000fd800078e0012 */
[----:B------:R-:W0:Y:S08]  /*def0*/  @P0 LDC R7, c[0x0][0x42c] ;  /* 0x00010b00ff070b82 */ /* 0x000e300000000800 */
[----:B------:R-:W2:Y:S01]  /*df00*/  @P0 LDC R5, c[0x0][0x430] ;  /* 0x00010c00ff050b82 */ /* 0x000ea20000000800 */
[----:B0-----:R-:W-:-:S05]  /*df10*/  @P0 IMAD.HI.U32 R6, R18, R7, RZ ;  /* 0x0000000712060227 */ /* 0x001fca00078e00ff */
[----:B--2---:R-:W-:Y:S02]  /*df20*/  @P0 SHF.R.U32.HI R4, RZ, R5, R6 ;  /* 0x00000005ff040219 */ /* 0x004fe40000011606 */
[----:B------:R-:W-:-:S04]  /*df30*/  ISETP.NE.U32.AND P0, PT, RZ, UR4, PT ;  /* 0x00000004ff007c0c */ /* 0x000fc8000bf05070 */
[----:B------:R-:W-:-:S04]  /*df40*/  ISETP.NE.AND.EX P0, PT, RZ, UR5, PT, P0 ;  /* 0x00000005ff007c0c */ /* 0x000fc8000bf05300 */
[----:B-1----:R-:W-:-:S09]  /*df50*/  SEL R6, R8, RZ, !P0 ;  /* 0x000000ff08067207 */ /* 0x002fd20004000000 */
.L_x_315:
[----:B------:R-:W-:Y:S02]  /*df60*/  PLOP3.LUT P0, PT, P0, P1, PT, 0xa2, 0x0 ;  /* 0x000000000000781c */ /* 0x000fe40000703472 */
[----:B------:R-:W-:Y:S01]  /*df70*/  @P1 R2UR P0, UR7, R6 ;  /* 0x00000000060712ca */ /* 0x000fe20000000000 */
[----:B------:R-:W-:-:S07]  /*df80*/  UMOV UR4, URZ ;  /* 0x0000003f00047c82 */ /* 0x000fce0008000000 */
[----:B------:R-:W-:Y:S02]  /*df90*/  PLOP3.LUT P0, PT, P0, P1, PT, 0xa2, 0x0 ;  /* 0x000000000000781c */ /* 0x000fe40000703472 */
[----:B------:R-:W-:-:S08]  /*dfa0*/  @P1 R2UR.OR P0, UR6, R18 ;  /* 0x00000000120612ca */ /* 0x000fd00000100000 */
[----:B------:R-:W-:Y:S02]  /*dfb0*/  PLOP3.LUT P0, PT, P0, P1, PT, 0xa2, 0x0 ;  /* 0x000000000000781c */ /* 0x000fe40000703472 */
[----:B------:R-:W-:-:S08]  /*dfc0*/  @P1 R2UR.OR P0, UR5, R17 ;  /* 0x00000000110512ca */ /* 0x000fd00000100000 */
[----:B------:R-:W-:-:S05]  /*dfd0*/  @P1 PLOP3.LUT P1, PT, P0, PT, PT, 0x80, 0x0 ;  /* 0x000000000000181c */ /* 0x000fca000072f070 */
[----:B------:R0:W-:Y:S08]  /*dfe0*/  @!UP0 UTMAPF.L2.4D [UR4], [UR8] ;  /* 0x00000004080085b8 */ /* 0x0001f00008018000 */
[----:B0-----:R-:W-:Y:S05]  /*dff0*/  @P1 BRA.U.ANY `(.L_x_315) ;  /* 0xfffffffd00d81947 */ /* 0x001fea000393ffff */
[----:B------:R-:W0:Y:S01]  /*e000*/  S2R R2, SR_TID.X ;  /* 0x0000000000027919 */ /* 0x000e220000002100 */
[----:B------:R-:W-:Y:S01]  /*e010*/  UMOV UR4, 0x40 ;  /* 0x0000004000047882 */ /* 0x000fe20000000000 */
[----:B0-----:R-:W-:-:S04]  /*e020*/  LOP3.LUT R2, R2, 0x1f, RZ, 0xc0, !PT ;  /* 0x0000001f02027812 */ /* 0x001fc800078ec0ff */
[----:B------:R-:W-:-:S04]  /*e030*/  ISETP.NE.AND P2, PT, R2, RZ, PT ;  /* 0x000000ff0200720c */ /* 0x000fc80003f45270 */
[----:B------:R-:W-:-:S09]  /*e040*/  PLOP3.LUT P1, PT, P2, PT, PT, 0x8, 0x0 ;  /* 0x000000000000781c */ /* 0x000fd2000172e170 */
[----:B------:R-:W-:-:S05]  /*e050*/  VOTEU.ALL UP0, P2 ;  /* 0x00000000003f7886 */ /* 0x000fca0001000000 */
.L_x_316:
[----:B------:R-:W-:Y:S02]  /*e060*/  PLOP3.LUT P0, PT, P0, P1, PT, 0xa2, 0x0 ;  /* 0x000000000000781c */ /* 0x000fe40000703472 */
[----:B------:R-:W-:-:S08]  /*e070*/  @P1 R2UR P0, UR7, R6 ;  /* 0x00000000060712ca */ /* 0x000fd00000000000 */
        /* <DEDUP_REMOVED lines=13> */
.L_x_317:
        /* <DEDUP_REMOVED lines=9> */
[----:B------:R-:W0:Y:S01]  /*e1e0*/  LDC.64 R2, c[0x0][0x3f8] ;  /* 0x0000fe00ff027b82 */ /* 0x000e220000000a00 */
[----:B------:R-:W-:Y:S02]  /*e1f0*/  ULDC.64 UR4, c[0x0][0xa08] ;  /* 0x0002820000047ab9 */ /* 0x000fe40000000a00 */
[----:B0-----:R-:W-:Y:S01]  /*e200*/  LOP3.LUT P0, RZ, R2, UR4, RZ, 0xfc, !PT ;  /* 0x0000000402ff7c12 */ /* 0x001fe2000f80fcff */
[----:B------:R-:W-:-:S03]  /*e210*/  UMOV UR4, 0xffffffff ;  /* 0xffffffff00047882 */ /* 0x000fc60000000000 */
[----:B------:R-:W-:-:S04]  /*e220*/  LOP3.LUT P0, RZ, R3, UR5, RZ, 0xfc, P0 ;  /* 0x0000000503ff7c12 */ /* 0x000fc8000800fcff */
[----:B-----5:R-:W-:Y:S01]  /*e230*/  SEL R5, R0, RZ, !P0 ;  /* 0x000000ff00057207 */ /* 0x020fe20004000000 */
[----:B------:R-:W-:Y:S08]  /*e240*/  BRA.DIV UR4, `(.L_x_318) ;  /* 0x0000003604d07947 */ /* 0x000ff0000b800000 */
.L_x_388:
[----:B------:R-:W2:Y:S01]  /*e250*/  LDL R7, [R1+0x18] ;  /* 0x0000180001077983 */ /* 0x000ea20000100800 */
[----:B------:R-:W-:Y:S01]  /*e260*/  UMOV UR4, 0xffffffff ;  /* 0xffffffff00047882 */ /* 0x000fe20000000000 */
[----:B------:R-:W-:Y:S01]  /*e270*/  SHF.R.S32.HI R12, RZ, 0x1f, R0 ;  /* 0x0000001fff0c7819 */ /* 0x000fe20000011400 */
[----:B--2---:R-:W-:Y:S01]  /*e280*/  VIADD R7, R7, 0xffffffff ;  /* 0xffffffff07077836 */ /* 0x004fe20000000000 */
[----:B------:R-:W-:Y:S06]  /*e290*/  BRA.DIV UR4, `(.L_x_319) ;  /* 0x0000003604f07947 */ /* 0x000fec000b800000 */
[----:B------:R-:W-:-:S13]  /*e2a0*/  ELECT P6, URZ, PT ;  /* 0x00000000003f782f */ /* 0x000fda00038c0000 */
.L_x_391:
[----:B------:R-:W-:Y:S05]  /*e2b0*/  @!P6 BRA `(.L_x_320) ;  /* 0x000000040034e947 */ /* 0x000fea0003800000 */
[----:B------:R0:W-:Y:S01]  /*e2c0*/  STL [R1+0xc], R7 ;  /* 0x00000c0701007387 */ /* 0x0001e20000100800 */
[----:B------:R-:W-:-:S04]  /*e2d0*/  ISETP.NE.U32.AND P0, PT, R2, RZ, PT ;  /* 0x000000ff0200720c */ /* 0x000fc80003f05070 */
[----:B------:R-:W-:-:S13]  /*e2e0*/  ISETP.NE.AND.EX P0, PT, R3, RZ, PT, P0 ;  /* 0x000000ff0300720c */ /* 0x000fda0003f05300 */
[----:B0-----:R-:W-:Y:S05]  /*e2f0*/  @!P0 BRA `(.L_x_321) ;  /* 0x00000000004c8947 */ /* 0x001fea0003800000 */
[----:B------:R-:W0:Y:S01]  /*e300*/  LDC R10, c[0x0][0x41c] ;  /* 0x00010700ff0a7b82 */ /* 0x000e220000000800 */
[----:B------:R-:W-:Y:S01]  /*e310*/  IMAD.MOV.U32 R5, RZ, RZ, R7 ;  /* 0x000000ffff057224 */ /* 0x000fe200078e0007 */
[----:B------:R-:W-:Y:S01]  /*e320*/  ULDC.64 UR4, c[0x0][0x408] ;  /* 0x0001020000047ab9 */ /* 0x000fe20000000a00 */
[----:B0-----:R-:W-:-:S13]  /*e330*/  ISETP.NE.AND P0, PT, R10, 0x1, PT ;  /* 0x000000010a00780c */ /* 0x001fda0003f05270 */
[----:B------:R-:W0:Y:S02]  /*e340*/  @P0 LDC.64 R8, c[0x0][0x420] ;  /* 0x00010800ff080b82 */ /* 0x000e240000000a00 */
[----:B0-----:R-:W-:-:S05]  /*e350*/  @P0 IMAD.HI.U32 R8, R7, R8, RZ ;  /* 0x0000000807080227 */ /* 0x001fca00078e00ff */
[----:B------:R-:W-:-:S05]  /*e360*/  @P0 SHF.R.U32.HI R5, RZ, R9, R8 ;  /* 0x00000009ff050219 */ /* 0x000fca0000011608 */
[----:B------:R-:W-:-:S04]  /*e370*/  IMAD.MOV R8, RZ, RZ, -R5 ;  /* 0x000000ffff087224 */ /* 0x000fc800078e0a05 */
[----:B------:R-:W-:Y:S02]  /*e380*/  IMAD R9, R10, R8, R7 ;  /* 0x000000080a097224 */ /* 0x000fe400078e0207 */
[----:B------:R-:W-:-:S03]  /*e390*/  IMAD R8, R12, UR4, RZ ;  /* 0x000000040c087c24 */ /* 0x000fc6000f8e02ff */
[----:B------:R0:W-:Y:S01]  /*e3a0*/  STL [R1+0xc], R9 ;  /* 0x00000c0901007387 */ /* 0x0001e20000100800 */
[----:B------:R-:W-:Y:S02]  /*e3b0*/  IMAD R10, R0, UR5, R8 ;  /* 0x00000005000a7c24 */ /* 0x000fe4000f8e0208 */
[--C-:B------:R-:W-:Y:S01]  /*e3c0*/  IMAD.MOV.U32 R8, RZ, RZ, R5.reuse ;  /* 0x000000ffff087224 */ /* 0x100fe200078e0005 */
[----:B0-----:R-:W-:-:S03]  /*e3d0*/  SHF.R.S32.HI R9, RZ, 0x1f, R5 ;  /* 0x0000001fff097819 */ /* 0x001fc60000011405 */
[----:B------:R-:W-:-:S04]  /*e3e0*/  IMAD.WIDE.U32 R8, R0, UR4, R8 ;  /* 0x0000000400087c25 */ /* 0x000fc8000f8e0008 */
[----:B------:R-:W-:Y:S01]  /*e3f0*/  IMAD.IADD R5, R9, 0x1, R10 ;  /* 0x0000000109057824 */ /* 0x000fe200078e020a */
[----:B------:R-:W-:-:S04]  /*e400*/  LEA R10, P0, R8, R2, 0x2 ;  /* 0x00000002080a7211 */ /* 0x000fc800078010ff */
[----:B------:R-:W-:-:S05]  /*e410*/  LEA.HI.X R11, R8, R3, R5, 0x2, P0 ;  /* 0x00000003080b7211 */ /* 0x000fca00000f1405 */
[----:B------:R0:W5:Y:S04]  /*e420*/  LDG.E R5, desc[UR60][R10.64] ;  /* 0x0000003c0a057981 */ /* 0x000168000c1e1900 */
.L_x_321:
[----:B------:R-:W2:Y:S01]  /*e430*/  LDL R8, [R1] ;  /* 0x0000000001087983 */ /* 0x000ea20000100800 */
[----:B0-----:R-:W-:-:S03]  /*e440*/  MOV R10, 0x400 ;  /* 0x00000400000a7802 */ /* 0x001fc60000000f00 */
[----:B------:R-:W3:Y:S01]  /*e450*/  LDL R9, [R1+0x8] ;  /* 0x0000080001097983 */ /* 0x000ee20000100800 */
[----:B------:R-:W0:Y:S02]  /*e460*/  S2R R11, SR_CgaCtaId ;  /* 0x00000000000b7919 */ /* 0x000e240000008800 */
[----:B0-----:R-:W-:-:S05]  /*e470*/  LEA R10, R11, R10, 0x18 ;  /* 0x0000000a0b0a7211 */ /* 0x001fca00078ec0ff */
[----:B--2---:R-:W-:Y:S01]  /*e480*/  IMAD R8, R8, 0x8, R10 ;  /* 0x0000000808087824 */ /* 0x004fe200078e020a */
[----:B---3--:R-:W-:-:S04]  /*e490*/  SHF.L.U32 R9, R9, 0x1f, RZ ;  /* 0x0000001f09097819 */ /* 0x008fc800000006ff */
[----:B------:R-:W0:Y:S02]  /*e4a0*/  SYNCS.PHASECHK.TRANS64.TRYWAIT P0, [R8+URZ+0x36840], R9 ;  /* 0x03684009080075a7 */ /* 0x000e24000800017f */
[----:B0-----:R-:W-:Y:S05]  /*e4b0*/  @!P0 BRA `(.L_x_322) ;  /* 0x0000003400888947 */ /* 0x001fea0003800000 */
.L_x_392:
[----:B------:R-:W1:Y:S02]  /*e4c0*/  S2R R10, SR_TID.X ;  /* 0x00000000000a7919 */ /* 0x000e640000002100 */
[----:B-1----:R-:W-:-:S04]  /*e4d0*/  LOP3.LUT R10, R10, 0x7f, RZ, 0xc0, !PT ;  /* 0x0000007f0a0a7812 */ /* 0x002fc800078ec0ff */
[----:B------:R-:W-:-:S13]  /*e4e0*/  ISETP.NE.AND P0, PT, R10, RZ, PT ;  /* 0x000000ff0a00720c */ /* 0x000fda0003f05270 */
[----:B------:R-:W-:Y:S05]  /*e4f0*/  @P0 BRA `(.L_x_323) ;  /* 0x00000000001c0947 */ /* 0x000fea0003800000 */
[----:B------:R-:W1:Y:S01]  /*e500*/  S2R R10, SR_TID.X ;  /* 0x00000000000a7919 */ /* 0x000e620000002100 */
[----:B0-----:R-:W-:-:S04]  /*e510*/  IMAD.MOV.U32 R9, RZ, RZ, 0xa800 ;  /* 0x0000a800ff097424 */ /* 0x001fc800078e00ff */
[----:B------:R2:W-:Y:S01]  /*e520*/  SYNCS.ARRIVE.TRANS64 RZ, [R8+URZ+0x36830], R9 ;  /* 0x0368300908ff79a7 */ /* 0x0005e2000800003f */
[----:B-1----:R-:W-:-:S04]  /*e530*/  LOP3.LUT R10, R10, 0x1f, RZ, 0xc0, !PT ;  /* 0x0000001f0a0a7812 */ /* 0x002fc800078ec0ff */
[----:B------:R-:W-:-:S13]  /*e540*/  ISETP.NE.AND P1, PT, R10, RZ, PT ;  /* 0x000000ff0a00720c */ /* 0x000fda0003f25270 */
[----:B--2---:R-:W-:Y:S05]  /*e550*/  @!P1 BRA `(.L_x_323) ;  /* 0x0000000000049947 */ /* 0x004fea0003800000 */
[----:B------:R-:W-:Y:S01]  /*e560*/  BPT.TRAP 0x1 ;  /* 0x000000040000795c */ /* 0x000fe20000300000 */
.L_x_323:
[----:B------:R-:W2:Y:S01]  /*e570*/  LDL R11, [R1] ;  /* 0x00000000010b7983 */ /* 0x000ea20000100800 */
[----:B------:R-:W-:-:S03]  /*e580*/  MOV R13, 0x400 ;  /* 0x00000400000d7802 */ /* 0x000fc60000000f00 */
[----:B------:R-:W3:Y:S04]  /*e590*/  LDL R10, [R1+0xc] ;  /* 0x00000c00010a7983 */ /* 0x000ee80000100800 */
[----:B0-----:R-:W4:Y:S01]  /*e5a0*/  LDL R9, [R1+0x4] ;  /* 0x0000040001097983 */ /* 0x001f220000100800 */
[----:B------:R-:W0:Y:S01]  /*e5b0*/  S2R R14, SR_CgaCtaId ;  /* 0x00000000000e7919 */ /* 0x000e220000008800 */
[----:B------:R-:W-:Y:S01]  /*e5c0*/  R2UR UR9, R8 ;  /* 0x00000000080972ca */ /* 0x000fe200000e0000 */
[----:B------:R-:W-:Y:S01]  /*e5d0*/  UIADD3 UR4, UP0, UR38, 0x370, URZ ;  /* 0x0000037026047890 */ /* 0x000fe2000ff1e03f */
[----:B------:R-:W-:Y:S02]  /*e5e0*/  R2UR UR12, R4 ;  /* 0x00000000040c72ca */ /* 0x000fe400000e0000 */
[----:B-----5:R-:W-:-:S02]  /*e5f0*/  R2UR UR13, R5 ;  /* 0x00000000050d72ca */ /* 0x020fc400000e0000 */
[----:B0-----:R-:W-:-:S07]  /*e600*/  LEA R13, R14, R13, 0x18 ;  /* 0x0000000d0e0d7211 */ /* 0x001fce00078ec0ff */
[----:B------:R-:W-:Y:S01]  /*e610*/  UIADD3 UR9, UR9, 0x36830, URZ ;  /* 0x0003683009097890 */ /* 0x000fe2000fffe03f */
[----:B------:R-:W-:Y:S01]  /*e620*/  UMOV UR10, URZ ;  /* 0x0000003f000a7c82 */ /* 0x000fe20008000000 */
[----:B------:R-:W-:Y:S01]  /*e630*/  UMOV UR6, 0x0 ;  /* 0x0000000000067882 */ /* 0x000fe20000000000 */
[----:B------:R-:W-:Y:S01]  /*e640*/  UMOV UR7, 0x14f00000 ;  /* 0x14f0000000077882 */ /* 0x000fe20000000000 */
[----:B------:R-:W-:Y:S01]  /*e650*/  UMOV UR16, 0x40 ;  /* 0x0000004000107882 */ /* 0x000fe20000000000 */
[----:B--2---:R-:W-:Y:S01]  /*e660*/  IMAD R8, R11, 0xa800, R13 ;  /* 0x0000a8000b087824 */ /* 0x004fe200078e020d */
[----:B---3--:R-:W-:-:S04]  /*e670*/  R2UR UR11, R10 ;  /* 0x000000000a0b72ca */ /* 0x008fc800000e0000 */
[----:B------:R-:W-:Y:S02]  /*e680*/  R2UR UR8, R8 ;  /* 0x00000000080872ca */ /* 0x000fe400000e0000 */
[----:B----4-:R-:W-:-:S11]  /*e690*/  R2UR UR5, R9 ;  /* 0x00000000090572ca */ /* 0x010fd600000e0000 */
[----:B------:R-:W-:Y:S02]  /*e6a0*/  UIADD3 UR14, UR8, 0x21400, URZ ;  /* 0x00021400080e7890 */ /* 0x000fe4000fffe03f */
[----:B------:R-:W-:Y:S02]  /*e6b0*/  UIMAD UR11, UR11, 0x70, UR5 ;  /* 0x000000700b0b78a4 */ /* 0x000fe4000f8e0205 */
[----:B------:R-:W-:Y:S02]  /*e6c0*/  UIADD3.X UR5, URZ, UR39, URZ, UP0, !UPT ;  /* 0x000000273f057290 */ /* 0x000fe400087fe43f */
[----:B------:R-:W-:Y:S02]  /*e6d0*/  UIADD3 UR15, UR8, 0x24c00, URZ ;  /* 0x00024c00080f7890 */ /* 0x000fe4000fffe03f */
[----:B------:R-:W-:-:S03]  /*e6e0*/  UIADD3 UR17, UR8, 0x28400, URZ ;  /* 0x0002840008117890 */ /* 0x000fc6000fffe03f */
[----:B------:R-:W-:Y:S02]  /*e6f0*/  UMOV UR8, UR14 ;  /* 0x0000000e00087c82 */ /* 0x000fe40008000000 */
[----:B------:R0:W-:Y:S01]  /*e700*/  UTMALDG.4D [UR8], [UR4], desc[UR6] ;  /* 0x00000608040075b4 */ /* 0x0001e20008019000 */
[----:B------:R-:W-:Y:S01]  /*e710*/  UMOV UR14, 0x80 ;  /* 0x00000080000e7882 */ /* 0x000fe20000000000 */
[----:B0-----:R-:W-:Y:S01]  /*e720*/  UMOV UR8, UR15 ;  /* 0x0000000f00087c82 */ /* 0x001fe20008000000 */
[----:B------:R-:W-:Y:S02]  /*e730*/  UMOV UR10, UR16 ;  /* 0x00000010000a7c82 */ /* 0x000fe40008000000 */
[----:B------:R0:W-:Y:S02]  /*e740*/  UTMALDG.4D [UR8], [UR4], desc[UR6] ;  /* 0x00000608040075b4 */ /* 0x0001e40008019000 */
[----:B0-----:R-:W-:Y:S01]  /*e750*/  UMOV UR8, UR17 ;  /* 0x0000001100087c82 */ /* 0x001fe20008000000 */
[----:B------:R-:W-:-:S02]  /*e760*/  UMOV UR10, UR14 ;  /* 0x0000000e000a7c82 */ /* 0x000fc40008000000 */
[----:B------:R0:W-:Y:S02]  /*e770*/  UTMALDG.4D [UR8], [UR4], desc[UR6] ;  /* 0x00000608040075b4 */ /* 0x0001e40008019000 */
[----:B0-----:R-:W-:Y:S01]  /*e780*/  NOP ;  /* 0x0000000000007918 */ /* 0x001fe20000000000 */
.L_x_320:
[----:B------:R-:W2:Y:S01]  /*e790*/  LDL.LU R11, [R1+0x28] ;  /* 0x00002800010b7983 */ /* 0x000ea20000300800 */
[----:B------:R-:W-:Y:S01]  /*e7a0*/  MOV R9, 0x400 ;  /* 0x0000040000097802 */ /* 0x000fe20000000f00 */
[----:B------:R-:W-:Y:S05]  /*e7b0*/  WARPSYNC.ALL ;  /* 0x0000000000007948 */ /* 0x000fea0003800000 */
[----:B------:R-:W0:Y:S01]  /*e7c0*/  S2R R10, SR_CgaCtaId ;  /* 0x00000000000a7919 */ /* 0x000e220000008800 */
[----:B------:R-:W-:-:S13]  /*e7d0*/  ELECT P0, URZ, PT ;  /* 0x00000000003f782f */ /* 0x000fda0003800000 */
[----:B------:R-:W-:Y:S01]  /*e7e0*/  @P0 R2UR UR13, R6 ;  /* 0x00000000060d02ca */ /* 0x000fe200000e0000 */
[----:B------:R-:W-:Y:S01]  /*e7f0*/  UIADD3 UR4, UP0, UR38, 0x270, URZ ;  /* 0x0000027026047890 */ /* 0x000fe2000ff1e03f */
[----:B------:R-:W-:Y:S01]  /*e800*/  @P0 R2UR UR12, R18 ;  /* 0x00000000120c02ca */ /* 0x000fe200000e0000 */
[----:B------:R-:W-:Y:S01]  /*e810*/  UMOV UR6, 0x0 ;  /* 0x0000000000067882 */ /* 0x000fe20000000000 */
[C---:B------:R-:W-:Y:S01]  /*e820*/  @P0 R2UR UR11, R17.reuse ;  /* 0x00000000110b02ca */ /* 0x040fe200000e0000 */
[----:B------:R-:W-:Y:S01]  /*e830*/  UIADD3.X UR5, URZ, UR39, URZ, UP0, !UPT ;  /* 0x000000273f057290 */ /* 0x000fe200087fe43f */
[----:B------:R-:W-:Y:S01]  /*e840*/  @P0 R2UR UR21, R6 ;  /* 0x00000000061502ca */ /* 0x000fe200000e0000 */
[----:B------:R-:W-:Y:S01]  /*e850*/  UMOV UR7, 0x12f00000 ;  /* 0x12f0000000077882 */ /* 0x000fe20000000000 */
[----:B------:R-:W-:Y:S01]  /*e860*/  UMOV UR10, URZ ;  /* 0x0000003f000a7c82 */ /* 0x000fe20008000000 */
[----:B------:R-:W-:Y:S01]  /*e870*/  @P0 R2UR UR20, R18 ;  /* 0x00000000121402ca */ /* 0x000fe200000e0000 */
[----:B------:R-:W-:Y:S01]  /*e880*/  UMOV UR14, 0x0 ;  /* 0x00000000000e7882 */ /* 0x000fe20000000000 */
[----:B------:R-:W-:Y:S01]  /*e890*/  @P0 R2UR UR19, R17 ;  /* 0x00000000111302ca */ /* 0x000fe200000e0000 */
[----:B------:R-:W-:Y:S01]  /*e8a0*/  @P0 IMAD.MOV.U32 R8, RZ, RZ, 0xc000 ;  /* 0x0000c000ff080424 */ /* 0x000fe200078e00ff */
[----:B------:R-:W-:Y:S01]  /*e8b0*/  UMOV UR15, 0x12f00000 ;  /* 0x12f00000000f7882 */ /* 0x000fe20000000000 */
[----:B------:R-:W-:Y:S01]  /*e8c0*/  UMOV UR18, 0x40 ;  /* 0x0000004000127882 */ /* 0x000fe20000000000 */
[----:B------:R-:W-:Y:S01]  /*e8d0*/  UMOV UR22, 0x0 ;  /* 0x0000000000167882 */ /* 0x000fe20000000000 */
[----:B------:R-:W-:Y:S01]  /*e8e0*/  UMOV UR23, 0x12f00000 ;  /* 0x12f0000000177882 */ /* 0x000fe20000000000 */
[----:B------:R-:W-:Y:S01]  /*e8f0*/  BSSY B0, `(.L_x_324) ;  /* 0x0000019000007945 */ /* 0x000fe20003800000 */
[----:B0-----:R-:W-:Y:S01]  /*e900*/  LEA R9, R10, R9, 0x18 ;  /* 0x000000090a097211 */ /* 0x001fe200078ec0ff */
[----:B------:R-:W-:Y:S03]  /*e910*/  BAR.SYNC.DEFER_BLOCKING 0x8, 0x120 ;  /* 0x0204800000007b1d */ /* 0x000fe60000010000 */
[----:B------:R-:W-:-:S13]  /*e920*/  R2UR UR24, R9 ;  /* 0x00000000091872ca */ /* 0x000fda00000e0000 */
[----:B------:R-:W-:Y:S02]  /*e930*/  UIADD3 UR8, UR24, 0x15400, URZ ;  /* 0x0001540018087890 */ /* 0x000fe4000fffe03f */
[----:B------:R-:W-:Y:S02]  /*e940*/  UIADD3 UR9, UR24, 0x36800, URZ ;  /* 0x0003680018097890 */ /* 0x000fe4000fffe03f */
[----:B------:R-:W-:Y:S01]  /*e950*/  UIADD3 UR16, UR24, 0x19400, URZ ;  /* 0x0001940018107890 */ /* 0x000fe2000fffe03f */
[----:B------:R0:W-:Y:S04]  /*e960*/  @P0 SYNCS.ARRIVE.TRANS64 RZ, [R9+URZ+0x36800], R8 ;  /* 0x0368000809ff09a7 */ /* 0x0001e8000800003f */
[----:B------:R-:W-:Y:S02]  /*e970*/  UMOV UR17, UR9 ;  /* 0x0000000900117c82 */ /* 0x000fe40008000000 */
[----:B------:R1:W-:Y:S02]  /*e980*/  UTMALDG.4D [UR8], [UR4], desc[UR6] ;  /* 0x00000608040075b4 */ /* 0x0003e40008019000 */
[----:B------:R0:W-:Y:S01]  /*e990*/  UTMALDG.4D [UR16], [UR4], desc[UR14] ;  /* 0x00000e10040075b4 */ /* 0x0001e20008019000 */
[----:B-1----:R-:W-:Y:S01]  /*e9a0*/  @P0 R2UR UR13, R6 ;  /* 0x00000000060d02ca */ /* 0x002fe200000e0000 */
[----:B------:R-:W-:Y:S01]  /*e9b0*/  UIADD3 UR8, UR24, 0x1d400, URZ ;  /* 0x0001d40018087890 */ /* 0x000fe2000fffe03f */
[----:B------:R-:W-:Y:S01]  /*e9c0*/  @P0 R2UR UR12, R18 ;  /* 0x00000000120c02ca */ /* 0x000fe200000e0000 */
[----:B------:R-:W-:Y:S01]  /*e9d0*/  UMOV UR10, 0x80 ;  /* 0x00000080000a7882 */ /* 0x000fe20000000000 */
[----:B------:R-:W-:-:S13]  /*e9e0*/  @P0 R2UR UR11, R17 ;  /* 0x00000000110b02ca */ /* 0x000fda00000e0000 */
[----:B------:R0:W-:Y:S01]  /*e9f0*/  UTMALDG.4D [UR8], [UR4], desc[UR22] ;  /* 0x00001608040075b4 */ /* 0x0001e20008019000 */
[----:B--2---:R-:W-:-:S04]  /*ea00*/  IADD3 R11, R11, 0x1, RZ ;  /* 0x000000010b0b7810 */ /* 0x004fc80007ffe0ff */
[----:B------:R-:W-:Y:S01]  /*ea10*/  LEA.HI R6, R11, R11, RZ, 0x1 ;  /* 0x0000000b0b067211 */ /* 0x000fe200078f08ff */
[----:B------:R0:W-:Y:S03]  /*ea20*/  STL [R1+0x28], R11 ;  /* 0x0000280b01007387 */ /* 0x0001e60000100800 */
[----:B------:R-:W-:-:S05]  /*ea30*/  LOP3.LUT R6, R6, 0xfffffffe, RZ, 0xc0, !PT ;  /* 0xfffffffe06067812 */ /* 0x000fca00078ec0ff */
[----:B------:R-:W-:-:S05]  /*ea40*/  IMAD.IADD R6, R11, 0x1, -R6 ;  /* 0x000000010b067824 */ /* 0x000fca00078e0a06 */
[----:B------:R-:W-:-:S04]  /*ea50*/  SHF.L.U32 R6, R6, 0x1f, RZ ;  /* 0x0000001f06067819 */ /* 0x000fc800000006ff */
[----:B------:R-:W1:Y:S02]  /*ea60*/  SYNCS.PHASECHK.TRANS64.TRYWAIT P0, [R9+URZ+0x36820], R6 ;  /* 0x03682006090075a7 */ /* 0x000e64000800017f */
[----:B01----:R-:W-:Y:S05]  /*ea70*/  @!P0 BRA `(.L_x_325) ;  /* 0x00000030002c8947 */ /* 0x003fea0003800000 */
.L_x_393:
[----:B------:R-:W-:Y:S05]  /*ea80*/  BSYNC B0 ;  /* 0x0000000000007941 */ /* 0x000fea0003800000 */
.L_x_324:
[----:B0-----:R-:W2:Y:S01]  /*ea90*/  LDL.LU R8, [R1+0x24] ;  /* 0x0000240001087983 */ /* 0x001ea20000300800 */
[----:B------:R-:W-:Y:S01]  /*eaa0*/  BSSY B0, `(.L_x_326) ;  /* 0x00001a6000007945 */ /* 0x000fe20003800000 */
[----:B--2---:R-:W-:-:S13]  /*eab0*/  ISETP.GE.AND P0, PT, R8, 0x71, PT ;  /* 0x000000710800780c */ /* 0x004fda0003f06270 */
[----:B------:R-:W-:Y:S05]  /*eac0*/  @!P0 BRA `(.L_x_327) ;  /* 0x00000018008c8947 */ /* 0x000fea0003800000 */
[----:B------:R-:W2:Y:S01]  /*ead0*/  LDL R8, [R1+0x18] ;  /* 0x0000180001087983 */ /* 0x000ea20000100800 */
[----:B------:R-:W-:Y:S01]  /*eae0*/  IMAD.MOV.U32 R6, RZ, RZ, 0x1 ;  /* 0x00000001ff067424 */ /* 0x000fe200078e00ff */
[----:B------:R-:W-:Y:S01]  /*eaf0*/  BSSY B1, `(.L_x_328) ;  /* 0x0000093000017945 */ /* 0x000fe20003800000 */
[----:B--2---:R-:W-:-:S05]  /*eb00*/  IMAD.MOV R14, RZ, RZ, -R8 ;  /* 0x000000ffff0e7224 */ /* 0x004fca00078e0a08 */
[----:B------:R-:W-:-:S05]  /*eb10*/  VIADDMNMX R14, R14, R6, 0xffffffff, !PT ;  /* 0xffffffff0e0e7446 */ /* 0x000fca0007800106 */
[----:B------:R-:W-:-:S05]  /*eb20*/  IMAD.IADD R6, R8, 0x1, R14 ;  /* 0x0000000108067824 */ /* 0x000fca00078e020e */
[----:B------:R-:W-:-:S04]  /*eb30*/  LOP3.LUT R6, R6, 0x1, RZ, 0xc0, !PT ;  /* 0x0000000106067812 */ /* 0x000fc800078ec0ff */
[----:B------:R-:W-:Y:S01]  /*eb40*/  ISETP.NE.U32.AND P0, PT, R6, 0x1, PT ;  /* 0x000000010600780c */ /* 0x000fe20003f05070 */
[----:B------:R-:W-:-:S12]  /*eb50*/  VIADD R6, R8, 0xfffffffe ;  /* 0xfffffffe08067836 */ /* 0x000fd80000000000 */
[----:B------:R-:W-:Y:S05]  /*eb60*/  @P0 BRA `(.L_x_329) ;  /* 0x00000008002c0947 */ /* 0x000fea0003800000 */
[----:B------:R-:W2:Y:S04]  /*eb70*/  LDL R9, [R1] ;  /* 0x0000000001097983 */ /* 0x000ea80000100800 */
[----:B------:R-:W3:Y:S01]  /*eb80*/  LDL R8, [R1+0x8] ;  /* 0x0000080001087983 */ /* 0x000ee20000100800 */
[----:B------:R-:W-:Y:S01]  /*eb90*/  BSSY B2, `(.L_x_330) ;  /* 0x0000084000027945 */ /* 0x000fe20003800000 */
[----:B--2---:R-:W-:-:S05]  /*eba0*/  VIADD R13, R9, 0x1 ;  /* 0x00000001090d7836 */ /* 0x004fca0000000000 */
[----:B------:R-:W-:-:S04]  /*ebb0*/  ISETP.NE.AND P0, PT, R13, 0x2, PT ;  /* 0x000000020d00780c */ /* 0x000fc80003f05270 */
[----:B------:R-:W-:Y:S02]  /*ebc0*/  SEL R15, RZ, 0x1, P0 ;  /* 0x00000001ff0f7807 */ /* 0x000fe40000000000 */
[----:B------:R-:W-:Y:S02]  /*ebd0*/  SEL R13, R13, RZ, P0 ;  /* 0x000000ff0d0d7207 */ /* 0x000fe40000000000 */
[----:B---3--:R-:W-:Y:S01]  /*ebe0*/  LOP3.LUT R15, R8, R15, RZ, 0x3c, !PT ;  /* 0x0000000f080f7212 */ /* 0x008fe200078e3cff */
[----:B------:R-:W-:Y:S06]  /*ebf0*/  @!P6 BRA `(.L_x_331) ;  /* 0x0000000400f4e947 */ /* 0x000fec0003800000 */
[----:B------:R-:W-:Y:S01]  /*ec00*/  ISETP.NE.U32.AND P0, PT, R2, RZ, PT ;  /* 0x000000ff0200720c */ /* 0x000fe20003f05070 */
[----:B------:R-:W-:-:S03]  /*ec10*/  IMAD.MOV.U32 R8, RZ, RZ, R5 ;  /* 0x000000ffff087224 */ /* 0x000fc600078e0005 */
[----:B------:R-:W-:-:S13]  /*ec20*/  ISETP.NE.AND.EX P0, PT, R3, RZ, PT, P0 ;  /* 0x000000ff0300720c */ /* 0x000fda0003f05300 */
[----:B------:R-:W-:Y:S05]  /*ec30*/  @!P0 BRA `(.L_x_332) ;  /* 0x0000000000448947 */ /* 0x000fea0003800000 */
[----:B------:R-:W0:Y:S01]  /*ec40*/  LDC R18, c[0x0][0x41c] ;  /* 0x00010700ff127b82 */ /* 0x000e220000000800 */
[----:B------:R-:W-:Y:S01]  /*ec50*/  ULDC.64 UR4, c[0x0][0x408] ;  /* 0x0001020000047ab9 */ /* 0x000fe20000000a00 */
[----:B0-----:R-:W-:-:S13]  /*ec60*/  ISETP.NE.AND P0, PT, R18, 0x1, PT ;  /* 0x000000011200780c */ /* 0x001fda0003f05270 */
[----:B------:R-:W0:Y:S02]  /*ec70*/  @P0 LDC.64 R8, c[0x0][0x420] ;  /* 0x00010800ff080b82 */ /* 0x000e240000000a00 */
[----:B0-----:R-:W-:-:S04]  /*ec80*/  @P0 IMAD.HI.U32 R10, R6, R8, RZ ;  /* 0x00000008060a0227 */ /* 0x001fc800078e00ff */
[----:B------:R-:W-:Y:S01]  /*ec90*/  IMAD.MOV.U32 R8, RZ, RZ, R6 ;  /* 0x000000ffff087224 */ /* 0x000fe200078e0006 */
[----:B------:R-:W-:Y:S01]  /*eca0*/  @P0 SHF.R.U32.HI R8, RZ, R9, R10 ;  /* 0x00000009ff080219 */ /* 0x000fe2000001160a */
[----:B------:R-:W-:-:S03]  /*ecb0*/  IMAD R10, R12, UR4, RZ ;  /* 0x000000040c0a7c24 */ /* 0x000fc6000f8e02ff */
[----:B------:R-:W-:Y:S01]  /*ecc0*/  SHF.R.S32.HI R9, RZ, 0x1f, R8 ;  /* 0x0000001fff097819 */ /* 0x000fe20000011408 */
[C---:B------:R-:W-:Y:S02]  /*ecd0*/  IMAD R17, R0.reuse, UR5, R10 ;  /* 0x0000000500117c24 */ /* 0x040fe4000f8e020a */
[----:B------:R-:W-:-:S04]  /*ece0*/  IMAD.WIDE.U32 R10, R0, UR4, R8 ;  /* 0x00000004000a7c25 */ /* 0x000fc8000f8e0008 */
[----:B------:R-:W-:Y:S01]  /*ecf0*/  IMAD.IADD R17, R17, 0x1, R11 ;  /* 0x0000000111117824 */ /* 0x000fe200078e020b */
[----:B------:R-:W-:Y:S01]  /*ed00*/  LEA R2, P0, R10, R2, 0x2 ;  /* 0x000000020a027211 */ /* 0x000fe200078010ff */
[----:B------:R-:W-:-:S03]  /*ed10*/  IMAD.MOV R8, RZ, RZ, -R8 ;  /* 0x000000ffff087224 */ /* 0x000fc600078e0a08 */
[----:B------:R-:W-:Y:S01]  /*ed20*/  LEA.HI.X R3, R10, R3, R17, 0x2, P0 ;  /* 0x000000030a037211 */ /* 0x000fe200000f1411 */
[----:B------:R-:W-:-:S04]  /*ed30*/  IMAD R6, R18, R8, R6 ;  /* 0x0000000812067224 */ /* 0x000fc800078e0206 */
[----:B------:R0:W5:Y:S04]  /*ed40*/  LDG.E R8, desc[UR60][R2.64] ;  /* 0x0000003c02087981 */ /* 0x000168000c1e1900 */
.L_x_332:
[----:B0-----:R-:W0:Y:S01]  /*ed50*/  S2R R3, SR_CgaCtaId ;  /* 0x0000000000037919 */ /* 0x001e220000008800 */
[----:B------:R-:W-:-:S04]  /*ed60*/  MOV R2, 0x400 ;  /* 0x0000040000027802 */ /* 0x000fc80000000f00 */
[----:B0-----:R-:W-:Y:S02]  /*ed70*/  LEA R2, R3, R2, 0x18 ;  /* 0x0000000203027211 */ /* 0x001fe400078ec0ff */
[----:B------:R-:W-:-:S03]  /*ed80*/  SHF.L.U32 R3, R15, 0x1f, RZ ;  /* 0x0000001f0f037819 */ /* 0x000fc600000006ff */
[----:B------:R-:W-:-:S04]  /*ed90*/  IMAD R2, R13, 0x8, R2 ;  /* 0x000000080d027824 */ /* 0x000fc800078e0202 */
[----:B------:R-:W0:Y:S02]  /*eda0*/  SYNCS.PHASECHK.TRANS64.TRYWAIT P0, [R2+URZ+0x36840], R3 ;  /* 0x03684003020075a7 */ /* 0x000e24000800017f */
[----:B0-----:R-:W-:Y:S05]  /*edb0*/  @!P0 BRA `(.L_x_333) ;  /* 0x0000002c007c8947 */ /* 0x001fea0003800000 */
.L_x_394:
        /* <DEDUP_REMOVED lines=11> */
.L_x_334:
[----:B------:R-:W2:Y:S04]  /*ee70*/  LDL R17, [R1+0x4] ;  /* 0x0000040001117983 */ /* 0x000ea80000100800 */
[----:B------:R-:W3:Y:S01]  /*ee80*/  LDL.LU R11, [R1+0x8] ;  /* 0x00000800010b7983 */ /* 0x000ee20000300800 */
[----:B0-----:R-:W-:-:S03]  /*ee90*/  MOV R3, 0x400 ;  /* 0x0000040000037802 */ /* 0x001fc60000000f00 */
[----:B------:R-:W4:Y:S01]  /*eea0*/  LDL R9, [R1] ;  /* 0x0000000001097983 */ /* 0x000f220000100800 */
[----:B------:R-:W0:Y:S01]  /*eeb0*/  S2R R10, SR_CgaCtaId ;  /* 0x00000000000a7919 */ /* 0x000e220000008800 */
[----:B------:R-:W-:Y:S02]  /*eec0*/  R2UR UR9, R2 ;  /* 0x00000000020972ca */ /* 0x000fe400000e0000 */
[----:B------:R-:W-:Y:S01]  /*eed0*/  R2UR UR11, R6 ;  /* 0x00000000060b72ca */ /* 0x000fe200000e0000 */
[----:B------:R-:W-:Y:S01]  /*eee0*/  UIADD3 UR4, UP0, UR38, 0x370, URZ ;  /* 0x0000037026047890 */ /* 0x000fe2000ff1e03f */
[----:B------:R-:W-:Y:S02]  /*eef0*/  R2UR UR12, R4 ;  /* 0x00000000040c72ca */ /* 0x000fe400000e0000 */
[----:B-----5:R-:W-:Y:S02]  /*ef00*/  R2UR UR13, R8 ;  /* 0x00000000080d72ca */ /* 0x020fe400000e0000 */
[----:B0-----:R-:W-:-:S05]  /*ef10*/  LEA R3, R10, R3, 0x18 ;  /* 0x000000030a037211 */ /* 0x001fca00078ec0ff */
[----:B------:R-:W-:-:S05]  /*ef20*/  IMAD R2, R13, 0xa800, R3 ;  /* 0x0000a8000d027824 */ /* 0x000fca00078e0203 */
[----:B------:R-:W-:Y:S01]  /*ef30*/  R2UR UR14, R2 ;  /* 0x00000000020e72ca */ /* 0x000fe200000e0000 */
[----:B------:R-:W-:Y:S01]  /*ef40*/  UIADD3 UR9, UR9, 0x36830, URZ ;  /* 0x0003683009097890 */ /* 0x000fe2000fffe03f */
[----:B------:R-:W-:Y:S01]  /*ef50*/  VIADD R3, R3, 0x36800 ;  /* 0x0003680003037836 */ /* 0x000fe20000000000 */
[----:B------:R-:W-:Y:S01]  /*ef60*/  UMOV UR10, URZ ;  /* 0x0000003f000a7c82 */ /* 0x000fe20008000000 */
[----:B------:R-:W-:Y:S01]  /*ef70*/  UMOV UR6, 0x0 ;  /* 0x0000000000067882 */ /* 0x000fe20000000000 */
[----:B------:R-:W-:-:S08]  /*ef80*/  UMOV UR7, 0x14f00000 ;  /* 0x14f0000000077882 */ /* 0x000fd00000000000 */
[----:B------:R-:W-:Y:S02]  /*ef90*/  UIADD3 UR8, UR14, 0x21400, URZ ;  /* 0x000214000e087890 */ /* 0x000fe4000fffe03f */
[----:B------:R-:W-:Y:S02]  /*efa0*/  UIADD3 UR15, UR14, 0x24c00, URZ ;  /* 0x00024c000e0f7890 */ /* 0x000fe4000fffe03f */
[----:B------:R-:W-:Y:S01]  /*efb0*/  UIADD3 UR14, UR14, 0x28400, URZ ;  /* 0x000284000e0e7890 */ /* 0x000fe2000fffe03f */
[----:B------:R-:W-:Y:S01]  /*efc0*/  UMOV UR16, 0x40 ;  /* 0x0000004000107882 */ /* 0x000fe20000000000 */
[----:B------:R-:W-:Y:S01]  /*efd0*/  UMOV UR17, 0x80 ;  /* 0x0000008000117882 */ /* 0x000fe20000000000 */
[----:B--2---:R-:W-:-:S13]  /*efe0*/  R2UR UR5, R17 ;  /* 0x00000000110572ca */ /* 0x004fda00000e0000 */
[----:B------:R-:W-:Y:S02]  /*eff0*/  UIMAD UR11, UR11, 0x70, UR5 ;  /* 0x000000700b0b78a4 */ /* 0x000fe4000f8e0205 */
[----:B------:R-:W-:Y:S01]  /*f000*/  UIADD3.X UR5, URZ, UR39, URZ, UP0, !UPT ;  /* 0x000000273f057290 */ /* 0x000fe200087fe43f */
[----:B---3--:R-:W-:Y:S01]  /*f010*/  SHF.L.U32 R2, R11, 0x1f, RZ ;  /* 0x0000001f0b027819 */ /* 0x008fe200000006ff */
[----:B----4-:R-:W-:-:S07]  /*f020*/  IMAD R3, R9, 0x8, R3 ;  /* 0x0000000809037824 */ /* 0x010fce00078e0203 */
[----:B------:R0:W-:Y:S02]  /*f030*/  UTMALDG.4D [UR8], [UR4], desc[UR6] ;  /* 0x00000608040075b4 */ /* 0x0001e40008019000 */
[----:B0-----:R-:W-:Y:S01]  /*f040*/  UMOV UR8, UR15 ;  /* 0x0000000f00087c82 */ /* 0x001fe20008000000 */
[----:B------:R-:W-:Y:S02]  /*f050*/  UMOV UR10, UR16 ;  /* 0x00000010000a7c82 */ /* 0x000fe40008000000 */
[----:B------:R0:W-:Y:S02]  /*f060*/  UTMALDG.4D [UR8], [UR4], desc[UR6] ;  /* 0x00000608040075b4 */ /* 0x0001e40008019000 */
[----:B0-----:R-:W-:Y:S01]  /*f070*/  UMOV UR8, UR14 ;  /* 0x0000000e00087c82 */ /* 0x001fe20008000000 */
[----:B------:R-:W-:Y:S02]  /*f080*/  UMOV UR10, UR17 ;  /* 0x00000011000a7c82 */ /* 0x000fe40008000000 */
[----:B------:R0:W-:Y:S01]  /*f090*/  UTMALDG.4D [UR8], [UR4], desc[UR6] ;  /* 0x00000608040075b4 */ /* 0x0001e20008019000 */
[----:B------:R-:W1:Y:S02]  /*f0a0*/  SYNCS.PHASECHK.TRANS64.TRYWAIT P0, [R3+URZ+0x60], R2 ;  /* 0x00006002030075a7 */ /* 0x000e64000800017f */
[----:B01----:R-:W-:Y:S05]  /*f0b0*/  @!P0 BRA `(.L_x_335) ;  /* 0x0000002800d08947 */ /* 0x003fea0003800000 */
.L_x_395:
[----:B------:R-:W-:Y:S05]  /*f0c0*/  @P1 BRA `(.L_x_336) ;  /* 0x0000000000301947 */ /* 0x000fea0003800000 */
[----:B------:R-:W1:Y:S01]  /*f0d0*/  S2R R9, SR_TID.X ;  /* 0x0000000000097919 */ /* 0x000e620000002100 */
[----:B------:R-:W-:Y:S01]  /*f0e0*/  MOV R10, 0x400 ;  /* 0x00000400000a7802 */ /* 0x000fe20000000f00 */
[----:B------:R-:W2:Y:S01]  /*f0f0*/  S2R R11, SR_CgaCtaId ;  /* 0x00000000000b7919 */ /* 0x000ea20000008800 */
[----:B-1----:R-:W-:Y:S02]  /*f100*/  LOP3.LUT R17, R9, 0x1f, RZ, 0xc0, !PT ;  /* 0x0000001f09117812 */ /* 0x002fe400078ec0ff */
[----:B------:R-:W3:Y:S02]  /*f110*/  LDL R9, [R1] ;  /* 0x0000000001097983 */ /* 0x000ee40000100800 */
[----:B------:R-:W-:Y:S02]  /*f120*/  ISETP.NE.AND P0, PT, R17, RZ, PT ;  /* 0x000000ff1100720c */ /* 0x000fe40003f05270 */
[----:B--2---:R-:W-:Y:S01]  /*f130*/  LEA R10, R11, R10, 0x18 ;  /* 0x0000000a0b0a7211 */ /* 0x004fe200078ec0ff */
[----:B0-----:R-:W-:-:S04]  /*f140*/  IMAD.MOV.U32 R3, RZ, RZ, 0xa800 ;  /* 0x0000a800ff037424 */ /* 0x001fc800078e00ff */
[----:B---3--:R-:W-:-:S04]  /*f150*/  IMAD R2, R9, 0x8, R10 ;  /* 0x0000000809027824 */ /* 0x008fc800078e020a */
[----:B------:R1:W-:Y:S02]  /*f160*/  SYNCS.ARRIVE.TRANS64 RZ, [R2+URZ+0x36850], R3 ;  /* 0x0368500302ff79a7 */ /* 0x0003e4000800003f */
[----:B------:R-:W-:Y:S05]  /*f170*/  @!P0 BRA `(.L_x_336) ;  /* 0x0000000000048947 */ /* 0x000fea0003800000 */
[----:B------:R-:W-:Y:S01]  /*f180*/  BPT.TRAP 0x1 ;  /* 0x000000040000795c */ /* 0x000fe20000300000 */
.L_x_336:
[----:B01----:R-:W2:Y:S01]  /*f190*/  LDL.LU R2, [R1+0xc] ;  /* 0x00000c0001027983 */ /* 0x003ea20000300800 */
[----:B------:R-:W-:-:S03]  /*f1a0*/  MOV R10, 0x400 ;  /* 0x00000400000a7802 */ /* 0x000fc60000000f00 */
[----:B------:R-:W3:Y:S04]  /*f1b0*/  LDL.LU R9, [R1] ;  /* 0x0000000001097983 */ /* 0x000ee80000300800 */
[----:B------:R-:W4:Y:S01]  /*f1c0*/  LDL R3, [R1+0x4] ;  /* 0x0000040001037983 */ /* 0x000f220000100800 */
[----:B------:R-:W0:Y:S01]  /*f1d0*/  S2R R11, SR_CgaCtaId ;  /* 0x00000000000b7919 */ /* 0x000e220000008800 */
[----:B------:R-:W-:Y:S01]  /*f1e0*/  R2UR UR13, R5 ;  /* 0x00000000050d72ca */ /* 0x000fe200000e0000 */
[----:B------:R-:W-:Y:S01]  /*f1f0*/  UIADD3 UR4, UP0, UR38, 0x470, URZ ;  /* 0x0000047026047890 */ /* 0x000fe2000ff1e03f */
[----:B------:R-:W-:Y:S02]  /*f200*/  R2UR UR12, R4 ;  /* 0x00000000040c72ca */ /* 0x000fe400000e0000 */
[----:B0-----:R-:W-:Y:S01]  /*f210*/  LEA R10, R11, R10, 0x18 ;  /* 0x0000000a0b0a7211 */ /* 0x001fe200078ec0ff */
[----:B------:R-:W-:Y:S01]  /*f220*/  UMOV UR10, URZ ;  /* 0x0000003f000a7c82 */ /* 0x000fe20008000000 */
[----:B------:R-:W-:Y:S01]  /*f230*/  UMOV UR6, 0x0 ;  /* 0x0000000000067882 */ /* 0x000fe20000000000 */
[----:B------:R-:W-:Y:S01]  /*f240*/  UMOV UR7, 0x14f00000 ;  /* 0x14f0000000077882 */ /* 0x000fe20000000000 */
[----:B------:R-:W-:Y:S01]  /*f250*/  UMOV UR16, 0x40 ;  /* 0x0000004000107882 */ /* 0x000fe20000000000 */
[----:B------:R0:W-:Y:S01]  /*f260*/  STL [R1+0xc], R6 ;  /* 0x00000c0601007387 */ /* 0x0001e20000100800 */
[----:B------:R-:W-:Y:S01]  /*f270*/  IMAD.MOV.U32 R5, RZ, RZ, R8 ;  /* 0x000000ffff057224 */ /* 0x000fe200078e0008 */
[----:B--2---:R-:W-:-:S02]  /*f280*/  R2UR UR11, R2 ;  /* 0x00000000020b72ca */ /* 0x004fc400000e0000 */
[----:B---3--:R-:W-:-:S04]  /*f290*/  LEA R2, R9, R10, 0x3 ;  /* 0x0000000a09027211 */ /* 0x008fc800078e18ff */
[----:B------:R-:W-:Y:S01]  /*f2a0*/  R2UR UR9, R2 ;  /* 0x00000000020972ca */ /* 0x000fe200000e0000 */
[----:B------:R-:W-:Y:S01]  /*f2b0*/  IMAD R2, R9, 0xa800, R10 ;  /* 0x0000a80009027824 */ /* 0x000fe200078e020a */
[----:B----4-:R-:W-:-:S04]  /*f2c0*/  R2UR UR5, R3 ;  /* 0x00000000030572ca */ /* 0x010fc800000e0000 */
[----:B------:R-:W-:-:S07]  /*f2d0*/  R2UR UR15, R2 ;  /* 0x00000000020f72ca */ /* 0x000fce00000e0000 */
[----:B------:R-:W-:Y:S02]  /*f2e0*/  UIADD3 UR9, UR9, 0x36850, URZ ;  /* 0x0003685009097890 */ /* 0x000fe4000fffe03f */
[----:B------:R-:W-:Y:S02]  /*f2f0*/  UIMAD UR11, UR11, 0x70, UR5 ;  /* 0x000000700b0b78a4 */ /* 0x000fe4000f8e0205 */
[----:B------:R-:W-:Y:S02]  /*f300*/  UIADD3.X UR5, URZ, UR39, URZ, UP0, !UPT ;  /* 0x000000273f057290 */ /* 0x000fe400087fe43f */
        /* <DEDUP_REMOVED lines=11> */
[----:B0-----:R-:W-:Y:S01]  /*f3c0*/  NOP ;  /* 0x0000000000007918 */ /* 0x001fe20000000000 */
.L_x_331:
[----:B------:R-:W-:Y:S05]  /*f3d0*/  BSYNC B2 ;  /* 0x0000000000027941 */ /* 0x000fea0003800000 */
.L_x_330:
[----:B------:R-:W2:Y:S04]  /*f3e0*/  LDL.LU R2, [R1+0x18] ;  /* 0x0000180001027983 */ /* 0x000ea80000300800 */
[----:B------:R0:W-:Y:S04]  /*f3f0*/  STL [R1], R13 ;  /* 0x0000000d01007387 */ /* 0x0001e80000100800 */
[----:B------:R0:W-:Y:S02]  /*f400*/  STL [R1+0x8], R15 ;  /* 0x0000080f01007387 */ /* 0x0001e40000100800 */
[----:B0-2---:R-:W-:-:S07]  /*f410*/  VIADD R6, R2, 0xfffffffd ;  /* 0xfffffffd02067836 */ /* 0x005fce0000000000 */
.L_x_329:
[----:B------:R-:W-:Y:S05]  /*f420*/  BSYNC B1 ;  /* 0x0000000000017941 */ /* 0x000fea0003800000 */
.L_x_328:
[----:B------:R-:W-:-:S05]  /*f430*/  IMAD.MOV R14, RZ, RZ, -R14 ;  /* 0x000000ffff0e7224 */ /* 0x000fca00078e0a0e */
[----:B------:R-:W-:-:S13]  /*f440*/  ISETP.NE.AND P0, PT, R7, R14, PT ;  /* 0x0000000e0700720c */ /* 0x000fda0003f05270 */
[----:B------:R-:W-:Y:S05]  /*f450*/  @!P0 BRA `(.L_x_327) ;  /* 0x0000001000288947 */ /* 0x000fea0003800000 */
[----:B------:R-:W-:-:S07]  /*f460*/  IMAD.MOV.U32 R10, RZ, RZ, R5 ;  /* 0x000000ffff0a7224 */ /* 0x000fce00078e0005 */
.L_x_351:
[----:B------:R-:W2:Y:S04]  /*f470*/  LDL R3, [R1] ;  /* 0x0000000001037983 */ /* 0x000ea80000100800 */
[----:B------:R-:W3:Y:S01]  /*f480*/  LDL R2, [R1+0x8] ;  /* 0x0000080001027983 */ /* 0x000ee20000100800 */
[----:B------:R-:W-:Y:S05]  /*f490*/  YIELD ;  /* 0x0000000000007946 */ /* 0x000fea0003800000 */
[----:B------:R-:W-:Y:S01]  /*f4a0*/  BSSY B1, `(.L_x_337) ;  /* 0x0000080000017945 */ /* 0x000fe20003800000 */
[----:B--2---:R-:W-:-:S05]  /*f4b0*/  VIADD R7, R3, 0x1 ;  /* 0x0000000103077836 */ /* 0x004fca0000000000 */
[----:B------:R-:W-:-:S04]  /*f4c0*/  ISETP.NE.AND P0, PT, R7, 0x2, PT ;  /* 0x000000020700780c */ /* 0x000fc80003f05270 */
[----:B------:R-:W-:Y:S02]  /*f4d0*/  SEL R8, RZ, 0x1, P0 ;  /* 0x00000001ff087807 */ /* 0x000fe40000000000 */
[----:B------:R-:W-:Y:S02]  /*f4e0*/  SEL R7, R7, RZ, P0 ;  /* 0x000000ff07077207 */ /* 0x000fe40000000000 */
[----:B---3--:R-:W-:Y:S01]  /*f4f0*/  LOP3.LUT R8, R2, R8, RZ, 0x3c, !PT ;  /* 0x0000000802087212 */ /* 0x008fe200078e3cff */
[----:B0-----:R-:W-:Y:S06]  /*f500*/  @!P6 BRA `(.L_x_338) ;  /* 0x0000000400e4e947 */ /* 0x001fec0003800000 */
[----:B------:R-:W-:Y:S01]  /*f510*/  ULDC.64 UR4, c[0x0][0x3f8] ;  /* 0x0000fe0000047ab9 */ /* 0x000fe20000000a00 */
[----:B------:R-:W-:Y:S01]  /*f520*/  IMAD.MOV.U32 R9, RZ, RZ, R6 ;  /* 0x000000ffff097224 */ /* 0x000fe200078e0006 */
[----:B------:R-:W-:-:S04]  /*f530*/  ISETP.NE.U32.AND P0, PT, RZ, UR4, PT ;  /* 0x00000004ff007c0c */ /* 0x000fc8000bf05070 */
[----:B------:R-:W-:-:S13]  /*f540*/  ISETP.NE.AND.EX P0, PT, RZ, UR5, PT, P0 ;  /* 0x00000005ff007c0c */ /* 0x000fda000bf05300 */
        /* <DEDUP_REMOVED lines=8> */
[----:B------:R-:W-:-:S04]  /*f5d0*/  IMAD R10, R12, UR6, RZ ;  /* 0x000000060c0a7c24 */ /* 0x000fc8000f8e02ff */
[----:B------:R-:W-:Y:S02]  /*f5e0*/  IMAD.MOV R3, RZ, RZ, -R2 ;  /* 0x000000ffff037224 */ /* 0x000fe400078e0a02 */
[----:B------:R-:W-:Y:S02]  /*f5f0*/  IMAD R10, R0, UR7, R10 ;  /* 0x00000007000a7c24 */ /* 0x000fe4000f8e020a */
[----:B------:R-:W-:Y:S01]  /*f600*/  IMAD R9, R9, R3, R6 ;  /* 0x0000000309097224 */ /* 0x000fe200078e0206 */
[----:B------:R-:W-:-:S03]  /*f610*/  SHF.R.S32.HI R3, RZ, 0x1f, R2 ;  /* 0x0000001fff037819 */ /* 0x000fc60000011402 */
[----:B------:R-:W-:-:S04]  /*f620*/  IMAD.WIDE.U32 R2, R0, UR6, R2 ;  /* 0x0000000600027c25 */ /* 0x000fc8000f8e0002 */
[----:B------:R-:W-:Y:S01]  /*f630*/  IMAD.IADD R3, R10, 0x1, R3 ;  /* 0x000000010a037824 */ /* 0x000fe200078e0203 */
[----:B------:R-:W-:-:S04]  /*f640*/  LEA R10, P0, R2, UR4, 0x2 ;  /* 0x00000004020a7c11 */ /* 0x000fc8000f8010ff */
[----:B------:R-:W-:-:S05]  /*f650*/  LEA.HI.X R11, R2, UR5, R3, 0x2, P0 ;  /* 0x00000005020b7c11 */ /* 0x000fca00080f1403 */
[----:B------:R0:W5:Y:S04]  /*f660*/  LDG.E R10, desc[UR60][R10.64] ;  /* 0x0000003c0a0a7981 */ /* 0x000168000c1e1900 */
.L_x_339:
[----:B------:R-:W1:Y:S01]  /*f670*/  S2R R3, SR_CgaCtaId ;  /* 0x0000000000037919 */ /* 0x000e620000008800 */
[----:B------:R-:W-:-:S04]  /*f680*/  MOV R2, 0x400 ;  /* 0x0000040000027802 */ /* 0x000fc80000000f00 */
[----:B-1----:R-:W-:Y:S02]  /*f690*/  LEA R2, R3, R2, 0x18 ;  /* 0x0000000203027211 */ /* 0x002fe400078ec0ff */
[----:B------:R-:W-:-:S03]  /*f6a0*/  SHF.L.U32 R3, R8, 0x1f, RZ ;  /* 0x0000001f08037819 */ /* 0x000fc600000006ff */
[----:B------:R-:W-:-:S04]  /*f6b0*/  IMAD R2, R7, 0x8, R2 ;  /* 0x0000000807027824 */ /* 0x000fc800078e0202 */
[----:B------:R-:W1:Y:S02]  /*f6c0*/  SYNCS.PHASECHK.TRANS64.TRYWAIT P0, [R2+URZ+0x36840], R3 ;  /* 0x03684003020075a7 */ /* 0x000e64000800017f */
[----:B-1----:R-:W-:Y:S05]  /*f6d0*/  @!P0 BRA `(.L_x_340) ;  /* 0x00000024005c8947 */ /* 0x002fea0003800000 */
.L_x_396:
[----:B0-----:R-:W0:Y:S02]  /*f6e0*/  S2R R11, SR_TID.X ;  /* 0x00000000000b7919 */ /* 0x001e240000002100 */
[----:B0-----:R-:W-:-:S04]  /*f6f0*/  LOP3.LUT R11, R11, 0x7f, RZ, 0xc0, !PT ;  /* 0x0000007f0b0b7812 */ /* 0x001fc800078ec0ff */
[----:B------:R-:W-:-:S13]  /*f700*/  ISETP.NE.AND P0, PT, R11, RZ, PT ;  /* 0x000000ff0b00720c */ /* 0x000fda0003f05270 */
[----:B------:R-:W-:Y:S05]  /*f710*/  @P0 BRA `(.L_x_341) ;  /* 0x00000000001c0947 */ /* 0x000fea0003800000 */
[----:B------:R-:W0:Y:S01]  /*f720*/  S2R R11, SR_TID.X ;  /* 0x00000000000b7919 */ /* 0x000e220000002100 */
[----:B-1----:R-:W-:-:S04]  /*f730*/  IMAD.MOV.U32 R3, RZ, RZ, 0xa800 ;  /* 0x0000a800ff037424 */ /* 0x002fc800078e00ff */
[----:B------:R2:W-:Y:S01]  /*f740*/  SYNCS.ARRIVE.TRANS64 RZ, [R2+URZ+0x36830], R3 ;  /* 0x0368300302ff79a7 */ /* 0x0005e2000800003f */
[----:B0-----:R-:W-:-:S04]  /*f750*/  LOP3.LUT R11, R11, 0x1f, RZ, 0xc0, !PT ;  /* 0x0000001f0b0b7812 */ /* 0x001fc800078ec0ff */
[----:B------:R-:W-:-:S13]  /*f760*/  ISETP.NE.AND P1, PT, R11, RZ, PT ;  /* 0x000000ff0b00720c */ /* 0x000fda0003f25270 */
[----:B--2---:R-:W-:Y:S05]  /*f770*/  @!P1 BRA `(.L_x_341) ;  /* 0x0000000000049947 */ /* 0x004fea0003800000 */
[----:B------:R-:W-:Y:S01]  /*f780*/  BPT.TRAP 0x1 ;  /* 0x000000040000795c */ /* 0x000fe20000300000 */
.L_x_341:
[----:B------:R-:W2:Y:S04]  /*f790*/  LDL R15, [R1+0x4] ;  /* 0x00000400010f7983 */ /* 0x000ea80000100800 */
[----:B-1----:R-:W3:Y:S01]  /*f7a0*/  LDL.LU R3, [R1+0x8] ;  /* 0x0000080001037983 */ /* 0x002ee20000300800 */
[----:B------:R-:W-:-:S03]  /*f7b0*/  MOV R13, 0x400 ;  /* 0x00000400000d7802 */ /* 0x000fc60000000f00 */
        /* <DEDUP_REMOVED lines=34> */
.L_x_397:
        /* <DEDUP_REMOVED lines=8> */
.L_x_343:
[----:B------:R-:W2:Y:S01]  /*fa60*/  LDL.LU R15, [R1+0xc] ;  /* 0x00000c00010f7983 */ /* 0x000ea20000300800 */
[----:B------:R-:W-:-:S03]  /*fa70*/  MOV R13, 0x400 ;  /* 0x00000400000d7802 */ /* 0x000fc60000000f00 */
[----:B0-----:R-:W3:Y:S04]  /*fa80*/  LDL.LU R3, [R1] ;  /* 0x0000000001037983 */ /* 0x001ee80000300800 */
[----:B------:R-:W4:Y:S01]  /*fa90*/  LDL R11, [R1+0x4] ;  /* 0x00000400010b7983 */ /* 0x000f220000100800 */
[----:B------:R-:W0:Y:S01]  /*faa0*/  S2R R14, SR_CgaCtaId ;  /* 0x00000000000e7919 */ /* 0x000e220000008800 */
[----:B------:R-:W-:Y:S01]  /*fab0*/  R2UR UR9, R2 ;  /* 0x00000000020972ca */ /* 0x000fe200000e0000 */
[----:B------:R-:W-:Y:S01]  /*fac0*/  UIADD3 UR4, UP0, UR38, 0x470, URZ ;  /* 0x0000047026047890 */ /* 0x000fe2000ff1e03f */
[----:B------:R-:W-:Y:S02]  /*fad0*/  R2UR UR13, R5 ;  /* 0x00000000050d72ca */ /* 0x000fe400000e0000 */
[----:B------:R-:W-:-:S02]  /*fae0*/  R2UR UR12, R4 ;  /* 0x00000000040c72ca */ /* 0x000fc400000e0000 */
[----:B0-----:R-:W-:-:S07]  /*faf0*/  LEA R13, R14, R13, 0x18 ;  /* 0x0000000d0e0d7211 */ /* 0x001fce00078ec0ff */
[----:B------:R-:W-:Y:S01]  /*fb00*/  UIADD3 UR9, UR9, 0x50, URZ ;  /* 0x0000005009097890 */ /* 0x000fe2000fffe03f */
[----:B------:R-:W-:Y:S01]  /*fb10*/  UMOV UR10, URZ ;  /* 0x0000003f000a7c82 */ /* 0x000fe20008000000 */
[----:B------:R-:W-:Y:S01]  /*fb20*/  UMOV UR6, 0x0 ;  /* 0x0000000000067882 */ /* 0x000fe20000000000 */
[----:B------:R-:W-:Y:S01]  /*fb30*/  UMOV UR7, 0x14f00000 ;  /* 0x14f0000000077882 */ /* 0x000fe20000000000 */
[----:B------:R-:W-:Y:S01]  /*fb40*/  UMOV UR17, 0x40 ;  /* 0x0000004000117882 */ /* 0x000fe20000000000 */
[----:B------:R0:W-:Y:S01]  /*fb50*/  STL [R1+0xc], R9 ;  /* 0x00000c0901007387 */ /* 0x0001e20000100800 */
[----:B------:R-:W-:Y:S01]  /*fb60*/  IMAD.MOV.U32 R5, RZ, RZ, R10 ;  /* 0x000000ffff057224 */ /* 0x000fe200078e000a */
[----:B--2---:R-:W-:Y:S01]  /*fb70*/  R2UR UR11, R15 ;  /* 0x000000000f0b72ca */ /* 0x004fe200000e0000 */
[----:B---3--:R-:W-:Y:S01]  /*fb80*/  IMAD R3, R3, 0xa800, R13 ;  /* 0x0000a80003037824 */ /* 0x008fe200078e020d */
[----:B----4-:R-:W-:-:S04]  /*fb90*/  R2UR UR5, R11 ;  /* 0x000000000b0572ca */ /* 0x010fc800000e0000 */
[----:B------:R-:W-:-:S09]  /*fba0*/  R2UR UR8, R3 ;  /* 0x00000000030872ca */ /* 0x000fd200000e0000 */
[----:B------:R-:W-:-:S04]  /*fbb0*/  UIMAD UR11, UR11, 0x70, UR5 ;  /* 0x000000700b0b78a4 */ /* 0x000fc8000f8e0205 */
[----:B------:R-:W-:Y:S02]  /*fbc0*/  UIADD3 UR14, UR8, 0x400, URZ ;  /* 0x00000400080e7890 */ /* 0x000fe4000fffe03f */
[----:B------:R-:W-:Y:S02]  /*fbd0*/  UIADD3.X UR5, URZ, UR39, URZ, UP0, !UPT ;  /* 0x000000273f057290 */ /* 0x000fe400087fe43f */
[----:B------:R-:W-:Y:S02]  /*fbe0*/  UIADD3 UR15, UR8, 0x3c00, URZ ;  /* 0x00003c00080f7890 */ /* 0x000fe4000fffe03f */
[----:B------:R-:W-:-:S03]  /*fbf0*/  UIADD3 UR16, UR8, 0x7400, URZ ;  /* 0x0000740008107890 */ /* 0x000fc6000fffe03f */
[----:B------:R-:W-:Y:S02]  /*fc00*/  UMOV UR8, UR14 ;  /* 0x0000000e00087c82 */ /* 0x000fe40008000000 */
[----:B------:R1:W-:Y:S01]  /*fc10*/  UTMALDG.4D [UR8], [UR4], desc[UR6] ;  /* 0x00000608040075b4 */ /* 0x0003e20008019000 */
[----:B------:R-:W-:Y:S01]  /*fc20*/  UMOV UR14, 0x80 ;  /* 0x00000080000e7882 */ /* 0x000fe20000000000 */
[----:B-1----:R-:W-:Y:S01]  /*fc30*/  UMOV UR8, UR15 ;  /* 0x0000000f00087c82 */ /* 0x002fe20008000000 */
[----:B------:R-:W-:Y:S02]  /*fc40*/  UMOV UR10, UR17 ;  /* 0x00000011000a7c82 */ /* 0x000fe40008000000 */
[----:B------:R1:W-:Y:S02]  /*fc50*/  UTMALDG.4D [UR8], [UR4], desc[UR6] ;  /* 0x00000608040075b4 */ /* 0x0003e40008019000 */
[----:B-1----:R-:W-:Y:S01]  /*fc60*/  UMOV UR8, UR16 ;  /* 0x0000001000087c82 */ /* 0x002fe20008000000 */
[----:B------:R-:W-:-:S02]  /*fc70*/  UMOV UR10, UR14 ;  /* 0x0000000e000a7c82 */ /* 0x000fc40008000000 */
[----:B------:R0:W-:Y:S02]  /*fc80*/  UTMALDG.4D [UR8], [UR4], desc[UR6] ;  /* 0x00000608040075b4 */ /* 0x0001e40008019000 */
[----:B0-----:R-:W-:Y:S01]  /*fc90*/  NOP ;  /* 0x0000000000007918 */ /* 0x001fe20000000000 */
.L_x_338:
[----:B------:R-:W-:Y:S05]  /*fca0*/  BSYNC B1 ;  /* 0x0000000000017941 */ /* 0x000fea0003800000 */
.L_x_337:
[----:B------:R-:W-:Y:S01]  /*fcb0*/  VIADD R2, R7, 0x1 ;  /* 0x0000000107027836 */ /* 0x000fe20000000000 */
[----:B------:R-:W-:Y:S04]  /*fcc0*/  BSSY B1, `(.L_x_344) ;  /* 0x0000080000017945 */ /* 0x000fe80003800000 */
[----:B------:R-:W-:-:S04]  /*fcd0*/  ISETP.NE.AND P0, PT, R2, 0x2, PT ;  /* 0x000000020200780c */ /* 0x000fc80003f05270 */
[----:B------:R-:W-:Y:S02]  /*fce0*/  SEL R3, RZ, 0x1, P0 ;  /* 0x00000001ff037807 */ /* 0x000fe40000000000 */
[----:B------:R-:W-:Y:S02]  /*fcf0*/  SEL R14, R2, RZ, P0 ;  /* 0x000000ff020e7207 */ /* 0x000fe40000000000 */
[----:B------:R-:W-:-:S05]  /*fd00*/  LOP3.LUT R13, R8, R3, RZ, 0x3c, !PT ;  /* 0x00000003080d7212 */ /* 0x000fca00078e3cff */
[----:B------:R0:W-:Y:S04]  /*fd10*/  STL [R1+0x8], R13 ;  /* 0x0000080d01007387 */ /* 0x0001e80000100800 */
[----:B------:R0:W-:Y:S01]  /*fd20*/  STL [R1], R14 ;  /* 0x0000000e01007387 */ /* 0x0001e20000100800 */
[----:B------:R-:W-:Y:S05]  /*fd30*/  @!P6 BRA `(.L_x_345) ;  /* 0x0000000400e0e947 */ /* 0x000fea0003800000 */
[----:B------:R-:W-:Y:S01]  /*fd40*/  ULDC.64 UR4, c[0x0][0x3f8] ;  /* 0x0000fe0000047ab9 */ /* 0x000fe20000000a00 */
[----:B------:R-:W-:Y:S02]  /*fd50*/  IADD3 R9, R6, -0x1, RZ ;  /* 0xffffffff06097810 */ /* 0x000fe40007ffe0ff */
[----:B------:R-:W-:-:S04]  /*fd60*/  ISETP.NE.U32.AND P0, PT, RZ, UR4, PT ;  /* 0x00000004ff007c0c */ /* 0x000fc8000bf05070 */
[----:B------:R-:W-:-:S13]  /*fd70*/  ISETP.NE.AND.EX P0, PT, RZ, UR5, PT, P0 ;  /* 0x00000005ff007c0c */ /* 0x000fda000bf05300 */
[----:B------:R-:W-:Y:S05]  /*fd80*/  @!P0 BRA `(.L_x_346) ;  /* 0x0000000000448947 */ /* 0x000fea0003800000 */
[----:B------:R-:W1:Y:S01]  /*fd90*/  LDC R11, c[0x0][0x41c] ;  /* 0x00010700ff0b7b82 */ /* 0x000e620000000800 */
[----:B------:R-:W-:Y:S01]  /*fda0*/  ULDC.64 UR6, c[0x0][0x408] ;  /* 0x0001020000067ab9 */ /* 0x000fe20000000a00 */
[----:B-1----:R-:W-:-:S13]  /*fdb0*/  ISETP.NE.AND P0, PT, R11, 0x1, PT ;  /* 0x000000010b00780c */ /* 0x002fda0003f05270 */
[----:B------:R-:W1:Y:S02]  /*fdc0*/  @P0 LDC.64 R2, c[0x0][0x420] ;  /* 0x00010800ff020b82 */ /* 0x000e640000000a00 */
[----:B-1----:R-:W-:-:S04]  /*fdd0*/  @P0 IMAD.HI.U32 R10, R9, R2, RZ ;  /* 0x00000002090a0227 */ /* 0x002fc800078e00ff */
        /* <DEDUP_REMOVED lines=12> */
.L_x_346:
[----:B------:R-:W2:Y:S01]  /*fea0*/  S2R R3, SR_CgaCtaId ;  /* 0x0000000000037919 */ /* 0x000ea20000008800 */
[----:B------:R-:W-:-:S04]  /*feb0*/  MOV R2, 0x400 ;  /* 0x0000040000027802 */ /* 0x000fc80000000f00 */
[----:B--2---:R-:W-:Y:S02]  /*fec0*/  LEA R2, R3, R2, 0x18 ;  /* 0x0000000203027211 */ /* 0x004fe400078ec0ff */
[----:B------:R-:W-:-:S03]  /*fed0*/  SHF.L.U32 R3, R13, 0x1f, RZ ;  /* 0x0000001f0d037819 */ /* 0x000fc600000006ff */
[----:B------:R-:W-:-:S04]  /*fee0*/  IMAD R2, R14, 0x8, R2 ;  /* 0x000000080e027824 */ /* 0x000fc800078e0202 */
[----:B------:R-:W2:Y:S02]  /*fef0*/  SYNCS.PHASECHK.TRANS64.TRYWAIT P0, [R2+URZ+0x36840], R3 ;  /* 0x03684003020075a7 */ /* 0x000ea4000800017f */
[----:B--2---:R-:W-:Y:S05]  /*ff00*/  @!P0 BRA `(.L_x_347) ;  /* 0x0000001c00788947 */ /* 0x004fea0003800000 */
.L_x_398:
        /* <DEDUP_REMOVED lines=11> */
.L_x_348:
[----:B0-----:R-:W3:Y:S01]  /*ffc0*/  LDL R13, [R1] ;  /* 0x00000000010d7983 */ /* 0x001ee20000100800 */
[----:B------:R-:W-:-:S03]  /*ffd0*/  MOV R14, 0x400 ;  /* 0x00000400000e7802 */ /* 0x000fc60000000f00 */
[----:B------:R-:W4:Y:S01]  /*ffe0*/  LDL R11, [R1+0x4] ;  /* 0x00000400010b7983 */ /* 0x000f220000100800 */
[----:B------:R-:W0:Y:S01]  /*fff0*/  S2R R15, SR_CgaCtaId ;  /* 0x00000000000f7919 */ /* 0x000e220000008800 */
[----:B------:R-:W-:Y:S01]  /*10000*/  R2UR UR11, R9 ;  /* 0x00000000090b72ca */ /* 0x000fe200000e0000 */
[----:B------:R-:W-:Y:S01]  /*10010*/  UIADD3 UR4, UP0, UR38, 0x370, URZ ;  /* 0x0000037026047890 */ /* 0x000fe2000ff1e03f */
[----:B------:R-:W-:Y:S02]  /*10020*/  R2UR UR12, R4 ;  /* 0x00000000040c72ca */ /* 0x000fe400000e0000 */
[----:B0-----:R-:W-:-:S05]  /*10030*/  LEA R14, R15, R14, 0x18 ;  /* 0x0000000e0f0e7211 */ /* 0x001fca00078ec0ff */
[----:B--2---:R-:W-:Y:S01]  /*10040*/  VIADD R2, R14, 0x36800 ;  /* 0x000368000e027836 */ /* 0x004fe20000000000 */
[----:B-----5:R-:W-:Y:S01]  /*10050*/  R2UR UR13, R10 ;  /* 0x000000000a0d72ca */ /* 0x020fe200000e0000 */
[----:B------:R-:W-:Y:S01]  /*10060*/  UMOV UR10, URZ ;  /* 0x0000003f000a7c82 */ /* 0x000fe20008000000 */
[----:B------:R-:W-:Y:S01]  /*10070*/  UMOV UR6, 0x0 ;  /* 0x0000000000067882 */ /* 0x000fe20000000000 */
[----:B------:R-:W-:Y:S01]  /*10080*/  UMOV UR7, 0x14f00000 ;  /* 0x14f0000000077882 */ /* 0x000fe20000000000 */
[----:B------:R-:W-:Y:S01]  /*10090*/  UMOV UR17, 0x40 ;  /* 0x0000004000117882 */ /* 0x000fe20000000000 */
[----:B------:R-:W-:Y:S01]  /*100a0*/  UMOV UR18, 0x80 ;  /* 0x0000008000127882 */ /* 0x000fe20000000000 */
[----:B------:R-:W-:Y:S01]  /*100b0*/  SHF.L.U32 R8, R8, 0x1f, RZ ;  /* 0x0000001f08087819 */ /* 0x000fe200000006ff */
[----:B---3--:R-:W-:-:S05]  /*100c0*/  IMAD R3, R13, 0x8, R2 ;  /* 0x000000080d037824 */ /* 0x008fca00078e0202 */
        /* <DEDUP_REMOVED lines=9> */
[----:B------:R-:W-:-:S03]  /*10160*/  UIADD3 UR16, UR8, 0x28400, URZ ;  /* 0x0002840008107890 */ /* 0x000fc6000fffe03f */
[----:B------:R-:W-:Y:S02]  /*10170*/  UMOV UR8, UR14 ;  /* 0x0000000e00087c82 */ /* 0x000fe40008000000 */
[----:B------:R0:W-:Y:S01]  /*10180*/  UTMALDG.4D [UR8], [UR4], desc[UR6] ;  /* 0x00000608040075b4 */ /* 0x0001e20008019000 */
[----:B------:R-:W-:Y:S01]  /*10190*/  IMAD R2, R7, 0x8, R2 ;  /* 0x0000000807027824 */ /* 0x000fe200078e0202 */
[----:B0-----:R-:W-:Y:S01]  /*101a0*/  UMOV UR8, UR15 ;  /* 0x0000000f00087c82 */ /* 0x001fe20008000000 */
[----:B------:R-:W-:Y:S02]  /*101b0*/  UMOV UR10, UR17 ;  /* 0x00000011000a7c82 */ /* 0x000fe40008000000 */
[----:B------:R0:W-:Y:S02]  /*101c0*/  UTMALDG.4D [UR8], [UR4], desc[UR6] ;  /* 0x00000608040075b4 */ /* 0x0001e40008019000 */
[----:B0-----:R-:W-:Y:S01]  /*101d0*/  UMOV UR8, UR16 ;  /* 0x0000001000087c82 */ /* 0x001fe20008000000 */
[----:B------:R-:W-:-:S02]  /*101e0*/  UMOV UR10, UR18 ;  /* 0x00000012000a7c82 */ /* 0x000fc40008000000 */
[----:B------:R0:W-:Y:S01]  /*101f0*/  UTMALDG.4D [UR8], [UR4], desc[UR6] ;  /* 0x00000608040075b4 */ /* 0x0001e20008019000 */
[----:B------:R-:W1:Y:S02]  /*10200*/  SYNCS.PHASECHK.TRANS64.TRYWAIT P1, [R2+URZ+0x60], R8 ;  /* 0x00006008020075a7 */ /* 0x000e64000802017f */
[----:B01----:R-:W-:Y:S05]  /*10210*/  @!P1 BRA `(.L_x_349) ;  /* 0x0000001800c89947 */ /* 0x003fea0003800000 */
.L_x_399:
[----:B------:R-:W-:Y:S05]  /*10220*/  @P0 BRA `(.L_x_350) ;  /* 0x00000000001c0947 */ /* 0x000fea0003800000 */
[----:B------:R-:W1:Y:S02]  /*10230*/  S2R R3, SR_TID.X ;  /* 0x0000000000037919 */ /* 0x000e640000002100 */
[----:B-1----:R-:W-:-:S04]  /*10240*/  LOP3.LUT R3, R3, 0x1f, RZ, 0xc0, !PT ;  /* 0x0000001f03037812 */ /* 0x002fc800078ec0ff */
[----:B------:R-:W-:Y:S01]  /*10250*/  ISETP.NE.AND P1, PT, R3, RZ, PT ;  /* 0x000000ff0300720c */ /* 0x000fe20003f25270 */
[----:B------:R-:W-:-:S04]  /*10260*/  IMAD.MOV.U32 R3, RZ, RZ, 0xa800 ;  /* 0x0000a800ff037424 */ /* 0x000fc800078e00ff */
[----:B------:R1:W-:Y:S08]  /*10270*/  SYNCS.ARRIVE.TRANS64 RZ, [R2+URZ+0x50], R3 ;  /* 0x0000500302ff79a7 */ /* 0x0003f0000800003f */
[----:B------:R-:W-:Y:S05]  /*10280*/  @!P1 BRA `(.L_x_350) ;  /* 0x0000000000049947 */ /* 0x000fea0003800000 */
[----:B------:R-:W-:Y:S01]  /*10290*/  BPT.TRAP 0x1 ;  /* 0x000000040000795c */ /* 0x000fe20000300000 */
.L_x_350:
[----:B------:R-:W2:Y:S01]  /*102a0*/  LDL.LU R13, [R1+0xc] ;  /* 0x00000c00010d7983 */ /* 0x000ea20000300800 */
[----:B0-----:R-:W-:-:S03]  /*102b0*/  MOV R8, 0x400 ;  /* 0x0000040000087802 */ /* 0x001fc60000000f00 */
[----:B-1----:R-:W3:Y:S01]  /*102c0*/  LDL R3, [R1+0x4] ;  /* 0x0000040001037983 */ /* 0x002ee20000100800 */
[----:B------:R-:W0:Y:S01]  /*102d0*/  S2R R11, SR_CgaCtaId ;  /* 0x00000000000b7919 */ /* 0x000e220000008800 */
[----:B------:R-:W-:Y:S01]  /*102e0*/  R2UR UR9, R2 ;  /* 0x00000000020972ca */ /* 0x000fe200000e0000 */
[----:B------:R-:W-:Y:S01]  /*102f0*/  UIADD3 UR4, UP0, UR38, 0x470, URZ ;  /* 0x0000047026047890 */ /* 0x000fe2000ff1e03f */
[----:B------:R-:W-:Y:S02]  /*10300*/  R2UR UR13, R5 ;  /* 0x00000000050d72ca */ /* 0x000fe400000e0000 */
[----:B------:R-:W-:Y:S02]  /*10310*/  R2UR UR12, R4 ;  /* 0x00000000040c72ca */ /* 0x000fe400000e0000 */
[----:B0-----:R-:W-:-:S05]  /*10320*/  LEA R8, R11, R8, 0x18 ;  /* 0x000000080b087211 */ /* 0x001fca00078ec0ff */
[----:B------:R-:W-:-:S05]  /*10330*/  IMAD R7, R7, 0xa800, R8 ;  /* 0x0000a80007077824 */ /* 0x000fca00078e0208 */
[----:B------:R-:W-:Y:S01]  /*10340*/  R2UR UR15, R7 ;  /* 0x00000000070f72ca */ /* 0x000fe200000e0000 */
[----:B------:R-:W-:Y:S01]  /*10350*/  UIADD3 UR9, UR9, 0x50, URZ ;  /* 0x0000005009097890 */ /* 0x000fe2000fffe03f */
[----:B------:R-:W-:Y:S01]  /*10360*/  UMOV UR10, URZ ;  /* 0x0000003f000a7c82 */ /* 0x000fe20008000000 */
[----:B------:R-:W-:Y:S01]  /*10370*/  UMOV UR6, 0x0 ;  /* 0x0000000000067882 */ /* 0x000fe20000000000 */
[----:B------:R-:W-:-:S09]  /*10380*/  UMOV UR7, 0x14f00000 ;  /* 0x14f0000000077882 */ /* 0x000fd20000000000 */
[----:B------:R-:W-:Y:S02]  /*10390*/  UIADD3 UR8, UR15, 0x400, URZ ;  /* 0x000004000f087890 */ /* 0x000fe4000fffe03f */
[----:B------:R-:W-:Y:S02]  /*103a0*/  UIADD3 UR14, UR15, 0x3c00, URZ ;  /* 0x00003c000f0e7890 */ /* 0x000fe4000fffe03f */
[----:B------:R-:W-:Y:S01]  /*103b0*/  UIADD3 UR15, UR15, 0x7400, URZ ;  /* 0x000074000f0f7890 */ /* 0x000fe2000fffe03f */
[----:B------:R-:W-:Y:S01]  /*103c0*/  UMOV UR16, 0x40 ;  /* 0x0000004000107882 */ /* 0x000fe20000000000 */
[----:B------:R1:W-:Y:S01]  /*103d0*/  STL [R1+0xc], R9 ;  /* 0x00000c0901007387 */ /* 0x0003e20000100800 */
[----:B------:R-:W-:Y:S01]  /*103e0*/  IMAD.MOV.U32 R5, RZ, RZ, R10 ;  /* 0x000000ffff057224 */ /* 0x000fe200078e000a */
[----:B--2---:R-:W-:Y:S02]  /*103f0*/  R2UR UR11, R13 ;  /* 0x000000000d0b72ca */ /* 0x004fe400000e0000 */
[----:B---3--:R-:W-:-:S13]  /*10400*/  R2UR UR5, R3 ;  /* 0x00000000030572ca */ /* 0x008fda00000e0000 */
[----:B------:R-:W-:Y:S02]  /*10410*/  UIMAD UR11, UR11, 0x70, UR5 ;  /* 0x000000700b0b78a4 */ /* 0x000fe4000f8e0205 */
[----:B------:R-:W-:-:S09]  /*10420*/  UIADD3.X UR5, URZ, UR39, URZ, UP0, !UPT ;  /* 0x000000273f057290 */ /* 0x000fd200087fe43f */
[----:B------:R0:W-:Y:S02]  /*10430*/  UTMALDG.4D [UR8], [UR4], desc[UR6] ;  /* 0x00000608040075b4 */ /* 0x0001e40008019000 */
[----:B0-----:R-:W-:Y:S01]  /*10440*/  UMOV UR8, UR14 ;  /* 0x0000000e00087c82 */ /* 0x001fe20008000000 */
[----:B------:R-:W-:Y:S01]  /*10450*/  UMOV UR10, UR16 ;  /* 0x00000010000a7c82 */ /* 0x000fe20008000000 */
[----:B------:R-:W-:Y:S01]  /*10460*/  UMOV UR14, 0x80 ;  /* 0x00000080000e7882 */ /* 0x000fe20000000000 */
[----:B------:R0:W-:Y:S02]  /*10470*/  UTMALDG.4D [UR8], [UR4], desc[UR6] ;  /* 0x00000608040075b4 */ /* 0x0001e40008019000 */
[----:B0-----:R-:W-:Y:S01]  /*10480*/  UMOV UR8, UR15 ;  /* 0x0000000f00087c82 */ /* 0x001fe20008000000 */
[----:B------:R-:W-:Y:S02]  /*10490*/  UMOV UR10, UR14 ;  /* 0x0000000e000a7c82 */ /* 0x000fe40008000000 */
[----:B------:R1:W-:Y:S02]  /*104a0*/  UTMALDG.4D [UR8], [UR4], desc[UR6] ;  /* 0x00000608040075b4 */ /* 0x0003e40008019000 */
[----:B-1----:R-:W-:Y:S01]  /*104b0*/  NOP ;  /* 0x0000000000007918 */ /* 0x002fe20000000000 */
.L_x_345:
[----:B------:R-:W-:Y:S05]  /*104c0*/  BSYNC B1 ;  /* 0x0000000000017941 */ /* 0x000fea0003800000 */
.L_x_344:
[C---:B------:R-:W-:Y:S01]  /*104d0*/  ISETP.GT.AND P0, PT, R6.reuse, 0x1, PT ;  /* 0x000000010600780c */ /* 0x040fe20003f04270 */
[----:B------:R-:W-:-:S12]  /*104e0*/  VIADD R6, R6, 0xfffffffe ;  /* 0xfffffffe06067836 */ /* 0x000fd80000000000 */
[----:B------:R-:W-:Y:S05]  /*104f0*/  @P0 BRA `(.L_x_351) ;  /* 0xffffffec00dc0947 */ /* 0x000fea000383ffff */
.L_x_327:
[----:B------:R-:W-:Y:S05]  /*10500*/  BSYNC B0 ;  /* 0x0000000000007941 */ /* 0x000fea0003800000 */
.L_x_326:
[----:B------:R-:W1:Y:S01]  /*10510*/  S2R R2, SR_TID.X ;  /* 0x0000000000027919 */ /* 0x000e620000002100 */
[----:B------:R-:W-:Y:S01]  /*10520*/  BSSY B0, `(.L_x_352) ;  /* 0x0000010000007945 */ /* 0x000fe20003800000 */
[----:B-1----:R-:W-:-:S04]  /*10530*/  LOP3.LUT R2, R2, 0x1f, RZ, 0xc0, !PT ;  /* 0x0000001f02027812 */ /* 0x002fc800078ec0ff */
[----:B------:R-:W-:-:S13]  /*10540*/  ISETP.NE.AND P0, PT, R2, RZ, PT ;  /* 0x000000ff0200720c */ /* 0x000fda0003f05270 */
[----:B------:R-:W-:Y:S05]  /*10550*/  @P0 BRA `(.L_x_353) ;  /* 0x0000000000300947 */ /* 0x000fea0003800000 */
[----:B------:R-:W1:Y:S01]  /*10560*/  S2R R9, SR_LANEID ;  /* 0x0000000000097919 */ /* 0x000e620000000000 */
[----:B------:R-:W-:Y:S01]  /*10570*/  VOTEU.ANY UR4, UPT, PT ;  /* 0x0000000000047886 */ /* 0x000fe200038e0100 */
[----:B------:R-:W2:Y:S01]  /*10580*/  LDC.64 R2, c[0x0][0xc38] ;  /* 0x00030e00ff027b82 */ /* 0x000ea20000000a00 */
[----:B------:R-:W1:Y:S08]  /*10590*/  FLO.U32 R0, UR4 ;  /* 0x0000000400007d00 */ /* 0x000e7000080e0000 */
[----:B------:R-:W2:Y:S01]  /*105a0*/  POPC R7, UR4 ;  /* 0x0000000400077d09 */ /* 0x000ea20008000000 */
[----:B-1----:R-:W-:-:S13]  /*105b0*/  ISETP.EQ.U32.AND P0, PT, R0, R9, PT ;  /* 0x000000090000720c */ /* 0x002fda0003f02070 */
[----:B--2---:R-:W2:Y:S01]  /*105c0*/  @P0 ATOMG.E.ADD.STRONG.GPU PT, R3, desc[UR60][R2.64], R7 ;  /* 0x00000007020309a8 */ /* 0x004ea200081ee1fc */
[----:B------:R-:W1:Y:S02]  /*105d0*/  S2R R6, SR_LTMASK ;  /* 0x0000000000067919 */ /* 0x000e640000003900 */
[----:B-1----:R-:W-:-:S04]  /*105e0*/  LOP3.LUT R6, R6, UR4, RZ, 0xc0, !PT ;  /* 0x0000000406067c12 */ /* 0x002fc8000f8ec0ff */
[----:B------:R-:W1:Y:S01]  /*105f0*/  POPC R9, R6 ;  /* 0x0000000600097309 */ /* 0x000e620000000000 */
[----:B--2---:R-:W1:Y:S02]  /*10600*/  SHFL.IDX PT, R0, R3, R0, 0x1f ;  /* 0x00001f0003007589 */ /* 0x004e6400000e0000 */
[----:B-1----:R-:W-:-:S07]  /*10610*/  IADD3 R16, R0, UR36, R9 ;  /* 0x0000002400107c10 */ /* 0x002fce000fffe009 */
.L_x_353:
[----:B------:R-:W-:Y:S05]  /*10620*/  BSYNC B0 ;  /* 0x0000000000007941 */ /* 0x000fea0003800000 */
.L_x_352:
[----:B------:R-:W-:Y:S04]  /*10630*/  BSSY B0, `(.L_x_354) ;  /* 0x0000038000007945 */ /* 0x000fe80003800000 */
[----:B------:R-:W-:Y:S05]  /*10640*/  @!P6 BRA `(.L_x_355) ;  /* 0x0000000000d8e947 */ /* 0x000fea0003800000 */
[----:B------:R-:W2:Y:S01]  /*10650*/  LDL R2, [R1] ;  /* 0x0000000001027983 */ /* 0x000ea20000100800 */
[----:B------:R-:W-:-:S03]  /*10660*/  MOV R3, 0x400 ;  /* 0x0000040000037802 */ /* 0x000fc60000000f00 */
[----:B------:R-:W3:Y:S01]  /*10670*/  LDL R0, [R1+0x8] ;  /* 0x0000080001007983 */ /* 0x000ee20000100800 */
[----:B------:R-:W1:Y:S02]  /*10680*/  S2R R6, SR_CgaCtaId ;  /* 0x0000000000067919 */ /* 0x000e640000008800 */
[----:B-1----:R-:W-:-:S05]  /*10690*/  LEA R3, R6, R3, 0x18 ;  /* 0x0000000306037211 */ /* 0x002fca00078ec0ff */
[----:B--2---:R-:W-:Y:S01]  /*106a0*/  IMAD R3, R2, 0x8, R3 ;  /* 0x0000000802037824 */ /* 0x004fe200078e0203 */
[----:B---3--:R-:W-:-:S04]  /*106b0*/  SHF.L.U32 R0, R0, 0x1f, RZ ;  /* 0x0000001f00007819 */ /* 0x008fc800000006ff */
[----:B------:R-:W1:Y:S02]  /*106c0*/  SYNCS.PHASECHK.TRANS64.TRYWAIT P0, [R3+URZ+0x36860], R0 ;  /* 0x03686000030075a7 */ /* 0x000e64000800017f */
[----:B-1----:R-:W-:Y:S05]  /*106d0*/  @!P0 BRA `(.L_x_356) ;  /* 0x0000001400ac8947 */ /* 0x002fea0003800000 */
.L_x_400:
        /* <DEDUP_REMOVED lines=11> */
.L_x_357:
[----:B-1----:R-:W2:Y:S01]  /*10790*/  LDL R0, [R1] ;  /* 0x0000000001007983 */ /* 0x002ea20000100800 */
[----:B------:R-:W-:-:S03]  /*107a0*/  MOV R7, 0x400 ;  /* 0x0000040000077802 */ /* 0x000fc60000000f00 */
[----:B------:R-:W3:Y:S04]  /*107b0*/  LDL.LU R6, [R1+0x4] ;  /* 0x0000040001067983 */ /* 0x000ee80000300800 */
[----:B------:R-:W4:Y:S01]  /*107c0*/  LDL R2, [R1+0xc] ;  /* 0x00000c0001027983 */ /* 0x000f220000100800 */
[----:B------:R-:W1:Y:S01]  /*107d0*/  S2R R8, SR_CgaCtaId ;  /* 0x0000000000087919 */ /* 0x000e620000008800 */
[----:B------:R-:W-:Y:S01]  /*107e0*/  R2UR UR9, R3 ;  /* 0x00000000030972ca */ /* 0x000fe200000e0000 */
[----:B------:R-:W-:Y:S01]  /*107f0*/  UIADD3 UR4, UP0, UR38, 0x470, URZ ;  /* 0x0000047026047890 */ /* 0x000fe2000ff1e03f */
[----:B------:R-:W-:Y:S02]  /*10800*/  R2UR UR12, R4 ;  /* 0x00000000040c72ca */ /* 0x000fe400000e0000 */
[----:B------:R-:W-:-:S02]  /*10810*/  R2UR UR13, R5 ;  /* 0x00000000050d72ca */ /* 0x000fc400000e0000 */
[----:B-1----:R-:W-:-:S07]  /*10820*/  LEA R7, R8, R7, 0x18 ;  /* 0x0000000708077211 */ /* 0x002fce00078ec0ff */
        /* <DEDUP_REMOVED lines=23> */
[----:B-1----:R-:W-:Y:S01]  /*109a0*/  NOP ;  /* 0x0000000000007918 */ /* 0x002fe20000000000 */
.L_x_355:
[----:B------:R-:W-:Y:S05]  /*109b0*/  BSYNC B0 ;  /* 0x0000000000007941 */ /* 0x000fea0003800000 */
.L_x_354:
[----:B------:R-:W2:Y:S04]  /*109c0*/  LDL.LU R0, [R1] ;  /* 0x0000000001007983 */ /* 0x000ea80000300800 */
[----:B------:R-:W3:Y:S01]  /*109d0*/  LDL.LU R3, [R1+0x8] ;  /* 0x0000080001037983 */ /* 0x000ee20000300800 */
[----:B--2---:R-:W-:-:S05]  /*109e0*/  VIADD R0, R0, 0x1 ;  /* 0x0000000100007836 */ /* 0x004fca0000000000 */
[----:B------:R-:W-:-:S04]  /*109f0*/  ISETP.NE.AND P0, PT, R0, 0x2, PT ;  /* 0x000000020000780c */ /* 0x000fc80003f05270 */
[----:B------:R-:W-:Y:S02]  /*10a00*/  SEL R2, RZ, 0x1, P0 ;  /* 0x00000001ff027807 */ /* 0x000fe40000000000 */
[----:B------:R-:W-:Y:S02]  /*10a10*/  SEL R0, R0, RZ, P0 ;  /* 0x000000ff00007207 */ /* 0x000fe40000000000 */
[----:B---3--:R-:W-:-:S05]  /*10a20*/  LOP3.LUT R3, R3, R2, RZ, 0x3c, !PT ;  /* 0x0000000203037212 */ /* 0x008fca00078e3cff */
[----:B------:R1:W-:Y:S04]  /*10a30*/  STL [R1+0x8], R3 ;  /* 0x0000080301007387 */ /* 0x0003e80000100800 */
[----:B------:R1:W-:Y:S02]  /*10a40*/  STL [R1], R0 ;  /* 0x0000000001007387 */ /* 0x0003e40000100800 */
.L_x_311:
[----:B------:R-:W-:Y:S05]  /*10a50*/  BSYNC B6 ;  /* 0x0000000000067941 */ /* 0x000fea0003800000 */
.L_x_309:
[----:B------:R-:W-:-:S03]  /*10a60*/  UMOV UR4, 0xffffffff ;  /* 0xffffffff00047882 */ /* 0x000fc60000000000 */
[----:B------:R-:W-:Y:S05]  /*10a70*/  BRA.DIV UR4, `(.L_x_358) ;  /* 0x0000001204d87947 */ /* 0x000fea000b800000 */
[----:B------:R2:W3:Y:S04]  /*10a80*/  SHFL.IDX PT, R4, R16, RZ, 0x1f ;  /* 0x00001fff10047589 */ /* 0x0004e800000e0000 */
[----:B------:R2:W4:Y:S02]  /*10a90*/  SHFL.IDX PT, R5, R16, 0x1, 0x1f ;  /* 0x00201f0010057f89 */ /* 0x00052400000e0000 */
.L_x_404:
[----:B01----:R-:W0:Y:S01]  /*10aa0*/  S2R R0, SR_TID.X ;  /* 0x0000000000007919 */ /* 0x003e220000002100 */
[----:B------:R-:W-:Y:S01]  /*10ab0*/  ULDC UR4, c[0x0][0xc14] ;  /* 0x0003050000047ab9 */ /* 0x000fe20000000800 */
[----:B------:R-:W-:Y:S01]  /*10ac0*/  BSSY B0, `(.L_x_359) ;  /* 0x000000b000007945 */ /* 0x000fe20003800000 */
[----:B------:R-:W-:Y:S02]  /*10ad0*/  MOV R3, RZ ;  /* 0x000000ff00037202 */ /* 0x000fe40000000f00 */
[----:B0-----:R-:W-:Y:S01]  /*10ae0*/  LOP3.LUT R9, R0, 0x1f, RZ, 0xc0, !PT ;  /* 0x0000001f00097812 */ /* 0x001fe200078ec0ff */
[----:B------:R-:W-:-:S03]  /*10af0*/  IMAD.U32 R0, RZ, RZ, UR4 ;  /* 0x00000004ff007e24 */ /* 0x000fc6000f8e00ff */
[C---:B------:R-:W-:Y:S01]  /*10b00*/  ISETP.NE.AND P0, PT, R9.reuse, 0x1f, PT ;  /* 0x0000001f0900780c */ /* 0x040fe20003f05270 */
[----:B------:R-:W-:-:S05]  /*10b10*/  IMAD.IADD R7, R9, 0x1, R19 ;  /* 0x0000000109077824 */ /* 0x000fca00078e0213 */
[----:B------:R-:W-:-:S13]  /*10b20*/  ISETP.GE.OR P0, PT, R7, R0, !P0 ;  /* 0x000000000700720c */ /* 0x000fda0004706670 */
[----:B------:R-:W-:Y:S05]  /*10b30*/  @P0 BRA `(.L_x_360) ;  /* 0x00000000000c0947 */ /* 0x000fea0003800000 */
[----:B------:R-:W0:Y:S02]  /*10b40*/  LDC.64 R2, c[0x0][0xc58] ;  /* 0x00031600ff027b82 */ /* 0x000e240000000a00 */
[----:B0-----:R-:W-:-:S06]  /*10b50*/  IMAD.WIDE R2, R7, 0x4, R2 ;  /* 0x0000000407027825 */ /* 0x001fcc00078e0202 */
[----:B------:R0:W5:Y:S02]  /*10b60*/  LDG.E R3, desc[UR60][R2.64] ;  /* 0x0000003c02037981 */ /* 0x000164000c1e1900 */
.L_x_360:
[----:B------:R-:W-:Y:S05]  /*10b70*/  BSYNC B0 ;  /* 0x0000000000007941 */ /* 0x000fea0003800000 */
.L_x_359:
[----:B------:R-:W-:-:S03]  /*10b80*/  UMOV UR4, 0xffffffff ;  /* 0xffffffff00047882 */ /* 0x000fc60000000000 */
[----:B------:R-:W-:Y:S05]  /*10b90*/  BRA.DIV UR4, `(.L_x_361) ;  /* 0x0000001204dc7947 */ /* 0x000fea000b800000 */
[----:B-----5:R-:W1:Y:S01]  /*10ba0*/  SHFL.UP PT, R14, R3, 0x1, RZ ;  /* 0x04200000030e7989 */ /* 0x020e6200000e00ff */
[C---:B------:R-:W-:Y:S02]  /*10bb0*/  ISETP.NE.AND P0, PT, R9.reuse, RZ, PT ;  /* 0x000000ff0900720c */ /* 0x040fe40003f05270 */
[C---:B------:R-:W-:Y:S02]  /*10bc0*/  ISETP.GE.U32.AND P1, PT, R9.reuse, 0x2, PT ;  /* 0x000000020900780c */ /* 0x040fe40003f26070 */
[----:B-1----:R-:W-:Y:S02]  /*10bd0*/  SEL R14, R14, RZ, P0 ;  /* 0x000000ff0e0e7207 */ /* 0x002fe40000000000 */
[----:B------:R-:W-:-:S03]  /*10be0*/  ISETP.GE.U32.AND P0, PT, R9, 0x4, PT ;  /* 0x000000040900780c */ /* 0x000fc60003f06070 */
[----:B------:R-:W-:-:S05]  /*10bf0*/  IMAD.IADD R13, R3, 0x1, R14 ;  /* 0x00000001030d7824 */ /* 0x000fca00078e020e */
[----:B------:R-:W1:Y:S02]  /*10c00*/  SHFL.UP PT, R14, R13, 0x2, RZ ;  /* 0x044000000d0e7989 */ /* 0x000e6400000e00ff */
        /* <DEDUP_REMOVED lines=8> */
[----:B-1----:R-:W-:-:S05]  /*10c90*/  SEL R8, R14, RZ, P1 ;  /* 0x000000ff0e087207 */ /* 0x002fca0000800000 */
[----:B------:R-:W-:-:S05]  /*10ca0*/  IMAD.IADD R8, R7, 0x1, R8 ;  /* 0x0000000107087824 */ /* 0x000fca00078e0208 */
[----:B------:R-:W1:Y:S02]  /*10cb0*/  SHFL.UP PT, R14, R8, 0x10, RZ ;  /* 0x06000000080e7989 */ /* 0x000e6400000e00ff */
[----:B-1----:R-:W-:-:S05]  /*10cc0*/  SEL R9, R14, RZ, P0 ;  /* 0x000000ff0e097207 */ /* 0x002fca0000000000 */
[----:B0-----:R-:W-:-:S05]  /*10cd0*/  IMAD.IADD R2, R8, 0x1, R9 ;  /* 0x0000000108027824 */ /* 0x001fca00078e0209 */
[----:B------:R0:W1:Y:S02]  /*10ce0*/  SHFL.IDX PT, R14, R2, 0x1f, 0x1f ;  /* 0x03e01f00020e7f89 */ /* 0x00006400000e0000 */
.L_x_412:
[----:B------:R-:W-:Y:S02]  /*10cf0*/  ULDC UR4, c[0x0][0xc10] ;  /* 0x0003040000047ab9 */ /* 0x000fe40000000800 */
[----:B--2---:R-:W-:-:S04]  /*10d00*/  IMAD.U32 R16, RZ, RZ, UR4 ;  /* 0x00000004ff107e24 */ /* 0x004fc8000f8e00ff */
[----:B-1----:R-:W-:-:S04]  /*10d10*/  IMAD R6, R14, R16, RZ ;  /* 0x000000100e067224 */ /* 0x002fc800078e02ff */
[----:B----4-:R-:W-:-:S05]  /*10d20*/  IMAD.IADD R5, R5, 0x1, R6 ;  /* 0x0000000105057824 */ /* 0x010fca00078e0206 */
[----:B---3--:R-:W-:-:S13]  /*10d30*/  ISETP.GT.AND P0, PT, R5, R4, PT ;  /* 0x000000040500720c */ /* 0x008fda0003f04270 */
[----:B------:R-:W-:Y:S05]  /*10d40*/  @P0 BRA `(.L_x_362) ;  /* 0x0000000000b40947 */ /* 0x000fea0003800000 */
[----:B------:R-:W1:Y:S02]  /*10d50*/  LDC R0, c[0x0][0xc14] ;  /* 0x00030500ff007b82 */ /* 0x000e640000000800 */
.L_x_367:
[----:B------:R-:W-:-:S05]  /*10d60*/  VIADD R19, R19, 0x1f ;  /* 0x0000001f13137836 */ /* 0x000fca0000000000 */
[----:B-1----:R-:W-:-:S13]  /*10d70*/  ISETP.GE.AND P0, PT, R19, R0, PT ;  /* 0x000000001300720c */ /* 0x002fda0003f06270 */
[----:B------:R-:W-:Y:S05]  /*10d80*/  @P0 BRA `(.L_x_363) ;  /* 0x00000004005c0947 */ /* 0x000fea0003800000 */
[----:B0-----:R-:W0:Y:S01]  /*10d90*/  S2R R2, SR_TID.X ;  /* 0x0000000000027919 */ /* 0x001e220000002100 */
[----:B------:R-:W-:Y:S01]  /*10da0*/  BSSY B0, `(.L_x_364) ;  /* 0x000000a000007945 */ /* 0x000fe20003800000 */
[----:B------:R-:W-:Y:S01]  /*10db0*/  IMAD.MOV.U32 R3, RZ, RZ, RZ ;  /* 0x000000ffff037224 */ /* 0x000fe200078e00ff */
[----:B0-----:R-:W-:-:S04]  /*10dc0*/  LOP3.LUT R8, R2, 0x1f, RZ, 0xc0, !PT ;  /* 0x0000001f02087812 */ /* 0x001fc800078ec0ff */
[C---:B------:R-:W-:Y:S01]  /*10dd0*/  ISETP.NE.AND P1, PT, R8.reuse, 0x1f, PT ;  /* 0x0000001f0800780c */ /* 0x040fe20003f25270 */
[----:B------:R-:W-:-:S05]  /*10de0*/  IMAD.IADD R7, R8, 0x1, R19 ;  /* 0x0000000108077824 */ /* 0x000fca00078e0213 */
[----:B------:R-:W-:-:S13]  /*10df0*/  ISETP.GE.OR P0, PT, R7, R0, !P1 ;  /* 0x000000000700720c */ /* 0x000fda0004f06670 */
[----:B------:R-:W-:Y:S05]  /*10e00*/  @P0 BRA `(.L_x_365) ;  /* 0x00000000000c0947 */ /* 0x000fea0003800000 */
[----:B------:R-:W0:Y:S02]  /*10e10*/  LDC.64 R2, c[0x0][0xc58] ;  /* 0x00031600ff027b82 */ /* 0x000e240000000a00 */
[----:B0-----:R-:W-:-:S06]  /*10e20*/  IMAD.WIDE R2, R7, 0x4, R2 ;  /* 0x0000000407027825 */ /* 0x001fcc00078e0202 */
[----:B------:R0:W5:Y:S02]  /*10e30*/  LDG.E R3, desc[UR60][R2.64] ;  /* 0x0000003c02037981 */ /* 0x000164000c1e1900 */
.L_x_365:
[----:B------:R-:W-:Y:S05]  /*10e40*/  BSYNC B0 ;  /* 0x0000000000007941 */ /* 0x000fea0003800000 */
.L_x_364:
[----:B------:R-:W-:-:S03]  /*10e50*/  UMOV UR4, 0xffffffff ;  /* 0xffffffff00047882 */ /* 0x000fc60000000000 */
[----:B------:R-:W-:Y:S05]  /*10e60*/  BRA.DIV UR4, `(.L_x_366) ;  /* 0x0000001204f87947 */ /* 0x000fea000b800000 */
[----:B-----5:R-:W1:Y:S01]  /*10e70*/  SHFL.UP PT, R14, R3, 0x1, RZ ;  /* 0x04200000030e7989 */ /* 0x020e6200000e00ff */
[C---:B------:R-:W-:Y:S02]  /*10e80*/  ISETP.NE.AND P0, PT, R8.reuse, RZ, PT ;  /* 0x000000ff0800720c */ /* 0x040fe40003f05270 */
[----:B------:R-:W-:Y:S02]  /*10e90*/  ISETP.GE.U32.AND P1, PT, R8, 0x2, PT ;  /* 0x000000020800780c */ /* 0x000fe40003f26070 */
[----:B-1----:R-:W-:Y:S02]  /*10ea0*/  SEL R14, R14, RZ, P0 ;  /* 0x000000ff0e0e7207 */ /* 0x002fe40000000000 */
        /* <DEDUP_REMOVED lines=16> */
[----:B------:R0:W1:Y:S02]  /*10fb0*/  SHFL.IDX PT, R14, R2, 0x1f, 0x1f ;  /* 0x03e01f00020e7f89 */ /* 0x00006400000e0000 */
.L_x_420:
[----:B------:R-:W-:Y:S02]  /*10fc0*/  ULDC UR4, c[0x0][0xc10] ;  /* 0x0003040000047ab9 */ /* 0x000fe40000000800 */
[----:B------:R-:W-:-:S04]  /*10fd0*/  IMAD.U32 R16, RZ, RZ, UR4 ;  /* 0x00000004ff107e24 */ /* 0x000fc8000f8e00ff */
[----:B-1----:R-:W-:-:S05]  /*10fe0*/  IMAD R6, R14, R16, RZ ;  /* 0x000000100e067224 */ /* 0x002fca00078e02ff */
[----:B------:R-:W-:-:S04]  /*10ff0*/  IADD3 R5, R6, R5, RZ ;  /* 0x0000000506057210 */ /* 0x000fc80007ffe0ff */
[----:B------:R-:W-:-:S13]  /*11000*/  ISETP.GT.AND P0, PT, R5, R4, PT ;  /* 0x000000040500720c */ /* 0x000fda0003f04270 */
[----:B------:R-:W-:Y:S05]  /*11010*/  @!P0 BRA `(.L_x_367) ;  /* 0xfffffffc00508947 */ /* 0x000fea000383ffff */
.L_x_362:
[----:B------:R-:W-:Y:S01]  /*11020*/  IMAD.IADD R6, R5, 0x1, -R6 ;  /* 0x0000000105067824 */ /* 0x000fe200078e0a06 */
[----:B------:R-:W-:-:S03]  /*11030*/  UMOV UR4, 0xffffffff ;  /* 0xffffffff00047882 */ /* 0x000fc60000000000 */
[----:B------:R-:W-:-:S05]  /*11040*/  IMAD R5, R2, R16, R6 ;  /* 0x0000001002057224 */ /* 0x000fca00078e0206 */
[----:B------:R-:W-:Y:S01]  /*11050*/  ISETP.GT.AND P6, PT, R5, R4, PT ;  /* 0x000000040500720c */ /* 0x000fe20003fc4270 */
[----:B------:R-:W-:-:S12]  /*11060*/  BRA.DIV UR4, `(.L_x_368) ;  /* 0x0000001604487947 */ /* 0x000fd8000b800000 */
[----:B------:R-:W-:-:S04]  /*11070*/  VOTE.ANY R7, PT, !P6 ;  /* 0x0000000000077806 */ /* 0x000fc800070e0100 */
[----:B------:R-:W1:Y:S02]  /*11080*/  POPC R5, R7 ;  /* 0x0000000700057309 */ /* 0x000e640000000000 */
[----:B-1----:R1:W2:Y:S02]  /*11090*/  SHFL.IDX PT, R17, R3, R5, 0x1f ;  /* 0x00001f0503117589 */ /* 0x0022a400000e0000 */
.L_x_424:
[----:B------:R-:W-:Y:S01]  /*110a0*/  ISETP.NE.AND P0, PT, R7, RZ, PT ;  /* 0x000000ff0700720c */ /* 0x000fe20003f05270 */
[----:B------:R-:W-:-:S12]  /*110b0*/  IMAD.MOV.U32 R14, RZ, RZ, RZ ;  /* 0x000000ffff0e7224 */ /* 0x000fd800078e00ff */
[----:B------:R-:W-:Y:S05]  /*110c0*/  @!P0 BRA `(.L_x_369) ;  /* 0x0000000000108947 */ /* 0x000fea0003800000 */
[----:B------:R-:W-:Y:S01]  /*110d0*/  UMOV UR4, 0xffffffff ;  /* 0xffffffff00047882 */ /* 0x000fe20000000000 */
[----:B------:R-:W-:Y:S02]  /*110e0*/  VIADD R12, R5, 0xffffffff ;  /* 0xffffffff050c7836 */ /* 0x000fe40000000000 */
[----:B------:R-:W-:Y:S05]  /*110f0*/  BRA.DIV UR4, `(.L_x_370) ;  /* 0x00000016046c7947 */ /* 0x000fea000b800000 */
[----:B------:R3:W4:Y:S02]  /*11100*/  SHFL.IDX PT, R14, R2, R12, 0x1f ;  /* 0x00001f0c020e7589 */ /* 0x00072400000e0000 */
.L_x_369:
[-C--:B--2---:R-:W-:Y:S01]  /*11110*/  IABS R7, R17.reuse ;  /* 0x0000001100077213 */ /* 0x084fe20000000000 */
[----:B----4-:R-:W-:Y:S01]  /*11120*/  IMAD R16, R14, R16, R6 ;  /* 0x000000100e107224 */ /* 0x010fe200078e0206 */
[----:B------:R-:W-:Y:S01]  /*11130*/  IABS R6, R17 ;  /* 0x0000001100067213 */ /* 0x000fe20000000000 */
[----:B------:R-:W-:Y:S01]  /*11140*/  IMAD.IADD R19, R5, 0x1, R19 ;  /* 0x0000000105137824 */ /* 0x000fe200078e0213 */
[----:B------:R-:W2:Y:S03]  /*11150*/  I2F.RP R8, R7 ;  /* 0x0000000700087306 */ /* 0x000ea60000209400 */
[----:B------:R-:W-:-:S05]  /*11160*/  IMAD.MOV R6, RZ, RZ, -R6 ;  /* 0x000000ffff067224 */ /* 0x000fca00078e0a06 */
[----:B--2---:R-:W2:Y:S02]  /*11170*/  MUFU.RCP R8, R8 ;  /* 0x0000000800087308 */ /* 0x004ea40000001000 */
[----:B--2---:R-:W-:-:S06]  /*11180*/  VIADD R9, R8, 0xffffffe ;  /* 0x0ffffffe08097836 */ /* 0x004fcc0000000000 */
[----:B-1----:R-:W0:Y:S02]  /*11190*/  F2I.FTZ.U32.TRUNC.NTZ R3, R9 ;  /* 0x0000000900037305 */ /* 0x002e24000021f000 */
[----:B0--3--:R-:W-:-:S04]  /*111a0*/  IMAD.MOV R2, RZ, RZ, -R3 ;  /* 0x000000ffff027224 */ /* 0x009fc800078e0a03 */
[----:B------:R-:W-:Y:S02]  /*111b0*/  IMAD R11, R2, R7, RZ ;  /* 0x00000007020b7224 */ /* 0x000fe400078e02ff */
[----:B------:R-:W-:-:S04]  /*111c0*/  IMAD.MOV.U32 R2, RZ, RZ, RZ ;  /* 0x000000ffff027224 */ /* 0x000fc800078e00ff */
[----:B------:R-:W-:-:S04]  /*111d0*/  IMAD.HI.U32 R3, R3, R11, R2 ;  /* 0x0000000b03037227 */ /* 0x000fc800078e0002 */
[----:B------:R-:W-:-:S05]  /*111e0*/  IMAD.IADD R2, R4, 0x1, -R16 ;  /* 0x0000000104027824 */ /* 0x000fca00078e0a10 */
[----:B------:R-:W-:-:S05]  /*111f0*/  IABS R4, R2 ;  /* 0x0000000200047213 */ /* 0x000fca0000000000 */
        /* <DEDUP_REMOVED lines=16> */
.L_x_363:
[----:B------:R-:W-:Y:S01]  /*11300*/  UMOV UR4, URZ ;  /* 0x0000003f00047c82 */ /* 0x000fe20008000000 */
[----:B------:R-:W-:Y:S01]  /*11310*/  UMOV UR5, URZ ;  /* 0x0000003f00057c82 */ /* 0x000fe20008000000 */
[----:B------:R-:W-:Y:S01]  /*11320*/  ULDC UR6, c[0x0][0xc14] ;  /* 0x0003050000067ab9 */ /* 0x000fe20000000800 */
[----:B------:R-:W-:Y:S01]  /*11330*/  IMAD.MOV.U32 R16, RZ, RZ, R4 ;  /* 0x000000ffff107224 */ /* 0x000fe200078e0004 */
[----:B------:R-:W-:Y:S01]  /*11340*/  MOV R17, UR4 ;  /* 0x0000000400117c02 */ /* 0x000fe20008000f00 */
[----:B------:R-:W-:Y:S02]  /*11350*/  IMAD.U32 R18, RZ, RZ, UR5 ;  /* 0x00000005ff127e24 */ /* 0x000fe4000f8e00ff */
[----:B------:R-:W-:-:S07]  /*11360*/  IMAD.U32 R19, RZ, RZ, UR6 ;  /* 0x00000006ff137e24 */ /* 0x000fce000f8e00ff */
.L_x_371:
[----:B0-----:R-:W0:Y:S01]  /*11370*/  S2R R2, SR_TID.X ;  /* 0x0000000000027919 */ /* 0x001e220000002100 */
[----:B------:R-:W-:Y:S05]  /*11380*/  WARPSYNC.ALL ;  /* 0x0000000000007948 */ /* 0x000fea0003800000 */
[----:B------:R-:W-:Y:S01]  /*11390*/  BAR.SYNC.DEFER_BLOCKING 0x4, 0x120 ;  /* 0x0104800000007b1d */ /* 0x000fe20000010000 */
[----:B0-----:R-:W-:-:S04]  /*113a0*/  LOP3.LUT R2, R2, 0x1f, RZ, 0xc0, !PT ;  /* 0x0000001f02027812 */ /* 0x001fc800078ec0ff */
[----:B------:R-:W-:-:S13]  /*113b0*/  ISETP.NE.AND P0, PT, R2, RZ, PT ;  /* 0x000000ff0200720c */ /* 0x000fda0003f05270 */
[----:B------:R-:W0:Y:S01]  /*113c0*/  @!P0 S2R R3, SR_CgaCtaId ;  /* 0x0000000000038919 */ /* 0x000e220000008800 */
[----:B------:R-:W-:-:S04]  /*113d0*/  @!P0 MOV R2, 0x400 ;  /* 0x0000040000028802 */ /* 0x000fc80000000f00 */
[----:B0-----:R-:W-:-:S05]  /*113e0*/  @!P0 LEA R2, R3, R2, 0x18 ;  /* 0x0000000203028211 */ /* 0x001fca00078ec0ff */
[----:B------:R1:W-:Y:S01]  /*113f0*/  @!P0 STS.128 [R2+0x368d0], R16 ;  /* 0x0368d01002008388 */ /* 0x0003e20000000c00 */
[----:B------:R-:W-:Y:S06]  /*11400*/  BAR.ARV 0x5, 0x120 ;  /* 0x0144800000007b1d */ /* 0x000fec0000002000 */
[----:B------:R-:W-:-:S13]  /*11410*/  ISETP.GE.AND P0, PT, R19, R0, PT ;  /* 0x000000001300720c */ /* 0x000fda0003f06270 */
[----:B------:R-:W-:Y:S05]  /*11420*/  @!P0 BRA `(.L_x_372) ;  /* 0xffffffc000208947 */ /* 0x000fea000383ffff */
.L_x_307:
[----:B0-----:R-:W2:Y:S01]  /*11430*/  LDL.LU R0, [R1+0x28] ;  /* 0x0000280001007983 */ /* 0x001ea20000300800 */
[----:B------:R-:W-:Y:S01]  /*11440*/  BSSY B0, `(.L_x_373) ;  /* 0x000000b000007945 */ /* 0x000fe20003800000 */
[----:B------:R-:W0:Y:S01]  /*11450*/  S2R R5, SR_CgaCtaId ;  /* 0x0000000000057919 */ /* 0x000e220000008800 */
[----:B--2---:R-:W-:-:S05]  /*11460*/  VIADD R0, R0, 0x1 ;  /* 0x0000000100007836 */ /* 0x004fca0000000000 */
[----:B-1----:R-:W-:-:S04]  /*11470*/  LEA.HI R2, R0, R0, RZ, 0x1 ;  /* 0x0000000000027211 */ /* 0x002fc800078f08ff */
[----:B------:R-:W-:-:S05]  /*11480*/  LOP3.LUT R3, R2, 0xfffffffe, RZ, 0xc0, !PT ;  /* 0xfffffffe02037812 */ /* 0x000fca00078ec0ff */
[----:B------:R-:W-:Y:S01]  /*11490*/  IMAD.IADD R3, R0, 0x1, -R3 ;  /* 0x0000000100037824 */ /* 0x000fe200078e0a03 */
[----:B------:R-:W-:-:S04]  /*114a0*/  MOV R0, 0x400 ;  /* 0x0000040000007802 */ /* 0x000fc80000000f00 */
[----:B0-----:R-:W-:Y:S02]  /*114b0*/  LEA R0, R5, R0, 0x18 ;  /* 0x0000000005007211 */ /* 0x001fe400078ec0ff */
[----:B------:R-:W-:-:S04]  /*114c0*/  SHF.L.U32 R3, R3, 0x1f, RZ ;  /* 0x0000001f03037819 */ /* 0x000fc800000006ff */
[----:B------:R-:W0:Y:S02]  /*114d0*/  SYNCS.PHASECHK.TRANS64.TRYWAIT P0, [R0+URZ+0x36820], R3 ;  /* 0x03682003000075a7 */ /* 0x000e24000800017f */
[----:B0-----:R-:W-:Y:S05]  /*114e0*/  @!P0 BRA `(.L_x_374) ;  /* 0x0000001000948947 */ /* 0x001fea0003800000 */
.L_x_427:
[----:B------:R-:W-:Y:S05]  /*114f0*/  BSYNC B0 ;  /* 0x0000000000007941 */ /* 0x000fea0003800000 */
.L_x_373:
[----:B------:R-:W-:-:S03]  /*11500*/  UMOV UR4, 0xffffffff ;  /* 0xffffffff00047882 */ /* 0x000fc60000000000 */
[----:B------:R-:W-:Y:S05]  /*11510*/  BRA.DIV UR4, `(.L_x_375) ;  /* 0x00000012049c7947 */ /* 0x000fea000b800000 */
[----:B------:R-:W1:Y:S02]  /*11520*/  S2R R2, SR_TID.X ;  /* 0x0000000000027919 */ /* 0x000e640000002100 */
[----:B-1----:R-:W-:-:S04]  /*11530*/  SHF.R.U32.HI R2, RZ, 0x5, R2 ;  /* 0x00000005ff027819 */ /* 0x002fc80000011602 */
[----:B------:R-:W-:-:S05]  /*11540*/  LOP3.LUT R2, R2, 0x3, RZ, 0xc0, !PT ;  /* 0x0000000302027812 */ /* 0x000fca00078ec0ff */
[----:B------:R1:W2:Y:S02]  /*11550*/  SHFL.IDX PT, R14, R2, RZ, 0x1f ;  /* 0x00001fff020e7589 */ /* 0x0002a400000e0000 */
.L_x_430:
[----:B--2---:R-:W-:Y:S01]  /*11560*/  ISETP.NE.AND P0, PT, R14, RZ, PT ;  /* 0x000000ff0e00720c */ /* 0x004fe20003f05270 */
[----:B------:R-:W-:-:S12]  /*11570*/  BSSY B0, `(.L_x_376) ;  /* 0x0000027000007945 */ /* 0x000fd80003800000 */
[----:B------:R-:W-:Y:S05]  /*11580*/  @P0 BRA `(.L_x_377) ;  /* 0x0000000000940947 */ /* 0x000fea0003800000 */
[----:B------:R-:W-:-:S03]  /*11590*/  UMOV UR4, 0xffffffff ;  /* 0xffffffff00047882 */ /* 0x000fc60000000000 */
[----:B------:R-:W-:Y:S05]  /*115a0*/  BRA.DIV UR4, `(.L_x_378) ;  /* 0x0000001204ac7947 */ /* 0x000fea000b800000 */
[----:B------:R-:W-:-:S13]  /*115b0*/  ELECT P6, URZ, PT ;  /* 0x00000000003f782f */ /* 0x000fda00038c0000 */
.L_x_433:
[----:B------:R-:W-:Y:S05]  /*115c0*/  @!P6 BRA `(.L_x_377) ;  /* 0x000000000084e947 */ /* 0x000fea0003800000 */
[----:B-1----:R-:W2:Y:S02]  /*115d0*/  LDL.LU R2, [R1+0x30] ;  /* 0x0000300001027983 */ /* 0x002ea40000300800 */
[----:B--2---:R-:W-:-:S04]  /*115e0*/  LOP3.LUT R2, R2, 0x2, RZ, 0xfc, !PT ;  /* 0x0000000202027812 */ /* 0x004fc800078efcff */
[----:B------:R-:W-:-:S13]  /*115f0*/  ISETP.NE.AND P2, PT, R2, 0x3, PT ;  /* 0x000000030200780c */ /* 0x000fda0003f45270 */
[----:B------:R-:W-:Y:S05]  /*11600*/  @!P2 BRA `(.L_x_379) ;  /* 0x000000000004a947 */ /* 0x000fea0003800000 */
[----:B------:R-:W-:Y:S01]  /*11610*/  BPT.TRAP 0x1 ;  /* 0x000000040000795c */ /* 0x000fe20000300000 */
.L_x_379:
[----:B0-----:R-:W2:Y:S04]  /*11620*/  LDL R3, [R1] ;  /* 0x0000000001037983 */ /* 0x001ea80000100800 */
[----:B------:R-:W3:Y:S01]  /*11630*/  LDL.LU R7, [R1+0x8] ;  /* 0x0000080001077983 */ /* 0x000ee20000300800 */
[----:B------:R-:W-:-:S04]  /*11640*/  VIADD R2, R0, 0x36840 ;  /* 0x0003684000027836 */ /* 0x000fc80000000000 */
[C---:B--2---:R-:W-:Y:S02]  /*11650*/  IMAD R6, R3.reuse, 0x8, R2 ;  /* 0x0000000803067824 */ /* 0x044fe400078e0202 */
[----:B------:R-:W-:Y:S01]  /*11660*/  VIADD R3, R3, 0x1 ;  /* 0x0000000103037836 */ /* 0x000fe20000000000 */
[----:B---3--:R-:W-:-:S04]  /*11670*/  SHF.L.U32 R5, R7, 0x1f, RZ ;  /* 0x0000001f07057819 */ /* 0x008fc800000006ff */
[C---:B------:R-:W-:Y:S01]  /*11680*/  ISETP.NE.AND P1, PT, R3.reuse, 0x2, PT ;  /* 0x000000020300780c */ /* 0x040fe20003f25270 */
[----:B------:R-:W0:Y:S03]  /*11690*/  SYNCS.PHASECHK.TRANS64.TRYWAIT P0, [R6+URZ], R5 ;  /* 0x00000005060075a7 */ /* 0x000e26000800017f */
[----:B------:R-:W-:Y:S02]  /*116a0*/  SEL R4, RZ, 0x1, P1 ;  /* 0x00000001ff047807 */ /* 0x000fe40000800000 */
[----:B------:R-:W-:Y:S02]  /*116b0*/  SEL R3, R3, RZ, P1 ;  /* 0x000000ff03037207 */ /* 0x000fe40000800000 */
[----:B------:R-:W-:-:S03]  /*116c0*/  LOP3.LUT R4, R7, R4, RZ, 0x3c, !PT ;  /* 0x0000000407047212 */ /* 0x000fc600078e3cff */
[----:B------:R-:W-:Y:S01]  /*116d0*/  IMAD R7, R3, 0x8, R2 ;  /* 0x0000000803077824 */ /* 0x000fe200078e0202 */
[----:B------:R-:W-:Y:S01]  /*116e0*/  SHF.L.U32 R2, R4, 0x1f, RZ ;  /* 0x0000001f04027819 */ /* 0x000fe200000006ff */
[----:B0-----:R-:W-:Y:S06]  /*116f0*/  @!P0 BRA `(.L_x_380) ;  /* 0x0000001000788947 */ /* 0x001fec0003800000 */
.L_x_434:
[----:B------:R-:W1:Y:S02]  /*11700*/  SYNCS.PHASECHK.TRANS64.TRYWAIT P0, [R7+URZ], R2 ;  /* 0x00000002070075a7 */ /* 0x000e64000800017f */
[----:B-1----:R-:W-:Y:S05]  /*11710*/  @!P0 BRA `(.L_x_381) ;  /* 0x0000001000848947 */ /* 0x002fea0003800000 */
.L_x_435:
[----:B------:R-:W-:Y:S05]  /*11720*/  @!P2 BRA `(.L_x_382) ;  /* 0x000000000004a947 */ /* 0x000fea0003800000 */
[----:B------:R-:W-:Y:S01]  /*11730*/  BPT.TRAP 0x1 ;  /* 0x000000040000795c */ /* 0x000fe20000300000 */
.L_x_382:
[----:B------:R-:W2:Y:S01]  /*11740*/  LDL.LU R4, [R1] ;  /* 0x0000000001047983 */ /* 0x000ea20000300800 */
[----:B------:R-:W-:-:S04]  /*11750*/  VIADD R0, R0, 0x36860 ;  /* 0x0003686000007836 */ /* 0x000fc80000000000 */
[----:B--2---:R-:W-:-:S04]  /*11760*/  IMAD R4, R4, 0x8, R0 ;  /* 0x0000000804047824 */ /* 0x004fc800078e0200 */
[----:B------:R-:W2:Y:S02]  /*11770*/  SYNCS.PHASECHK.TRANS64.TRYWAIT P0, [R4+URZ], R5 ;  /* 0x00000005040075a7 */ /* 0x000ea4000800017f */
[----:B--2---:R-:W-:Y:S05]  /*11780*/  @!P0 BRA `(.L_x_383) ;  /* 0x00000010007c8947 */ /* 0x004fea0003800000 */
.L_x_436:
[----:B------:R-:W-:-:S07]  /*11790*/  IMAD R3, R3, 0x8, R0 ;  /* 0x0000000803037824 */ /* 0x000fce00078e0200 */
.L_x_384:
[----:B---3--:R3:W4:Y:S02]  /*117a0*/  SYNCS.PHASECHK.TRANS64.TRYWAIT P0, [R3+URZ], R2 ;  /* 0x00000002030075a7 */ /* 0x008724000800017f */
[----:B----4-:R-:W-:Y:S05]  /*117b0*/  @!P0 NANOSLEEP.SYNCS 0x989680 ;  /* 0x009896800000895d */ /* 0x010fea0003900000 */
[----:B------:R-:W4:Y:S02]  /*117c0*/  @!P0 SYNCS.PHASECHK.TRANS64 P0, [R3+URZ], R2 ;  /* 0x00000002030085a7 */ /* 0x000f24000800007f */
[----:B----4-:R-:W-:Y:S05]  /*117d0*/  @!P0 BRA `(.L_x_384) ;  /* 0xfffffffc00f08947 */ /* 0x010fea000383ffff */
.L_x_377:
[----:B------:R-:W-:Y:S05]  /*117e0*/  BSYNC B0 ;  /* 0x0000000000007941 */ /* 0x000fea0003800000 */
.L_x_376:
[----:B------:R-:W-:Y:S05]  /*117f0*/  EXIT ;  /* 0x000000000000794d */ /* 0x000fea0003800000 */
.L_x_261:
[----:B0-----:R0:W1:Y:S02]  /*11800*/  SYNCS.PHASECHK.TRANS64.TRYWAIT P1, [R5+URZ+0x36800], R0 ;  /* 0x03680000050075a7 */ /* 0x001064000802017f */
[----:B-1----:R-:W-:Y:S05]  /*11810*/  @!P1 NANOSLEEP.SYNCS 0x989680 ;  /* 0x009896800000995d */ /* 0x002fea0003900000 */
[----:B------:R-:W1:Y:S02]  /*11820*/  @!P1 SYNCS.PHASECHK.TRANS64 P1, [R5+URZ+0x36800], R0 ;  /* 0x03680000050095a7 */ /* 0x000e64000802007f */
[----:B-1----:R-:W-:Y:S05]  /*11830*/  @!P1 BRA `(.L_x_261) ;  /* 0xfffffffc00f09947 */ /* 0x002fea000383ffff */
[----:B------:R-:W-:Y:S05]  /*11840*/  BRA `(.L_x_385) ;  /* 0xfffffefc00787947 */ /* 0x000fea000383ffff */
.L_x_265:
[----:B0-----:R0:W2:Y:S02]  /*11850*/  SYNCS.PHASECHK.TRANS64.TRYWAIT P2, [R2+URZ+0x36830], R3 ;  /* 0x03683003020075a7 */ /* 0x0010a4000804017f */
[----:B--2---:R-:W-:Y:S05]  /*11860*/  @!P2 NANOSLEEP.SYNCS 0x989680 ;  /* 0x009896800000a95d */ /* 0x004fea0003900000 */
[----:B------:R-:W2:Y:S02]  /*11870*/  @!P2 SYNCS.PHASECHK.TRANS64 P2, [R2+URZ+0x36830], R3 ;  /* 0x036830030200a5a7 */ /* 0x000ea4000804007f */
[----:B--2---:R-:W-:Y:S05]  /*11880*/  @!P2 BRA `(.L_x_265) ;  /* 0xfffffffc00f0a947 */ /* 0x004fea000383ffff */
[----:B------:R-:W-:Y:S05]  /*11890*/  BRA `(.L_x_264) ;  /* 0xfffffefc009c7947 */ /* 0x000fea000383ffff */
.L_x_270:
[----:B-1----:R1:W2:Y:S02]  /*118a0*/  SYNCS.PHASECHK.TRANS64.TRYWAIT P2, [R12+URZ+0x36830], R3 ;  /* 0x036830030c0075a7 */ /* 0x0022a4000804017f */
[----:B--2---:R-:W-:Y:S05]  /*118b0*/  @!P2 NANOSLEEP.SYNCS 0x989680 ;  /* 0x009896800000a95d */ /* 0x004fea0003900000 */
[----:B------:R-:W2:Y:S02]  /*118c0*/  @!P2 SYNCS.PHASECHK.TRANS64 P2, [R12+URZ+0x36830], R3 ;  /* 0x036830030c00a5a7 */ /* 0x000ea4000804007f */
[----:B--2---:R-:W-:Y:S05]  /*118d0*/  @!P2 BRA `(.L_x_270) ;  /* 0xfffffffc00f0a947 */ /* 0x004fea000383ffff */
[----:B------:R-:W-:Y:S05]  /*118e0*/  BRA `(.L_x_269) ;  /* 0xffffff4000687947 */ /* 0x000fea000383ffff */
.L_x_274:
[----:B---3--:R3:W4:Y:S02]  /*118f0*/  SYNCS.PHASECHK.TRANS64.TRYWAIT P2, [R13+URZ+0x36850], R0 ;  /* 0x036850000d0075a7 */ /* 0x008724000804017f */
[----:B----4-:R-:W-:Y:S05]  /*11900*/  @!P2 NANOSLEEP.SYNCS 0x989680 ;  /* 0x009896800000a95d */ /* 0x010fea0003900000 */
[----:B------:R-:W4:Y:S02]  /*11910*/  @!P2 SYNCS.PHASECHK.TRANS64 P2, [R13+URZ+0x36850], R0 ;  /* 0x036850000d00a5a7 */ /* 0x000f24000804007f */
[----:B----4-:R-:W-:Y:S05]  /*11920*/  @!P2 BRA `(.L_x_274) ;  /* 0xfffffffc00f0a947 */ /* 0x010fea000383ffff */
[----:B------:R-:W-:Y:S05]  /*11930*/  BRA `(.L_x_273) ;  /* 0xffffff6400b47947 */ /* 0x000fea000383ffff */
.L_x_279:
[----:B-1----:R1:W2:Y:S02]  /*11940*/  SYNCS.PHASECHK.TRANS64.TRYWAIT P0, [R11+URZ+0x36850], R2 ;  /* 0x036850020b0075a7 */ /* 0x0022a4000800017f */
[----:B--2---:R-:W-:Y:S05]  /*11950*/  @!P0 NANOSLEEP.SYNCS 0x989680 ;  /* 0x009896800000895d */ /* 0x004fea0003900000 */
[----:B------:R-:W2:Y:S02]  /*11960*/  @!P0 SYNCS.PHASECHK.TRANS64 P0, [R11+URZ+0x36850], R2 ;  /* 0x036850020b0085a7 */ /* 0x000ea4000800007f */
[----:B--2---:R-:W-:Y:S05]  /*11970*/  @!P0 BRA `(.L_x_279) ;  /* 0xfffffffc00f08947 */ /* 0x004fea000383ffff */
[----:B------:R-:W-:Y:S05]  /*11980*/  BRA `(.L_x_278) ;  /* 0xffffff80005c7947 */ /* 0x000fea000383ffff */
.L_x_318:
[----:B------:R-:W0:Y:S01]  /*11990*/  S2R R7, SR_TID.X ;  /* 0x0000000000077919 */ /* 0x000e220000002100 */
[----:B------:R-:W-:Y:S01]  /*119a0*/  BSSY B0, `(.L_x_386) ;  /* 0x000000a000007945 */ /* 0x000fe20003800000 */
[----:B------:R-:W-:Y:S02]  /*119b0*/  IMAD.MOV.U32 R12, RZ, RZ, RZ ;  /* 0x000000ffff0c7224 */ /* 0x000fe400078e00ff */
[----:B------:R-:W-:Y:S02]  /*119c0*/  IMAD.MOV.U32 R11, RZ, RZ, 0x1f ;  /* 0x0000001fff0b7424 */ /* 0x000fe400078e00ff */
[----:B------:R-:W-:Y:S01]  /*119d0*/  IMAD.MOV.U32 R15, RZ, RZ, -0x1 ;  /* 0xffffffffff0f7424 */ /* 0x000fe200078e00ff */
[----:B0-----:R-:W-:-:S04]  /*119e0*/  SHF.R.U32.HI R7, RZ, 0x5, R7 ;  /* 0x00000005ff077819 */ /* 0x001fc80000011607 */
[----:B------:R-:W-:-:S05]  /*119f0*/  LOP3.LUT R7, R7, 0x3, RZ, 0xc0, !PT ;  /* 0x0000000307077812 */ /* 0x000fca00078ec0ff */
[----:B------:R-:W-:-:S07]  /*11a00*/  IMAD.MOV.U32 R13, RZ, RZ, R7 ;  /* 0x000000ffff0d7224 */ /* 0x000fce00078e0007 */
[----:B------:R-:W-:Y:S05]  /*11a10*/  WARPSYNC.COLLECTIVE R15, `(.L_x_387) ;  /* 0x000000000f087348 */ /* 0x000fea0003c00000 */
[----:B------:R0:W1:Y:S02]  /*11a20*/  SHFL.IDX P6, R14, R13, R12, R11 ;  /* 0x0000000c0d0e7389 */ /* 0x00006400000c000b */
[----:B01----:R-:W-:Y:S01]  /*11a30*/  ENDCOLLECTIVE ;  /* 0x000000000000791b */ /* 0x003fe20003800000 */
.L_x_387:
[----:B------:R-:W-:Y:S05]  /*11a40*/  BSYNC B0 ;  /* 0x0000000000007941 */ /* 0x000fea0003800000 */
.L_x_386:
[----:B------:R-:W-:Y:S05]  /*11a50*/  BRA `(.L_x_388) ;  /* 0xffffffc400fc7947 */ /* 0x000fea000383ffff */
.L_x_319:
[----:B------:R-:W-:Y:S01]  /*11a60*/  BSSY B0, `(.L_x_389) ;  /* 0x0000006000007945 */ /* 0x000fe20003800000 */
[----:B------:R-:W-:-:S07]  /*11a70*/  IMAD.MOV.U32 R15, RZ, RZ, -0x1 ;  /* 0xffffffffff0f7424 */ /* 0x000fce00078e00ff */
[----:B------:R-:W-:Y:S05]  /*11a80*/  WARPSYNC.COLLECTIVE R15, `(.L_x_390) ;  /* 0x000000000f0c7348 */ /* 0x000fea0003c00000 */
[----:B------:R-:W-:Y:S02]  /*11a90*/  ELECT P6, UR62, PT ;  /* 0x00000000003e782f */ /* 0x000fe400038c0000 */
[----:B------:R-:W-:Y:S01]  /*11aa0*/  MOV R14, UR62 ;  /* 0x0000003e000e7c02 */ /* 0x000fe20008000f00 */
[----:B------:R-:W-:Y:S10]  /*11ab0*/  ENDCOLLECTIVE ;  /* 0x000000000000791b */ /* 0x000ff40003800000 */
.L_x_390:
[----:B------:R-:W-:Y:S05]  /*11ac0*/  BSYNC B0 ;  /* 0x0000000000007941 */ /* 0x000fea0003800000 */
.L_x_389:
[----:B------:R-:W-:Y:S05]  /*11ad0*/  BRA `(.L_x_391) ;  /* 0xffffffc400f47947 */ /* 0x000fea000383ffff */
.L_x_322:
[----:B0-----:R0:W1:Y:S02]  /*11ae0*/  SYNCS.PHASECHK.TRANS64.TRYWAIT P0, [R8+URZ+0x36840], R9 ;  /* 0x03684009080075a7 */ /* 0x001064000800017f */
[----:B-1----:R-:W-:Y:S05]  /*11af0*/  @!P0 NANOSLEEP.SYNCS 0x989680 ;  /* 0x009896800000895d */ /* 0x002fea0003900000 */
[----:B------:R-:W1:Y:S02]  /*11b00*/  @!P0 SYNCS.PHASECHK.TRANS64 P0, [R8+URZ+0x36840], R9 ;  /* 0x03684009080085a7 */ /* 0x000e64000800007f */
[----:B-1----:R-:W-:Y:S05]  /*11b10*/  @!P0 BRA `(.L_x_322) ;  /* 0xfffffffc00f08947 */ /* 0x002fea000383ffff */
[----:B------:R-:W-:Y:S05]  /*11b20*/  BRA `(.L_x_392) ;  /* 0xffffffc800647947 */ /* 0x000fea000383ffff */
.L_x_325:
[----:B0-----:R-:W0:Y:S01]  /*11b30*/  S2R R9, SR_CgaCtaId ;  /* 0x0000000000097919 */ /* 0x001e220000008800 */
[----:B------:R-:W-:-:S04]  /*11b40*/  MOV R8, 0x400 ;  /* 0x0000040000087802 */ /* 0x000fc80000000f00 */
[----:B0-----:R-:W-:-:S04]  /*11b50*/  LEA R8, R9, R8, 0x18 ;  /* 0x0000000809087211 */ /* 0x001fc800078ec0ff */
[----:B------:R0:W1:Y:S03]  /*11b60*/  SYNCS.PHASECHK.TRANS64.TRYWAIT P0, [R8+URZ+0x36820], R6 ;  /* 0x03682006080075a7 */ /* 0x000066000800017f */
[----:B-1----:R-:W-:Y:S05]  /*11b70*/  @!P0 NANOSLEEP.SYNCS 0x989680 ;  /* 0x009896800000895d */ /* 0x002fea0003900000 */
[----:B------:R-:W1:Y:S02]  /*11b80*/  @!P0 SYNCS.PHASECHK.TRANS64 P0, [R8+URZ+0x36820], R6 ;  /* 0x03682006080085a7 */ /* 0x000e64000800007f */
[----:B-1----:R-:W-:Y:S05]  /*11b90*/  @!P0 BRA `(.L_x_325) ;  /* 0xfffffffc00e48947 */ /* 0x002fea000383ffff */
[----:B------:R-:W-:Y:S05]  /*11ba0*/  BRA `(.L_x_393) ;  /* 0xffffffcc00b47947 */ /* 0x000fea000383ffff */
.L_x_333:
[----:B0-----:R0:W1:Y:S02]  /*11bb0*/  SYNCS.PHASECHK.TRANS64.TRYWAIT P0, [R2+URZ+0x36840], R3 ;  /* 0x03684003020075a7 */ /* 0x001064000800017f */
[----:B-1----:R-:W-:Y:S05]  /*11bc0*/  @!P0 NANOSLEEP.SYNCS 0x989680 ;  /* 0x009896800000895d */ /* 0x002fea0003900000 */
[----:B------:R-:W1:Y:S02]  /*11bd0*/  @!P0 SYNCS.PHASECHK.TRANS64 P0, [R2+URZ+0x36840], R3 ;  /* 0x03684003020085a7 */ /* 0x000e64000800007f */
[----:B-1----:R-:W-:Y:S05]  /*11be0*/  @!P0 BRA `(.L_x_333) ;  /* 0xfffffffc00f08947 */ /* 0x002fea000383ffff */
[----:B------:R-:W-:Y:S05]  /*11bf0*/  BRA `(.L_x_394) ;  /* 0xffffffd000707947 */ /* 0x000fea000383ffff */
.L_x_335:
[----:B0-----:R0:W1:Y:S02]  /*11c00*/  SYNCS.PHASECHK.TRANS64.TRYWAIT P0, [R3+URZ+0x60], R2 ;  /* 0x00006002030075a7 */ /* 0x001064000800017f */
[----:B-1----:R-:W-:Y:S05]  /*11c10*/  @!P0 NANOSLEEP.SYNCS 0x989680 ;  /* 0x009896800000895d */ /* 0x002fea0003900000 */
[----:B------:R-:W1:Y:S02]  /*11c20*/  @!P0 SYNCS.PHASECHK.TRANS64 P0, [R3+URZ+0x60], R2 ;  /* 0x00006002030085a7 */ /* 0x000e64000800007f */
[----:B-1----:R-:W-:Y:S05]  /*11c30*/  @!P0 BRA `(.L_x_335) ;  /* 0xfffffffc00f08947 */ /* 0x002fea000383ffff */
[----:B------:R-:W-:Y:S05]  /*11c40*/  BRA `(.L_x_395) ;  /* 0xffffffd4001c7947 */ /* 0x000fea000383ffff */
.L_x_340:
[----:B-1----:R1:W2:Y:S02]  /*11c50*/  SYNCS.PHASECHK.TRANS64.TRYWAIT P0, [R2+URZ+0x36840], R3 ;  /* 0x03684003020075a7 */ /* 0x0022a4000800017f */
[----:B--2---:R-:W-:Y:S05]  /*11c60*/  @!P0 NANOSLEEP.SYNCS 0x989680 ;  /* 0x009896800000895d */ /* 0x004fea0003900000 */
[----:B------:R-:W2:Y:S02]  /*11c70*/  @!P0 SYNCS.PHASECHK.TRANS64 P0, [R2+URZ+0x36840], R3 ;  /* 0x03684003020085a7 */ /* 0x000ea4000800007f */
[----:B--2---:R-:W-:Y:S05]  /*11c80*/  @!P0 BRA `(.L_x_340) ;  /* 0xfffffffc00f08947 */ /* 0x004fea000383ffff */
[----:B------:R-:W-:Y:S05]  /*11c90*/  BRA `(.L_x_396) ;  /* 0xffffffd800907947 */ /* 0x000fea000383ffff */
.L_x_342:
[----:B0-----:R0:W1:Y:S02]  /*11ca0*/  SYNCS.PHASECHK.TRANS64.TRYWAIT P1, [R2+URZ+0x60], R3 ;  /* 0x00006003020075a7 */ /* 0x001064000802017f */
[----:B-1----:R-:W-:Y:S05]  /*11cb0*/  @!P1 NANOSLEEP.SYNCS 0x989680 ;  /* 0x009896800000995d */ /* 0x002fea0003900000 */
[----:B------:R-:W1:Y:S02]  /*11cc0*/  @!P1 SYNCS.PHASECHK.TRANS64 P1, [R2+URZ+0x60], R3 ;  /* 0x00006003020095a7 */ /* 0x000e64000802007f */
[----:B-1----:R-:W-:Y:S05]  /*11cd0*/  @!P1 BRA `(.L_x_342) ;  /* 0xfffffffc00f09947 */ /* 0x002fea000383ffff */
[----:B------:R-:W-:Y:S05]  /*11ce0*/  BRA `(.L_x_397) ;  /* 0xffffffdc003c7947 */ /* 0x000fea000383ffff */
.L_x_347:
[----:B--2---:R2:W3:Y:S02]  /*11cf0*/  SYNCS.PHASECHK.TRANS64.TRYWAIT P0, [R2+URZ+0x36840], R3 ;  /* 0x03684003020075a7 */ /* 0x0044e4000800017f */
[----:B---3--:R-:W-:Y:S05]  /*11d00*/  @!P0 NANOSLEEP.SYNCS 0x989680 ;  /* 0x009896800000895d */ /* 0x008fea0003900000 */
[----:B------:R-:W3:Y:S02]  /*11d10*/  @!P0 SYNCS.PHASECHK.TRANS64 P0, [R2+URZ+0x36840], R3 ;  /* 0x03684003020085a7 */ /* 0x000ee4000800007f */
[----:B---3--:R-:W-:Y:S05]  /*11d20*/  @!P0 BRA `(.L_x_347) ;  /* 0xfffffffc00f08947 */ /* 0x008fea000383ffff */
[----:B------:R-:W-:Y:S05]  /*11d30*/  BRA `(.L_x_398) ;  /* 0xffffffe000747947 */ /* 0x000fea000383ffff */
.L_x_349:
[----:B0-----:R0:W1:Y:S02]  /*11d40*/  SYNCS.PHASECHK.TRANS64.TRYWAIT P1, [R2+URZ+0x60], R8 ;  /* 0x00006008020075a7 */ /* 0x001064000802017f */
[----:B-1----:R-:W-:Y:S05]  /*11d50*/  @!P1 NANOSLEEP.SYNCS 0x989680 ;  /* 0x009896800000995d */ /* 0x002fea0003900000 */
[----:B------:R-:W1:Y:S02]  /*11d60*/  @!P1 SYNCS.PHASECHK.TRANS64 P1, [R2+URZ+0x60], R8 ;  /* 0x00006008020095a7 */ /* 0x000e64000802007f */
[----:B-1----:R-:W-:Y:S05]  /*11d70*/  @!P1 BRA `(.L_x_349) ;  /* 0xfffffffc00f09947 */ /* 0x002fea000383ffff */
[----:B------:R-:W-:Y:S05]  /*11d80*/  BRA `(.L_x_399) ;  /* 0xffffffe400247947 */ /* 0x000fea000383ffff */
.L_x_356:
[----:B-1----:R1:W2:Y:S02]  /*11d90*/  SYNCS.PHASECHK.TRANS64.TRYWAIT P0, [R3+URZ+0x36860], R0 ;  /* 0x03686000030075a7 */ /* 0x0022a4000800017f */
[----:B--2---:R-:W-:Y:S05]  /*11da0*/  @!P0 NANOSLEEP.SYNCS 0x989680 ;  /* 0x009896800000895d */ /* 0x004fea0003900000 */
[----:B------:R-:W2:Y:S02]  /*11db0*/  @!P0 SYNCS.PHASECHK.TRANS64 P0, [R3+URZ+0x36860], R0 ;  /* 0x03686000030085a7 */ /* 0x000ea4000800007f */
[----:B--2---:R-:W-:Y:S05]  /*11dc0*/  @!P0 BRA `(.L_x_356) ;  /* 0xfffffffc00f08947 */ /* 0x004fea000383ffff */
[----:B------:R-:W-:Y:S05]  /*11dd0*/  BRA `(.L_x_400) ;  /* 0xffffffe800407947 */ /* 0x000fea000383ffff */
.L_x_358:
[----:B------:R-:W-:Y:S01]  /*11de0*/  BSSY B0, `(.L_x_401) ;  /* 0x0000008000007945 */ /* 0x000fe20003800000 */
[----:B0-----:R-:W-:Y:S01]  /*11df0*/  MOV R13, R16 ;  /* 0x00000010000d7202 */ /* 0x001fe20000000f00 */
[----:B------:R-:W-:Y:S02]  /*11e00*/  IMAD.MOV.U32 R12, RZ, RZ, RZ ;  /* 0x000000ffff0c7224 */ /* 0x000fe400078e00ff */
[----:B------:R-:W-:Y:S02]  /*11e10*/  IMAD.MOV.U32 R11, RZ, RZ, 0x1f ;  /* 0x0000001fff0b7424 */ /* 0x000fe400078e00ff */
[----:B------:R-:W-:-:S07]  /*11e20*/  IMAD.MOV.U32 R15, RZ, RZ, -0x1 ;  /* 0xffffffffff0f7424 */ /* 0x000fce00078e00ff */
[----:B-1----:R-:W-:Y:S05]  /*11e30*/  WARPSYNC.COLLECTIVE R15, `(.L_x_402) ;  /* 0x000000000f087348 */ /* 0x002fea0003c00000 */
[----:B------:R0:W2:Y:S02]  /*11e40*/  SHFL.IDX P6, R14, R13, R12, R11 ;  /* 0x0000000c0d0e7389 */ /* 0x0000a400000c000b */
[----:B012---:R-:W-:Y:S01]  /*11e50*/  ENDCOLLECTIVE ;  /* 0x000000000000791b */ /* 0x007fe20003800000 */
.L_x_402:
[----:B------:R-:W-:Y:S05]  /*11e60*/  BSYNC B0 ;  /* 0x0000000000007941 */ /* 0x000fea0003800000 */
.L_x_401:
[----:B------:R-:W-:Y:S02]  /*11e70*/  IMAD.MOV.U32 R13, RZ, RZ, R16 ;  /* 0x000000ffff0d7224 */ /* 0x000fe400078e0010 */
[----:B------:R-:W-:Y:S02]  /*11e80*/  IMAD.MOV.U32 R12, RZ, RZ, 0x1 ;  /* 0x00000001ff0c7424 */ /* 0x000fe400078e00ff */
[----:B------:R-:W-:Y:S02]  /*11e90*/  IMAD.MOV.U32 R11, RZ, RZ, 0x1f ;  /* 0x0000001fff0b7424 */ /* 0x000fe400078e00ff */
[----:B------:R-:W-:Y:S02]  /*11ea0*/  IMAD.MOV.U32 R15, RZ, RZ, -0x1 ;  /* 0xffffffffff0f7424 */ /* 0x000fe400078e00ff */
[----:B------:R-:W-:-:S07]  /*11eb0*/  IMAD.MOV.U32 R4, RZ, RZ, R14 ;  /* 0x000000ffff047224 */ /* 0x000fce00078e000e */
[----:B------:R-:W-:Y:S05]  /*11ec0*/  WARPSYNC.COLLECTIVE R15, `(.L_x_403) ;  /* 0x000000000f087348 */ /* 0x000fea0003c00000 */
[----:B------:R0:W1:Y:S02]  /*11ed0*/  SHFL.IDX P6, R14, R13, R12, R11 ;  /* 0x0000000c0d0e7389 */ /* 0x00006400000c000b */
[----:B01----:R-:W-:Y:S01]  /*11ee0*/  ENDCOLLECTIVE ;  /* 0x000000000000791b */ /* 0x003fe20003800000 */
.L_x_403:
[----:B------:R-:W-:Y:S01]  /*11ef0*/  IMAD.MOV.U32 R5, RZ, RZ, R14 ;  /* 0x000000ffff057224 */ /* 0x000fe200078e000e */
[----:B------:R-:W-:Y:S06]  /*11f00*/  BRA `(.L_x_404) ;  /* 0xffffffe800e47947 */ /* 0x000fec000383ffff */
.L_x_361:
[----:B------:R-:W-:Y:S01]  /*11f10*/  BSSY B0, `(.L_x_405) ;  /* 0x0000008000007945 */ /* 0x000fe20003800000 */
[----:B-----5:R-:W-:Y:S02]  /*11f20*/  IMAD.MOV.U32 R13, RZ, RZ, R3 ;  /* 0x000000ffff0d7224 */ /* 0x020fe400078e0003 */
[----:B------:R-:W-:Y:S02]  /*11f30*/  IMAD.MOV.U32 R12, RZ, RZ, 0x1 ;  /* 0x00000001ff0c7424 */ /* 0x000fe400078e00ff */
[----:B------:R-:W-:Y:S02]  /*11f40*/  IMAD.MOV.U32 R11, RZ, RZ, RZ ;  /* 0x000000ffff0b7224 */ /* 0x000fe400078e00ff */
[----:B------:R-:W-:-:S07]  /*11f50*/  IMAD.MOV.U32 R15, RZ, RZ, -0x1 ;  /* 0xffffffffff0f7424 */ /* 0x000fce00078e00ff */
[----:B0-234-:R-:W-:Y:S05]  /*11f60*/  WARPSYNC.COLLECTIVE R15, `(.L_x_406) ;  /* 0x000000000f087348 */ /* 0x01dfea0003c00000 */
[----:B------:R1:W0:Y:S02]  /*11f70*/  SHFL.UP P6, R14, R13, R12, R11 ;  /* 0x0400000c0d0e7389 */ /* 0x00022400000c000b */
[----:B01234-:R-:W-:Y:S01]  /*11f80*/  ENDCOLLECTIVE ;  /* 0x000000000000791b */ /* 0x01ffe20003800000 */
.L_x_406:
[----:B------:R-:W-:Y:S05]  /*11f90*/  BSYNC B0 ;  /* 0x0000000000007941 */ /* 0x000fea0003800000 */
.L_x_405:
[C---:B------:R-:W-:Y:S01]  /*11fa0*/  ISETP.NE.AND P0, PT, R9.reuse, RZ, PT ;  /* 0x000000ff0900720c */ /* 0x040fe20003f05270 */
[----:B------:R-:W-:Y:S01]  /*11fb0*/  IMAD.MOV.U32 R12, RZ, RZ, 0x2 ;  /* 0x00000002ff0c7424 */ /* 0x000fe200078e00ff */
[----:B------:R-:W-:Y:S01]  /*11fc0*/  MOV R15, 0xffffffff ;  /* 0xffffffff000f7802 */ /* 0x000fe20000000f00 */
[----:B------:R-:W-:Y:S01]  /*11fd0*/  IMAD.MOV.U32 R11, RZ, RZ, RZ ;  /* 0x000000ffff0b7224 */ /* 0x000fe200078e00ff */
[----:B------:R-:W-:Y:S02]  /*11fe0*/  SEL R14, R14, RZ, P0 ;  /* 0x000000ff0e0e7207 */ /* 0x000fe40000000000 */
[----:B------:R-:W-:-:S03]  /*11ff0*/  ISETP.GE.U32.AND P0, PT, R9, 0x2, PT ;  /* 0x000000020900780c */ /* 0x000fc60003f06070 */
[----:B------:R-:W-:-:S10]  /*12000*/  IMAD.IADD R13, R3, 0x1, R14 ;  /* 0x00000001030d7824 */ /* 0x000fd400078e020e */
[----:B------:R-:W-:Y:S05]  /*12010*/  WARPSYNC.COLLECTIVE R15, `(.L_x_407) ;  /* 0x000000000f087348 */ /* 0x000fea0003c00000 */
[----:B------:R0:W1:Y:S02]  /*12020*/  SHFL.UP P6, R14, R13, R12, R11 ;  /* 0x0400000c0d0e7389 */ /* 0x00006400000c000b */
[----:B01----:R-:W-:Y:S01]  /*12030*/  ENDCOLLECTIVE ;  /* 0x000000000000791b */ /* 0x003fe20003800000 */
.L_x_407:
[----:B------:R-:W-:Y:S01]  /*12040*/  IMAD.MOV.U32 R12, RZ, RZ, 0x4 ;  /* 0x00000004ff0c7424 */ /* 0x000fe200078e00ff */
[----:B------:R-:W-:Y:S02]  /*12050*/  SEL R6, R14, RZ, P0 ;  /* 0x000000ff0e067207 */ /* 0x000fe40000000000 */
[----:B------:R-:W-:-:S03]  /*12060*/  ISETP.GE.U32.AND P0, PT, R9, 0x4, PT ;  /* 0x000000040900780c */ /* 0x000fc60003f06070 */
[----:B------:R-:W-:-:S04]  /*12070*/  IMAD.IADD R6, R13, 0x1, R6 ;  /* 0x000000010d067824 */ /* 0x000fc800078e0206 */
[----:B------:R-:W-:-:S07]  /*12080*/  IMAD.MOV.U32 R13, RZ, RZ, R6 ;  /* 0x000000ffff0d7224 */ /* 0x000fce00078e0006 */
[----:B------:R-:W-:Y:S05]  /*12090*/  WARPSYNC.COLLECTIVE R15, `(.L_x_408) ;  /* 0x000000000f087348 */ /* 0x000fea0003c00000 */
[----:B------:R0:W1:Y:S02]  /*120a0*/  SHFL.UP P6, R14, R13, R12, R11 ;  /* 0x0400000c0d0e7389 */ /* 0x00006400000c000b */
[----:B01----:R-:W-:Y:S01]  /*120b0*/  ENDCOLLECTIVE ;  /* 0x000000000000791b */ /* 0x003fe20003800000 */
.L_x_408:
        /* <DEDUP_REMOVED lines=8> */
.L_x_409:
        /* <DEDUP_REMOVED lines=8> */
.L_x_410:
[----:B------:R-:W-:Y:S02]  /*121c0*/  IMAD.MOV.U32 R12, RZ, RZ, 0x1f ;  /* 0x0000001fff0c7424 */ /* 0x000fe400078e00ff */
[----:B------:R-:W-:Y:S01]  /*121d0*/  IMAD.MOV.U32 R11, RZ, RZ, 0x1f ;  /* 0x0000001fff0b7424 */ /* 0x000fe200078e00ff */
[----:B------:R-:W-:-:S05]  /*121e0*/  SEL R7, R14, RZ, P0 ;  /* 0x000000ff0e077207 */ /* 0x000fca0000000000 */
[----:B------:R-:W-:-:S04]  /*121f0*/  IMAD.IADD R2, R8, 0x1, R7 ;  /* 0x0000000108027824 */ /* 0x000fc800078e0207 */
[----:B------:R-:W-:-:S07]  /*12200*/  IMAD.MOV.U32 R13, RZ, RZ, R2 ;  /* 0x000000ffff0d7224 */ /* 0x000fce00078e0002 */
[----:B------:R-:W-:Y:S05]  /*12210*/  WARPSYNC.COLLECTIVE R15, `(.L_x_411) ;  /* 0x000000000f087348 */ /* 0x000fea0003c00000 */
[----:B------:R0:W1:Y:S02]  /*12220*/  SHFL.IDX P6, R14, R13, R12, R11 ;  /* 0x0000000c0d0e7389 */ /* 0x00006400000c000b */
[----:B01----:R-:W-:Y:S01]  /*12230*/  ENDCOLLECTIVE ;  /* 0x000000000000791b */ /* 0x003fe20003800000 */
.L_x_411:
[----:B------:R-:W-:Y:S05]  /*12240*/  BRA `(.L_x_412) ;  /* 0xffffffe800a87947 */ /* 0x000fea000383ffff */
.L_x_366:
[----:B------:R-:W-:Y:S01]  /*12250*/  BSSY B0, `(.L_x_413) ;  /* 0x0000008000007945 */ /* 0x000fe20003800000 */
[----:B-----5:R-:W-:Y:S01]  /*12260*/  IMAD.MOV.U32 R13, RZ, RZ, R3 ;  /* 0x000000ffff0d7224 */ /* 0x020fe200078e0003 */
[----:B------:R-:W-:Y:S01]  /*12270*/  MOV R15, 0xffffffff ;  /* 0xffffffff000f7802 */ /* 0x000fe20000000f00 */
[----:B------:R-:W-:Y:S02]  /*12280*/  IMAD.MOV.U32 R12, RZ, RZ, 0x1 ;  /* 0x00000001ff0c7424 */ /* 0x000fe400078e00ff */
[----:B------:R-:W-:-:S07]  /*12290*/  IMAD.MOV.U32 R11, RZ, RZ, RZ ;  /* 0x000000ffff0b7224 */ /* 0x000fce00078e00ff */
[----:B0-----:R-:W-:Y:S05]  /*122a0*/  WARPSYNC.COLLECTIVE R15, `(.L_x_414) ;  /* 0x000000000f087348 */ /* 0x001fea0003c00000 */
[----:B------:R1:W2:Y:S02]  /*122b0*/  SHFL.UP P6, R14, R13, R12, R11 ;  /* 0x0400000c0d0e7389 */ /* 0x0002a400000c000b */
[----:B012---:R-:W-:Y:S01]  /*122c0*/  ENDCOLLECTIVE ;  /* 0x000000000000791b */ /* 0x007fe20003800000 */
.L_x_414:
[----:B------:R-:W-:Y:S05]  /*122d0*/  BSYNC B0 ;  /* 0x0000000000007941 */ /* 0x000fea0003800000 */
.L_x_413:
[----:B------:R-:W-:Y:S01]  /*122e0*/  ISETP.NE.AND P0, PT, R8, RZ, PT ;  /* 0x000000ff0800720c */ /* 0x000fe20003f05270 */
[----:B------:R-:W-:Y:S02]  /*122f0*/  IMAD.MOV.U32 R12, RZ, RZ, 0x2 ;  /* 0x00000002ff0c7424 */ /* 0x000fe400078e00ff */
[----:B------:R-:W-:Y:S01]  /*12300*/  IMAD.MOV.U32 R11, RZ, RZ, RZ ;  /* 0x000000ffff0b7224 */ /* 0x000fe200078e00ff */
[----:B------:R-:W-:Y:S01]  /*12310*/  SEL R14, R14, RZ, P0 ;  /* 0x000000ff0e0e7207 */ /* 0x000fe20000000000 */
[----:B------:R-:W-:Y:S01]  /*12320*/  IMAD.MOV.U32 R15, RZ, RZ, -0x1 ;  /* 0xffffffffff0f7424 */ /* 0x000fe200078e00ff */
[----:B------:R-:W-:-:S03]  /*12330*/  ISETP.GE.U32.AND P0, PT, R8, 0x2, PT ;  /* 0x000000020800780c */ /* 0x000fc60003f06070 */
[----:B------:R-:W-:-:S10]  /*12340*/  IMAD.IADD R13, R3, 0x1, R14 ;  /* 0x00000001030d7824 */ /* 0x000fd400078e020e */
[----:B------:R-:W-:Y:S05]  /*12350*/  WARPSYNC.COLLECTIVE R15, `(.L_x_415) ;  /* 0x000000000f087348 */ /* 0x000fea0003c00000 */
[----:B------:R0:W1:Y:S02]  /*12360*/  SHFL.UP P6, R14, R13, R12, R11 ;  /* 0x0400000c0d0e7389 */ /* 0x00006400000c000b */
[----:B01----:R-:W-:Y:S01]  /*12370*/  ENDCOLLECTIVE ;  /* 0x000000000000791b */ /* 0x003fe20003800000 */
.L_x_415:
        /* <DEDUP_REMOVED lines=8> */
.L_x_416:
        /* <DEDUP_REMOVED lines=8> */
.L_x_417:
        /* <DEDUP_REMOVED lines=8> */
.L_x_418:
[----:B------:R-:W-:Y:S01]  /*12500*/  IMAD.MOV.U32 R12, RZ, RZ, 0x1f ;  /* 0x0000001fff0c7424 */ /* 0x000fe200078e00ff */
[----:B------:R-:W-:Y:S02]  /*12510*/  MOV R11, 0x1f ;  /* 0x0000001f000b7802 */ /* 0x000fe40000000f00 */
[----:B------:R-:W-:-:S05]  /*12520*/  SEL R2, R14, RZ, P0 ;  /* 0x000000ff0e027207 */ /* 0x000fca0000000000 */
[----:B------:R-:W-:-:S04]  /*12530*/  IMAD.IADD R2, R7, 0x1, R2 ;  /* 0x0000000107027824 */ /* 0x000fc800078e0202 */
[----:B------:R-:W-:-:S07]  /*12540*/  IMAD.MOV.U32 R13, RZ, RZ, R2 ;  /* 0x000000ffff0d7224 */ /* 0x000fce00078e0002 */
[----:B------:R-:W-:Y:S05]  /*12550*/  WARPSYNC.COLLECTIVE R15, `(.L_x_419) ;  /* 0x000000000f087348 */ /* 0x000fea0003c00000 */
[----:B------:R0:W1:Y:S02]  /*12560*/  SHFL.IDX P6, R14, R13, R12, R11 ;  /* 0x0000000c0d0e7389 */ /* 0x00006400000c000b */
[----:B01----:R-:W-:Y:S01]  /*12570*/  ENDCOLLECTIVE ;  /* 0x000000000000791b */ /* 0x003fe20003800000 */
.L_x_419:
[----:B------:R-:W-:Y:S05]  /*12580*/  BRA `(.L_x_420) ;  /* 0xffffffe8008c7947 */ /* 0x000fea000383ffff */
.L_x_368:
[----:B------:R-:W-:Y:S01]  /*12590*/  BSSY B0, `(.L_x_421) ;  /* 0x0000006000007945 */ /* 0x000fe20003800000 */
[----:B------:R-:W-:Y:S01]  /*125a0*/  PLOP3.LUT P6, PT, P6, PT, PT, 0x8, 0x0 ;  /* 0x000000000000781c */ /* 0x000fe200037ce170 */
[----:B------:R-:W-:-:S12]  /*125b0*/  IMAD.MOV.U32 R15, RZ, RZ, -0x1 ;  /* 0xffffffffff0f7424 */ /* 0x000fd800078e00ff */
[----:B0-----:R-:W-:Y:S05]  /*125c0*/  WARPSYNC.COLLECTIVE R15, `(.L_x_422) ;  /* 0x000000000f087348 */ /* 0x001fea0003c00000 */
[----:B------:R-:W-:Y:S01]  /*125d0*/  VOTE.ANY R14, PT, P6 ;  /* 0x00000000000e7806 */ /* 0x000fe200030e0100 */
[----:B0-----:R-:W-:Y:S06]  /*125e0*/  ENDCOLLECTIVE ;  /* 0x000000000000791b */ /* 0x001fec0003800000 */
.L_x_422:
[----:B------:R-:W-:Y:S05]  /*125f0*/  BSYNC B0 ;  /* 0x0000000000007941 */ /* 0x000fea0003800000 */
.L_x_421:
[----:B------:R-:W-:Y:S02]  /*12600*/  IMAD.MOV.U32 R7, RZ, RZ, R14 ;  /* 0x000000ffff077224 */ /* 0x000fe400078e000e */
[----:B------:R-:W-:Y:S02]  /*12610*/  IMAD.MOV.U32 R13, RZ, RZ, R3 ;  /* 0x000000ffff0d7224 */ /* 0x000fe400078e0003 */
[----:B------:R-:W0:Y:S01]  /*12620*/  POPC R5, R7 ;  /* 0x0000000700057309 */ /* 0x000e220000000000 */
[----:B------:R-:W-:Y:S02]  /*12630*/  IMAD.MOV.U32 R11, RZ, RZ, 0x1f ;  /* 0x0000001fff0b7424 */ /* 0x000fe400078e00ff */
[----:B------:R-:W-:Y:S02]  /*12640*/  IMAD.MOV.U32 R15, RZ, RZ, -0x1 ;  /* 0xffffffffff0f7424 */ /* 0x000fe400078e00ff */
[----:B0-----:R-:W-:-:S07]  /*12650*/  IMAD.MOV.U32 R12, RZ, RZ, R5 ;  /* 0x000000ffff0c7224 */ /* 0x001fce00078e0005 */
[----:B------:R-:W-:Y:S05]  /*12660*/  WARPSYNC.COLLECTIVE R15, `(.L_x_423) ;  /* 0x000000000f087348 */ /* 0x000fea0003c00000 */
[----:B------:R0:W1:Y:S02]  /*12670*/  SHFL.IDX P6, R14, R13, R12, R11 ;  /* 0x0000000c0d0e7389 */ /* 0x00006400000c000b */
[----:B01----:R-:W-:Y:S01]  /*12680*/  ENDCOLLECTIVE ;  /* 0x000000000000791b */ /* 0x003fe20003800000 */
.L_x_423:
[----:B------:R-:W-:Y:S01]  /*12690*/  IMAD.MOV.U32 R17, RZ, RZ, R14 ;  /* 0x000000ffff117224 */ /* 0x000fe200078e000e */
[----:B------:R-:W-:Y:S06]  /*126a0*/  BRA `(.L_x_424) ;  /* 0xffffffe8007c7947 */ /* 0x000fec000383ffff */
.L_x_370:
[----:B------:R-:W-:Y:S01]  /*126b0*/  BSSY B0, `(.L_x_425) ;  /* 0x0000007000007945 */ /* 0x000fe20003800000 */
[----:B------:R-:W-:Y:S02]  /*126c0*/  IMAD.MOV.U32 R13, RZ, RZ, R2 ;  /* 0x000000ffff0d7224 */ /* 0x000fe400078e0002 */
[----:B------:R-:W-:Y:S02]  /*126d0*/  IMAD.MOV.U32 R11, RZ, RZ, 0x1f ;  /* 0x0000001fff0b7424 */ /* 0x000fe400078e00ff */
[----:B------:R-:W-:-:S07]  /*126e0*/  IMAD.MOV.U32 R15, RZ, RZ, -0x1 ;  /* 0xffffffffff0f7424 */ /* 0x000fce00078e00ff */
[----:B012---:R-:W-:Y:S05]  /*126f0*/  WARPSYNC.COLLECTIVE R15, `(.L_x_426) ;  /* 0x000000000f087348 */ /* 0x007fea0003c00000 */
[----:B------:R3:W4:Y:S02]  /*12700*/  SHFL.IDX P6, R14, R13, R12, R11 ;  /* 0x0000000c0d0e7389 */ /* 0x00072400000c000b */
[----:B01234-:R-:W-:Y:S01]  /*12710*/  ENDCOLLECTIVE ;  /* 0x000000000000791b */ /* 0x01ffe20003800000 */
.L_x_426:
[----:B------:R-:W-:Y:S05]  /*12720*/  BSYNC B0 ;  /* 0x0000000000007941 */ /* 0x000fea0003800000 */
.L_x_425:
[----:B------:R-:W-:Y:S05]  /*12730*/  BRA `(.L_x_369) ;  /* 0xffffffe800747947 */ /* 0x000fea000383ffff */
.L_x_374:
[----:B0-----:R0:W1:Y:S02]  /*12740*/  SYNCS.PHASECHK.TRANS64.TRYWAIT P0, [R0+URZ+0x36820], R3 ;  /* 0x03682003000075a7 */ /* 0x001064000800017f */
[----:B-1----:R-:W-:Y:S05]  /*12750*/  @!P0 NANOSLEEP.SYNCS 0x989680 ;  /* 0x009896800000895d */ /* 0x002fea0003900000 */
[----:B------:R-:W1:Y:S02]  /*12760*/  @!P0 SYNCS.PHASECHK.TRANS64 P0, [R0+URZ+0x36820], R3 ;  /* 0x03682003000085a7 */ /* 0x000e64000800007f */
[----:B-1----:R-:W-:Y:S05]  /*12770*/  @!P0 BRA `(.L_x_374) ;  /* 0xfffffffc00f08947 */ /* 0x002fea000383ffff */
[----:B------:R-:W-:Y:S05]  /*12780*/  BRA `(.L_x_427) ;  /* 0xffffffec00587947 */ /* 0x000fea000383ffff */
.L_x_375:
        /* <DEDUP_REMOVED lines=8> */
[----:B0-----:R-:W-:Y:S05]  /*12810*/  WARPSYNC.COLLECTIVE R15, `(.L_x_429) ;  /* 0x000000000f087348 */ /* 0x001fea0003c00000 */
[----:B------:R1:W2:Y:S02]  /*12820*/  SHFL.IDX P6, R14, R13, R12, R11 ;  /* 0x0000000c0d0e7389 */ /* 0x0002a400000c000b */
[----:B012---:R-:W-:Y:S01]  /*12830*/  ENDCOLLECTIVE ;  /* 0x000000000000791b */ /* 0x007fe20003800000 */
.L_x_429:
[----:B------:R-:W-:Y:S05]  /*12840*/  BSYNC B0 ;  /* 0x0000000000007941 */ /* 0x000fea0003800000 */
.L_x_428:
[----:B------:R-:W-:Y:S05]  /*12850*/  BRA `(.L_x_430) ;  /* 0xffffffec00407947 */ /* 0x000fea000383ffff */
.L_x_378:
[----:B------:R-:W-:Y:S01]  /*12860*/  BSSY B1, `(.L_x_431) ;  /* 0x0000006000017945 */ /* 0x000fe20003800000 */
[----:B------:R-:W-:-:S07]  /*12870*/  IMAD.MOV.U32 R15, RZ, RZ, -0x1 ;  /* 0xffffffffff0f7424 */ /* 0x000fce00078e00ff */
[----:B01----:R-:W-:Y:S05]  /*12880*/  WARPSYNC.COLLECTIVE R15, `(.L_x_432) ;  /* 0x000000000f0c7348 */ /* 0x003fea0003c00000 */
[----:B------:R-:W-:Y:S02]  /*12890*/  ELECT P6, UR62, PT ;  /* 0x00000000003e782f */ /* 0x000fe400038c0000 */
[----:B------:R-:W-:Y:S01]  /*128a0*/  MOV R14, UR62 ;  /* 0x0000003e000e7c02 */ /* 0x000fe20008000f00 */
[----:B01----:R-:W-:Y:S10]  /*128b0*/  ENDCOLLECTIVE ;  /* 0x000000000000791b */ /* 0x003ff40003800000 */
.L_x_432:
[----:B------:R-:W-:Y:S05]  /*128c0*/  BSYNC B1 ;  /* 0x0000000000017941 */ /* 0x000fea0003800000 */
.L_x_431:
[----:B------:R-:W-:Y:S05]  /*128d0*/  BRA `(.L_x_433) ;  /* 0xffffffec00387947 */ /* 0x000fea000383ffff */
.L_x_380:
[----:B0-----:R0:W1:Y:S02]  /*128e0*/  SYNCS.PHASECHK.TRANS64.TRYWAIT P0, [R6+URZ], R5 ;  /* 0x00000005060075a7 */ /* 0x001064000800017f */
[----:B-1----:R-:W-:Y:S05]  /*128f0*/  @!P0 NANOSLEEP.SYNCS 0x989680 ;  /* 0x009896800000895d */ /* 0x002fea0003900000 */
[----:B------:R-:W1:Y:S02]  /*12900*/  @!P0 SYNCS.PHASECHK.TRANS64 P0, [R6+URZ], R5 ;  /* 0x00000005060085a7 */ /* 0x000e64000800007f */
[----:B-1----:R-:W-:Y:S05]  /*12910*/  @!P0 BRA `(.L_x_380) ;  /* 0xfffffffc00f08947 */ /* 0x002fea000383ffff */
[----:B------:R-:W-:Y:S05]  /*12920*/  BRA `(.L_x_434) ;  /* 0xffffffec00747947 */ /* 0x000fea000383ffff */
.L_x_381:
[----:B-1----:R1:W2:Y:S02]  /*12930*/  SYNCS.PHASECHK.TRANS64.TRYWAIT P0, [R7+URZ], R2 ;  /* 0x00000002070075a7 */ /* 0x0022a4000800017f */
[----:B--2---:R-:W-:Y:S05]  /*12940*/  @!P0 NANOSLEEP.SYNCS 0x989680 ;  /* 0x009896800000895d */ /* 0x004fea0003900000 */
[----:B------:R-:W2:Y:S02]  /*12950*/  @!P0 SYNCS.PHASECHK.TRANS64 P0, [R7+URZ], R2 ;  /* 0x00000002070085a7 */ /* 0x000ea4000800007f */
[----:B--2---:R-:W-:Y:S05]  /*12960*/  @!P0 BRA `(.L_x_381) ;  /* 0xfffffffc00f08947 */ /* 0x004fea000383ffff */
[----:B------:R-:W-:Y:S05]  /*12970*/  BRA `(.L_x_435) ;  /* 0xffffffec00687947 */ /* 0x000fea000383ffff */
.L_x_383:
[----:B--2---:R2:W3:Y:S02]  /*12980*/  SYNCS.PHASECHK.TRANS64.TRYWAIT P0, [R4+URZ], R5 ;  /* 0x00000005040075a7 */ /* 0x0044e4000800017f */
[----:B---3--:R-:W-:Y:S05]  /*12990*/  @!P0 NANOSLEEP.SYNCS 0x989680 ;  /* 0x009896800000895d */ /* 0x008fea0003900000 */
[----:B------:R-:W3:Y:S02]  /*129a0*/  @!P0 SYNCS.PHASECHK.TRANS64 P0, [R4+URZ], R5 ;  /* 0x00000005040085a7 */ /* 0x000ee4000800007f */
[----:B---3--:R-:W-:Y:S05]  /*129b0*/  @!P0 BRA `(.L_x_383) ;  /* 0xfffffffc00f08947 */ /* 0x008fea000383ffff */
[----:B------:R-:W-:Y:S05]  /*129c0*/  BRA `(.L_x_436) ;  /* 0xffffffec00707947 */ /* 0x000fea000383ffff */
.L_x_437:
        /* <DEDUP_REMOVED lines=11> */
.L_x_2657:


//--------------------- .text._ZN7cutlass13device_kernelIN5flash11enable_sm90INS1_16FlashAttnFwdSm90INS1_25CollectiveMainloopFwdSm90ILi2EN4cute5tupleIJNS5_1CILi1EEES8_S8_EEENS6_IJNS7_ILi128EEENS7_ILi112EEENS7_ILi192EEEEEELi192ENS_10bfloat16_tEfNS_4arch4Sm90ELb0ELb0ELb0ELb1ELb0ELb1ELb0ELb1ELb1ELb0ELb0ELb0EEENS1_21CollectiveEpilogueFwdINS6_IJSA_SC_SB_EEES9_SE_SG_Li256ELb1ELb0ELb0ELb0EEENS1_36VarlenDynamicPersistentTileSchedulerILi128ELi112ELi256ELi32ELb0ELb0ELb1ELb0ELb1ELb1EEEEEEEEEvNT_6ParamsE --------------------------
	.section	.text._ZN7cutlass13device_kernelIN5flash11enable_sm90INS1_16FlashAttnFwdSm90INS1_25CollectiveMainloopFwdSm90ILi2EN4cute5tupleIJNS5_1CILi1EEES8_S8_EEENS6_IJNS7_ILi128EEENS7_ILi112EEENS7_ILi192EEEEEELi192ENS_10bfloat16_tEfNS_4arch4Sm90ELb0ELb0ELb0ELb1ELb0ELb1ELb0ELb1ELb1ELb0ELb0ELb0EEENS1_21CollectiveEpilogueFwdINS6_IJSA_SC_SB_EEES9_SE_SG_Li256ELb1ELb0ELb0ELb0EEENS1_36VarlenDynamicPersistentTileSchedulerILi128ELi112ELi256ELi32ELb0ELb0ELb1ELb0ELb1ELb1EEEEEEEEEvNT_6ParamsE,"ax",@progbits
	.align	128
.text._ZN7cutlass13device_kernelIN5flash11enable_sm90INS1_16FlashAttnFwdSm90INS1_25CollectiveMainloopFwdSm90ILi2EN4cute5tupleIJNS5_1CILi1EEES8_S8_EEENS6_IJNS7_ILi128EEENS7_ILi112EEENS7_ILi192EEEEEELi192ENS_10bfloat16_tEfNS_4arch4Sm90ELb0ELb0ELb0ELb1ELb0ELb1ELb0ELb1ELb1ELb0ELb0ELb0EEENS1_21CollectiveEpilogueFwdINS6_IJSA_SC_SB_EEES9_SE_SG_Li256ELb1ELb0ELb0ELb0EEENS1_36VarlenDynamicPersistentTileSchedulerILi128ELi112ELi256ELi32ELb0ELb0ELb1ELb0ELb1ELb1EEEEEEEEEvNT_6ParamsE:
        .type           _ZN7cutlass13device_kernelIN5flash11enable_sm90INS1_16FlashAttnFwdSm90INS1_25CollectiveMainloopFwdSm90ILi2EN4cute5tupleIJNS5_1CILi1EEES8_S8_EEENS6_IJNS7_ILi128EEENS7_ILi112EEENS7_ILi192EEEEEELi192ENS_10bfloat16_tEfNS_4arch4Sm90ELb0ELb0ELb0ELb1ELb0ELb1ELb0ELb1ELb1ELb0ELb0ELb0EEENS1_21CollectiveEpilogueFwdINS6_IJSA_SC_SB_EEES9_SE_SG_Li256ELb1ELb0ELb0ELb0EEENS1_36VarlenDynamicPersistentTileSchedulerILi128ELi112ELi256ELi32ELb0ELb0ELb1ELb0ELb1ELb1EEEEEEEEEvNT_6ParamsE,@function
        .size           _ZN7cutlass13device_kernelIN5flash11enable_sm90INS1_16FlashAttnFwdSm90INS1_25CollectiveMainloopFwdSm90ILi2EN4cute5tupleIJNS5_1CILi1EEES8_S8_EEENS6_IJNS7_ILi128EEENS7_ILi112EEENS7_ILi192EEEEEELi192ENS_10bfloat16_tEfNS_4arch4Sm90ELb0ELb0ELb0ELb1ELb0ELb1ELb0ELb1ELb1ELb0ELb0ELb0EEENS1_21CollectiveEpilogueFwdINS6_IJSA_SC_SB_EEES9_SE_SG_Li256ELb1ELb0ELb0ELb0EEENS1_36VarlenDynamicPersistentTileSchedulerILi128ELi112ELi256ELi32ELb0ELb0ELb1ELb0ELb1ELb1EEEEEEEEEvNT_6ParamsE,(.L_x_2658 - _ZN7cutlass13device_kernelIN5flash11enable_sm90INS1_16FlashAttnFwdSm90INS1_25CollectiveMainloopFwdSm90ILi2EN4cute5tupleIJNS5_1CILi1EEES8_S8_EEENS6_IJNS7_ILi128EEENS7_ILi112EEENS7_ILi192EEEEEELi192ENS_10bfloat16_tEfNS_4arch4Sm90ELb0ELb0ELb0ELb1ELb0ELb1ELb0ELb1ELb1ELb0ELb0ELb0EEENS1_21CollectiveEpilogueFwdINS6_IJSA_SC_SB_EEES9_SE_SG_Li256ELb1ELb0ELb0ELb0EEENS1_36VarlenDynamicPersistentTileSchedulerILi128ELi112ELi256ELi32ELb0ELb0ELb1ELb0ELb1ELb1EEEEEEEEEvNT_6ParamsE)
        .other          _ZN7cutlass13device_kernelIN5flash11enable_sm90INS1_16FlashAttnFwdSm90INS1_25CollectiveMainloopFwdSm90ILi2EN4cute5tupleIJNS5_1CILi1EEES8_S8_EEENS6_IJNS7_ILi128EEENS7_ILi112EEENS7_ILi192EEEEEELi192ENS_10bfloat16_tEfNS_4arch4Sm90ELb0ELb0ELb0ELb1ELb0ELb1ELb0ELb1ELb1ELb0ELb0ELb0EEENS1_21CollectiveEpilogueFwdINS6_IJSA_SC_SB_EEES9_SE_SG_Li256ELb1ELb0ELb0ELb0EEENS1_36VarlenDynamicPersistentTileSchedulerILi128ELi112ELi256ELi32ELb0ELb0ELb1ELb0ELb1ELb1EEEEEEEEEvNT_6ParamsE,@"STO_CUDA_ENTRY STV_DEFAULT"
_ZN7cutlass13device_kernelIN5flash11enable_sm90INS1_16FlashAttnFwdSm90INS1_25CollectiveMainloopFwdSm90ILi2EN4cute5tupleIJNS5_1CILi1EEES8_S8_EEENS6_IJNS7_ILi128EEENS7_ILi112EEENS7_ILi192EEEEEELi192ENS_10bfloat16_tEfNS_4arch4Sm90ELb0ELb0ELb0ELb1ELb0ELb1ELb0ELb1ELb1ELb0ELb0ELb0EEENS1_21CollectiveEpilogueFwdINS6_IJSA_SC_SB_EEES9_SE_SG_Li256ELb1ELb0ELb0ELb0EEENS1_36VarlenDynamicPersistentTileSchedulerILi128ELi112ELi256ELi32ELb0ELb0ELb1ELb0ELb1ELb1EEEEEEEEEvNT_6ParamsE:
[----:B------:R-:W0:Y:S02]  /*0000*/  LDC R1, c[0x0][0x28] ;  /* 0x00000a00ff017b82 */ /* 0x000e240000000800 */
[----:B0-----:R-:W-:Y:S01]  /*0010*/  VIADD R1, R1, 0xffffff98 ;  /* 0xffffff9801017836 */ /* 0x001fe20000000000 */
[----:B------:R-:W0:Y:S01]  /*0020*/  S2R R4, SR_TID.X ;  /* 0x0000000000047919 */ /* 0x000e220000002100 */
[----:B------:R-:W-:Y:S01]  /*0030*/  ELECT P0, URZ, PT ;  /* 0x00000000003f782f */ /* 0x000fe20003800000 */
[----:B------:R-:W-:Y:S01]  /*0040*/  BSSY B0, `(.L_x_438) ;  /* 0x0000017000007945 */ /* 0x000fe20003800000 */
[----:B0-----:R-:W-:-:S05]  /*0050*/  SHF.R.U32.HI R0, RZ, 0x5, R4 ;  /* 0x00000005ff007819 */ /* 0x001fca0000011604 */
[----:B------:R-:W0:Y:S02]  /*0060*/  SHFL.IDX PT, R2, R0, RZ, 0x1f ;  /* 0x00001fff00027589 */ /* 0x000e2400000e0000 */
[----:B0-----:R-:W-:Y:S02]  /*0070*/  ISETP.EQ.AND P0, PT, R2, RZ, P0 ;  /* 0x000000ff0200720c */ /* 0x001fe40000702270 */
[----:B------:R-:W-:-:S11]  /*0080*/  SHF.R.U32.HI R2, RZ, 0x7, R4 ;  /* 0x00000007ff027819 */ /* 0x000fd60000011604 */
[----:B------:R-:W-:Y:S05]  /*0090*/  @!P0 BRA `(.L_x_439) ;  /* 0x0000000000448947 */ /* 0x000fea0003800000 */
[----:B------:R-:W-:Y:S02]  /*00a0*/  ULDC.64 UR4, c[0x0][0x198] ;  /* 0x0000660000047ab9 */ /* 0x000fe40000000a00 */
[----:B------:R-:W-:Y:S02]  /*00b0*/  UIADD3 UR6, UP0, UR4, 0x270, URZ ;  /* 0x0000027004067890 */ /* 0x000fe4000ff1e03f */
[----:B------:R-:W-:Y:S02]  /*00c0*/  UIADD3 UR8, UP1, UR4, 0x370, URZ ;  /* 0x0000037004087890 */ /* 0x000fe4000ff3e03f */
[----:B------:R-:W-:Y:S02]  /*00d0*/  UIADD3 UR10, UP2, UR4, 0x470, URZ ;  /* 0x00000470040a7890 */ /* 0x000fe4000ff5e03f */
[----:B------:R-:W-:Y:S02]  /*00e0*/  UIADD3 UR12, UP3, UR4, 0x570, URZ ;  /* 0x00000570040c7890 */ /* 0x000fe4000ff7e03f */
[----:B------:R-:W-:-:S02]  /*00f0*/  UIADD3 UR4, UP4, UR4, 0x670, URZ ;  /* 0x0000067004047890 */ /* 0x000fc4000ff9e03f */
[----:B------:R-:W-:Y:S02]  /*0100*/  UIADD3.X UR7, URZ, UR5, URZ, UP0, !UPT ;  /* 0x000000053f077290 */ /* 0x000fe400087fe43f */
[----:B------:R-:W-:Y:S02]  /*0110*/  UIADD3.X UR9, URZ, UR5, URZ, UP1, !UPT ;  /* 0x000000053f097290 */ /* 0x000fe40008ffe43f */
[----:B------:R-:W-:Y:S02]  /*0120*/  UIADD3.X UR11, URZ, UR5, URZ, UP2, !UPT ;  /* 0x000000053f0b7290 */ /* 0x000fe400097fe43f */
[----:B------:R-:W-:Y:S02]  /*0130*/  UIADD3.X UR13, URZ, UR5, URZ, UP3, !UPT ;  /* 0x000000053f0d7290 */ /* 0x000fe40009ffe43f */
[----:B------:R-:W-:Y:S01]  /*0140*/  UIADD3.X UR5, URZ, UR5, URZ, UP4, !UPT ;  /* 0x000000053f057290 */ /* 0x000fe2000a7fe43f */
[----:B------:R0:W-:Y:S02]  /*0150*/  UTMACCTL.PF [UR6] ;  /* 0x00000000060079b9 */ /* 0x0001e40008040000 */
[----:B------:R0:W-:Y:S02]  /*0160*/  UTMACCTL.PF [UR8] ;  /* 0x00000000080079b9 */ /* 0x0001e40008040000 */
[----:B------:R0:W-:Y:S02]  /*0170*/  UTMACCTL.PF [UR10] ;  /* 0x000000000a0079b9 */ /* 0x0001e40008040000 */
[----:B------:R0:W-:Y:S02]  /*0180*/  UTMACCTL.PF [UR12] ;  /* 0x000000000c0079b9 */ /* 0x0001e40008040000 */
[----:B------:R0:W-:Y:S02]  /*0190*/  UTMACCTL.PF [UR4] ;  /* 0x00000000040079b9 */ /* 0x0001e40008040000 */
[----:B0-----:R-:W-:Y:S01]  /*01a0*/  NOP ;  /* 0x0000000000007918 */ /* 0x001fe20000000000 */
.L_x_439:
[----:B------:R-:W-:Y:S05]  /*01b0*/  BSYNC B0 ;  /* 0x0000000000007941 */ /* 0x000fea0003800000 */
.L_x_438:
[----:B------:R-:W-:Y:S01]  /*01c0*/  VOTEU.ANY UP0, P0 ;  /* 0x00000000003f7886 */ /* 0x000fe20000000100 */
[----:B------:R-:W0:Y:S01]  /*01d0*/  SHFL.IDX PT, R2, R2, RZ, 0x1f ;  /* 0x00001fff02027589 */ /* 0x000e2200000e0000 */
[----:B------:R-:W-:Y:S01]  /*01e0*/  UMOV UR4, 0x1 ;  /* 0x0000000100047882 */ /* 0x000fe20000000000 */
[----:B------:R-:W-:Y:S01]  /*01f0*/  UMOV UR7, 0x100 ;  /* 0x0000010000077882 */ /* 0x000fe20000000000 */
[----:B------:R-:W-:Y:S01]  /*0200*/  VOTEU.ANY UP1, P0 ;  /* 0x00000000003f7886 */ /* 0x000fe20000020100 */
[----:B------:R-:W1:Y:S01]  /*0210*/  @UP0 S2UR UR8, SR_CgaCtaId ;  /* 0x00000000000809c3 */ /* 0x000e620000008800 */
[----:B------:R-:W2:Y:S01]  /*0220*/  SHFL.IDX PT, R3, R0, RZ, 0x1f ;  /* 0x00001fff00037589 */ /* 0x000ea200000e0000 */
[----:B------:R-:W-:Y:S01]  /*0230*/  @UP0 UMOV UR6, 0x400 ;  /* 0x0000040000060882 */ /* 0x000fe20000000000 */
[----:B------:R-:W-:-:S04]  /*0240*/  @UP0 UIADD3 UR4, -UR4, 0x100000, URZ ;  /* 0x0010000004040890 */ /* 0x000fc8000fffe13f */
[----:B------:R-:W-:Y:S02]  /*0250*/  @UP0 USHF.L.U32 UR5, UR4, 0xb, URZ ;  /* 0x0000000b04050899 */ /* 0x000fe4000800063f */
[----:B------:R-:W-:Y:S01]  /*0260*/  @UP0 USHF.L.U32 UR4, UR4, 0x1, URZ ;  /* 0x0000000104040899 */ /* 0x000fe2000800063f */
[----:B------:R-:W-:Y:S01]  /*0270*/  VOTEU.ANY UP2, P0 ;  /* 0x00000000003f7886 */ /* 0x000fe20000040100 */
[----:B0-----:R-:W-:Y:S01]  /*0280*/  R2UR UR9, R2 ;  /* 0x00000000020972ca */ /* 0x001fe200000e0000 */
[----:B-1----:R-:W-:Y:S01]  /*0290*/  @UP0 ULEA UR8, UR8, UR6, 0x18 ;  /* 0x0000000608080291 */ /* 0x002fe2000f8ec03f */
[----:B--2---:R-:W-:Y:S01]  /*02a0*/  ISETP.NE.AND P1, PT, R3, RZ, PT ;  /* 0x000000ff0300720c */ /* 0x004fe20003f25270 */
[----:B------:R-:W-:-:S04]  /*02b0*/  @UP0 UIADD3 UR6, -UR7, 0x100000, URZ ;  /* 0x0010000007060890 */ /* 0x000fc8000fffe13f */
[----:B------:R-:W-:Y:S02]  /*02c0*/  @UP0 USHF.L.U32 UR7, UR6, 0xb, URZ ;  /* 0x0000000b06070899 */ /* 0x000fe4000800063f */
[----:B------:R-:W-:-:S04]  /*02d0*/  @UP0 USHF.L.U32 UR6, UR6, 0x1, URZ ;  /* 0x0000000106060899 */ /* 0x000fc8000800063f */
[----:B------:R-:W-:Y:S01]  /*02e0*/  UISETP.NE.AND UP0, UPT, UR9, URZ, UPT ;  /* 0x0000003f0900728c */ /* 0x000fe2000bf05270 */
[----:B------:R-:W0:Y:S02]  /*02f0*/  FENCE.VIEW.ASYNC.S ;  /* 0x00000000000073c6 */ /* 0x000e240000000000 */
[----:B0-----:R0:W1:Y:S05]  /*0300*/  @UP1 SYNCS.EXCH.64 URZ, [UR8+0x36800], UR4 ;  /* 0x03680004083f15b2 */ /* 0x00106a0008000100 */
[----:B------:R0:W2:Y:S01]  /*0310*/  @UP2 SYNCS.EXCH.64 URZ, [UR8+0x36820], UR6 ;  /* 0x03682006083f25b2 */ /* 0x0000a20008000100 */
[----:B------:R-:W-:Y:S05]  /*0320*/  @P1 BRA `(.L_x_440) ;  /* 0x0000000000481947 */ /* 0x000fea0003800000 */
[----:B0-----:R-:W0:Y:S01]  /*0330*/  S2UR UR5, SR_CgaCtaId ;  /* 0x00000000000579c3 */ /* 0x001e220000008800 */
[----:B------:R-:W-:Y:S01]  /*0340*/  UMOV UR4, 0x400 ;  /* 0x0000040000047882 */ /* 0x000fe20000000000 */
[----:B------:R-:W-:Y:S01]  /*0350*/  UMOV UR6, 0x1 ;  /* 0x0000000100067882 */ /* 0x000fe20000000000 */
[----:B------:R-:W-:Y:S01]  /*0360*/  UMOV UR9, 0x2 ;  /* 0x0000000200097882 */ /* 0x000fe20000000000 */
[----:B------:R-:W-:-:S04]  /*0370*/  UIADD3 UR6, -UR6, 0x100000, URZ ;  /* 0x0010000006067890 */ /* 0x000fc8000fffe13f */
[----:B------:R-:W-:Y:S02]  /*0380*/  USHF.L.U32 UR7, UR6, 0xb, URZ ;  /* 0x0000000b06077899 */ /* 0x000fe4000800063f */
[----:B------:R-:W-:Y:S01]  /*0390*/  USHF.L.U32 UR6, UR6, 0x1, URZ ;  /* 0x0000000106067899 */ /* 0x000fe2000800063f */
[----:B------:R-:W-:Y:S01]  /*03a0*/  ELECT P0, URZ, PT ;  /* 0x00000000003f782f */ /* 0x000fe20003800000 */
[----:B0-----:R-:W-:Y:S02]  /*03b0*/  ULEA UR8, UR5, UR4, 0x18 ;  /* 0x0000000405087291 */ /* 0x001fe4000f8ec03f */
[----:B------:R-:W-:-:S04]  /*03c0*/  UIADD3 UR4, -UR9, 0x100000, URZ ;  /* 0x0010000009047890 */ /* 0x000fc8000fffe13f */
[----:B------:R-:W-:Y:S02]  /*03d0*/  USHF.L.U32 UR5, UR4, 0xb, URZ ;  /* 0x0000000b04057899 */ /* 0x000fe4000800063f */
[----:B------:R-:W-:Y:S01]  /*03e0*/  USHF.L.U32 UR4, UR4, 0x1, URZ ;  /* 0x0000000104047899 */ /* 0x000fe2000800063f */
[----:B------:R-:W0:Y:S03]  /*03f0*/  FENCE.VIEW.ASYNC.S ;  /* 0x00000000000073c6 */ /* 0x000e260000000000 */
[----:B0-----:R3:W4:Y:S08]  /*0400*/  SYNCS.EXCH.64 URZ, [UR8+0x36830], UR6 ;  /* 0x03683006083f75b2 */ /* 0x0017300008000100 */
[----:B------:R3:W0:Y:S01]  /*0410*/  SYNCS.EXCH.64 URZ, [UR8+0x36840], UR4 ;  /* 0x03684004083f75b2 */ /* 0x0006220008000100 */
[----:B------:R3:W0:Y:S01]  /*0420*/  SYNCS.EXCH.64 URZ, [UR8+0x36838], UR6 ;  /* 0x03683806083f75b2 */ /* 0x0006220008000100 */
[----:B------:R3:W0:Y:S02]  /*0430*/  SYNCS.EXCH.64 URZ, [UR8+0x36848], UR4 ;  /* 0x03684804083f75b2 */ /* 0x0006240008000100 */
[----:B---3--:R-:W-:Y:S01]  /*0440*/  NOP ;  /* 0x0000000000007918 */ /* 0x008fe20000000000 */
.L_x_440:
[----:B------:R-:W3:Y:S01]  /*0450*/  SHFL.IDX PT, R2, R0, RZ, 0x1f ;  /* 0x00001fff00027589 */ /* 0x000ee200000e0000 */
[----:B------:R-:W-:Y:S01]  /*0460*/  NOP ;  /* 0x0000000000007918 */ /* 0x000fe20000000000 */
[----:B---3--:R-:W-:-:S13]  /*0470*/  ISETP.NE.AND P0, PT, R2, RZ, PT ;  /* 0x000000ff0200720c */ /* 0x008fda0003f05270 */
[----:B------:R-:W-:Y:S05]  /*0480*/  @P0 BRA `(.L_x_441) ;  /* 0x0000000000480947 */ /* 0x000fea0003800000 */
[----:B0-----:R-:W0:Y:S01]  /*0490*/  S2UR UR5, SR_CgaCtaId ;  /* 0x00000000000579c3 */ /* 0x001e220000008800 */
[----:B------:R-:W-:Y:S01]  /*04a0*/  UMOV UR4, 0x400 ;  /* 0x0000040000047882 */ /* 0x000fe20000000000 */
[----:B------:R-:W-:Y:S01]  /*04b0*/  UMOV UR6, 0x1 ;  /* 0x0000000100067882 */ /* 0x000fe20000000000 */
[----:B------:R-:W-:Y:S01]  /*04c0*/  UMOV UR7, 0x2 ;  /* 0x0000000200077882 */ /* 0x000fe20000000000 */
[----:B------:R-:W-:Y:S01]  /*04d0*/  ELECT P0, URZ, PT ;  /* 0x00000000003f782f */ /* 0x000fe20003800000 */
[----:B0-----:R-:W-:Y:S02]  /*04e0*/  ULEA UR8, UR5, UR4, 0x18 ;  /* 0x0000000405087291 */ /* 0x001fe4000f8ec03f */
[----:B------:R-:W-:-:S04]  /*04f0*/  UIADD3 UR4, -UR6, 0x100000, URZ ;  /* 0x0010000006047890 */ /* 0x000fc8000fffe13f */
[----:B------:R-:W-:Y:S02]  /*0500*/  USHF.L.U32 UR5, UR4, 0xb, URZ ;  /* 0x0000000b04057899 */ /* 0x000fe4000800063f */
[----:B------:R-:W-:Y:S02]  /*0510*/  USHF.L.U32 UR4, UR4, 0x1, URZ ;  /* 0x0000000104047899 */ /* 0x000fe4000800063f */
[----:B------:R-:W-:-:S04]  /*0520*/  UIADD3 UR6, -UR7, 0x100000, URZ ;  /* 0x0010000007067890 */ /* 0x000fc8000fffe13f */
[----:B------:R-:W-:Y:S02]  /*0530*/  USHF.L.U32 UR7, UR6, 0xb, URZ ;  /* 0x0000000b06077899 */ /* 0x000fe4000800063f */
[----:B------:R-:W-:Y:S01]  /*0540*/  USHF.L.U32 UR6, UR6, 0x1, URZ ;  /* 0x0000000106067899 */ /* 0x000fe2000800063f */
[----:B------:R-:W0:Y:S03]  /*0550*/  FENCE.VIEW.ASYNC.S ;  /* 0x00000000000073c6 */ /* 0x000e260000000000 */
[----:B0-----:R3:W0:Y:S08]  /*0560*/  SYNCS.EXCH.64 URZ, [UR8+0x36850], UR4 ;  /* 0x03685004083f75b2 */ /* 0x0016300008000100 */
[----:B------:R3:W0:Y:S01]  /*0570*/  SYNCS.EXCH.64 URZ, [UR8+0x36860], UR6 ;  /* 0x03686006083f75b2 */ /* 0x0006220008000100 */
[----:B------:R3:W0:Y:S01]  /*0580*/  SYNCS.EXCH.64 URZ, [UR8+0x36858], UR4 ;  /* 0x03685804083f75b2 */ /* 0x0006220008000100 */
[----:B------:R3:W0:Y:S02]  /*0590*/  SYNCS.EXCH.64 URZ, [UR8+0x36868], UR6 ;  /* 0x03686806083f75b2 */ /* 0x0006240008000100 */
[----:B---3--:R-:W-:Y:S01]  /*05a0*/  NOP ;  /* 0x0000000000007918 */ /* 0x008fe20000000000 */
.L_x_441:
[----:B------:R-:W3:Y:S01]  /*05b0*/  SHFL.IDX PT, R2, R0, RZ, 0x1f ;  /* 0x00001fff00027589 */ /* 0x000ee200000e0000 */
[----:B------:R-:W-:Y:S01]  /*05c0*/  NOP ;  /* 0x0000000000007918 */ /* 0x000fe20000000000 */
[----:B---3--:R-:W-:-:S13]  /*05d0*/  ISETP.NE.AND P0, PT, R2, RZ, PT ;  /* 0x000000ff0200720c */ /* 0x008fda0003f05270 */
[----:B------:R-:W-:Y:S05]  /*05e0*/  @P0 BRA `(.L_x_442) ;  /* 0x0000000000380947 */ /* 0x000fea0003800000 */
[----:B0-----:R-:W0:Y:S01]  /*05f0*/  S2UR UR5, SR_CgaCtaId ;  /* 0x00000000000579c3 */ /* 0x001e220000008800 */
[----:B------:R-:W-:Y:S01]  /*0600*/  UMOV UR4, 0x400 ;  /* 0x0000040000047882 */ /* 0x000fe20000000000 */
[----:B------:R-:W-:Y:S01]  /*0610*/  UMOV UR7, 0x1 ;  /* 0x0000000100077882 */ /* 0x000fe20000000000 */
[----:B------:R-:W-:Y:S01]  /*0620*/  ELECT P0, URZ, PT ;  /* 0x00000000003f782f */ /* 0x000fe20003800000 */
[----:B0-----:R-:W-:Y:S02]  /*0630*/  ULEA UR6, UR5, UR4, 0x18 ;  /* 0x0000000405067291 */ /* 0x001fe4000f8ec03f */
[----:B------:R-:W-:-:S04]  /*0640*/  UIADD3 UR4, -UR7, 0x100000, URZ ;  /* 0x0010000007047890 */ /* 0x000fc8000fffe13f */
[----:B------:R-:W-:Y:S02]  /*0650*/  USHF.L.U32 UR5, UR4, 0xb, URZ ;  /* 0x0000000b04057899 */ /* 0x000fe4000800063f */
[----:B------:R-:W-:Y:S01]  /*0660*/  USHF.L.U32 UR4, UR4, 0x1, URZ ;  /* 0x0000000104047899 */ /* 0x000fe2000800063f */
[----:B------:R-:W0:Y:S11]  /*0670*/  FENCE.VIEW.ASYNC.S ;  /* 0x00000000000073c6 */ /* 0x000e360000000000 */
[----:B0-----:R3:W0:Y:S01]  /*0680*/  SYNCS.EXCH.64 URZ, [UR6+0x36870], UR4 ;  /* 0x03687004063f75b2 */ /* 0x0016220008000100 */
[----:B------:R3:W0:Y:S01]  /*0690*/  SYNCS.EXCH.64 URZ, [UR6+0x36880], UR4 ;  /* 0x03688004063f75b2 */ /* 0x0006220008000100 */
[----:B------:R3:W0:Y:S01]  /*06a0*/  SYNCS.EXCH.64 URZ, [UR6+0x36878], UR4 ;  /* 0x03687804063f75b2 */ /* 0x0006220008000100 */
[----:B------:R3:W0:Y:S02]  /*06b0*/  SYNCS.EXCH.64 URZ, [UR6+0x36888], UR4 ;  /* 0x03688804063f75b2 */ /* 0x0006240008000100 */
[----:B---3--:R-:W-:Y:S01]  /*06c0*/  NOP ;  /* 0x0000000000007918 */ /* 0x008fe20000000000 */
.L_x_442:
        /* <DEDUP_REMOVED lines=22> */
.L_x_443:
        /* <DEDUP_REMOVED lines=22> */
.L_x_444:
[----:B0-----:R-:W-:Y:S01]  /*0990*/  UMOV UR4, 0x1 ;  /* 0x0000000100047882 */ /* 0x001fe20000000000 */
[----:B------:R-:W-:Y:S01]  /*09a0*/  PLOP3.LUT P0, PT, PT, PT, UP0, 0x80, 0x0 ;  /* 0x000000000000781c */ /* 0x000fe20003f0f008 */
[----:B------:R-:W-:Y:S01]  /*09b0*/  USEL UR4, UR4, 0x2, !UP0 ;  /* 0x0000000204047887 */ /* 0x000fe2000c000000 */
[----:B------:R-:W-:Y:S01]  /*09c0*/  NOP ;  /* 0x0000000000007918 */ /* 0x000fe20000000000 */
[----:B------:R-:W-:Y:S01]  /*09d0*/  ULDC.64 UR60, c[0x0][0x208] ;  /* 0x00008200003c7ab9 */ /* 0x000fe20000000a00 */
[----:B------:R-:W-:Y:S03]  /*09e0*/  BSSY B7, `(.L_x_445) ;  /* 0x0002360000077945 */ /* 0x000fe60003800000 */
[----:B------:R-:W-:-:S05]  /*09f0*/  IMAD.U32 R2, RZ, RZ, UR4 ;  /* 0x00000004ff027e24 */ /* 0x000fca000f8e00ff */
[----:B------:R0:W-:Y:S01]  /*0a00*/  STL [R1+0x64], R2 ;  /* 0x0000640201007387 */ /* 0x0001e20000100800 */
[----:B-12-4-:R-:W-:Y:S06]  /*0a10*/  BAR.SYNC.DEFER_BLOCKING 0x0 ;  /* 0x0000000000007b1d */ /* 0x016fec0000010000 */
[----:B------:R-:W-:Y:S05]  /*0a20*/  @!P0 BRA `(.L_x_446) ;  /* 0x000001d400fc8947 */ /* 0x000fea0003800000 */
.L_x_447:
        /* <DEDUP_REMOVED lines=8> */
[----:B-1----:R-:W-:-:S06]  /*0ab0*/  ULEA UR4, UR5, UR4, 0x18 ;  /* 0x0000000405047291 */ /* 0x002fcc000f8ec03f */
[----:B------:R-:W-:Y:S01]  /*0ac0*/  IMAD.U32 R18, RZ, RZ, UR4 ;  /* 0x00000004ff127e24 */ /* 0x000fe2000f8e00ff */
[----:B------:R-:W-:-:S04]  /*0ad0*/  ULDC UR4, c[0x0][0xc14] ;  /* 0x0003050000047ab9 */ /* 0x000fc80000000800 */
[----:B------:R-:W1:Y:S01]  /*0ae0*/  LDS.128 R144, [R18+0x368d0] ;  /* 0x0368d00012907984 */ /* 0x000e620000000c00 */
[----:B------:R-:W-:Y:S06]  /*0af0*/  BAR.ARV 0x4, 0x120 ;  /* 0x0104800000007b1d */ /* 0x000fec0000002000 */
[----:B-1----:R-:W-:-:S13]  /*0b00*/  ISETP.GE.AND P0, PT, R147, UR4, PT ;  /* 0x0000000493007c0c */ /* 0x002fda000bf06270 */
[----:B------:R-:W-:Y:S05]  /*0b10*/  @P0 BRA `(.L_x_448) ;  /* 0x0000023400300947 */ /* 0x000fea0003800000 */
[----:B------:R-:W2:Y:S01]  /*0b20*/  LDL R0, [R1+0x64] ;  /* 0x0000640001007983 */ /* 0x000ea20000100800 */
[----:B------:R-:W-:Y:S01]  /*0b30*/  VIADD R228, R4, 0xffffff80 ;  /* 0xffffff8004e47836 */ /* 0x000fe20000000000 */
[----:B------:R-:W-:Y:S01]  /*0b40*/  R2UR UR4, R18 ;  /* 0x00000000120472ca */ /* 0x000fe200000e0000 */
[----:B------:R-:W-:Y:S02]  /*0b50*/  IMAD.MOV.U32 R225, RZ, RZ, RZ ;  /* 0x000000ffffe17224 */ /* 0x000fe400078e00ff */
[----:B------:R-:W-:Y:S01]  /*0b60*/  IMAD.MOV.U32 R207, RZ, RZ, RZ ;  /* 0x000000ffffcf7224 */ /* 0x000fe200078e00ff */
[----:B------:R-:W-:Y:S01]  /*0b70*/  SHF.R.S32.HI R3, RZ, 0x1f, R228 ;  /* 0x0000001fff037819 */ /* 0x000fe200000114e4 */
[----:B------:R-:W-:Y:S02]  /*0b80*/  IMAD.MOV.U32 R19, RZ, RZ, RZ ;  /* 0x000000ffff137224 */ /* 0x000fe400078e00ff */
[----:B------:R-:W-:Y:S01]  /*0b90*/  IMAD.MOV.U32 R214, RZ, RZ, RZ ;  /* 0x000000ffffd67224 */ /* 0x000fe200078e00ff */
[CC--:B0-----:R-:W-:Y:S01]  /*0ba0*/  LEA.HI R2, R3.reuse, R228.reuse, RZ, 0x4 ;  /* 0x000000e403027211 */ /* 0x0c1fe200078f20ff */
[----:B------:R-:W-:Y:S01]  /*0bb0*/  IMAD.MOV.U32 R212, RZ, RZ, RZ ;  /* 0x000000ffffd47224 */ /* 0x000fe200078e00ff */
[----:B------:R-:W-:-:S02]  /*0bc0*/  LEA.HI R4, R3, R228, RZ, 0x5 ;  /* 0x000000e403047211 */ /* 0x000fc400078f28ff */
[CC--:B------:R-:W-:Y:S01]  /*0bd0*/  LEA.HI R218, R3.reuse, R228.reuse, RZ, 0x3 ;  /* 0x000000e403da7211 */ /* 0x0c0fe200078f18ff */
[----:B------:R-:W-:Y:S01]  /*0be0*/  UIADD3 UR4, UR4, 0x15400, URZ ;  /* 0x0001540004047890 */ /* 0x000fe2000fffe03f */
[----:B------:R-:W-:Y:S02]  /*0bf0*/  LEA.HI R10, R3, R228, RZ, 0x2 ;  /* 0x000000e4030a7211 */ /* 0x000fe400078f10ff */
[----:B------:R-:W-:Y:S02]  /*0c00*/  SHF.R.S32.HI R4, RZ, 0x5, R4 ;  /* 0x00000005ff047819 */ /* 0x000fe40000011404 */
[----:B------:R-:W-:Y:S02]  /*0c10*/  LOP3.LUT R7, R218, 0x1ffffff8, RZ, 0xc0, !PT ;  /* 0x1ffffff8da077812 */ /* 0x000fe400078ec0ff */
[----:B------:R-:W-:Y:S01]  /*0c20*/  LOP3.LUT R13, R10, 0xfffffffc, RZ, 0xc0, !PT ;  /* 0xfffffffc0a0d7812 */ /* 0x000fe200078ec0ff */
[----:B------:R-:W-:Y:S01]  /*0c30*/  IMAD.SHL.U32 R211, R4, 0x200, RZ ;  /* 0x0000020004d37824 */ /* 0x000fe200078e00ff */
[----:B------:R-:W-:Y:S01]  /*0c40*/  SHF.R.S32.HI R204, RZ, 0x2, R10 ;  /* 0x00000002ffcc7819 */ /* 0x000fe2000001140a */
[----:B------:R-:W-:Y:S01]  /*0c50*/  IMAD.IADD R7, R228, 0x1, -R7 ;  /* 0x00000001e4077824 */ /* 0x000fe200078e0a07 */
[----:B------:R-:W-:-:S03]  /*0c60*/  SHF.R.S32.HI R218, RZ, 0x3, R218 ;  /* 0x00000003ffda7819 */ /* 0x000fc600000114da */
[----:B------:R-:W-:Y:S02]  /*0c70*/  VIADD R224, R204, 0x40 ;  /* 0x00000040cce07836 */ /* 0x000fe40000000000 */
[----:B------:R-:W-:Y:S02]  /*0c80*/  IMAD.SHL.U32 R215, R7, 0x8, RZ ;  /* 0x0000000807d77824 */ /* 0x000fe400078e00ff */
[----:B------:R-:W-:-:S05]  /*0c90*/  IMAD.SHL.U32 R208, R224, 0x40, RZ ;  /* 0x00000040e0d07824 */ /* 0x000fca00078e00ff */
[----:B------:R-:W-:-:S04]  /*0ca0*/  LOP3.LUT R208, R208, 0x1c0, RZ, 0xc0, !PT ;  /* 0x000001c0d0d07812 */ /* 0x000fc800078ec0ff */
[----:B------:R-:W-:Y:S02]  /*0cb0*/  SHF.R.U32.HI R237, RZ, 0x3, R208 ;  /* 0x00000003ffed7819 */ /* 0x000fe400000116d0 */
[----:B--2---:R-:W-:Y:S02]  /*0cc0*/  R2UR UR5, R0 ;  /* 0x00000000000572ca */ /* 0x004fe400000e0000 */
[----:B------:R-:W-:Y:S02]  /*0cd0*/  LEA.HI R0, R3, R228, RZ, 0x7 ;  /* 0x000000e403007211 */ /* 0x000fe400078f38ff */
[----:B------:R-:W-:Y:S02]  /*0ce0*/  LOP3.LUT R3, R2, 0x3fffff0, RZ, 0xc0, !PT ;  /* 0x03fffff002037812 */ /* 0x000fe400078ec0ff */
[----:B------:R-:W-:Y:S02]  /*0cf0*/  LOP3.LUT R5, R0, 0xffffff80, RZ, 0xc0, !PT ;  /* 0xffffff8000057812 */ /* 0x000fe400078ec0ff */
[----:B------:R-:W-:Y:S01]  /*0d00*/  SHF.R.S32.HI R12, RZ, 0x7, R0 ;  /* 0x00000007ff0c7819 */ /* 0x000fe20000011400 */
[----:B------:R-:W-:-:S02]  /*0d10*/  IMAD.IADD R3, R228, 0x1, -R3 ;  /* 0x00000001e4037824 */ /* 0x000fc400078e0a03 */
[C---:B------:R-:W-:Y:S01]  /*0d20*/  IMAD.IADD R230, R228.reuse, 0x1, -R5 ;  /* 0x00000001e4e67824 */ /* 0x040fe200078e0a05 */
[----:B------:R-:W-:Y:S01]  /*0d30*/  SHF.R.S32.HI R5, RZ, 0x4, R2 ;  /* 0x00000004ff057819 */ /* 0x000fe20000011402 */
[----:B------:R-:W-:Y:S01]  /*0d40*/  IMAD.IADD R228, R228, 0x1, -R13 ;  /* 0x00000001e4e47824 */ /* 0x000fe200078e0a0d */
[----:B------:R-:W-:Y:S01]  /*0d50*/  LEA.HI R0, R0, R12, RZ, 0x1 ;  /* 0x0000000c00007211 */ /* 0x000fe200078f08ff */
[----:B------:R-:W-:Y:S01]  /*0d60*/  ULOP3.LUT UR5, UR5, 0x1, URZ, 0xfc, !UPT ;  /* 0x0000000105057892 */ /* 0x000fe2000f8efc3f */
[----:B------:R-:W-:Y:S01]  /*0d70*/  SHF.R.S32.HI R9, RZ, 0x1f, R230 ;  /* 0x0000001fff097819 */ /* 0x000fe200000114e6 */
[----:B------:R-:W-:Y:S01]  /*0d80*/  IMAD.SHL.U32 R22, R228, 0x8, RZ ;  /* 0x00000008e4167824 */ /* 0x000fe200078e00ff */
[----:B------:R-:W-:Y:S01]  /*0d90*/  LEA.HI R2, R2, R5, RZ, 0x1 ;  /* 0x0000000502027211 */ /* 0x000fe200078f08ff */
[----:B------:R-:W-:Y:S01]  /*0da0*/  IMAD.SHL.U32 R16, R228, 0x4, RZ ;  /* 0x00000004e4107824 */ /* 0x000fe200078e00ff */
[----:B------:R-:W-:Y:S01]  /*0db0*/  LEA.HI R6, R9, R230, RZ, 0x2 ;  /* 0x000000e609067211 */ /* 0x000fe200078f10ff */
[----:B------:R-:W-:Y:S01]  /*0dc0*/  VIADD R205, R22, 0x20 ;  /* 0x0000002016cd7836 */ /* 0x000fe20000000000 */
[----:B------:R-:W-:Y:S01]  /*0dd0*/  LOP3.LUT R2, R2, 0x1ffffffe, RZ, 0xc0, !PT ;  /* 0x1ffffffe02027812 */ /* 0x000fe200078ec0ff */
[----:B------:R-:W-:Y:S01]  /*0de0*/  VIADD R206, R22, 0x40 ;  /* 0x0000004016ce7836 */ /* 0x000fe20000000000 */
[----:B------:R-:W-:-:S02]  /*0df0*/  SHF.R.S32.HI R8, RZ, 0x2, R6 ;  /* 0x00000002ff087819 */ /* 0x000fc40000011406 */
[----:B------:R-:W-:Y:S01]  /*0e00*/  SHF.R.S32.HI R11, RZ, 0x1f, R6 ;  /* 0x0000001fff0b7819 */ /* 0x000fe20000011406 */
[----:B------:R-:W-:Y:S01]  /*0e10*/  IMAD.IADD R2, R5, 0x1, -R2 ;  /* 0x0000000105027824 */ /* 0x000fe200078e0a02 */
[----:B------:R-:W-:Y:S01]  /*0e20*/  LOP3.LUT R5, R6, 0x7ffffffc, RZ, 0xc0, !PT ;  /* 0x7ffffffc06057812 */ /* 0x000fe200078ec0ff */
[----:B------:R-:W-:Y:S01]  /*0e30*/  IMAD.MOV.U32 R6, RZ, RZ, -0x2 ;  /* 0xfffffffeff067424 */ /* 0x000fe200078e00ff */
[----:B------:R-:W-:Y:S02]  /*0e40*/  LEA.HI R11, R11, R8, RZ, 0x3 ;  /* 0x000000080b0b7211 */ /* 0x000fe400078f18ff */
[----:B------:R-:W-:Y:S01]  /*0e50*/  LEA.HI R9, R9, R230, RZ, 0x5 ;  /* 0x000000e609097211 */ /* 0x000fe200078f28ff */
[----:B------:R-:W-:Y:S01]  /*0e60*/  IMAD.IADD R5, R230, 0x1, -R5 ;  /* 0x00000001e6057824 */ /* 0x000fe200078e0a05 */
[----:B------:R-:W-:Y:S02]  /*0e70*/  LOP3.LUT R11, R11, 0xfffffff8, RZ, 0xc0, !PT ;  /* 0xfffffff80b0b7812 */ /* 0x000fe400078ec0ff */
[----:B------:R-:W-:-:S02]  /*0e80*/  SHF.R.S32.HI R9, RZ, 0x5, R9 ;  /* 0x00000005ff097819 */ /* 0x000fc40000011409 */
[----:B------:R-:W-:Y:S01]  /*0e90*/  LOP3.LUT R0, R0, 0x3fffffe, RZ, 0xc0, !PT ;  /* 0x03fffffe00007812 */ /* 0x000fe200078ec0ff */
[----:B------:R-:W-:Y:S02]  /*0ea0*/  IMAD.IADD R8, R8, 0x1, -R11 ;  /* 0x0000000108087824 */ /* 0x000fe400078e0a0b */
[----:B------:R-:W-:Y:S01]  /*0eb0*/  IMAD R11, R4, 0x10, R3 ;  /* 0x00000010040b7824 */ /* 0x000fe200078e0203 */
[----:B------:R-:W-:Y:S01]  /*0ec0*/  SHF.R.S32.HI R3, RZ, 0x1f, R10 ;  /* 0x0000001fff037819 */ /* 0x000fe2000001140a */
[----:B------:R-:W-:Y:S02]  /*0ed0*/  IMAD R9, R9, 0x10, R8 ;  /* 0x0000001009097824 */ /* 0x000fe400078e0208 */
[----:B------:R-:W-:Y:S01]  /*0ee0*/  IMAD R10, R11, 0x8, R2 ;  /* 0x000000080b0a7824 */ /* 0x000fe200078e0202 */
[----:B------:R-:W-:Y:S01]  /*0ef0*/  LEA.HI R3, R3, R204, RZ, 0x3 ;  /* 0x000000cc03037211 */ /* 0x000fe200078f18ff */
[----:B------:R-:W-:Y:S01]  /*0f00*/  IMAD R2, R5, R6, 0x70 ;  /* 0x0000007005027424 */ /* 0x000fe200078e0206 */
[----:B------:R-:W-:Y:S01]  /*0f10*/  SHF.R.S32.HI R5, RZ, 0x1f, R224 ;  /* 0x0000001fff057819 */ /* 0x000fe200000114e0 */
[----:B------:R-:W-:Y:S01]  /*0f20*/  IMAD.IADD R0, R12, 0x1, -R0 ;  /* 0x000000010c007824 */ /* 0x000fe200078e0a00 */
[----:B------:R-:W-:-:S02]  /*0f30*/  LOP3.LUT R3, R3, 0xfffffff8, RZ, 0xc0, !PT ;  /* 0xfffffff803037812 */ /* 0x000fc400078ec0ff */
[----:B------:R0:W-:Y:S01]  /*0f40*/  STL [R1+0x58], R2 ;  /* 0x0000580201007387 */ /* 0x0001e20000100800 */
[----:B------:R-:W-:Y:S01]  /*0f50*/  LEA.HI R5, R5, R224, RZ, 0x3 ;  /* 0x000000e005057211 */ /* 0x000fe200078f18ff */
[----:B------:R-:W-:Y:S01]  /*0f60*/  IMAD R0, R0, 0x40, R9 ;  /* 0x0000004000007824 */ /* 0x000fe200078e0209 */
[----:B------:R-:W-:Y:S01]  /*0f70*/  SHF.R.S32.HI R11, RZ, 0x1f, R206 ;  /* 0x0000001fff0b7819 */ /* 0x000fe200000114ce */
[----:B------:R-:W-:Y:S01]  /*0f80*/  IMAD.IADD R217, R204, 0x1, -R3 ;  /* 0x00000001ccd97824 */ /* 0x000fe200078e0a03 */
[----:B------:R-:W-:Y:S01]  /*0f90*/  STL [R1+0x54], R12 ;  /* 0x0000540c01007387 */ /* 0x000fe20000100800 */
[----:B------:R-:W-:Y:S01]  /*0fa0*/  IMAD.SHL.U32 R5, R5, 0x40, RZ ;  /* 0x0000004005057824 */ /* 0x000fe200078e00ff */
[-C--:B------:R-:W-:Y:S01]  /*0fb0*/  LEA.HI R234, R11, R206.reuse, RZ, 0x3 ;  /* 0x000000ce0bea7211 */ /* 0x080fe200078f18ff */
[----:B------:R-:W-:Y:S01]  /*0fc0*/  IMAD.SHL.U32 R209, R217, 0x40, RZ ;  /* 0x00000040d9d17824 */ /* 0x000fe200078e00ff */
[----:B------:R-:W-:Y:S01]  /*0fd0*/  LEA.HI R11, R11, R206, RZ, 0x6 ;  /* 0x000000ce0b0b7211 */ /* 0x000fe200078f30ff */
[----:B------:R1:W-:Y:S01]  /*0fe0*/  STL [R1+0x5c], R0 ;  /* 0x00005c0001007387 */ /* 0x0003e20000100800 */
[----:B0-----:R-:W-:-:S02]  /*0ff0*/  SHF.R.S32.HI R2, RZ, 0x1f, R205 ;  /* 0x0000001fff027819 */ /* 0x001fc400000114cd */
[----:B------:R-:W-:Y:S01]  /*1000*/  LOP3.LUT R209, R209, 0x1c0, RZ, 0xc0, !PT ;  /* 0x000001c0d1d17812 */ /* 0x000fe200078ec0ff */
[----:B------:R-:W-:Y:S01]  /*1010*/  IMAD.SHL.U32 R11, R11, 0x80, RZ ;  /* 0x000000800b0b7824 */ /* 0x000fe200078e00ff */
[CC--:B------:R-:W-:Y:S02]  /*1020*/  LEA.HI R3, R2.reuse, R205.reuse, RZ, 0x6 ;  /* 0x000000cd02037211 */ /* 0x0c0fe400078f30ff */
[----:B------:R-:W-:Y:S02]  /*1030*/  LEA.HI R2, R2, R205, RZ, 0x3 ;  /* 0x000000cd02027211 */ /* 0x000fe400078f18ff */
[----:B------:R-:W-:Y:S01]  /*1040*/  SHF.R.U32.HI R210, RZ, 0x3, R209 ;  /* 0x00000003ffd27819 */ /* 0x000fe200000116d1 */
[----:B------:R-:W-:Y:S01]  /*1050*/  IMAD.SHL.U32 R4, R3, 0x80, RZ ;  /* 0x0000008003047824 */ /* 0x000fe200078e00ff */
[--C-:B------:R-:W-:Y:S01]  /*1060*/  LOP3.LUT R3, R209, 0x38, R2.reuse, 0xf8, !PT ;  /* 0x00000038d1037812 */ /* 0x100fe200078ef802 */
[----:B-1----:R-:W-:Y:S01]  /*1070*/  IMAD.U32 R0, RZ, RZ, UR5 ;  /* 0x00000005ff007e24 */ /* 0x002fe2000f8e00ff */
[----:B------:R-:W-:-:S02]  /*1080*/  LOP3.LUT R6, R208, 0x38, R2, 0xf8, !PT ;  /* 0x00000038d0067812 */ /* 0x000fc400078ef802 */
[----:B------:R-:W-:Y:S02]  /*1090*/  LOP3.LUT R213, R5, 0xfffffe00, RZ, 0xc0, !PT ;  /* 0xfffffe0005d57812 */ /* 0x000fe400078ec0ff */
[----:B------:R-:W-:Y:S01]  /*10a0*/  LOP3.LUT R4, R4, 0xffffe000, RZ, 0xc0, !PT ;  /* 0xffffe00004047812 */ /* 0x000fe200078ec0ff */
[----:B------:R0:W-:Y:S01]  /*10b0*/  STL [R1+0x1c], R0 ;  /* 0x00001c0001007387 */ /* 0x0001e20000100800 */
[----:B------:R-:W-:Y:S02]  /*10c0*/  LOP3.LUT R3, R3, R210, RZ, 0x3c, !PT ;  /* 0x000000d203037212 */ /* 0x000fe400078e3cff */
[----:B------:R-:W-:Y:S02]  /*10d0*/  LOP3.LUT R6, R6, R237, RZ, 0x3c, !PT ;  /* 0x000000ed06067212 */ /* 0x000fe400078e3cff */
[--C-:B------:R-:W-:Y:S02]  /*10e0*/  LOP3.LUT R5, R209, 0x38, R234.reuse, 0xf8, !PT ;  /* 0x00000038d1057812 */ /* 0x100fe400078ef8ea */
[----:B------:R-:W-:-:S02]  /*10f0*/  LOP3.LUT R8, R208, 0x38, R234, 0xf8, !PT ;  /* 0x00000038d0087812 */ /* 0x000fc400078ef8ea */
[-C--:B------:R-:W-:Y:S02]  /*1100*/  IADD3 R3, R3, R4.reuse, R211 ;  /* 0x0000000403037210 */ /* 0x080fe40007ffe0d3 */
[----:B------:R-:W-:Y:S02]  /*1110*/  IADD3 R6, R6, R4, R213 ;  /* 0x0000000406067210 */ /* 0x000fe40007ffe0d5 */
[----:B------:R-:W-:Y:S02]  /*1120*/  LOP3.LUT R4, R11, 0xffffe000, RZ, 0xc0, !PT ;  /* 0xffffe0000b047812 */ /* 0x000fe400078ec0ff */
[----:B------:R-:W-:Y:S02]  /*1130*/  LOP3.LUT R5, R5, R210, RZ, 0x3c, !PT ;  /* 0x000000d205057212 */ /* 0x000fe400078e3cff */
[----:B------:R-:W-:Y:S02]  /*1140*/  LOP3.LUT R8, R8, R237, RZ, 0x3c, !PT ;  /* 0x000000ed08087212 */ /* 0x000fe400078e3cff */
[----:B------:R-:W-:-:S02]  /*1150*/  IADD3 R5, R5, R4, R211 ;  /* 0x0000000405057210 */ /* 0x000fc40007ffe0d3 */
[----:B------:R-:W-:Y:S01]  /*1160*/  IADD3 R8, R8, R4, R213 ;  /* 0x0000000408087210 */ /* 0x000fe20007ffe0d5 */
[----:B------:R-:W-:Y:S01]  /*1170*/  IMAD.U32 R4, RZ, RZ, UR4 ;  /* 0x00000004ff047e24 */ /* 0x000fe2000f8e00ff */
[----:B0-----:R-:W-:Y:S02]  /*1180*/  LOP3.LUT R0, R208, 0x38, R22, 0xf8, !PT ;  /* 0x00000038d0007812 */ /* 0x001fe400078ef816 */
[----:B------:R-:W-:Y:S02]  /*1190*/  SHF.R.S32.HI R229, RZ, 0x3, R2 ;  /* 0x00000003ffe57819 */ /* 0x000fe40000011402 */
[----:B------:R0:W-:Y:S01]  /*11a0*/  STL [R1+0x50], R4 ;  /* 0x0000500401007387 */ /* 0x0001e20000100800 */
[----:B------:R-:W-:Y:S02]  /*11b0*/  LOP3.LUT R0, R213, R0, R237, 0xf6, !PT ;  /* 0x00000000d5007212 */ /* 0x000fe400078ef6ed */
[----:B------:R-:W-:Y:S02]  /*11c0*/  SHF.R.S32.HI R234, RZ, 0x3, R234 ;  /* 0x00000003ffea7819 */ /* 0x000fe400000114ea */
[----:B------:R-:W-:-:S02]  /*11d0*/  LEA R235, R0, UR4, 0x1 ;  /* 0x0000000400eb7c11 */ /* 0x000fc4000f8e08ff */
[----:B------:R-:W-:Y:S02]  /*11e0*/  LEA R236, R3, UR4, 0x1 ;  /* 0x0000000403ec7c11 */ /* 0x000fe4000f8e08ff */
[----:B------:R-:W-:Y:S01]  /*11f0*/  LEA R232, R6, UR4, 0x1 ;  /* 0x0000000406e87c11 */ /* 0x000fe2000f8e08ff */
[----:B0-----:R-:W-:Y:S01]  /*1200*/  IMAD.SHL.U32 R4, R10, 0x8, RZ ;  /* 0x000000080a047824 */ /* 0x001fe200078e00ff */
[----:B------:R-:W-:Y:S02]  /*1210*/  LEA R233, R5, UR4, 0x1 ;  /* 0x0000000405e97c11 */ /* 0x000fe4000f8e08ff */
[----:B------:R-:W-:Y:S02]  /*1220*/  LEA R231, R8, UR4, 0x1 ;  /* 0x0000000408e77c11 */ /* 0x000fe4000f8e08ff */
[----:B------:R0:W-:Y:S05]  /*1230*/  STL [R1+0x60], R4 ;  /* 0x0000600401007387 */ /* 0x0001ea0000100800 */
.L_x_659:
[----:B------:R-:W1:Y:S01]  /*1240*/  LDC.64 R2, c[0x0][0xc60] ;  /* 0x00031800ff027b82 */ /* 0x000e620000000a00 */
[----:B------:R-:W-:Y:S01]  /*1250*/  ULDC.64 UR4, c[0x0][0xa28] ;  /* 0x00028a0000047ab9 */ /* 0x000fe20000000a00 */
[----:B------:R-:W-:Y:S01]  /*1260*/  ULDC.64 UR8, c[0x0][0xa18] ;  /* 0x0002860000087ab9 */ /* 0x000fe20000000a00 */
[----:B------:R-:W-:Y:S01]  /*1270*/  ULDC.64 UR6, c[0x0][0xa08] ;  /* 0x0002820000067ab9 */ /* 0x000fe20000000a00 */
[----:B-1----:R-:W-:-:S05]  /*1280*/  IMAD.WIDE R2, R147, 0x4, R2 ;  /* 0x0000000493027825 */ /* 0x002fca00078e0202 */
[----:B--2---:R-:W2:Y:S01]  /*1290*/  LDG.E R223, desc[UR60][R2.64] ;  /* 0x0000003c02df7981 */ /* 0x004ea2000c1e1900 */
[----:B------:R-:W-:Y:S01]  /*12a0*/  ISETP.NE.U32.AND P2, PT, RZ, UR4, PT ;  /* 0x00000004ff007c0c */ /* 0x000fe2000bf45070 */
[----:B------:R-:W-:Y:S01]  /*12b0*/  IMAD.MOV.U32 R0, RZ, RZ, RZ ;  /* 0x000000ffff007224 */ /* 0x000fe200078e00ff */
[----:B------:R-:W-:Y:S01]  /*12c0*/  ISETP.NE.U32.AND P1, PT, RZ, UR8, PT ;  /* 0x00000008ff007c0c */ /* 0x000fe2000bf25070 */
[----:B-----5:R-:W-:Y:S01]  /*12d0*/  IMAD.MOV.U32 R26, RZ, RZ, RZ ;  /* 0x000000ffff1a7224 */ /* 0x020fe200078e00ff */
[----:B------:R-:W-:Y:S02]  /*12e0*/  ISETP.NE.AND.EX P2, PT, RZ, UR5, PT, P2 ;  /* 0x00000005ff007c0c */ /* 0x000fe4000bf45320 */
[----:B------:R-:W-:Y:S02]  /*12f0*/  ISETP.NE.AND.EX P1, PT, RZ, UR9, PT, P1 ;  /* 0x00000009ff007c0c */ /* 0x000fe4000bf25310 */
[----:B------:R-:W-:-:S04]  /*1300*/  ISETP.NE.U32.AND P0, PT, RZ, UR6, PT ;  /* 0x00000006ff007c0c */ /* 0x000fc8000bf05070 */
[----:B------:R-:W-:Y:S02]  /*1310*/  ISETP.NE.AND.EX P0, PT, RZ, UR7, PT, P0 ;  /* 0x00000007ff007c0c */ /* 0x000fe4000bf05300 */
[----:B--2---:R-:W-:Y:S01]  /*1320*/  SHF.R.S32.HI R227, RZ, 0x1f, R223 ;  /* 0x0000001fffe37819 */ /* 0x004fe200000114df */
[C---:B------:R-:W-:Y:S02]  /*1330*/  IMAD.SHL.U32 R221, R223.reuse, 0x4, RZ ;  /* 0x00000004dfdd7824 */ /* 0x040fe400078e00ff */
[C---:B------:R-:W-:Y:S02]  /*1340*/  @P2 LEA R2, P3, R223.reuse, UR4, 0x2 ;  /* 0x00000004df022c11 */ /* 0x040fe4000f8610ff */
[C-C-:B------:R-:W-:Y:S02]  /*1350*/  SHF.L.U64.HI R222, R223.reuse, 0x2, R227.reuse ;  /* 0x00000002dfde7819 */ /* 0x140fe400000102e3 */
[----:B------:R-:W-:Y:S01]  /*1360*/  @P2 LEA.HI.X R3, R223, UR5, R227, 0x2, P3 ;  /* 0x00000005df032c11 */ /* 0x000fe200098f14e3 */
[----:B------:R-:W-:Y:S01]  /*1370*/  ULDC UR4, c[0x0][0x288] ;  /* 0x0000a20000047ab9 */ /* 0x000fe20000000800 */
[----:B------:R-:W-:-:S03]  /*1380*/  IADD3 R6, P4, R221, UR6, RZ ;  /* 0x00000006dd067c10 */ /* 0x000fc6000ff9e0ff */
[----:B------:R1:W5:Y:S01]  /*1390*/  @P2 LDG.E R0, desc[UR60][R2.64] ;  /* 0x0000003c02002981 */ /* 0x000362000c1e1900 */
[----:B0--34-:R-:W-:Y:S01]  /*13a0*/  @P1 IADD3 R4, P2, R221, UR8, RZ ;  /* 0x00000008dd041c10 */ /* 0x019fe2000ff5e0ff */
[----:B------:R-:W-:Y:S01]  /*13b0*/  IMAD.U32 R151, RZ, RZ, UR4 ;  /* 0x00000004ff977e24 */ /* 0x000fe2000f8e00ff */
[C---:B------:R-:W-:Y:S01]  /*13c0*/  IADD3.X R7, R222.reuse, UR7, RZ, P4, !PT ;  /* 0x00000007de077c10 */ /* 0x040fe2000a7fe4ff */
[----:B------:R-:W-:Y:S01]  /*13d0*/  ULDC.64 UR4, c[0x0][0x3f8] ;  /* 0x0000fe0000047ab9 */ /* 0x000fe20000000a00 */
[----:B------:R-:W-:-:S03]  /*13e0*/  @P1 IADD3.X R5, R222, UR9, RZ, P2, !PT ;  /* 0x00000009de051c10 */ /* 0x000fc600097fe4ff */
[----:B------:R1:W5:Y:S01]  /*13f0*/  @P0 LDG.E R26, desc[UR60][R6.64] ;  /* 0x0000003c061a0981 */ /* 0x000362000c1e1900 */
[----:B------:R-:W-:Y:S01]  /*1400*/  UISETP.NE.U32.AND UP0, UPT, UR4, URZ, UPT ;  /* 0x0000003f0400728c */ /* 0x000fe2000bf05070 */
[----:B------:R-:W-:Y:S02]  /*1410*/  ULDC.64 UR8, c[0x0][0xa20] ;  /* 0x0002880000087ab9 */ /* 0x000fe40000000a00 */
[----:B------:R1:W5:Y:S01]  /*1420*/  @P1 LDG.E R151, desc[UR60][R4.64] ;  /* 0x0000003c04971981 */ /* 0x000362000c1e1900 */
[----:B------:R-:W-:Y:S01]  /*1430*/  UISETP.NE.AND.EX UP0, UPT, UR5, URZ, UPT, UP0 ;  /* 0x0000003f0500728c */ /* 0x000fe2000bf05300 */
[----:B------:R-:W-:Y:S01]  /*1440*/  ULDC UR4, c[0x0][0x404] ;  /* 0x0001010000047ab9 */ /* 0x000fe20000000800 */
[----:B------:R-:W-:Y:S02]  /*1450*/  ISETP.NE.U32.AND P2, PT, RZ, UR8, PT ;  /* 0x00000008ff007c0c */ /* 0x000fe4000bf45070 */
[----:B------:R-:W-:Y:S01]  /*1460*/  USEL UR4, UR4, 0x1, UP0 ;  /* 0x0000000104047887 */ /* 0x000fe20008000000 */
[----:B------:R-:W-:Y:S01]  /*1470*/  ULDC UR5, c[0x0][0x2e0] ;  /* 0x0000b80000057ab9 */ /* 0x000fe20000000800 */
[----:B------:R-:W-:-:S02]  /*1480*/  ISETP.NE.AND.EX P2, PT, RZ, UR9, PT, P2 ;  /* 0x00000009ff007c0c */ /* 0x000fc4000bf45320 */
[----:B------:R-:W-:-:S03]  /*1490*/  UIMAD UR4, UR4, UR5, URZ ;  /* 0x00000005040472a4 */ /* 0x000fc6000f8e023f */
[----:B------:R-:W-:Y:S01]  /*14a0*/  ULDC UR5, c[0x0][0x338] ;  /* 0x0000ce0000057ab9 */ /* 0x000fe20000000800 */
[----:B------:R-:W-:Y:S02]  /*14b0*/  IMAD.MOV.U32 R226, RZ, RZ, R145 ;  /* 0x000000ffffe27224 */ /* 0x000fe400078e0091 */
[----:B------:R-:W-:Y:S02]  /*14c0*/  IMAD.MOV.U32 R220, RZ, RZ, R146 ;  /* 0x000000ffffdc7224 */ /* 0x000fe400078e0092 */
[----:B------:R-:W-:Y:S01]  /*14d0*/  IMAD.MOV.U32 R27, RZ, RZ, R223 ;  /* 0x000000ffff1b7224 */ /* 0x000fe200078e00df */
[----:B-1----:R-:W-:Y:S06]  /*14e0*/  @P1 BRA `(.L_x_449) ;  /* 0x0000000000241947 */ /* 0x002fec0003800000 */
[----:B------:R-:W-:Y:S02]  /*14f0*/  ULDC.64 UR6, c[0x0][0xa00] ;  /* 0x0002800000067ab9 */ /* 0x000fe40000000a00 */
[----:B------:R-:W-:-:S04]  /*1500*/  ISETP.NE.U32.AND P1, PT, RZ, UR6, PT ;  /* 0x00000006ff007c0c */ /* 0x000fc8000bf25070 */
[----:B------:R-:W-:-:S13]  /*1510*/  ISETP.NE.AND.EX P1, PT, RZ, UR7, PT, P1 ;  /* 0x00000007ff007c0c */ /* 0x000fda000bf25310 */
[----:B------:R-:W-:Y:S05]  /*1520*/  @!P1 BRA `(.L_x_449) ;  /* 0x0000000000149947 */ /* 0x000fea0003800000 */
[----:B------:R-:W0:Y:S02]  /*1530*/  LDC.64 R2, c[0x0][0xa00] ;  /* 0x00028000ff027b82 */ /* 0x000e240000000a00 */
[----:B0-----:R-:W-:-:S05]  /*1540*/  IMAD.WIDE R2, R27, 0x4, R2 ;  /* 0x000000041b027825 */ /* 0x001fca00078e0202 */
[----:B-----5:R-:W2:Y:S04]  /*1550*/  LDG.E R151, desc[UR60][R2.64] ;  /* 0x0000003c02977981 */ /* 0x020ea8000c1e1900 */
[----:B------:R-:W2:Y:S02]  /*1560*/  LDG.E R4, desc[UR60][R2.64+0x4] ;  /* 0x0000043c02047981 */ /* 0x000ea4000c1e1900 */
[----:B--2---:R-:W-:-:S07]  /*1570*/  IMAD.IADD R151, R4, 0x1, -R151 ;  /* 0x0000000104977824 */ /* 0x004fce00078e0a97 */
.L_x_449:
[----:B------:R-:W-:Y:S02]  /*1580*/  IMAD.U32 R2, RZ, RZ, UR5 ;  /* 0x00000005ff027e24 */ /* 0x000fe4000f8e00ff */
[----:B------:R-:W-:Y:S01]  /*1590*/  IMAD.U32 R29, RZ, RZ, UR4 ;  /* 0x00000004ff1d7e24 */ /* 0x000fe2000f8e00ff */
[----:B------:R-:W-:Y:S06]  /*15a0*/  @!P2 BRA `(.L_x_450) ;  /* 0x000000000010a947 */ /* 0x000fec0003800000 */
[----:B------:R-:W-:-:S04]  /*15b0*/  IADD3 R4, P0, R221, UR8, RZ ;  /* 0x00000008dd047c10 */ /* 0x000fc8000ff1e0ff */
[----:B------:R-:W-:-:S05]  /*15c0*/  IADD3.X R5, R222, UR9, RZ, P0, !PT ;  /* 0x00000009de057c10 */ /* 0x000fca00087fe4ff */
[----:B------:R0:W5:Y:S01]  /*15d0*/  LDG.E R29, desc[UR60][R4.64] ;  /* 0x0000003c041d7981 */ /* 0x000162000c1e1900 */
[----:B------:R-:W-:Y:S05]  /*15e0*/  BRA `(.L_x_451) ;  /* 0x0000000000107947 */ /* 0x000fea0003800000 */
.L_x_450:
[----:B------:R-:W-:Y:S05]  /*15f0*/  @!P0 BRA `(.L_x_451) ;  /* 0x00000000000c8947 */ /* 0x000fea0003800000 */
[----:B------:R-:W2:Y:S04]  /*1600*/  LDG.E R4, desc[UR60][R6.64] ;  /* 0x0000003c06047981 */ /* 0x000ea8000c1e1900 */
[----:B------:R-:W2:Y:S02]  /*1610*/  LDG.E R29, desc[UR60][R6.64+0x4] ;  /* 0x0000043c061d7981 */ /* 0x000ea4000c1e1900 */
[----:B--2---:R-:W-:-:S07]  /*1620*/  IMAD.IADD R29, R29, 0x1, -R4 ;  /* 0x000000011d1d7824 */ /* 0x004fce00078e0a04 */
.L_x_451:
[----:B------:R-:W-:Y:S02]  /*1630*/  ULDC.64 UR4, c[0x0][0xa10] ;  /* 0x0002840000047ab9 */ /* 0x000fe40000000a00 */
[----:B------:R-:W-:-:S04]  /*1640*/  ISETP.NE.U32.AND P0, PT, RZ, UR4, PT ;  /* 0x00000004ff007c0c */ /* 0x000fc8000bf05070 */
[----:B------:R-:W-:Y:S01]  /*1650*/  ISETP.NE.AND.EX P0, PT, RZ, UR5, PT, P0 ;  /* 0x00000005ff007c0c */ /* 0x000fe2000bf05300 */
[----:B------:R-:W-:-:S12]  /*1660*/  ULDC.64 UR4, c[0x0][0xa30] ;  /* 0x00028c0000047ab9 */ /* 0x000fd80000000a00 */
[----:B0-----:R-:W0:Y:S02]  /*1670*/  @P0 LDC.64 R4, c[0x0][0xa10] ;  /* 0x00028400ff040b82 */ /* 0x001e240000000a00 */
[----:B0-----:R-:W-:-:S05]  /*1680*/  @P0 IMAD.WIDE R4, R27, 0x4, R4 ;  /* 0x000000041b040825 */ /* 0x001fca00078e0204 */
[----:B------:R-:W2:Y:S04]  /*1690*/  @P0 LDG.E R3, desc[UR60][R4.64] ;  /* 0x0000003c04030981 */ /* 0x000ea8000c1e1900 */
[----:B------:R0:W2:Y:S01]  /*16a0*/  @P0 LDG.E R8, desc[UR60][R4.64+0x4] ;  /* 0x0000043c04080981 */ /* 0x0000a2000c1e1900 */
[----:B------:R-:W-:Y:S01]  /*16b0*/  ISETP.NE.U32.AND P1, PT, RZ, UR4, PT ;  /* 0x00000004ff007c0c */ /* 0x000fe2000bf25070 */
[----:B-----5:R-:W-:-:S03]  /*16c0*/  IMAD.MOV.U32 R144, RZ, RZ, R29 ;  /* 0x000000ffff907224 */ /* 0x020fc600078e001d */
[----:B------:R-:W-:-:S13]  /*16d0*/  ISETP.NE.AND.EX P1, PT, RZ, UR5, PT, P1 ;  /* 0x00000005ff007c0c */ /* 0x000fda000bf25310 */
[----:B------:R-:W-:-:S04]  /*16e0*/  @P1 IADD3 R6, P2, R221, UR4, RZ ;  /* 0x00000004dd061c10 */ /* 0x000fc8000ff5e0ff */
[----:B------:R-:W-:-:S05]  /*16f0*/  @P1 IADD3.X R7, R222, UR5, RZ, P2, !PT ;  /* 0x00000005de071c10 */ /* 0x000fca00097fe4ff */
[----:B------:R1:W5:Y:S01]  /*1700*/  @P1 LDG.E R144, desc[UR60][R6.64] ;  /* 0x0000003c06901981 */ /* 0x000362000c1e1900 */
[----:B------:R-:W-:Y:S01]  /*1710*/  IMAD.IADD R9, R29, 0x1, -R0 ;  /* 0x000000011d097824 */ /* 0x000fe200078e0a00 */
[----:B------:R-:W-:Y:S01]  /*1720*/  PLOP3.LUT P2, PT, PT, PT, PT, 0x80, 0x0 ;  /* 0x000000000000781c */ /* 0x000fe20003f4f070 */
[----:B0-----:R-:W-:Y:S02]  /*1730*/  IMAD.MOV.U32 R4, RZ, RZ, RZ ;  /* 0x000000ffff047224 */ /* 0x001fe400078e00ff */
[----:B------:R-:W-:-:S05]  /*1740*/  IMAD.MOV R0, RZ, RZ, -R9 ;  /* 0x000000ffff007224 */ /* 0x000fca00078e0a09 */
[----:B------:R-:W-:-:S04]  /*1750*/  VIMNMX R0, RZ, R0, !PT ;  /* 0x00000000ff007248 */ /* 0x000fc80007fe0100 */
[----:B------:R-:W-:-:S05]  /*1760*/  SHF.R.U32.HI R124, RZ, 0x4, R0 ;  /* 0x00000004ff7c7819 */ /* 0x000fca0000011600 */
[----:B------:R-:W-:-:S04]  /*1770*/  IMAD.WIDE.U32 R124, R124, 0x24924925, RZ ;  /* 0x249249257c7c7825 */ /* 0x000fc800078e00ff */
[----:B------:R-:W-:Y:S02]  /*1780*/  IMAD.MOV.U32 R24, RZ, RZ, R125 ;  /* 0x000000ffff187224 */ /* 0x000fe400078e007d */
[----:B--2---:R-:W-:-:S05]  /*1790*/  @P0 IMAD.IADD R2, R8, 0x1, -R3 ;  /* 0x0000000108020824 */ /* 0x004fca00078e0a03 */
[----:B------:R-:W-:-:S05]  /*17a0*/  IADD3 R150, R9, R2, RZ ;  /* 0x0000000209967210 */ /* 0x000fca0007ffe0ff */
[----:B------:R-:W-:-:S04]  /*17b0*/  VIADD R5, R150, 0x6f ;  /* 0x0000006f96057836 */ /* 0x000fc80000000000 */
[----:B------:R-:W-:-:S05]  /*17c0*/  IMAD.HI R4, R5, -0x6db6db6d, R4 ;  /* 0x9249249305047827 */ /* 0x000fca00078e0204 */
[----:B------:R-:W-:-:S04]  /*17d0*/  SHF.R.U32.HI R3, RZ, 0x1f, R4 ;  /* 0x0000001fff037819 */ /* 0x000fc80000011604 */
[----:B------:R-:W-:-:S05]  /*17e0*/  LEA.HI.SX32 R152, R4, R3, 0x1a ;  /* 0x0000000304987211 */ /* 0x000fca00078fd2ff */
[----:B------:R-:W-:-:S05]  /*17f0*/  IMAD R3, R152, 0x70, -R9 ;  /* 0x0000007098037824 */ /* 0x000fca00078e0a09 */
[----:B------:R-:W-:-:S04]  /*1800*/  VIMNMX R3, R3, R2, PT ;  /* 0x0000000203037248 */ /* 0x000fc80003fe0100 */
[----:B------:R-:W-:-:S13]  /*1810*/  ISETP.GT.AND P0, PT, R3, R0, PT ;  /* 0x000000000300720c */ /* 0x000fda0003f04270 */
[----:B------:R-:W-:Y:S02]  /*1820*/  @P0 VIADD R5, R3, 0x6f ;  /* 0x0000006f03050836 */ /* 0x000fe40000000000 */
[----:B------:R-:W-:-:S04]  /*1830*/  @P0 IMAD.MOV.U32 R4, RZ, RZ, RZ ;  /* 0x000000ffff040224 */ /* 0x000fc800078e00ff */
[----:B------:R-:W-:-:S05]  /*1840*/  @P0 IMAD.HI R4, R5, -0x6db6db6d, R4 ;  /* 0x9249249305040827 */ /* 0x000fca00078e0204 */
[----:B------:R-:W-:-:S04]  /*1850*/  @P0 SHF.R.U32.HI R3, RZ, 0x1f, R4 ;  /* 0x0000001fff030819 */ /* 0x000fc80000011604 */
[----:B------:R-:W-:-:S04]  /*1860*/  @P0 LEA.HI.SX32 R24, R4, R3, 0x1a ;  /* 0x0000000304180211 */ /* 0x000fc800078fd2ff */
[----:B------:R-:W-:-:S13]  /*1870*/  ISETP.GT.AND P0, PT, R24, R125, PT ;  /* 0x0000007d1800720c */ /* 0x000fda0003f04270 */
[----:B-1----:R-:W-:Y:S05]  /*1880*/  @!P0 BRA `(.L_x_452) ;  /* 0x0000009000d48947 */ /* 0x002fea0003800000 */
[----:B------:R-:W-:Y:S01]  /*1890*/  VIADD R0, R18, 0x21400 ;  /* 0x0002140012007836 */ /* 0x000fe20000000000 */
[----:B------:R-:W-:Y:S04]  /*18a0*/  BSSY B6, `(.L_x_453) ;  /* 0x0000013000067945 */ /* 0x000fe80003800000 */
[----:B------:R-:W-:-:S13]  /*18b0*/  LOP3.LUT P0, RZ, R0, 0x3ff, RZ, 0xc0, !PT ;  /* 0x000003ff00ff7812 */ /* 0x000fda000780c0ff */
[----:B------:R-:W-:Y:S05]  /*18c0*/  @!P0 BRA `(.L_x_454) ;  /* 0x0000000000408947 */ /* 0x000fea0003800000 */
[----:B------:R-:W-:Y:S01]  /*18d0*/  MOV R0, 0x0 ;  /* 0x0000000000007802 */ /* 0x000fe20000000f00 */
[----:B------:R-:W-:Y:S01]  /*18e0*/  ULDC.64 UR4, c[0x4][0xa8] ;  /* 0x01002a0000047ab9 */ /* 0x000fe20000000a00 */
[----:B------:R-:W-:Y:S01]  /*18f0*/  ULDC.64 UR6, c[0x4][0x18] ;  /* 0x0100060000067ab9 */ /* 0x000fe20000000a00 */
[----:B------:R-:W-:Y:S01]  /*1900*/  IMAD.U32 R4, RZ, RZ, UR4 ;  /* 0x00000004ff047e24 */ /* 0x000fe2000f8e00ff */
[----:B------:R0:W1:Y:S01]  /*1910*/  LDC.64 R14, c[0x4][R0] ;  /* 0x01000000000e7b82 */ /* 0x0000620000000a00 */
        /* <DEDUP_REMOVED lines=10> */
[----:B-1---5:R-:W-:Y:S05]  /*19c0*/  CALL.ABS.NOINC R14 ;  /* 0x000000000e007343 */ /* 0x022fea0003c00000 */
.L_x_454:
[----:B------:R-:W-:Y:S05]  /*19d0*/  BSYNC B6 ;  /* 0x0000000000067941 */ /* 0x000fea0003800000 */
.L_x_453:
        /* <DEDUP_REMOVED lines=20> */
.L_x_456:
[----:B------:R-:W-:Y:S05]  /*1b20*/  BSYNC B6 ;  /* 0x0000000000067941 */ /* 0x000fea0003800000 */
.L_x_455:
[----:B------:R-:W-:Y:S01]  /*1b30*/  ULDC.64 UR4, c[0x0][0x9f8] ;  /* 0x00027e0000047ab9 */ /* 0x000fe20000000a00 */
[----:B------:R-:W2:Y:S01]  /*1b40*/  LDL.LU R20, [R1] ;  /* 0x0000000001147983 */ /* 0x000ea20000300800 */
[----:B------:R-:W-:Y:S01]  /*1b50*/  ISETP.NE.U32.AND P0, PT, RZ, UR4, PT ;  /* 0x00000004ff007c0c */ /* 0x000fe2000bf05070 */
[----:B------:R-:W0:Y:S01]  /*1b60*/  LDC R0, c[0x0][0x428] ;  /* 0x00010a00ff007b82 */ /* 0x000e220000000800 */
[----:B------:R-:W-:-:S07]  /*1b70*/  ULDC UR6, c[0x0][0x2e4] ;  /* 0x0000b90000067ab9 */ /* 0x000fce0000000800 */
[----:B------:R-:W1:Y:S01]  /*1b80*/  LDC.64 R114, c[0x0][0x2f0] ;  /* 0x0000bc00ff727b82 */ /* 0x000e620000000a00 */
[----:B------:R-:W-:Y:S01]  /*1b90*/  ISETP.NE.AND.EX P0, PT, RZ, UR5, PT, P0 ;  /* 0x00000005ff007c0c */ /* 0x000fe2000bf05300 */
[----:B------:R-:W-:Y:S01]  /*1ba0*/  IMAD.IADD R121, R26, 0x1, R29 ;  /* 0x000000011a797824 */ /* 0x000fe200078e021d */
[----:B------:R-:W-:Y:S01]  /*1bb0*/  SHF.R.S32.HI R23, RZ, 0x1f, R22 ;  /* 0x0000001fff177819 */ /* 0x000fe20000011416 */
[----:B------:R-:W-:-:S04]  /*1bc0*/  ULDC.64 UR8, c[0x0][0xa08] ;  /* 0x0002820000087ab9 */ /* 0x000fc80000000a00 */
[----:B------:R-:W3:Y:S06]  /*1bd0*/  LDC.64 R108, c[0x0][0x3e8] ;  /* 0x0000fa00ff6c7b82 */ /* 0x000eec0000000a00 */
[----:B------:R-:W-:Y:S02]  /*1be0*/  @P0 IADD3 R4, P1, R221, UR4, RZ ;  /* 0x00000004dd040c10 */ /* 0x000fe4000ff3e0ff */
[----:B------:R-:W4:Y:S02]  /*1bf0*/  LDC.64 R102, c[0x0][0x3d8] ;  /* 0x0000f600ff667b82 */ /* 0x000f240000000a00 */
[----:B------:R-:W-:Y:S01]  /*1c00*/  @P0 IADD3.X R5, R222, UR5, RZ, P1, !PT ;  /* 0x00000005de050c10 */ /* 0x000fe20008ffe4ff */
[----:B------:R-:W-:-:S04]  /*1c10*/  ULDC.64 UR4, c[0x0][0x320] ;  /* 0x0000c80000047ab9 */ /* 0x000fc80000000a00 */
[----:B------:R3:W2:Y:S01]  /*1c20*/  @P0 LDG.E R27, desc[UR60][R4.64] ;  /* 0x0000003c041b0981 */ /* 0x0006a2000c1e1900 */
[----:B0-----:R-:W-:Y:S01]  /*1c30*/  ISETP.NE.AND P0, PT, R0, 0x1, PT ;  /* 0x000000010000780c */ /* 0x001fe20003f05270 */
[----:B------:R-:W0:Y:S01]  /*1c40*/  LDC R31, c[0x0][0x3d4] ;  /* 0x0000f500ff1f7b82 */ /* 0x000e220000000800 */
[----:B------:R-:W-:Y:S01]  /*1c50*/  ISETP.GE.AND P2, PT, R205, UR6, PT ;  /* 0x00000006cd007c0c */ /* 0x000fe2000bf46270 */
[----:B------:R-:W0:Y:S01]  /*1c60*/  S2R R153, SR_TID.X ;  /* 0x0000000000997919 */ /* 0x000e220000002100 */
[----:B------:R-:W-:Y:S01]  /*1c70*/  ISETP.GE.AND P1, PT, R22, UR6, PT ;  /* 0x0000000616007c0c */ /* 0x000fe2000bf26270 */
[----:B-1----:R-:W-:Y:S01]  /*1c80*/  IMAD R33, R115, 0x70, RZ ;  /* 0x0000007073217824 */ /* 0x002fe200078e02ff */
[----:B------:R-:W-:Y:S01]  /*1c90*/  SEL R0, RZ, 0xffffffff, P2 ;  /* 0xffffffffff007807 */ /* 0x000fe20001000000 */
[----:B------:R-:W-:Y:S01]  /*1ca0*/  IMAD.SHL.U32 R136, R114, 0x40, RZ ;  /* 0x0000004072887824 */ /* 0x000fe200078e00ff */
[----:B------:R-:W-:Y:S01]  /*1cb0*/  SEL R3, RZ, 0x1, P1 ;  /* 0x00000001ff037807 */ /* 0x000fe20000800000 */
[----:B---3--:R-:W-:Y:S01]  /*1cc0*/  IMAD.WIDE.U32 R110, R204, R108, R22 ;  /* 0x0000006ccc6e7225 */ /* 0x008fe200078e0016 */
[----:B------:R-:W-:-:S02]  /*1cd0*/  ISETP.GE.AND P1, PT, R206, UR6, PT ;  /* 0x00000006ce007c0c */ /* 0x000fc4000bf26270 */
[----:B------:R-:W-:Y:S01]  /*1ce0*/  SHF.R.S32.HI R15, RZ, 0x1f, R121 ;  /* 0x0000001fff0f7819 */ /* 0x000fe20000011479 */
[----:B------:R-:W1:Y:S01]  /*1cf0*/  @P0 LDC R7, c[0x0][0x42c] ;  /* 0x00010b00ff070b82 */ /* 0x000e620000000800 */
[----:B------:R-:W-:Y:S01]  /*1d00*/  IMAD.SHL.U32 R4, R0, 0x2, RZ ;  /* 0x0000000200047824 */ /* 0x000fe200078e00ff */
[----:B------:R-:W-:Y:S01]  /*1d10*/  SEL R5, RZ, 0x4, P1 ;  /* 0x00000004ff057807 */ /* 0x000fe20000800000 */
[----:B------:R-:W-:Y:S01]  /*1d20*/  VIADD R0, R22, 0x60 ;  /* 0x0000006016007836 */ /* 0x000fe20000000000 */
[----:B------:R-:W-:Y:S01]  /*1d30*/  SHF.R.S32.HI R147, RZ, 0x1f, R204 ;  /* 0x0000001fff937819 */ /* 0x000fe200000114cc */
[----:B------:R-:W-:Y:S01]  /*1d40*/  IMAD R10, R15, R114, RZ ;  /* 0x000000720f0a7224 */ /* 0x000fe200078e02ff */
[----:B------:R-:W-:Y:S01]  /*1d50*/  LOP3.LUT R4, R4, 0x2, R3, 0xe2, !PT ;  /* 0x0000000204047812 */ /* 0x000fe200078ee203 */
[----:B----4-:R-:W-:Y:S01]  /*1d60*/  IMAD.WIDE.U32 R104, R204, R102, R22 ;  /* 0x00000066cc687225 */ /* 0x010fe200078e0016 */
[----:B------:R-:W3:Y:S01]  /*1d70*/  @P0 LDC R8, c[0x0][0x430] ;  /* 0x00010c00ff080b82 */ /* 0x000ee20000000800 */
[----:B------:R-:W-:-:S02]  /*1d80*/  ISETP.GE.AND P2, PT, R0, UR6, PT ;  /* 0x0000000600007c0c */ /* 0x000fc4000bf46270 */
[----:B------:R-:W-:Y:S01]  /*1d90*/  IMAD R11, R121, R115, R10 ;  /* 0x00000073790b7224 */ /* 0x000fe200078e020a */
[--C-:B------:R-:W-:Y:S01]  /*1da0*/  SHF.R.S32.HI R17, RZ, 0x1f, R16.reuse ;  /* 0x0000001fff117819 */ /* 0x100fe20000011410 */
[----:B0-----:R-:W-:Y:S01]  /*1db0*/  IMAD.SHL.U32 R124, R31, 0x2, RZ ;  /* 0x000000021f7c7824 */ /* 0x001fe200078e00ff */
[----:B------:R-:W-:Y:S01]  /*1dc0*/  SEL R6, RZ, 0x8, P2 ;  /* 0x00000008ff067807 */ /* 0x000fe20001000000 */
[----:B------:R-:W-:Y:S01]  /*1dd0*/  IMAD R35, R109, 0x70, RZ ;  /* 0x000000706d237824 */ /* 0x000fe200078e02ff */
[-C--:B------:R-:W-:Y:S01]  /*1de0*/  ISETP.GE.AND P1, PT, R205, R31.reuse, PT ;  /* 0x0000001fcd00720c */ /* 0x080fe20003f26270 */
[----:B------:R-:W-:Y:S01]  /*1df0*/  IMAD.WIDE.U32 R106, R204, R102, R16 ;  /* 0x00000066cc6a7225 */ /* 0x000fe200078e0010 */
[----:B------:R-:W-:Y:S02]  /*1e00*/  LOP3.LUT R30, R6, R4, R5, 0xfe, !PT ;  /* 0x00000004061e7212 */ /* 0x000fe400078efe05 */
[----:B------:R-:W-:Y:S01]  /*1e10*/  ISETP.GE.AND P3, PT, R206, R31, PT ;  /* 0x0000001fce00720c */ /* 0x000fe20003f66270 */
[----:B------:R-:W-:Y:S01]  /*1e20*/  IMAD.WIDE.U32 R112, R204, R108, R16 ;  /* 0x0000006ccc707225 */ /* 0x000fe200078e0010 */
[----:B------:R-:W-:-:S02]  /*1e30*/  LOP3.LUT P2, RZ, R217, 0x4, RZ, 0xc0, !PT ;  /* 0x00000004d9ff7812 */ /* 0x000fc4000784c0ff */
[----:B------:R-:W-:Y:S01]  /*1e40*/  SHF.L.U64.HI R135, R114, 0x6, R115 ;  /* 0x0000000672877819 */ /* 0x000fe20000010273 */
[----:B-1----:R-:W-:Y:S01]  /*1e50*/  @P0 IMAD.HI.U32 R3, R146, R7, RZ ;  /* 0x0000000792030227 */ /* 0x002fe200078e00ff */
[----:B------:R-:W-:Y:S02]  /*1e60*/  SHF.R.S32.HI R148, RZ, 0x1f, R224 ;  /* 0x0000001fff947819 */ /* 0x000fe400000114e0 */
[----:B------:R-:W-:Y:S01]  /*1e70*/  LEA.HI R153, R153, 0x8, RZ, 0x19 ;  /* 0x0000000899997811 */ /* 0x000fe200078fc8ff */
[----:B------:R-:W-:Y:S01]  /*1e80*/  IMAD R133, R103, 0x70, RZ ;  /* 0x0000007067857824 */ /* 0x000fe200078e02ff */
[----:B---3--:R-:W-:Y:S01]  /*1e90*/  @P0 SHF.R.U32.HI R146, RZ, R8, R3 ;  /* 0x00000008ff920219 */ /* 0x008fe20000011603 */
[----:B------:R-:W-:-:S03]  /*1ea0*/  VIADD R3, R22, 0x80 ;  /* 0x0000008016037836 */ /* 0x000fc60000000000 */
[----:B------:R-:W-:Y:S01]  /*1eb0*/  SHF.R.S32.HI R8, RZ, 0x1f, R146 ;  /* 0x0000001fff087819 */ /* 0x000fe20000011492 */
[----:B------:R-:W-:Y:S01]  /*1ec0*/  IMAD.WIDE.U32 R6, R146, UR4, R22 ;  /* 0x0000000492067c25 */ /* 0x000fe2000f8e0016 */
[----:B------:R-:W-:-:S03]  /*1ed0*/  ISETP.GE.AND P0, PT, R3, UR6, PT ;  /* 0x0000000603007c0c */ /* 0x000fc6000bf06270 */
[----:B------:R-:W-:Y:S01]  /*1ee0*/  IMAD R5, R8, UR4, RZ ;  /* 0x0000000408057c24 */ /* 0x000fe2000f8e02ff */
[----:B------:R-:W-:Y:S01]  /*1ef0*/  SEL R9, RZ, 0x10, P0 ;  /* 0x00000010ff097807 */ /* 0x000fe20000000000 */
[----:B------:R-:W-:Y:S01]  /*1f00*/  IMAD.MOV.U32 R116, RZ, RZ, R6 ;  /* 0x000000ffff747224 */ /* 0x000fe200078e0006 */
[----:B------:R-:W-:Y:S01]  /*1f10*/  ISETP.NE.U32.AND P0, PT, RZ, UR8, PT ;  /* 0x00000008ff007c0c */ /* 0x000fe2000bf05070 */
[----:B------:R-:W-:Y:S01]  /*1f20*/  IMAD R117, R146, UR5, R5 ;  /* 0x0000000592757c24 */ /* 0x000fe2000f8e0205 */
[----:B------:R-:W-:Y:S01]  /*1f30*/  ULDC.64 UR4, c[0x0][0x2f8] ;  /* 0x0000be0000047ab9 */ /* 0x000fe20000000a00 */
[----:B------:R-:W-:Y:S01]  /*1f40*/  IMAD.WIDE.U32 R4, R121, R114, RZ ;  /* 0x0000007279047225 */ /* 0x000fe200078e00ff */
[----:B------:R-:W-:Y:S02]  /*1f50*/  ISETP.NE.AND.EX P0, PT, RZ, UR9, PT, P0 ;  /* 0x00000009ff007c0c */ /* 0x000fe4000bf05300 */
[----:B------:R-:W-:Y:S01]  /*1f60*/  LOP3.LUT R30, R30, R9, RZ, 0xfc, !PT ;  /* 0x000000091e1e7212 */ /* 0x000fe200078efcff */
[----:B------:R-:W-:-:S02]  /*1f70*/  IMAD.IADD R117, R7, 0x1, R117 ;  /* 0x0000000107757824 */ /* 0x000fc400078e0275 */
[----:B------:R-:W-:Y:S02]  /*1f80*/  IMAD.IADD R5, R5, 0x1, R11 ;  /* 0x0000000105057824 */ /* 0x000fe400078e020b */
[----:B------:R-:W-:Y:S02]  /*1f90*/  IMAD R7, R8, UR4, RZ ;  /* 0x0000000408077c24 */ /* 0x000fe4000f8e02ff */
[----:B------:R-:W-:-:S04]  /*1fa0*/  IMAD.WIDE.U32 R4, R146, UR4, R4 ;  /* 0x0000000492047c25 */ /* 0x000fc8000f8e0004 */
[----:B------:R-:W-:Y:S01]  /*1fb0*/  IMAD R7, R146, UR5, R7 ;  /* 0x0000000592077c24 */ /* 0x000fe2000f8e0207 */
[----:B------:R-:W-:-:S03]  /*1fc0*/  ULDC.64 UR4, c[0x0][0x300] ;  /* 0x0000c00000047ab9 */ /* 0x000fc60000000a00 */
[----:B------:R-:W-:Y:S01]  /*1fd0*/  IMAD.IADD R5, R5, 0x1, R7 ;  /* 0x0000000105057824 */ /* 0x000fe200078e0207 */
[----:B--2---:R-:W-:-:S04]  /*1fe0*/  LOP3.LUT R20, R20, 0xfffffffe, RZ, 0xc0, !PT ;  /* 0xfffffffe14147812 */ /* 0x004fc800078ec0ff */
[----:B------:R-:W-:-:S04]  /*1ff0*/  @P3 LOP3.LUT R20, R20, 0x1, RZ, 0xfc, !PT ;  /* 0x0000000114143812 */ /* 0x000fc800078efcff */
[----:B------:R-:W-:-:S04]  /*2000*/  LOP3.LUT R20, R20, 0xfffffffb, RZ, 0xc0, !PT ;  /* 0xfffffffb14147812 */ /* 0x000fc800078ec0ff */
[----:B------:R-:W-:-:S05]  /*2010*/  @P2 LOP3.LUT R20, R20, 0x4, RZ, 0xfc, !PT ;  /* 0x0000000414142812 */ /* 0x000fca00078efcff */
[----:B------:R0:W-:Y:S01]  /*2020*/  STL [R1], R20 ;  /* 0x0000001401007387 */ /* 0x0001e20000100800 */
[----:B------:R-:W-:Y:S02]  /*2030*/  SHF.R.S32.HI R6, RZ, 0x1f, R27 ;  /* 0x0000001fff067819 */ /* 0x000fe4000001141b */
[----:B------:R-:W-:Y:S02]  /*2040*/  SEL R9, R27, RZ, !P0 ;  /* 0x000000ff1b097207 */ /* 0x000fe40004000000 */
[----:B------:R-:W-:Y:S01]  /*2050*/  SEL R8, R6, RZ, !P0 ;  /* 0x000000ff06087207 */ /* 0x000fe20004000000 */
[----:B------:R-:W-:Y:S02]  /*2060*/  IMAD R6, R147, R108, RZ ;  /* 0x0000006c93067224 */ /* 0x000fe400078e02ff */
[----:B------:R-:W-:-:S04]  /*2070*/  IMAD.WIDE.U32 R118, R9, UR4, R4 ;  /* 0x0000000409767c25 */ /* 0x000fc8000f8e0004 */
[----:B------:R-:W-:Y:S02]  /*2080*/  IMAD R10, R8, UR4, RZ ;  /* 0x00000004080a7c24 */ /* 0x000fe4000f8e02ff */
[-C--:B------:R-:W-:Y:S02]  /*2090*/  IMAD R4, R147, R114.reuse, RZ ;  /* 0x0000007293047224 */ /* 0x080fe400078e02ff */
[C---:B------:R-:W-:Y:S02]  /*20a0*/  IMAD R11, R204.reuse, R109, R6 ;  /* 0x0000006dcc0b7224 */ /* 0x040fe400078e0206 */
[----:B------:R-:W-:Y:S01]  /*20b0*/  IMAD R13, R9, UR5, R10 ;  /* 0x00000005090d7c24 */ /* 0x000fe2000f8e020a */
[----:B------:R-:W-:Y:S01]  /*20c0*/  ULDC.64 UR4, c[0x0][0x328] ;  /* 0x0000ca0000047ab9 */ /* 0x000fe20000000a00 */
[----:B------:R-:W-:-:S04]  /*20d0*/  IMAD.WIDE.U32 R6, R204, R114, R22 ;  /* 0x00000072cc067225 */ /* 0x000fc800078e0016 */
[----:B------:R-:W-:Y:S01]  /*20e0*/  IMAD R21, R204, R115, R4 ;  /* 0x00000073cc157224 */ /* 0x000fe200078e0204 */
[----:B------:R-:W-:Y:S01]  /*20f0*/  IADD3 R5, P0, R118, R6, RZ ;  /* 0x0000000676057210 */ /* 0x000fe20007f1e0ff */
[----:B------:R-:W-:Y:S02]  /*2100*/  IMAD.IADD R4, R119, 0x1, R13 ;  /* 0x0000000177047824 */ /* 0x000fe400078e020d */
[----:B------:R-:W-:Y:S02]  /*2110*/  IMAD R8, R8, UR4, RZ ;  /* 0x0000000408087c24 */ /* 0x000fe4000f8e02ff */
[----:B------:R-:W-:Y:S01]  /*2120*/  IMAD.WIDE.U32 R116, R9, UR4, R116 ;  /* 0x0000000409747c25 */ /* 0x000fe2000f8e0074 */
[----:B------:R-:W-:Y:S02]  /*2130*/  IADD3.X R6, R4, R7, R21, P0, !PT ;  /* 0x0000000704067210 */ /* 0x000fe400007fe415 */
[----:B------:R-:W-:Y:S01]  /*2140*/  ISETP.GE.AND P0, PT, R22, R31, PT ;  /* 0x0000001f1600720c */ /* 0x000fe20003f06270 */
[----:B------:R-:W-:-:S02]  /*2150*/  IMAD R7, R147, R102, RZ ;  /* 0x0000006693077224 */ /* 0x000fc400078e02ff */
[----:B------:R-:W-:Y:S01]  /*2160*/  IMAD R41, R9, UR5, R8 ;  /* 0x0000000509297c24 */ /* 0x000fe2000f8e0208 */
[C---:B------:R-:W-:Y:S01]  /*2170*/  SEL R8, R31.reuse, RZ, P1 ;  /* 0x000000ff1f087207 */ /* 0x040fe20000800000 */
[----:B------:R-:W-:Y:S01]  /*2180*/  IMAD R9, R204, R103, R7 ;  /* 0x00000067cc097224 */ /* 0x000fe200078e0207 */
[----:B------:R-:W-:Y:S01]  /*2190*/  SEL R7, R31, RZ, P0 ;  /* 0x000000ff1f077207 */ /* 0x000fe20000000000 */
[----:B------:R-:W-:Y:S02]  /*21a0*/  IMAD.IADD R113, R113, 0x1, R11 ;  /* 0x0000000171717824 */ /* 0x000fe400078e020b */
[----:B------:R-:W-:Y:S02]  /*21b0*/  IMAD.IADD R107, R107, 0x1, R9 ;  /* 0x000000016b6b7824 */ /* 0x000fe400078e0209 */
[----:B------:R-:W-:Y:S02]  /*21c0*/  IMAD.IADD R7, R22, 0x1, R7 ;  /* 0x0000000116077824 */ /* 0x000fe400078e0207 */
[----:B------:R-:W-:-:S02]  /*21d0*/  IMAD.IADD R105, R9, 0x1, R105 ;  /* 0x0000000109697824 */ /* 0x000fc400078e0269 */
[----:B------:R-:W-:Y:S01]  /*21e0*/  IMAD.IADD R9, R205, 0x1, R8 ;  /* 0x00000001cd097824 */ /* 0x000fe200078e0208 */
[----:B------:R-:W-:Y:S01]  /*21f0*/  SHF.R.S32.HI R8, RZ, 0x1f, R7 ;  /* 0x0000001fff087819 */ /* 0x000fe20000011407 */
[----:B------:R-:W-:Y:S01]  /*2200*/  IMAD.IADD R111, R11, 0x1, R111 ;  /* 0x000000010b6f7824 */ /* 0x000fe200078e026f */
[----:B------:R-:W-:Y:S01]  /*2210*/  SEL R11, R31, RZ, P3 ;  /* 0x000000ff1f0b7207 */ /* 0x000fe20001800000 */
[-C--:B-----5:R-:W-:Y:S01]  /*2220*/  IMAD.WIDE.U32 R112, R144, R108.reuse, R112 ;  /* 0x0000006c90707225 */ /* 0x0a0fe200078e0070 */
[CC--:B------:R-:W-:Y:S02]  /*2230*/  LEA.HI R21, R8.reuse, R7.reuse, RZ, 0x3 ;  /* 0x0000000708157211 */ /* 0x0c0fe400078f18ff */
[----:B------:R-:W-:Y:S01]  /*2240*/  LEA.HI R7, R8, R7, RZ, 0x6 ;  /* 0x0000000708077211 */ /* 0x000fe200078f30ff */
[----:B------:R-:W-:Y:S01]  /*2250*/  IMAD.IADD R13, R206, 0x1, R11 ;  /* 0x00000001ce0d7824 */ /* 0x000fe200078e020b */
[----:B------:R-:W-:Y:S01]  /*2260*/  SHF.R.S32.HI R10, RZ, 0x1f, R9 ;  /* 0x0000001fff0a7819 */ /* 0x000fe20000011409 */
[----:B------:R-:W-:Y:S01]  /*2270*/  IMAD.WIDE.U32 R110, R144, R108, R110 ;  /* 0x0000006c906e7225 */ /* 0x000fe200078e006e */
[----:B------:R-:W-:-:S02]  /*2280*/  SHF.R.S32.HI R8, RZ, 0x6, R7 ;  /* 0x00000006ff087819 */ /* 0x000fc40000011407 */
[----:B------:R-:W-:Y:S01]  /*2290*/  LOP3.LUT R7, R209, 0x38, R21, 0xf8, !PT ;  /* 0x00000038d1077812 */ /* 0x000fe200078ef815 */
[----:B------:R-:W-:Y:S01]  /*22a0*/  IMAD.WIDE.U32 R106, R144, R102, R106 ;  /* 0x00000066906a7225 */ /* 0x000fe200078e006a */
[----:B------:R-:W-:Y:S02]  /*22b0*/  SHF.R.S32.HI R14, RZ, 0x1f, R13 ;  /* 0x0000001fff0e7819 */ /* 0x000fe4000001140d */
[----:B------:R-:W-:Y:S01]  /*22c0*/  LEA.HI R11, R10, R9, RZ, 0x6 ;  /* 0x000000090a0b7211 */ /* 0x000fe200078f30ff */
[----:B------:R-:W-:Y:S01]  /*22d0*/  IMAD R143, R8, 0x1c00, R211 ;  /* 0x00001c00088f7824 */ /* 0x000fe200078e02d3 */
[-C--:B------:R-:W-:Y:S01]  /*22e0*/  LEA.HI R29, R14, R13.reuse, RZ, 0x3 ;  /* 0x0000000d0e1d7211 */ /* 0x080fe200078f18ff */
[----:B------:R-:W-:Y:S01]  /*22f0*/  IMAD R141, R8, 0x1c00, R213 ;  /* 0x00001c00088d7824 */ /* 0x000fe200078e02d5 */
[----:B------:R-:W-:Y:S01]  /*2300*/  LOP3.LUT R8, R7, R210, RZ, 0x3c, !PT ;  /* 0x000000d207087212 */ /* 0x000fe200078e3cff */
[----:B------:R-:W-:Y:S01]  /*2310*/  IMAD.WIDE.U32 R104, R144, R102, R104 ;  /* 0x0000006690687225 */ /* 0x000fe200078e0068 */
[----:B------:R-:W-:-:S02]  /*2320*/  LEA.HI R13, R14, R13, RZ, 0x6 ;  /* 0x0000000d0e0d7211 */ /* 0x000fc400078f30ff */
[----:B------:R-:W-:Y:S01]  /*2330*/  LOP3.LUT R7, R209, 0x38, R29, 0xf8, !PT ;  /* 0x00000038d1077812 */ /* 0x000fe200078ef81d */
[----:B------:R-:W-:Y:S01]  /*2340*/  IMAD.IADD R143, R143, 0x1, R8 ;  /* 0x000000018f8f7824 */ /* 0x000fe200078e0208 */
[----:B------:R-:W-:Y:S01]  /*2350*/  SHF.R.S32.HI R8, RZ, 0x6, R13 ;  /* 0x00000006ff087819 */ /* 0x000fe2000001140d */
[----:B------:R-:W-:Y:S01]  /*2360*/  IMAD.WIDE.U32 R114, R114, 0x70, RZ ;  /* 0x0000007072727825 */ /* 0x000fe200078e00ff */
[----:B------:R-:W-:Y:S02]  /*2370*/  LEA.HI R27, R10, R9, RZ, 0x3 ;  /* 0x000000090a1b7211 */ /* 0x000fe400078f18ff */
[----:B------:R-:W-:Y:S01]  /*2380*/  SHF.R.S32.HI R10, RZ, 0x6, R11 ;  /* 0x00000006ff0a7819 */ /* 0x000fe2000001140b */
[C---:B------:R-:W-:Y:S01]  /*2390*/  IMAD R140, R8.reuse, 0x1c00, R211 ;  /* 0x00001c00088c7824 */ /* 0x040fe200078e02d3 */
[----:B------:R-:W-:Y:S01]  /*23a0*/  LOP3.LUT R7, R7, R210, RZ, 0x3c, !PT ;  /* 0x000000d207077212 */ /* 0x000fe200078e3cff */
[----:B------:R-:W-:Y:S01]  /*23b0*/  IMAD R138, R8, 0x1c00, R213 ;  /* 0x00001c00088a7824 */ /* 0x000fe200078e02d5 */
[----:B------:R-:W-:Y:S01]  /*23c0*/  SHF.R.S32.HI R11, RZ, 0x1f, R144 ;  /* 0x0000001fff0b7819 */ /* 0x000fe20000011490 */
[----:B------:R-:W-:Y:S01]  /*23d0*/  IMAD R142, R10, 0x1c00, R211 ;  /* 0x00001c000a8e7824 */ /* 0x000fe200078e02d3 */
[----:B------:R-:W-:Y:S01]  /*23e0*/  LOP3.LUT R12, R208, 0x38, R21, 0xf8, !PT ;  /* 0x00000038d00c7812 */ /* 0x000fe200078ef815 */
[----:B------:R-:W-:Y:S01]  /*23f0*/  IMAD.IADD R140, R140, 0x1, R7 ;  /* 0x000000018c8c7824 */ /* 0x000fe200078e0207 */
[----:B------:R-:W-:Y:S01]  /*2400*/  LOP3.LUT R9, R209, 0x38, R27, 0xf8, !PT ;  /* 0x00000038d1097812 */ /* 0x000fe200078ef81b */
[C---:B------:R-:W-:Y:S01]  /*2410*/  IMAD R7, R11.reuse, R108, RZ ;  /* 0x0000006c0b077224 */ /* 0x040fe200078e02ff */
[----:B------:R-:W-:Y:S01]  /*2420*/  LOP3.LUT R12, R12, R237, RZ, 0x3c, !PT ;  /* 0x000000ed0c0c7212 */ /* 0x000fe200078e3cff */
[----:B------:R-:W-:Y:S01]  /*2430*/  IMAD R11, R11, R102, RZ ;  /* 0x000000660b0b7224 */ /* 0x000fe200078e02ff */
[-C--:B------:R-:W-:Y:S01]  /*2440*/  LOP3.LUT R9, R9, R210.reuse, RZ, 0x3c, !PT ;  /* 0x000000d209097212 */ /* 0x080fe200078e3cff */
[----:B------:R-:W-:Y:S01]  /*2450*/  IMAD R139, R10, 0x1c00, R213 ;  /* 0x00001c000a8b7824 */ /* 0x000fe200078e02d5 */
[----:B------:R-:W-:Y:S01]  /*2460*/  LOP3.LUT R14, R208, 0x38, R29, 0xf8, !PT ;  /* 0x00000038d00e7812 */ /* 0x000fe200078ef81d */
[----:B------:R-:W-:Y:S01]  /*2470*/  IMAD R37, R144, R103, R11 ;  /* 0x0000006790257224 */ /* 0x000fe200078e020b */
[----:B------:R-:W-:Y:S01]  /*2480*/  LOP3.LUT R13, R209, 0x18, R22, 0xf8, !PT ;  /* 0x00000018d10d7812 */ /* 0x000fe200078ef816 */
[----:B------:R-:W-:Y:S01]  /*2490*/  IMAD.IADD R141, R141, 0x1, R12 ;  /* 0x000000018d8d7824 */ /* 0x000fe200078e020c */
[----:B------:R-:W-:Y:S01]  /*24a0*/  LOP3.LUT R12, R208, 0x38, R27, 0xf8, !PT ;  /* 0x00000038d00c7812 */ /* 0x000fe200078ef81b */
[----:B------:R-:W-:Y:S01]  /*24b0*/  VIADD R11, R22, 0xa0 ;  /* 0x000000a0160b7836 */ /* 0x000fe20000000000 */
[----:B------:R-:W-:Y:S01]  /*24c0*/  IADD3 R120, P3, R204, R121, RZ ;  /* 0x00000079cc787210 */ /* 0x000fe20007f7e0ff */
[----:B------:R-:W-:Y:S01]  /*24d0*/  IMAD.IADD R142, R142, 0x1, R9 ;  /* 0x000000018e8e7824 */ /* 0x000fe200078e0209 */
[----:B------:R-:W-:Y:S01]  /*24e0*/  LOP3.LUT R12, R12, R237, RZ, 0x3c, !PT ;  /* 0x000000ed0c0c7212 */ /* 0x000fe200078e3cff */
[----:B------:R-:W-:Y:S01]  /*24f0*/  IMAD R39, R144, R109, R7 ;  /* 0x0000006d90277224 */ /* 0x000fe200078e0207 */
[----:B------:R-:W-:Y:S01]  /*2500*/  ISETP.GE.AND P2, PT, R11, UR6, PT ;  /* 0x000000060b007c0c */ /* 0x000fe2000bf46270 */
[----:B------:R-:W-:Y:S01]  /*2510*/  IMAD.SHL.U32 R8, R108, 0x40, RZ ;  /* 0x000000406c087824 */ /* 0x000fe200078e00ff */
[----:B------:R-:W-:Y:S01]  /*2520*/  LOP3.LUT R9, R14, R237, RZ, 0x3c, !PT ;  /* 0x000000ed0e097212 */ /* 0x000fe200078e3cff */
[----:B------:R-:W-:Y:S01]  /*2530*/  IMAD.IADD R139, R139, 0x1, R12 ;  /* 0x000000018b8b7824 */ /* 0x000fe200078e020c */
[----:B------:R-:W-:Y:S01]  /*2540*/  SEL R31, RZ, 0x20, P2 ;  /* 0x00000020ff1f7807 */ /* 0x000fe20001000000 */
[----:B------:R-:W-:Y:S01]  /*2550*/  IMAD.X R121, R15, 0x1, R147, P3 ;  /* 0x000000010f797824 */ /* 0x000fe200018e0693 */
[----:B------:R-:W-:Y:S01]  /*2560*/  SHF.L.U64.HI R7, R108, 0x6, R109 ;  /* 0x000000066c077819 */ /* 0x000fe2000001026d */
[----:B------:R-:W-:Y:S01]  /*2570*/  IMAD.IADD R138, R138, 0x1, R9 ;  /* 0x000000018a8a7824 */ /* 0x000fe200078e0209 */
[----:B------:R-:W-:Y:S01]  /*2580*/  LOP3.LUT R12, R13, R210, RZ, 0x3c, !PT ;  /* 0x000000d20d0c7212 */ /* 0x000fe200078e3cff */
[----:B------:R-:W-:Y:S01]  /*2590*/  IMAD.WIDE.U32 R108, R108, 0x70, RZ ;  /* 0x000000706c6c7825 */ /* 0x000fe200078e00ff */
[----:B------:R-:W-:-:S02]  /*25a0*/  SHF.L.U64.HI R9, R102, 0x6, R103 ;  /* 0x0000000666097819 */ /* 0x000fc40000010267 */
[C---:B------:R-:W-:Y:S01]  /*25b0*/  SHF.L.U32 R10, R102.reuse, 0x6, RZ ;  /* 0x00000006660a7819 */ /* 0x040fe200000006ff */
[----:B------:R-:W-:Y:S01]  /*25c0*/  IMAD.WIDE.U32 R102, R102, 0x70, RZ ;  /* 0x0000007066667825 */ /* 0x000fe200078e00ff */
[----:B0-----:R-:W-:Y:S02]  /*25d0*/  SHF.R.S32.HI R20, RZ, 0x3, R21 ;  /* 0x00000003ff147819 */ /* 0x001fe40000011415 */
[----:B------:R-:W-:Y:S01]  /*25e0*/  SHF.R.S32.HI R26, RZ, 0x3, R27 ;  /* 0x00000003ff1a7819 */ /* 0x000fe2000001141b */
[----:B------:R-:W-:Y:S01]  /*25f0*/  IMAD.IADD R137, R211, 0x1, R12 ;  /* 0x00000001d3897824 */ /* 0x000fe200078e020c */
[----:B------:R-:W-:Y:S01]  /*2600*/  SHF.R.S32.HI R28, RZ, 0x3, R29 ;  /* 0x00000003ff1c7819 */ /* 0x000fe2000001141d */
[----:B------:R-:W-:Y:S01]  /*2610*/  IMAD.IADD R134, R109, 0x1, R35 ;  /* 0x000000016d867824 */ /* 0x000fe200078e0223 */
[----:B------:R-:W-:Y:S01]  /*2620*/  LOP3.LUT R38, R30, R31, RZ, 0xfc, !PT ;  /* 0x0000001f1e267212 */ /* 0x000fe200078efcff */
[----:B------:R-:W-:Y:S01]  /*2630*/  IMAD.IADD R14, R107, 0x1, R37 ;  /* 0x000000016b0e7824 */ /* 0x000fe200078e0225 */
[----:B------:R-:W-:Y:S01]  /*2640*/  LOP3.LUT R21, R21, 0xfffffff8, RZ, 0xc0, !PT ;  /* 0xfffffff815157812 */ /* 0x000fe200078ec0ff */
[----:B------:R-:W-:Y:S01]  /*2650*/  IMAD.IADD R15, R37, 0x1, R105 ;  /* 0x00000001250f7824 */ /* 0x000fe200078e0269 */
[----:B------:R-:W-:Y:S01]  /*2660*/  LOP3.LUT R27, R27, 0xfffffff8, RZ, 0xc0, !PT ;  /* 0xfffffff81b1b7812 */ /* 0x000fe200078ec0ff */
[----:B------:R-:W-:Y:S01]  /*2670*/  IMAD.IADD R132, R115, 0x1, R33 ;  /* 0x0000000173847824 */ /* 0x000fe200078e0221 */
[----:B------:R-:W-:Y:S01]  /*2680*/  LOP3.LUT R29, R29, 0xfffffff8, RZ, 0xc0, !PT ;  /* 0xfffffff81d1d7812 */ /* 0x000fe200078ec0ff */
[----:B------:R-:W-:Y:S01]  /*2690*/  IMAD.IADD R12, R113, 0x1, R39 ;  /* 0x00000001710c7824 */ /* 0x000fe200078e0227 */
[C---:B------:R-:W-:Y:S01]  /*26a0*/  LOP3.LUT R34, R38.reuse, 0x2, RZ, 0xc0, !PT ;  /* 0x0000000226227812 */ /* 0x040fe200078ec0ff */
[----:B------:R-:W-:Y:S01]  /*26b0*/  IMAD.IADD R13, R39, 0x1, R111 ;  /* 0x00000001270d7824 */ /* 0x000fe200078e026f */
[C---:B------:R-:W-:Y:S01]  /*26c0*/  LOP3.LUT R35, R38.reuse, 0x4, RZ, 0xc0, !PT ;  /* 0x0000000426237812 */ /* 0x040fe200078ec0ff */
[----:B------:R-:W-:Y:S01]  /*26d0*/  IMAD.IADD R133, R103, 0x1, R133 ;  /* 0x0000000167857824 */ /* 0x000fe200078e0285 */
[C---:B------:R-:W-:Y:S01]  /*26e0*/  LOP3.LUT R36, R38.reuse, 0x8, RZ, 0xc0, !PT ;  /* 0x0000000826247812 */ /* 0x040fe200078ec0ff */
[----:B------:R-:W-:Y:S01]  /*26f0*/  IMAD.IADD R39, R117, 0x1, R41 ;  /* 0x0000000175277824 */ /* 0x000fe200078e0229 */
[----:B------:R-:W-:-:S02]  /*2700*/  LOP3.LUT R37, R38, 0x10, RZ, 0xc0, !PT ;  /* 0x0000001026257812 */ /* 0x000fc400078ec0ff */
[----:B------:R-:W-:Y:S02]  /*2710*/  LOP3.LUT R30, R30, 0x1, RZ, 0xc0, !PT ;  /* 0x000000011e1e7812 */ /* 0x000fe400078ec0ff */
[----:B------:R-:W-:Y:S02]  /*2720*/  SHF.R.S32.HI R31, RZ, 0x1f, R21 ;  /* 0x0000001fff1f7819 */ /* 0x000fe40000011415 */
[----:B------:R-:W-:Y:S02]  /*2730*/  SHF.R.S32.HI R32, RZ, 0x1f, R27 ;  /* 0x0000001fff207819 */ /* 0x000fe4000001141b */
[----:B------:R-:W-:Y:S02]  /*2740*/  SHF.R.S32.HI R33, RZ, 0x1f, R29 ;  /* 0x0000001fff217819 */ /* 0x000fe4000001141d */
[----:B------:R-:W-:-:S07]  /*2750*/  LOP3.LUT R38, R38, 0x20, RZ, 0xc0, !PT ;  /* 0x0000002026267812 */ /* 0x000fce00078ec0ff */
.L_x_556:
[----:B-12---:R-:W2:Y:S01]  /*2760*/  LDL.LU R45, [R1] ;  /* 0x00000000012d7983 */ /* 0x006ea20000300800 */
[----:B------:R-:W-:Y:S01]  /*2770*/  VIADD R47, R24, 0xffffffff ;  /* 0xffffffff182f7836 */ /* 0x000fe20000000000 */
[----:B------:R-:W0:Y:S01]  /*2780*/  LDC.64 R122, c[0x0][0x2d8] ;  /* 0x0000b600ff7a7b82 */ /* 0x000e220000000a00 */
[----:B------:R-:W-:Y:S01]  /*2790*/  LOP3.LUT P5, RZ, R217, 0x4, RZ, 0xc0, !PT ;  /* 0x00000004d9ff7812 */ /* 0x000fe200078ac0ff */
[----:B------:R-:W-:Y:S01]  /*27a0*/  IMAD R40, R19, 0x5400, R137 ;  /* 0x0000540013287824 */ /* 0x000fe200078e0289 */
[----:B------:R-:W-:Y:S05]  /*27b0*/  YIELD ;  /* 0x0000000000007946 */ /* 0x000fea0003800000 */
[----:B------:R-:W-:Y:S01]  /*27c0*/  SHF.R.S32.HI R44, RZ, 0x1f, R47 ;  /* 0x0000001fff2c7819 */ /* 0x000fe2000001142f */
[-C--:B------:R-:W-:Y:S01]  /*27d0*/  IMAD R41, R132, R47.reuse, RZ ;  /* 0x0000002f84297224 */ /* 0x080fe200078e02ff */
[----:B------:R-:W1:Y:S01]  /*27e0*/  LDC R101, c[0x0][0x3d4] ;  /* 0x0000f500ff657b82 */ /* 0x000e620000000800 */
[----:B------:R-:W-:Y:S01]  /*27f0*/  IMAD.WIDE.U32 R128, R114, R47, RZ ;  /* 0x0000002f72807225 */ /* 0x000fe200078e00ff */
[----:B------:R-:W-:Y:S03]  /*2800*/  BSSY B0, `(.L_x_457) ;  /* 0x00007bd000007945 */ /* 0x000fe60003800000 */
[----:B------:R-:W-:Y:S01]  /*2810*/  IMAD R41, R44, R114, R41 ;  /* 0x000000722c297224 */ /* 0x000fe200078e0229 */
[----:B------:R-:W-:-:S02]  /*2820*/  IADD3 R24, P2, P3, R5, R128, R136 ;  /* 0x0000008005187210 */ /* 0x000fc40007b5e088 */
[----:B------:R-:W-:Y:S01]  /*2830*/  IADD3 R42, P4, R5, R128, RZ ;  /* 0x00000080052a7210 */ /* 0x000fe20007f9e0ff */
[----:B------:R-:W-:-:S04]  /*2840*/  IMAD.IADD R96, R129, 0x1, R41 ;  /* 0x0000000181607824 */ /* 0x000fc800078e0229 */
[----:B------:R-:W-:Y:S01]  /*2850*/  IMAD.X R43, R96, 0x1, R6, P4 ;  /* 0x00000001602b7824 */ /* 0x000fe200020e0606 */
[----:B------:R-:W-:Y:S02]  /*2860*/  IADD3.X R41, R6, R96, R135, P2, P3 ;  /* 0x0000006006297210 */ /* 0x000fe400017e6487 */
[----:B------:R-:W-:Y:S02]  /*2870*/  ISETP.GT.AND P3, PT, R47, R125, PT ;  /* 0x0000007d2f00720c */ /* 0x000fe40003f64270 */
[-C--:B0-----:R-:W-:Y:S02]  /*2880*/  LEA R48, P2, R24, R122.reuse, 0x1 ;  /* 0x0000007a18307211 */ /* 0x081fe400078408ff */
[----:B------:R-:W-:Y:S02]  /*2890*/  LEA R50, P4, R42, R122, 0x1 ;  /* 0x0000007a2a327211 */ /* 0x000fe400078808ff */
[----:B------:R-:W-:Y:S01]  /*28a0*/  LEA.HI.X R49, R24, R123, R41, 0x1, P2 ;  /* 0x0000007b18317211 */ /* 0x000fe200010f0c29 */
[----:B------:R-:W-:Y:S01]  /*28b0*/  IMAD.MOV.U32 R24, RZ, RZ, R47 ;  /* 0x000000ffff187224 */ /* 0x000fe200078e002f */
[----:B-1----:R-:W-:-:S02]  /*28c0*/  ISETP.GE.AND P2, PT, R101, 0x1, PT ;  /* 0x000000016500780c */ /* 0x002fc40003f46270 */
[----:B------:R-:W-:Y:S01]  /*28d0*/  LEA.HI.X R51, R42, R123, R43, 0x1, P4 ;  /* 0x0000007b2a337211 */ /* 0x000fe200020f0c2b */
[C---:B------:R-:W-:Y:S02]  /*28e0*/  VIADD R42, R40.reuse, 0x20 ;  /* 0x00000020282a7836 */ /* 0x040fe40000000000 */
[C---:B------:R-:W-:Y:S02]  /*28f0*/  @P5 VIADD R42, R40.reuse, 0xffffffe0 ;  /* 0xffffffe0282a5836 */ /* 0x040fe40000000000 */
[--C-:B------:R-:W-:Y:S02]  /*2900*/  IMAD R40, R40, 0x2, R25.reuse ;  /* 0x0000000228287824 */ /* 0x100fe400078e0219 */
[----:B------:R-:W-:Y:S01]  /*2910*/  IMAD R41, R42, 0x2, R25 ;  /* 0x000000022a297824 */ /* 0x000fe200078e0219 */
[----:B--2---:R-:W-:-:S04]  /*2920*/  LOP3.LUT R45, R45, 0xfffffffd, RZ, 0xc0, !PT ;  /* 0xfffffffd2d2d7812 */ /* 0x004fc800078ec0ff */
[----:B------:R-:W-:-:S05]  /*2930*/  @P3 LOP3.LUT R45, R45, 0x2, RZ, 0xfc, !PT ;  /* 0x000000022d2d3812 */ /* 0x000fca00078efcff */
[----:B------:R0:W-:Y:S01]  /*2940*/  STL [R1], R45 ;  /* 0x0000002d01007387 */ /* 0x0001e20000100800 */
[----:B-----5:R-:W-:Y:S05]  /*2950*/  @!P2 BRA `(.L_x_458) ;  /* 0x0000007400bca947 */ /* 0x020fea0003800000 */
[----:B------:R-:W-:Y:S01]  /*2960*/  ULDC.U8 UR4, c[0x0][0x3f0] ;  /* 0x0000fc0000047ab9 */ /* 0x000fe20000000000 */
[-C--:B------:R-:W-:Y:S01]  /*2970*/  IMAD R43, R133, R47.reuse, RZ ;  /* 0x0000002f852b7224 */ /* 0x080fe200078e02ff */
[----:B------:R-:W-:Y:S01]  /*2980*/  ISETP.NE.AND P2, PT, RZ, UR4, PT ;  /* 0x00000004ff007c0c */ /* 0x000fe2000bf45270 */
[-C--:B0-----:R-:W-:Y:S02]  /*2990*/  IMAD R45, R134, R47.reuse, RZ ;  /* 0x0000002f862d7224 */ /* 0x081fe400078e02ff */
[----:B------:R-:W-:Y:S02]  /*29a0*/  IMAD R42, R24, -0x70, R2 ;  /* 0xffffff90182a7824 */ /* 0x000fe400078e0202 */
[C---:B------:R-:W-:Y:S02]  /*29b0*/  IMAD R43, R44.reuse, R102, R43 ;  /* 0x000000662c2b7224 */ /* 0x040fe400078e022b */
[----:B------:R-:W-:Y:S01]  /*29c0*/  IMAD R45, R44, R108, R45 ;  /* 0x0000006c2c2d7224 */ /* 0x000fe200078e022d */
[----:B------:R-:W-:Y:S01]  /*29d0*/  VIMNMX R42, R42, 0x70, PT ;  /* 0x000000702a2a7848 */ /* 0x000fe20003fe0100 */
[----:B------:R-:W-:-:S04]  /*29e0*/  IMAD.WIDE.U32 R94, R102, R47, RZ ;  /* 0x0000002f665e7225 */ /* 0x000fc800078e00ff */
[----:B------:R-:W-:-:S04]  /*29f0*/  IMAD.WIDE.U32 R92, R108, R47, RZ ;  /* 0x0000002f6c5c7225 */ /* 0x000fc800078e00ff */
[----:B------:R-:W-:Y:S02]  /*2a00*/  IMAD.IADD R43, R95, 0x1, R43 ;  /* 0x000000015f2b7824 */ /* 0x000fe400078e022b */
[----:B------:R-:W-:Y:S01]  /*2a10*/  IMAD.IADD R100, R93, 0x1, R45 ;  /* 0x000000015d647824 */ /* 0x000fe200078e022d */
[----:B------:R-:W-:Y:S06]  /*2a20*/  @!P2 BRA `(.L_x_459) ;  /* 0x000000380030a947 */ /* 0x000fec0003800000 */
[----:B------:R-:W-:Y:S01]  /*2a30*/  ISETP.GE.AND P3, PT, R204, R42, PT ;  /* 0x0000002acc00720c */ /* 0x000fe20003f66270 */
[----:B------:R-:W-:Y:S01]  /*2a40*/  BSSY B1, `(.L_x_460) ;  /* 0x000003c000017945 */ /* 0x000fe20003800000 */
        /* <DEDUP_REMOVED lines=13> */
[----:B------:R-:W-:Y:S06]  /*2b20*/  @P3 BRA `(.L_x_461) ;  /* 0x0000000000b43947 */ /* 0x000fec0003800000 */
[----:B------:R-:W-:Y:S01]  /*2b30*/  IADD3 R45, P2, R106, R94, RZ ;  /* 0x0000005e6a2d7210 */ /* 0x000fe20007f5e0ff */
[----:B------:R-:W-:Y:S01]  /*2b40*/  ULDC.64 UR4, c[0x0][0x3c8] ;  /* 0x0000f20000047ab9 */ /* 0x000fe20000000a00 */
[----:B------:R-:W-:Y:S02]  /*2b50*/  CS2R R122, SRZ ;  /* 0x00000000007a7805 */ /* 0x000fe4000001ff00 */
[----:B------:R-:W-:Y:S01]  /*2b60*/  CS2R R126, SRZ ;  /* 0x00000000007e7805 */ /* 0x000fe2000001ff00 */
[----:B------:R-:W-:Y:S01]  /*2b70*/  IMAD.X R46, R43, 0x1, R14, P2 ;  /* 0x000000012b2e7824 */ /* 0x000fe200010e060e */
[----:B------:R-:W-:-:S04]  /*2b80*/  LEA R44, P2, R45, UR4, 0x1 ;  /* 0x000000042d2c7c11 */ /* 0x000fc8000f8408ff */
[----:B------:R-:W-:Y:S01]  /*2b90*/  LEA.HI.X R45, R45, UR5, R46, 0x1, P2 ;  /* 0x000000052d2d7c11 */ /* 0x000fe200090f0c2e */
[----:B------:R-:W-:Y:S01]  /*2ba0*/  ULDC.64 UR4, c[0x0][0x3e0] ;  /* 0x0000f80000047ab9 */ /* 0x000fe20000000a00 */
[----:B------:R-:W-:-:S05]  /*2bb0*/  IADD3 R47, P2, R112, R92, RZ ;  /* 0x0000005c702f7210 */ /* 0x000fca0007f5e0ff */
[----:B------:R-:W-:Y:S01]  /*2bc0*/  IMAD.X R54, R100, 0x1, R12, P2 ;  /* 0x0000000164367824 */ /* 0x000fe200010e060c */
[----:B------:R-:W-:-:S04]  /*2bd0*/  LEA R46, P2, R47, UR4, 0x1 ;  /* 0x000000042f2e7c11 */ /* 0x000fc8000f8408ff */
[----:B------:R-:W-:Y:S01]  /*2be0*/  LEA.HI.X R47, R47, UR5, R54, 0x1, P2 ;  /* 0x000000052f2f7c11 */ /* 0x000fe200090f0c36 */
[C---:B------:R-:W-:Y:S01]  /*2bf0*/  VIADD R54, R16.reuse, 0x10 ;  /* 0x0000001010367836 */ /* 0x040fe20000000000 */
[----:B------:R-:W-:Y:S02]  /*2c00*/  ISETP.GE.AND P2, PT, R16, R101, PT ;  /* 0x000000651000720c */ /* 0x000fe40003f46270 */
[----:B------:R-:W-:Y:S02]  /*2c10*/  CS2R R96, SRZ ;  /* 0x0000000000607805 */ /* 0x000fe4000001ff00 */
[----:B------:R-:W-:-:S09]  /*2c20*/  CS2R R98, SRZ ;  /* 0x0000000000627805 */ /* 0x000fd2000001ff00 */
[----:B------:R0:W5:Y:S04]  /*2c30*/  @!P2 LDG.E.64 R122, desc[UR60][R44.64] ;  /* 0x0000003c2c7aa981 */ /* 0x000168000c1e1b00 */
[----:B------:R0:W5:Y:S01]  /*2c40*/  @!P2 LDG.E.64 R126, desc[UR60][R46.64] ;  /* 0x0000003c2e7ea981 */ /* 0x000162000c1e1b00 */
[----:B------:R-:W-:Y:S01]  /*2c50*/  ISETP.GE.AND P2, PT, R54, R101, PT ;  /* 0x000000653600720c */ /* 0x000fe20003f46270 */
[----:B------:R-:W-:Y:S01]  /*2c60*/  VIADD R54, R16, 0x20 ;  /* 0x0000002010367836 */ /* 0x000fe20000000000 */
        /* <DEDUP_REMOVED lines=22> */
[----:B------:R-:W-:-:S13]  /*2dd0*/  ISETP.GE.AND P2, PT, R54, R101, PT ;  /* 0x000000653600720c */ /* 0x000fda0003f46270 */
[----:B------:R0:W5:Y:S04]  /*2de0*/  @!P2 LDG.E.64 R76, desc[UR60][R44.64+0xa0] ;  /* 0x0000a03c2c4ca981 */ /* 0x000168000c1e1b00 */
[----:B------:R0:W5:Y:S02]  /*2df0*/  @!P2 LDG.E.64 R78, desc[UR60][R46.64+0xa0] ;  /* 0x0000a03c2e4ea981 */ /* 0x000164000c1e1b00 */
.L_x_461:
[----:B------:R-:W-:Y:S05]  /*2e00*/  BSYNC B1 ;  /* 0x0000000000017941 */ /* 0x000fea0003800000 */
.L_x_460:
        /* <DEDUP_REMOVED lines=12> */
[----:B-----5:R-:W-:Y:S01]  /*2ed0*/  IMAD.MOV.U32 R128, RZ, RZ, R76 ;  /* 0x000000ffff807224 */ /* 0x020fe200078e004c */
[----:B------:R-:W-:Y:S01]  /*2ee0*/  CS2R R74, SRZ ;  /* 0x00000000004a7805 */ /* 0x000fe2000001ff00 */
[----:B------:R-:W-:Y:S01]  /*2ef0*/  IMAD.MOV.U32 R129, RZ, RZ, R77 ;  /* 0x000000ffff817224 */ /* 0x000fe200078e004d */
[----:B------:R-:W-:Y:S06]  /*2f00*/  @P4 BRA `(.L_x_463) ;  /* 0x0000000000b44947 */ /* 0x000fec0003800000 */
[----:B------:R-:W-:Y:S01]  /*2f10*/  IADD3 R94, P2, P5, R106, R94, R10 ;  /* 0x0000005e6a5e7210 */ /* 0x000fe20007d5e00a */
[----:B------:R-:W-:Y:S01]  /*2f20*/  ULDC.64 UR4, c[0x0][0x3c8] ;  /* 0x0000f20000047ab9 */ /* 0x000fe20000000a00 */
[----:B------:R-:W-:Y:S02]  /*2f30*/  CS2R R72, SRZ ;  /* 0x0000000000487805 */ /* 0x000fe4000001ff00 */
[----:B------:R-:W-:Y:S02]  /*2f40*/  CS2R R74, SRZ ;  /* 0x00000000004a7805 */ /* 0x000fe4000001ff00 */
[----:B0-----:R-:W-:Y:S02]  /*2f50*/  IADD3.X R45, R14, R43, R9, P2, P5 ;  /* 0x0000002b0e2d7210 */ /* 0x001fe400017ea409 */
[----:B------:R-:W-:-:S04]  /*2f60*/  IADD3 R92, P2, P5, R112, R92, R8 ;  /* 0x0000005c705c7210 */ /* 0x000fc80007d5e008 */
[----:B------:R-:W-:Y:S02]  /*2f70*/  IADD3.X R43, R12, R100, R7, P2, P5 ;  /* 0x000000640c2b7210 */ /* 0x000fe400017ea407 */
[----:B------:R-:W-:-:S04]  /*2f80*/  LEA R44, P2, R94, UR4, 0x1 ;  /* 0x000000045e2c7c11 */ /* 0x000fc8000f8408ff */
[----:B------:R-:W-:Y:S01]  /*2f90*/  LEA.HI.X R45, R94, UR5, R45, 0x1, P2 ;  /* 0x000000055e2d7c11 */ /* 0x000fe200090f0c2d */
[----:B------:R-:W-:Y:S02]  /*2fa0*/  ULDC.64 UR4, c[0x0][0x3e0] ;  /* 0x0000f80000047ab9 */ /* 0x000fe40000000a00 */
[----:B------:R-:W-:-:S04]  /*2fb0*/  LEA R46, P2, R92, UR4, 0x1 ;  /* 0x000000045c2e7c11 */ /* 0x000fc8000f8408ff */
[----:B------:R-:W-:Y:S02]  /*2fc0*/  LEA.HI.X R47, R92, UR5, R43, 0x1, P2 ;  /* 0x000000055c2f7c11 */ /* 0x000fe400090f0c2b */
[C---:B------:R-:W-:Y:S01]  /*2fd0*/  ISETP.GE.AND P2, PT, R16.reuse, R101, PT ;  /* 0x000000651000720c */ /* 0x040fe20003f46270 */
        /* <DEDUP_REMOVED lines=32> */
.L_x_463:
[----:B------:R-:W-:Y:S05]  /*31e0*/  BSYNC B1 ;  /* 0x0000000000017941 */ /* 0x000fea0003800000 */
.L_x_462:
[----:B------:R-:W2:Y:S01]  /*31f0*/  LDL R43, [R1+0x1c] ;  /* 0x00001c00012b7983 */ /* 0x000ea20000100800 */
[----:B01----:R-:W-:Y:S01]  /*3200*/  IMAD.MOV.U32 R44, RZ, RZ, R81 ;  /* 0x000000ffff2c7224 */ /* 0x003fe200078e0051 */
[----:B------:R-:W-:Y:S01]  /*3210*/  PRMT R164, R128, 0x7610, R164 ;  /* 0x0000761080a47816 */ /* 0x000fe200000000a4 */
[----:B------:R-:W-:Y:S01]  /*3220*/  IMAD.MOV.U32 R45, RZ, RZ, R88 ;  /* 0x000000ffff2d7224 */ /* 0x000fe200078e0058 */
        /* <DEDUP_REMOVED lines=29> */
[----:B-----5:R-:W-:Y:S01]  /*3400*/  IMAD.MOV.U32 R45, RZ, RZ, R56 ;  /* 0x000000ffff2d7224 */ /* 0x020fe200078e0038 */
        /* <DEDUP_REMOVED lines=23> */
[----:B------:R-:W-:-:S03]  /*3580*/  IMAD.MOV.U32 R45, RZ, RZ, R63 ;  /* 0x000000ffff2d7224 */ /* 0x000fc600078e003f */
[----:B------:R-:W-:Y:S01]  /*3590*/  PRMT R130, R44, 0x7610, R130 ;  /* 0x000076102c827816 */ /* 0x000fe20000000082 */
[----:B------:R-:W-:Y:S01]  /*35a0*/  IMAD.MOV.U32 R44, RZ, RZ, R66 ;  /* 0x000000ffff2c7224 */ /* 0x000fe200078e0042 */
[----:B------:R-:W-:Y:S01]  /*35b0*/  PRMT R155, R45, 0x7610, R155 ;  /* 0x000076102d9b7816 */ /* 0x000fe2000000009b */
[----:B------:R-:W-:-:S03]  /*35c0*/  IMAD.MOV.U32 R45, RZ, RZ, R71 ;  /* 0x000000ffff2d7224 */ /* 0x000fc600078e0047 */
[----:B------:R-:W-:Y:S01]  /*35d0*/  PRMT R158, R44, 0x7610, R158 ;  /* 0x000076102c9e7816 */ /* 0x000fe2000000009e */
[----:B------:R-:W-:Y:S01]  /*35e0*/  IMAD.MOV.U32 R44, RZ, RZ, R74 ;  /* 0x000000ffff2c7224 */ /* 0x000fe200078e004a */
[----:B------:R-:W-:-:S04]  /*35f0*/  PRMT R179, R45, 0x7610, R179 ;  /* 0x000076102db37816 */ /* 0x000fc800000000b3 */
[----:B------:R-:W-:Y:S02]  /*3600*/  PRMT R180, R44, 0x7610, R180 ;  /* 0x000076102cb47816 */ /* 0x000fe400000000b4 */
[----:B--2---:R-:W-:Y:S01]  /*3610*/  R2UR UR4, R43 ;  /* 0x000000002b0472ca */ /* 0x004fe200000e0000 */
[----:B------:R-:W-:-:S05]  /*3620*/  IMAD.MOV.U32 R43, RZ, RZ, R80 ;  /* 0x000000ffff2b7224 */ /* 0x000fca00078e0050 */
[----:B------:R-:W-:Y:S01]  /*3630*/  PRMT R182, R43, 0x7610, R182 ;  /* 0x000076102bb67816 */ /* 0x000fe200000000b6 */
[----:B------:R-:W-:-:S05]  /*3640*/  IMAD.MOV.U32 R43, RZ, RZ, R84 ;  /* 0x000000ffff2b7224 */ /* 0x000fca00078e0054 */
[----:B------:R-:W-:Y:S01]  /*3650*/  PRMT R186, R43, 0x7610, R186 ;  /* 0x000076102bba7816 */ /* 0x000fe200000000ba */
[----:B------:R-:W-:Y:S01]  /*3660*/  IMAD.MOV.U32 R43, RZ, RZ, R96 ;  /* 0x000000ffff2b7224 */ /* 0x000fe200078e0060 */
[----:B------:R-:W-:-:S04]  /*3670*/  UISETP.NE.AND UP0, UPT, UR4, 0x3, UPT ;  /* 0x000000030400788c */ /* 0x000fc8000bf05270 */
[----:B------:R-:W-:Y:S01]  /*3680*/  PRMT R189, R43, 0x7610, R189 ;  /* 0x000076102bbd7816 */ /* 0x000fe200000000bd */
[----:B------:R-:W-:Y:S01]  /*3690*/  IMAD.MOV.U32 R43, RZ, RZ, R78 ;  /* 0x000000ffff2b7224 */ /* 0x000fe200078e004e */
[----:B------:R-:W-:-:S04]  /*36a0*/  PLOP3.LUT P2, PT, PT, PT, UP0, 0x80, 0x0 ;  /* 0x000000000000781c */ /* 0x000fc80003f4f008 */
[----:B------:R-:W-:Y:S02]  /*36b0*/  PRMT R166, R43, 0x7610, R166 ;  /* 0x000076102ba67816 */ /* 0x000fe400000000a6 */
[----:B------:R-:W-:-:S04]  /*36c0*/  MOV R43, R86 ;  /* 0x00000056002b7202 */ /* 0x000fc80000000f00 */
[----:B------:R-:W-:Y:S01]  /*36d0*/  PRMT R191, R43, 0x7610, R191 ;  /* 0x000076102bbf7816 */ /* 0x000fe200000000bf */
[----:B------:R-:W-:-:S05]  /*36e0*/  IMAD.MOV.U32 R43, RZ, RZ, R98 ;  /* 0x000000ffff2b7224 */ /* 0x000fca00078e0062 */
        /* <DEDUP_REMOVED lines=10> */
[----:B------:R-:W-:Y:S02]  /*3790*/  PRMT R177, R46, 0x7610, R177 ;  /* 0x000076102eb17816 */ /* 0x000fe400000000b1 */
[----:B------:R-:W-:Y:S01]  /*37a0*/  PRMT R160, R43, 0x7610, R160 ;  /* 0x000076102ba07816 */ /* 0x000fe200000000a0 */
[----:B------:R-:W-:-:S05]  /*37b0*/  IMAD.MOV.U32 R43, RZ, RZ, R59 ;  /* 0x000000ffff2b7224 */ /* 0x000fca00078e003b */
[----:B------:R-:W-:Y:S01]  /*37c0*/  PRMT R131, R43, 0x7610, R131 ;  /* 0x000076102b837816 */ /* 0x000fe20000000083 */
[----:B------:R-:W-:-:S05]  /*37d0*/  IMAD.MOV.U32 R43, RZ, RZ, R67 ;  /* 0x000000ffff2b7224 */ /* 0x000fca00078e0043 */
[----:B------:R-:W-:Y:S01]  /*37e0*/  PRMT R159, R43, 0x7610, R159 ;  /* 0x000076102b9f7816 */ /* 0x000fe2000000009f */
[----:B------:R-:W-:-:S05]  /*37f0*/  IMAD.MOV.U32 R43, RZ, RZ, R75 ;  /* 0x000000ffff2b7224 */ /* 0x000fca00078e004b */
[----:B------:R-:W-:Y:S01]  /*3800*/  PRMT R181, R43, 0x7610, R181 ;  /* 0x000076102bb57816 */ /* 0x000fe200000000b5 */
[----:B------:R-:W-:Y:S06]  /*3810*/  @!P2 BRA `(.L_x_464) ;  /* 0x000000000004a947 */ /* 0x000fec0003800000 */
[----:B------:R-:W-:Y:S01]  /*3820*/  BPT.TRAP 0x1 ;  /* 0x000000040000795c */ /* 0x000fe20000300000 */
.L_x_464:
[----:B------:R-:W-:Y:S01]  /*3830*/  IMAD R43, R19, 0x8, R18 ;  /* 0x00000008132b7824 */ /* 0x000fe200078e0212 */
[----:B------:R-:W-:Y:S01]  /*3840*/  SHF.L.U32 R100, R207, 0x1f, RZ ;  /* 0x0000001fcf647819 */ /* 0x000fe200000006ff */
[----:B------:R-:W-:Y:S03]  /*3850*/  BSSY B1, `(.L_x_465) ;  /* 0x0000003000017945 */ /* 0x000fe60003800000 */
[----:B------:R-:W0:Y:S02]  /*3860*/  SYNCS.PHASECHK.TRANS64.TRYWAIT P5, [R43+URZ+0x36890], R100 ;  /* 0x036890642b0075a7 */ /* 0x000e2400080a017f */
[----:B0-----:R-:W-:Y:S05]  /*3870*/  @!P5 BRA `(.L_x_466) ;  /* 0x0000020400e0d947 */ /* 0x001fea0003800000 */
.L_x_762:
[----:B------:R-:W-:Y:S05]  /*3880*/  BSYNC B1 ;  /* 0x0000000000017941 */ /* 0x000fea0003800000 */
.L_x_465:
[----:B------:R-:W-:Y:S04]  /*3890*/  BSSY B1, `(.L_x_467) ;  /* 0x0000150000017945 */ /* 0x000fe80003800000 */
[----:B------:R-:W-:Y:S05]  /*38a0*/  @P3 BRA `(.L_x_468) ;  /* 0x0000001400383947 */ /* 0x000fea0003800000 */
[----:B------:R-:W-:Y:S01]  /*38b0*/  ISETP.NE.AND P3, PT, R30, RZ, PT ;  /* 0x000000ff1e00720c */ /* 0x000fe20003f65270 */
[----:B------:R-:W-:-:S12]  /*38c0*/  BSSY B2, `(.L_x_469) ;  /* 0x0000035000027945 */ /* 0x000fd80003800000 */
[----:B------:R-:W-:Y:S05]  /*38d0*/  @!P3 BRA `(.L_x_470) ;  /* 0x0000000000ccb947 */ /* 0x000fea0003800000 */
[----:B------:R1:W2:Y:S01]  /*38e0*/  LDS.128 R44, [R40+0x21000] ;  /* 0x02100000282c7984 */ /* 0x0002a20000000c00 */
[----:B------:R-:W-:Y:S01]  /*38f0*/  ISETP.GE.AND P3, PT, R16, R101, PT ;  /* 0x000000651000720c */ /* 0x000fe20003f66270 */
[----:B------:R-:W-:-:S12]  /*3900*/  BSSY B3, `(.L_x_471) ;  /* 0x000002f000037945 */ /* 0x000fd80003800000 */
[----:B-1----:R-:W-:Y:S05]  /*3910*/  @P3 BRA `(.L_x_472) ;  /* 0x0000000000b43947 */ /* 0x002fea0003800000 */
[----:B------:R-:W-:Y:S01]  /*3920*/  SHF.R.U64 R168, R126, 0x10, R127 ;  /* 0x000000107ea87819 */ /* 0x000fe2000000127f */
[----:B--2---:R-:W-:Y:S01]  /*3930*/  IMAD.U32 R170, R47, 0x10000, RZ ;  /* 0x000100002faa7824 */ /* 0x004fe200078e00ff */
[--C-:B------:R-:W-:Y:S02]  /*3940*/  SHF.R.U64 R169, R122, 0x10, R123.reuse ;  /* 0x000000107aa97819 */ /* 0x100fe4000000127b */
[----:B------:R-:W-:Y:S01]  /*3950*/  SHF.R.U32.HI R171, RZ, 0x10, R123 ;  /* 0x00000010ffab7819 */ /* 0x000fe2000001167b */
[----:B------:R-:W-:Y:S01]  /*3960*/  IMAD.U32 R123, R46, 0x10000, RZ ;  /* 0x000100002e7b7824 */ /* 0x000fe200078e00ff */
[----:B------:R-:W-:Y:S02]  /*3970*/  SHF.R.U32.HI R127, RZ, 0x10, R127 ;  /* 0x00000010ff7f7819 */ /* 0x000fe4000001167f */
[----:B------:R-:W-:Y:S02]  /*3980*/  PRMT R168, R95, 0x5432, R168 ;  /* 0x000054325fa87816 */ /* 0x000fe400000000a8 */
[----:B------:R-:W-:-:S02]  /*3990*/  PRMT R169, R173, 0x5410, R169 ;  /* 0x00005410ada97816 */ /* 0x000fc400000000a9 */
[----:B------:R-:W-:Y:S02]  /*39a0*/  PRMT R126, R172, 0x5410, R171 ;  /* 0x00005410ac7e7816 */ /* 0x000fe400000000ab */
[----:B------:R-:W-:Y:S02]  /*39b0*/  PRMT R127, R174, 0x5410, R127 ;  /* 0x00005410ae7f7816 */ /* 0x000fe4000000007f */
[----:B------:R-:W-:Y:S01]  /*39c0*/  LOP3.LUT R175, R45, 0xffff0000, RZ, 0xc0, !PT ;  /* 0xffff00002daf7812 */ /* 0x000fe200078ec0ff */
[----:B------:R-:W-:Y:S01]  /*39d0*/  IMAD.U32 R173, R126, 0x10000, RZ ;  /* 0x000100007ead7824 */ /* 0x000fe200078e00ff */
[C---:B------:R-:W-:Y:S01]  /*39e0*/  LOP3.LUT R172, R168.reuse, 0xffff0000, RZ, 0xc0, !PT ;  /* 0xffff0000a8ac7812 */ /* 0x040fe200078ec0ff */
[----:B------:R-:W-:Y:S01]  /*39f0*/  IMAD.U32 R171, R127, 0x10000, RZ ;  /* 0x000100007fab7824 */ /* 0x000fe200078e00ff */
[----:B------:R-:W-:Y:S01]  /*3a00*/  LOP3.LUT R174, R169, 0xffff0000, RZ, 0xc0, !PT ;  /* 0xffff0000a9ae7812 */ /* 0x000fe200078ec0ff */
[----:B------:R-:W-:Y:S01]  /*3a10*/  IMAD.U32 R168, R168, 0x10000, RZ ;  /* 0x00010000a8a87824 */ /* 0x000fe200078e00ff */
[----:B------:R-:W-:Y:S01]  /*3a20*/  LOP3.LUT R46, R46, 0xffff0000, RZ, 0xc0, !PT ;  /* 0xffff00002e2e7812 */ /* 0x000fe200078ec0ff */
[----:B------:R-:W-:Y:S01]  /*3a30*/  FMUL.FTZ R176, R175, R172 ;  /* 0x000000acafb07220 */ /* 0x000fe20000410000 */
[----:B------:R-:W-:Y:S01]  /*3a40*/  LOP3.LUT R122, R47, 0xffff0000, RZ, 0xc0, !PT ;  /* 0xffff00002f7a7812 */ /* 0x000fe200078ec0ff */
[----:B------:R-:W-:-:S02]  /*3a50*/  IMAD.U32 R47, R45, 0x10000, RZ ;  /* 0x000100002d2f7824 */ /* 0x000fc400078e00ff */
[-C--:B------:R-:W-:Y:S01]  /*3a60*/  FMUL.FTZ R175, R175, R174.reuse ;  /* 0x000000aeafaf7220 */ /* 0x080fe20000410000 */
[----:B------:R-:W-:Y:S02]  /*3a70*/  IMAD.U32 R45, R44, 0x10000, RZ ;  /* 0x000100002c2d7824 */ /* 0x000fe400078e00ff */
[----:B------:R-:W-:Y:S01]  /*3a80*/  FMUL.FTZ R178, R46, R171 ;  /* 0x000000ab2eb27220 */ /* 0x000fe20000410000 */
[----:B------:R-:W-:Y:S01]  /*3a90*/  LOP3.LUT R44, R44, 0xffff0000, RZ, 0xc0, !PT ;  /* 0xffff00002c2c7812 */ /* 0x000fe200078ec0ff */
[C---:B------:R-:W-:Y:S01]  /*3aa0*/  FFMA.FTZ R176, R47.reuse, R174, -R176 ;  /* 0x000000ae2fb07223 */ /* 0x040fe200000108b0 */
[----:B------:R-:W-:Y:S01]  /*3ab0*/  FFMA.FTZ R175, R47, R172, R175 ;  /* 0x000000ac2faf7223 */ /* 0x000fe200000100af */
[-C--:B------:R-:W-:Y:S01]  /*3ac0*/  FMUL.FTZ R46, R46, R173.reuse ;  /* 0x000000ad2e2e7220 */ /* 0x080fe20000410000 */
[----:B------:R-:W-:Y:S01]  /*3ad0*/  LOP3.LUT R127, R127, 0xffff0000, RZ, 0xc0, !PT ;  /* 0xffff00007f7f7812 */ /* 0x000fe200078ec0ff */
[----:B------:R-:W-:Y:S01]  /*3ae0*/  IMAD.U32 R169, R169, 0x10000, RZ ;  /* 0x00010000a9a97824 */ /* 0x000fe200078e00ff */
[----:B------:R-:W-:Y:S01]  /*3af0*/  LOP3.LUT R47, R126, 0xffff0000, RZ, 0xc0, !PT ;  /* 0xffff00007e2f7812 */ /* 0x000fe200078ec0ff */
[C---:B------:R-:W-:Y:S01]  /*3b00*/  FFMA.FTZ R178, R123.reuse, R173, -R178 ;  /* 0x000000ad7bb27223 */ /* 0x040fe200000108b2 */
[----:B------:R-:W-:Y:S01]  /*3b10*/  FFMA.FTZ R123, R123, R171, R46 ;  /* 0x000000ab7b7b7223 */ /* 0x000fe2000001002e */
[----:B------:R-:W-:Y:S01]  /*3b20*/  FMUL.FTZ R171, R122, R127 ;  /* 0x0000007f7aab7220 */ /* 0x000fe20000410000 */
[CC--:B------:R-:W-:Y:S01]  /*3b30*/  FMUL.FTZ R46, R44.reuse, R168.reuse ;  /* 0x000000a82c2e7220 */ /* 0x0c0fe20000410000 */
[----:B------:R-:W-:Y:S01]  /*3b40*/  FMUL.FTZ R173, R44, R169 ;  /* 0x000000a92cad7220 */ /* 0x000fe20000410000 */
[-C--:B------:R-:W-:Y:S01]  /*3b50*/  FMUL.FTZ R122, R122, R47.reuse ;  /* 0x0000002f7a7a7220 */ /* 0x080fe20000410000 */
[C---:B------:R-:W-:Y:S01]  /*3b60*/  FFMA.FTZ R171, R170.reuse, R47, -R171 ;  /* 0x0000002faaab7223 */ /* 0x040fe200000108ab */
[C---:B------:R-:W-:Y:S01]  /*3b70*/  FFMA.FTZ R46, R45.reuse, R169, -R46 ;  /* 0x000000a92d2e7223 */ /* 0x040fe2000001082e */
[----:B------:R-:W-:Y:S01]  /*3b80*/  FFMA.FTZ R173, R45, R168, R173 ;  /* 0x000000a82dad7223 */ /* 0x000fe200000100ad */
[----:B------:R-:W-:Y:S01]  /*3b90*/  FFMA.FTZ R122, R170, R127, R122 ;  /* 0x0000007faa7a7223 */ /* 0x000fe2000001007a */
[----:B------:R-:W-:-:S02]  /*3ba0*/  F2FP.BF16.F32.PACK_AB R178, R123, R178 ;  /* 0x000000b27bb2723e */ /* 0x000fc400000010ff */
[----:B------:R-:W-:Y:S02]  /*3bb0*/  F2FP.BF16.F32.PACK_AB R45, R175, R176 ;  /* 0x000000b0af2d723e */ /* 0x000fe400000010ff */
[----:B------:R-:W-:Y:S01]  /*3bc0*/  F2FP.BF16.F32.PACK_AB R44, R173, R46 ;  /* 0x0000002ead2c723e */ /* 0x000fe200000010ff */
[----:B------:R-:W-:Y:S01]  /*3bd0*/  IMAD.MOV.U32 R46, RZ, RZ, R178 ;  /* 0x000000ffff2e7224 */ /* 0x000fe200078e00b2 */
[----:B------:R-:W-:-:S07]  /*3be0*/  F2FP.BF16.F32.PACK_AB R47, R122, R171 ;  /* 0x000000ab7a2f723e */ /* 0x000fce00000010ff */
.L_x_472:
[----:B------:R-:W-:Y:S05]  /*3bf0*/  BSYNC B3 ;  /* 0x0000000000037941 */ /* 0x000fea0003800000 */
.L_x_471:
[----:B--2---:R1:W-:Y:S02]  /*3c00*/  STG.E.128 desc[UR60][R50.64], R44 ;  /* 0x0000002c32007986 */ /* 0x0043e4000c101d3c */
.L_x_470:
[----:B------:R-:W-:Y:S05]  /*3c10*/  BSYNC B2 ;  /* 0x0000000000027941 */ /* 0x000fea0003800000 */
.L_x_469:
[----:B------:R-:W-:Y:S01]  /*3c20*/  ISETP.NE.AND P3, PT, R34, RZ, PT ;  /* 0x000000ff2200720c */ /* 0x000fe20003f65270 */
[----:B------:R-:W-:-:S12]  /*3c30*/  BSSY B2, `(.L_x_473) ;  /* 0x0000036000027945 */ /* 0x000fd80003800000 */
[----:B------:R-:W-:Y:S05]  /*3c40*/  @!P3 BRA `(.L_x_474) ;  /* 0x0000000000d0b947 */ /* 0x000fea0003800000 */
[----:B-1----:R1:W2:Y:S01]  /*3c50*/  LDS.128 R44, [R41+0x21000] ;  /* 0x02100000292c7984 */ /* 0x0022a20000000c00 */
[----:B------:R-:W-:Y:S01]  /*3c60*/  VIADD R122, R16, 0x10 ;  /* 0x00000010107a7836 */ /* 0x000fe20000000000 */
[----:B------:R-:W-:Y:S04]  /*3c70*/  BSSY B3, `(.L_x_475) ;  /* 0x0000030000037945 */ /* 0x000fe80003800000 */
[----:B------:R-:W-:-:S13]  /*3c80*/  ISETP.GE.AND P3, PT, R122, R101, PT ;  /* 0x000000657a00720c */ /* 0x000fda0003f66270 */
[----:B-1----:R-:W-:Y:S05]  /*3c90*/  @P3 BRA `(.L_x_476) ;  /* 0x0000000000b43947 */ /* 0x002fea0003800000 */
[----:B------:R-:W-:Y:S01]  /*3ca0*/  SHF.R.U64 R122, R98, 0x10, R99 ;  /* 0x00000010627a7819 */ /* 0x000fe20000001263 */
[----:B--2---:R-:W-:Y:S01]  /*3cb0*/  IMAD.U32 R126, R47, 0x10000, RZ ;  /* 0x000100002f7e7824 */ /* 0x004fe200078e00ff */
[----:B------:R-:W-:Y:S02]  /*3cc0*/  SHF.R.U64 R123, R96, 0x10, R97 ;  /* 0x00000010607b7819 */ /* 0x000fe40000001261 */
[----:B------:R-:W-:Y:S02]  /*3cd0*/  SHF.R.U32.HI R99, RZ, 0x10, R99 ;  /* 0x00000010ff637819 */ /* 0x000fe40000011663 */
[----:B------:R-:W-:Y:S02]  /*3ce0*/  PRMT R122, R94, 0x5432, R122 ;  /* 0x000054325e7a7816 */ /* 0x000fe4000000007a */
[----:B------:R-:W-:Y:S01]  /*3cf0*/  SHF.R.U32.HI R127, RZ, 0x10, R97 ;  /* 0x00000010ff7f7819 */ /* 0x000fe20000011661 */
[----:B------:R-:W-:Y:S01]  /*3d00*/  IMAD.U32 R97, R46, 0x10000, RZ ;  /* 0x000100002e617824 */ /* 0x000fe200078e00ff */
[----:B------:R-:W-:-:S02]  /*3d10*/  PRMT R123, R189, 0x5410, R123 ;  /* 0x00005410bd7b7816 */ /* 0x000fc4000000007b */
[----:B------:R-:W-:Y:S02]  /*3d20*/  PRMT R99, R194, 0x5410, R99 ;  /* 0x00005410c2637816 */ /* 0x000fe40000000063 */
[----:B------:R-:W-:Y:S02]  /*3d30*/  LOP3.LUT R171, R45, 0xffff0000, RZ, 0xc0, !PT ;  /* 0xffff00002dab7812 */ /* 0x000fe400078ec0ff */
[C---:B------:R-:W-:Y:S01]  /*3d40*/  LOP3.LUT R168, R122.reuse, 0xffff0000, RZ, 0xc0, !PT ;  /* 0xffff00007aa87812 */ /* 0x040fe200078ec0ff */
[----:B------:R-:W-:Y:S01]  /*3d50*/  IMAD.U32 R122, R122, 0x10000, RZ ;  /* 0x000100007a7a7824 */ /* 0x000fe200078e00ff */
[----:B------:R-:W-:Y:S01]  /*3d60*/  PRMT R98, R190, 0x5410, R127 ;  /* 0x00005410be627816 */ /* 0x000fe2000000007f */
[----:B------:R-:W-:Y:S01]  /*3d70*/  IMAD.U32 R127, R99, 0x10000, RZ ;  /* 0x00010000637f7824 */ /* 0x000fe200078e00ff */
[----:B------:R-:W-:Y:S01]  /*3d80*/  LOP3.LUT R170, R123, 0xffff0000, RZ, 0xc0, !PT ;  /* 0xffff00007baa7812 */ /* 0x000fe200078ec0ff */
[----:B------:R-:W-:Y:S01]  /*3d90*/  FMUL.FTZ R172, R171, R168 ;  /* 0x000000a8abac7220 */ /* 0x000fe20000410000 */
[----:B------:R-:W-:Y:S01]  /*3da0*/  LOP3.LUT R46, R46, 0xffff0000, RZ, 0xc0, !PT ;  /* 0xffff00002e2e7812 */ /* 0x000fe200078ec0ff */
[----:B------:R-:W-:Y:S01]  /*3db0*/  IMAD.U32 R169, R98, 0x10000, RZ ;  /* 0x0001000062a97824 */ /* 0x000fe200078e00ff */
        /* <DEDUP_REMOVED lines=24> */
[----:B------:R-:W-:Y:S02]  /*3f40*/  F2FP.BF16.F32.PACK_AB R44, R169, R46 ;  /* 0x0000002ea92c723e */ /* 0x000fe400000010ff */
[----:B------:R-:W-:Y:S02]  /*3f50*/  F2FP.BF16.F32.PACK_AB R47, R96, R127 ;  /* 0x0000007f602f723e */ /* 0x000fe400000010ff */
[----:B------:R-:W-:-:S07]  /*3f60*/  MOV R46, R174 ;  /* 0x000000ae002e7202 */ /* 0x000fce0000000f00 */
.L_x_476:
[----:B------:R-:W-:Y:S05]  /*3f70*/  BSYNC B3 ;  /* 0x0000000000037941 */ /* 0x000fea0003800000 */
.L_x_475:
[----:B--2---:R2:W-:Y:S02]  /*3f80*/  STG.E.128 desc[UR60][R50.64+0x40], R44 ;  /* 0x0000402c32007986 */ /* 0x0045e4000c101d3c */
.L_x_474:
[----:B------:R-:W-:Y:S05]  /*3f90*/  BSYNC B2 ;  /* 0x0000000000027941 */ /* 0x000fea0003800000 */
.L_x_473:
[----:B------:R-:W-:Y:S01]  /*3fa0*/  ISETP.NE.AND P3, PT, R35, RZ, PT ;  /* 0x000000ff2300720c */ /* 0x000fe20003f65270 */
[----:B------:R-:W-:-:S12]  /*3fb0*/  BSSY B2, `(.L_x_477) ;  /* 0x0000036000027945 */ /* 0x000fd80003800000 */
[----:B------:R-:W-:Y:S05]  /*3fc0*/  @!P3 BRA `(.L_x_478) ;  /* 0x0000000000d0b947 */ /* 0x000fea0003800000 */
[----:B-12---:R1:W2:Y:S01]  /*3fd0*/  LDS.128 R44, [R40+0x24800] ;  /* 0x02480000282c7984 */ /* 0x0062a20000000c00 */
        /* <DEDUP_REMOVED lines=49> */
.L_x_480:
[----:B------:R-:W-:Y:S05]  /*42f0*/  BSYNC B3 ;  /* 0x0000000000037941 */ /* 0x000fea0003800000 */
.L_x_479:
[----:B--2---:R3:W-:Y:S02]  /*4300*/  STG.E.128 desc[UR60][R50.64+0x80], R44 ;  /* 0x0000802c32007986 */ /* 0x0047e4000c101d3c */
.L_x_478:
[----:B------:R-:W-:Y:S05]  /*4310*/  BSYNC B2 ;  /* 0x0000000000027941 */ /* 0x000fea0003800000 */
.L_x_477:
[----:B------:R-:W-:Y:S01]  /*4320*/  ISETP.NE.AND P3, PT, R36, RZ, PT ;  /* 0x000000ff2400720c */ /* 0x000fe20003f65270 */
[----:B------:R-:W-:-:S12]  /*4330*/  BSSY B2, `(.L_x_481) ;  /* 0x0000037000027945 */ /* 0x000fd80003800000 */
[----:B------:R-:W-:Y:S05]  /*4340*/  @!P3 BRA `(.L_x_482) ;  /* 0x0000000000d4b947 */ /* 0x000fea0003800000 */
[----:B-123--:R1:W2:Y:S01]  /*4350*/  LDS.128 R44, [R41+0x24800] ;  /* 0x02480000292c7984 */ /* 0x00e2a20000000c00 */
[----:B------:R-:W-:Y:S01]  /*4360*/  VIADD R88, R16, 0x30 ;  /* 0x0000003010587836 */ /* 0x000fe20000000000 */
[----:B------:R-:W-:Y:S04]  /*4370*/  BSSY B3, `(.L_x_483) ;  /* 0x0000031000037945 */ /* 0x000fe80003800000 */
[----:B------:R-:W-:-:S13]  /*4380*/  ISETP.GE.AND P3, PT, R88, R101, PT ;  /* 0x000000655800720c */ /* 0x000fda0003f66270 */
[----:B-1----:R-:W-:Y:S05]  /*4390*/  @P3 BRA `(.L_x_484) ;  /* 0x0000000000b83947 */ /* 0x002fea0003800000 */
[--C-:B------:R-:W-:Y:S02]  /*43a0*/  SHF.R.U64 R86, R86, 0x10, R87.reuse ;  /* 0x0000001056567819 */ /* 0x100fe40000001257 */
[----:B------:R-:W-:Y:S02]  /*43b0*/  SHF.R.U32.HI R87, RZ, 0x10, R87 ;  /* 0x00000010ff577819 */ /* 0x000fe40000011657 */
[--C-:B------:R-:W-:Y:S02]  /*43c0*/  SHF.R.U32.HI R88, RZ, 0x10, R85.reuse ;  /* 0x00000010ff587819 */ /* 0x100fe40000011655 */
[----:B------:R-:W-:Y:S01]  /*43d0*/  SHF.R.U64 R89, R84, 0x10, R85 ;  /* 0x0000001054597819 */ /* 0x000fe20000001255 */
[----:B--2---:R-:W-:Y:S01]  /*43e0*/  IMAD.U32 R84, R46, 0x10000, RZ ;  /* 0x000100002e547824 */ /* 0x004fe200078e00ff */
[----:B------:R-:W-:Y:S02]  /*43f0*/  PRMT R192, R192, 0x5410, R87 ;  /* 0x00005410c0c07816 */ /* 0x000fe40000000057 */
[----:B------:R-:W-:Y:S01]  /*4400*/  PRMT R187, R187, 0x5410, R88 ;  /* 0x00005410bbbb7816 */ /* 0x000fe20000000058 */
[----:B------:R-:W-:Y:S01]  /*4410*/  IMAD.U32 R88, R45, 0x10000, RZ ;  /* 0x000100002d587824 */ /* 0x000fe200078e00ff */
[----:B------:R-:W-:Y:S01]  /*4420*/  PRMT R191, R191, 0x5410, R86 ;  /* 0x00005410bfbf7816 */ /* 0x000fe20000000056 */
[----:B------:R-:W-:Y:S01]  /*4430*/  IMAD.U32 R86, R192, 0x10000, RZ ;  /* 0x00010000c0567824 */ /* 0x000fe200078e00ff */
[----:B------:R-:W-:-:S02]  /*4440*/  LOP3.LUT R85, R46, 0xffff0000, RZ, 0xc0, !PT ;  /* 0xffff00002e557812 */ /* 0x000fc400078ec0ff */
[----:B------:R-:W-:Y:S01]  /*4450*/  PRMT R186, R186, 0x5410, R89 ;  /* 0x00005410baba7816 */ /* 0x000fe20000000059 */
[----:B------:R-:W-:Y:S01]  /*4460*/  IMAD.U32 R89, R187, 0x10000, RZ ;  /* 0x00010000bb597824 */ /* 0x000fe200078e00ff */
[----:B------:R-:W-:Y:S01]  /*4470*/  LOP3.LUT R87, R45, 0xffff0000, RZ, 0xc0, !PT ;  /* 0xffff00002d577812 */ /* 0x000fe200078ec0ff */
[----:B------:R-:W-:Y:S01]  /*4480*/  FMUL.FTZ R99, R85, R86 ;  /* 0x0000005655637220 */ /* 0x000fe20000410000 */
[----:B------:R-:W-:Y:S01]  /*4490*/  LOP3.LUT R91, R191, 0xffff0000, RZ, 0xc0, !PT ;  /* 0xffff0000bf5b7812 */ /* 0x000fe200078ec0ff */
[----:B------:R-:W-:Y:S01]  /*44a0*/  IMAD.U32 R45, R44, 0x10000, RZ ;  /* 0x000100002c2d7824 */ /* 0x000fe200078e00ff */
[----:B------:R-:W-:Y:S01]  /*44b0*/  LOP3.LUT R90, R186, 0xffff0000, RZ, 0xc0, !PT ;  /* 0xffff0000ba5a7812 */ /* 0x000fe200078ec0ff */
[----:B------:R-:W-:Y:S01]  /*44c0*/  FMUL.FTZ R85, R85, R89 ;  /* 0x0000005955557220 */ /* 0x000fe20000410000 */
[----:B------:R-:W-:Y:S01]  /*44d0*/  LOP3.LUT R46, R47, 0xffff0000, RZ, 0xc0, !PT ;  /* 0xffff00002f2e7812 */ /* 0x000fe200078ec0ff */
[----:B------:R-:W-:Y:S01]  /*44e0*/  FMUL.FTZ R97, R87, R91 ;  /* 0x0000005b57617220 */ /* 0x000fe20000410000 */
[----:B------:R-:W-:Y:S01]  /*44f0*/  LOP3.LUT R192, R192, 0xffff0000, RZ, 0xc0, !PT ;  /* 0xffff0000c0c07812 */ /* 0x000fe200078ec0ff */
[----:B------:R-:W-:Y:S01]  /*4500*/  IMAD.U32 R191, R191, 0x10000, RZ ;  /* 0x00010000bfbf7824 */ /* 0x000fe200078e00ff */
[----:B------:R-:W-:Y:S01]  /*4510*/  LOP3.LUT R187, R187, 0xffff0000, RZ, 0xc0, !PT ;  /* 0xffff0000bbbb7812 */ /* 0x000fe200078ec0ff */
[----:B------:R-:W-:Y:S01]  /*4520*/  FMUL.FTZ R96, R87, R90 ;  /* 0x0000005a57607220 */ /* 0x000fe20000410000 */
[----:B------:R-:W-:Y:S01]  /*4530*/  LOP3.LUT R44, R44, 0xffff0000, RZ, 0xc0, !PT ;  /* 0xffff00002c2c7812 */ /* 0x000fe200078ec0ff */
[----:B------:R-:W-:Y:S01]  /*4540*/  FFMA.FTZ R89, R84, R89, -R99 ;  /* 0x0000005954597223 */ /* 0x000fe20000010863 */
[----:B------:R-:W-:-:S02]  /*4550*/  IMAD.U32 R186, R186, 0x10000, RZ ;  /* 0x00010000baba7824 */ /* 0x000fc400078e00ff */
[----:B------:R-:W-:Y:S01]  /*4560*/  FFMA.FTZ R84, R84, R86, R85 ;  /* 0x0000005654547223 */ /* 0x000fe20000010055 */
[C---:B------:R-:W-:Y:S01]  /*4570*/  FMUL.FTZ R86, R46.reuse, R192 ;  /* 0x000000c02e567220 */ /* 0x040fe20000410000 */
[----:B------:R-:W-:Y:S01]  /*4580*/  FMUL.FTZ R85, R46, R187 ;  /* 0x000000bb2e557220 */ /* 0x000fe20000410000 */
[----:B------:R-:W-:Y:S01]  /*4590*/  FFMA.FTZ R87, R88, R90, -R97 ;  /* 0x0000005a58577223 */ /* 0x000fe20000010861 */
[----:B------:R-:W-:Y:S01]  /*45a0*/  FMUL.FTZ R46, R44, R191 ;  /* 0x000000bf2c2e7220 */ /* 0x000fe20000410000 */
[----:B------:R-:W-:Y:S01]  /*45b0*/  FFMA.FTZ R88, R88, R91, R96 ;  /* 0x0000005b58587223 */ /* 0x000fe20000010060 */
[-C--:B------:R-:W-:Y:S01]  /*45c0*/  FMUL.FTZ R44, R44, R186.reuse ;  /* 0x000000ba2c2c7220 */ /* 0x080fe20000410000 */
[----:B------:R-:W-:Y:S02]  /*45d0*/  IMAD.U32 R47, R47, 0x10000, RZ ;  /* 0x000100002f2f7824 */ /* 0x000fe400078e00ff */
[C---:B------:R-:W-:Y:S01]  /*45e0*/  FFMA.FTZ R46, R45.reuse, R186, -R46 ;  /* 0x000000ba2d2e7223 */ /* 0x040fe2000001082e */
[----:B------:R-:W-:Y:S01]  /*45f0*/  F2FP.BF16.F32.PACK_AB R84, R84, R89 ;  /* 0x000000595454723e */ /* 0x000fe200000010ff */
[----:B------:R-:W-:Y:S01]  /*4600*/  FFMA.FTZ R45, R45, R191, R44 ;  /* 0x000000bf2d2d7223 */ /* 0x000fe2000001002c */
[C---:B------:R-:W-:Y:S01]  /*4610*/  FFMA.FTZ R86, R47.reuse, R187, -R86 ;  /* 0x000000bb2f567223 */ /* 0x040fe20000010856 */
[----:B------:R-:W-:Y:S01]  /*4620*/  FFMA.FTZ R85, R47, R192, R85 ;  /* 0x000000c02f557223 */ /* 0x000fe20000010055 */
[----:B------:R-:W-:-:S02]  /*4630*/  F2FP.BF16.F32.PACK_AB R87, R88, R87 ;  /* 0x000000575857723e */ /* 0x000fc400000010ff */
[----:B------:R-:W-:Y:S01]  /*4640*/  F2FP.BF16.F32.PACK_AB R44, R45, R46 ;  /* 0x0000002e2d2c723e */ /* 0x000fe200000010ff */
[----:B------:R-:W-:Y:S01]  /*4650*/  IMAD.MOV.U32 R46, RZ, RZ, R84 ;  /* 0x000000ffff2e7224 */ /* 0x000fe200078e0054 */
[----:B------:R-:W-:Y:S01]  /*4660*/  F2FP.BF16.F32.PACK_AB R47, R85, R86 ;  /* 0x00000056552f723e */ /* 0x000fe200000010ff */
[----:B------:R-:W-:-:S07]  /*4670*/  IMAD.MOV.U32 R45, RZ, RZ, R87 ;  /* 0x000000ffff2d7224 */ /* 0x000fce00078e0057 */
.L_x_484:
[----:B------:R-:W-:Y:S05]  /*4680*/  BSYNC B3 ;  /* 0x0000000000037941 */ /* 0x000fea0003800000 */
.L_x_483:
[----:B--2---:R4:W-:Y:S02]  /*4690*/  STG.E.128 desc[UR60][R50.64+0xc0], R44 ;  /* 0x0000c02c32007986 */ /* 0x0049e4000c101d3c */
.L_x_482:
[----:B------:R-:W-:Y:S05]  /*46a0*/  BSYNC B2 ;  /* 0x0000000000027941 */ /* 0x000fea0003800000 */
.L_x_481:
[----:B------:R-:W-:Y:S01]  /*46b0*/  ISETP.NE.AND P3, PT, R37, RZ, PT ;  /* 0x000000ff2500720c */ /* 0x000fe20003f65270 */
[----:B------:R-:W-:-:S12]  /*46c0*/  BSSY B2, `(.L_x_485) ;  /* 0x0000036000027945 */ /* 0x000fd80003800000 */
[----:B------:R-:W-:Y:S05]  /*46d0*/  @!P3 BRA `(.L_x_486) ;  /* 0x0000000000d0b947 */ /* 0x000fea0003800000 */
[----:B-1234-:R1:W2:Y:S01]  /*46e0*/  LDS.128 R44, [R40+0x28000] ;  /* 0x02800000282c7984 */ /* 0x01e2a20000000c00 */
[----:B------:R-:W-:Y:S01]  /*46f0*/  VIADD R84, R16, 0x40 ;  /* 0x0000004010547836 */ /* 0x000fe20000000000 */
[----:B------:R-:W-:Y:S04]  /*4700*/  BSSY B3, `(.L_x_487) ;  /* 0x0000030000037945 */ /* 0x000fe80003800000 */
[----:B------:R-:W-:-:S13]  /*4710*/  ISETP.GE.AND P3, PT, R84, R101, PT ;  /* 0x000000655400720c */ /* 0x000fda0003f66270 */
[----:B-1----:R-:W-:Y:S05]  /*4720*/  @P3 BRA `(.L_x_488) ;  /* 0x0000000000b43947 */ /* 0x002fea0003800000 */
[----:B------:R-:W-:Y:S02]  /*4730*/  SHF.R.U64 R85, R82, 0x10, R83 ;  /* 0x0000001052557819 */ /* 0x000fe40000001253 */
[----:B------:R-:W-:Y:S01]  /*4740*/  SHF.R.U64 R87, R80, 0x10, R81 ;  /* 0x0000001050577819 */ /* 0x000fe20000001251 */
[----:B--2---:R-:W-:Y:S01]  /*4750*/  IMAD.U32 R80, R46, 0x10000, RZ ;  /* 0x000100002e507824 */ /* 0x004fe200078e00ff */
        /* <DEDUP_REMOVED lines=9> */
[----:B------:R-:W-:Y:S01]  /*47f0*/  LOP3.LUT R82, R45, 0xffff0000, RZ, 0xc0, !PT ;  /* 0xffff00002d527812 */ /* 0x000fe200078ec0ff */
[----:B------:R-:W-:Y:S01]  /*4800*/  IMAD.U32 R85, R183, 0x10000, RZ ;  /* 0x00010000b7557824 */ /* 0x000fe200078e00ff */
[----:B------:R-:W-:Y:S01]  /*4810*/  LOP3.LUT R86, R184, 0xffff0000, RZ, 0xc0, !PT ;  /* 0xffff0000b8567812 */ /* 0x000fe200078ec0ff */
[C---:B------:R-:W-:Y:S01]  /*4820*/  FMUL.FTZ R91, R81.reuse, R87 ;  /* 0x00000057515b7220 */ /* 0x040fe20000410000 */
[----:B------:R-:W-:Y:S01]  /*4830*/  LOP3.LUT R84, R182, 0xffff0000, RZ, 0xc0, !PT ;  /* 0xffff0000b6547812 */ /* 0x000fe200078ec0ff */
[----:B------:R-:W-:Y:S01]  /*4840*/  FMUL.FTZ R81, R81, R85 ;  /* 0x0000005551517220 */ /* 0x000fe20000410000 */
[----:B------:R-:W-:Y:S01]  /*4850*/  LOP3.LUT R46, R47, 0xffff0000, RZ, 0xc0, !PT ;  /* 0xffff00002f2e7812 */ /* 0x000fe200078ec0ff */
[C---:B------:R-:W-:Y:S01]  /*4860*/  FMUL.FTZ R88, R82.reuse, R86 ;  /* 0x0000005652587220 */ /* 0x040fe20000410000 */
[----:B------:R-:W-:Y:S01]  /*4870*/  LOP3.LUT R185, R185, 0xffff0000, RZ, 0xc0, !PT ;  /* 0xffff0000b9b97812 */ /* 0x000fe200078ec0ff */
[----:B------:R-:W-:Y:S01]  /*4880*/  FMUL.FTZ R89, R82, R84 ;  /* 0x0000005452597220 */ /* 0x000fe20000410000 */
[----:B------:R-:W-:Y:S01]  /*4890*/  LOP3.LUT R183, R183, 0xffff0000, RZ, 0xc0, !PT ;  /* 0xffff0000b7b77812 */ /* 0x000fe200078ec0ff */
[----:B------:R-:W-:Y:S01]  /*48a0*/  IMAD.U32 R184, R184, 0x10000, RZ ;  /* 0x00010000b8b87824 */ /* 0x000fe200078e00ff */
[----:B------:R-:W-:Y:S01]  /*48b0*/  LOP3.LUT R82, R44, 0xffff0000, RZ, 0xc0, !PT ;  /* 0xffff00002c527812 */ /* 0x000fe200078ec0ff */
[----:B------:R-:W-:-:S02]  /*48c0*/  IMAD.U32 R182, R182, 0x10000, RZ ;  /* 0x00010000b6b67824 */ /* 0x000fc400078e00ff */
[C---:B------:R-:W-:Y:S01]  /*48d0*/  FFMA.FTZ R89, R83.reuse, R86, R89 ;  /* 0x0000005653597223 */ /* 0x040fe20000010059 */
[----:B------:R-:W-:Y:S02]  /*48e0*/  IMAD.U32 R45, R44, 0x10000, RZ ;  /* 0x000100002c2d7824 */ /* 0x000fe400078e00ff */
[----:B------:R-:W-:Y:S01]  /*48f0*/  FFMA.FTZ R44, R83, R84, -R88 ;  /* 0x00000054532c7223 */ /* 0x000fe20000010858 */
[C---:B------:R-:W-:Y:S01]  /*4900*/  FFMA.FTZ R91, R80.reuse, R85, -R91 ;  /* 0x00000055505b7223 */ /* 0x040fe2000001085b */
[----:B------:R-:W-:Y:S01]  /*4910*/  FFMA.FTZ R80, R80, R87, R81 ;  /* 0x0000005750507223 */ /* 0x000fe20000010051 */
[C---:B------:R-:W-:Y:S01]  /*4920*/  FMUL.FTZ R84, R46.reuse, R185 ;  /* 0x000000b92e547220 */ /* 0x040fe20000410000 */
[----:B------:R-:W-:Y:S01]  /*4930*/  FMUL.FTZ R86, R46, R183 ;  /* 0x000000b72e567220 */ /* 0x000fe20000410000 */
[----:B------:R-:W-:Y:S02]  /*4940*/  IMAD.U32 R47, R47, 0x10000, RZ ;  /* 0x000100002f2f7824 */ /* 0x000fe400078e00ff */
[C---:B------:R-:W-:Y:S01]  /*4950*/  FMUL.FTZ R46, R82.reuse, R184 ;  /* 0x000000b8522e7220 */ /* 0x040fe20000410000 */
[-C--:B------:R-:W-:Y:S01]  /*4960*/  FMUL.FTZ R81, R82, R182.reuse ;  /* 0x000000b652517220 */ /* 0x080fe20000410000 */
[----:B------:R-:W-:Y:S01]  /*4970*/  F2FP.BF16.F32.PACK_AB R80, R80, R91 ;  /* 0x0000005b5050723e */ /* 0x000fe200000010ff */
[----:B------:R-:W-:Y:S01]  /*4980*/  FFMA.FTZ R84, R47, R183, -R84 ;  /* 0x000000b72f547223 */ /* 0x000fe20000010854 */
[C---:B------:R-:W-:Y:S01]  /*4990*/  FFMA.FTZ R46, R45.reuse, R182, -R46 ;  /* 0x000000b62d2e7223 */ /* 0x040fe2000001082e */
[----:B------:R-:W-:Y:S01]  /*49a0*/  FFMA.FTZ R81, R45, R184, R81 ;  /* 0x000000b82d517223 */ /* 0x000fe20000010051 */
[----:B------:R-:W-:Y:S01]  /*49b0*/  FFMA.FTZ R47, R47, R185, R86 ;  /* 0x000000b92f2f7223 */ /* 0x000fe20000010056 */
[----:B------:R-:W-:-:S03]  /*49c0*/  F2FP.BF16.F32.PACK_AB R45, R89, R44 ;  /* 0x0000002c592d723e */ /* 0x000fc600000010ff */
[----:B------:R-:W-:Y:S01]  /*49d0*/  F2FP.BF16.F32.PACK_AB R44, R81, R46 ;  /* 0x0000002e512c723e */ /* 0x000fe200000010ff */
[----:B------:R-:W-:Y:S01]  /*49e0*/  IMAD.MOV.U32 R46, RZ, RZ, R80 ;  /* 0x000000ffff2e7224 */ /* 0x000fe200078e0050 */
[----:B------:R-:W-:-:S07]  /*49f0*/  F2FP.BF16.F32.PACK_AB R47, R47, R84 ;  /* 0x000000542f2f723e */ /* 0x000fce00000010ff */
.L_x_488:
[----:B------:R-:W-:Y:S05]  /*4a00*/  BSYNC B3 ;  /* 0x0000000000037941 */ /* 0x000fea0003800000 */
.L_x_487:
[----:B--2---:R1:W-:Y:S02]  /*4a10*/  STG.E.128 desc[UR60][R50.64+0x100], R44 ;  /* 0x0001002c32007986 */ /* 0x0043e4000c101d3c */
.L_x_486:
[----:B------:R-:W-:Y:S05]  /*4a20*/  BSYNC B2 ;  /* 0x0000000000027941 */ /* 0x000fea0003800000 */
.L_x_485:
[----:B------:R-:W-:-:S13]  /*4a30*/  ISETP.NE.AND P3, PT, R38, RZ, PT ;  /* 0x000000ff2600720c */ /* 0x000fda0003f65270 */
[----:B------:R-:W-:Y:S05]  /*4a40*/  @!P3 BRA `(.L_x_468) ;  /* 0x0000000000d0b947 */ /* 0x000fea0003800000 */
[----:B-1234-:R1:W2:Y:S01]  /*4a50*/  LDS.128 R44, [R41+0x28000] ;  /* 0x02800000292c7984 */ /* 0x01e2a20000000c00 */
[----:B------:R-:W-:Y:S01]  /*4a60*/  VIADD R80, R16, 0x50 ;  /* 0x0000005010507836 */ /* 0x000fe20000000000 */
[----:B------:R-:W-:Y:S04]  /*4a70*/  BSSY B2, `(.L_x_489) ;  /* 0x0000030000027945 */ /* 0x000fe80003800000 */
[----:B------:R-:W-:-:S13]  /*4a80*/  ISETP.GE.AND P3, PT, R80, R101, PT ;  /* 0x000000655000720c */ /* 0x000fda0003f66270 */
[----:B-1----:R-:W-:Y:S05]  /*4a90*/  @P3 BRA `(.L_x_490) ;  /* 0x0000000000b43947 */ /* 0x002fea0003800000 */
[----:B------:R-:W-:Y:S02]  /*4aa0*/  SHF.R.U64 R81, R78, 0x10, R79 ;  /* 0x000000104e517819 */ /* 0x000fe4000000124f */
[----:B------:R-:W-:Y:S02]  /*4ab0*/  SHF.R.U64 R83, R76, 0x10, R77 ;  /* 0x000000104c537819 */ /* 0x000fe4000000124d */
[----:B------:R-:W-:Y:S02]  /*4ac0*/  SHF.R.U32.HI R78, RZ, 0x10, R79 ;  /* 0x00000010ff4e7819 */ /* 0x000fe4000001164f */
[----:B------:R-:W-:Y:S01]  /*4ad0*/  SHF.R.U32.HI R80, RZ, 0x10, R77 ;  /* 0x00000010ff507819 */ /* 0x000fe2000001164d */
[----:B--2---:R-:W-:Y:S01]  /*4ae0*/  IMAD.U32 R77, R46, 0x10000, RZ ;  /* 0x000100002e4d7824 */ /* 0x004fe200078e00ff */
        /* <DEDUP_REMOVED lines=9> */
[----:B------:R-:W-:Y:S01]  /*4b80*/  IMAD.U32 R166, R166, 0x10000, RZ ;  /* 0x00010000a6a67824 */ /* 0x000fe200078e00ff */
[----:B------:R-:W-:Y:S01]  /*4b90*/  LOP3.LUT R79, R46, 0xffff0000, RZ, 0xc0, !PT ;  /* 0xffff00002e4f7812 */ /* 0x000fe200078ec0ff */
[C---:B------:R-:W-:Y:S01]  /*4ba0*/  IMAD.U32 R46, R47.reuse, 0x10000, RZ ;  /* 0x000100002f2e7824 */ /* 0x040fe200078e00ff */
[----:B------:R-:W-:Y:S01]  /*4bb0*/  LOP3.LUT R76, R47, 0xffff0000, RZ, 0xc0, !PT ;  /* 0xffff00002f4c7812 */ /* 0x000fe200078ec0ff */
[----:B------:R-:W-:Y:S01]  /*4bc0*/  FMUL.FTZ R86, R78, R81 ;  /* 0x000000514e567220 */ /* 0x000fe20000410000 */
[----:B------:R-:W-:-:S02]  /*4bd0*/  IMAD.U32 R47, R45, 0x10000, RZ ;  /* 0x000100002d2f7824 */ /* 0x000fc400078e00ff */
[----:B------:R-:W-:Y:S01]  /*4be0*/  FMUL.FTZ R78, R78, R80 ;  /* 0x000000504e4e7220 */ /* 0x000fe20000410000 */
[----:B------:R-:W-:Y:S01]  /*4bf0*/  FMUL.FTZ R88, R79, R84 ;  /* 0x000000544f587220 */ /* 0x000fe20000410000 */
[----:B------:R-:W-:Y:S01]  /*4c00*/  LOP3.LUT R167, R167, 0xffff0000, RZ, 0xc0, !PT ;  /* 0xffff0000a7a77812 */ /* 0x000fe200078ec0ff */
[C---:B------:R-:W-:Y:S02]  /*4c10*/  IMAD.U32 R45, R44.reuse, 0x10000, RZ ;  /* 0x000100002c2d7824 */ /* 0x040fe400078e00ff */
[----:B------:R-:W-:Y:S01]  /*4c20*/  FFMA.FTZ R81, R47, R81, R78 ;  /* 0x000000512f517223 */ /* 0x000fe2000001004e */
[-C--:B------:R-:W-:Y:S01]  /*4c30*/  FMUL.FTZ R78, R79, R82.reuse ;  /* 0x000000524f4e7220 */ /* 0x080fe20000410000 */
[----:B------:R-:W-:Y:S01]  /*4c40*/  LOP3.LUT R165, R165, 0xffff0000, RZ, 0xc0, !PT ;  /* 0xffff0000a5a57812 */ /* 0x000fe200078ec0ff */
[C---:B------:R-:W-:Y:S01]  /*4c50*/  FFMA.FTZ R88, R77.reuse, R82, -R88 ;  /* 0x000000524d587223 */ /* 0x040fe20000010858 */
[----:B------:R-:W-:Y:S01]  /*4c60*/  LOP3.LUT R44, R44, 0xffff0000, RZ, 0xc0, !PT ;  /* 0xffff00002c2c7812 */ /* 0x000fe200078ec0ff */
[----:B------:R-:W-:Y:S01]  /*4c70*/  FFMA.FTZ R77, R77, R84, R78 ;  /* 0x000000544d4d7223 */ /* 0x000fe2000001004e */
[----:B------:R-:W-:-:S02]  /*4c80*/  IMAD.U32 R164, R164, 0x10000, RZ ;  /* 0x00010000a4a47824 */ /* 0x000fc400078e00ff */
[C---:B------:R-:W-:Y:S01]  /*4c90*/  FMUL.FTZ R79, R76.reuse, R167 ;  /* 0x000000a74c4f7220 */ /* 0x040fe20000410000 */
[-C--:B------:R-:W-:Y:S01]  /*4ca0*/  FMUL.FTZ R78, R76, R165.reuse ;  /* 0x000000a54c4e7220 */ /* 0x080fe20000410000 */
[----:B------:R-:W-:Y:S01]  /*4cb0*/  FFMA.FTZ R86, R47, R80, -R86 ;  /* 0x000000502f567223 */ /* 0x000fe20000010856 */
[C---:B------:R-:W-:Y:S01]  /*4cc0*/  FMUL.FTZ R76, R44.reuse, R166 ;  /* 0x000000a62c4c7220 */ /* 0x040fe20000410000 */
[-C--:B------:R-:W-:Y:S01]  /*4cd0*/  FMUL.FTZ R47, R44, R164.reuse ;  /* 0x000000a42c2f7220 */ /* 0x080fe20000410000 */
[C---:B------:R-:W-:Y:S01]  /*4ce0*/  FFMA.FTZ R79, R46.reuse, R165, -R79 ;  /* 0x000000a52e4f7223 */ /* 0x040fe2000001084f */
[----:B------:R-:W-:Y:S01]  /*4cf0*/  FFMA.FTZ R78, R46, R167, R78 ;  /* 0x000000a72e4e7223 */ /* 0x000fe2000001004e */
[C---:B------:R-:W-:Y:S01]  /*4d00*/  FFMA.FTZ R76, R45.reuse, R164, -R76 ;  /* 0x000000a42d4c7223 */ /* 0x040fe2000001084c */
[----:B------:R-:W-:Y:S01]  /*4d10*/  FFMA.FTZ R47, R45, R166, R47 ;  /* 0x000000a62d2f7223 */ /* 0x000fe2000001002f */
[----:B------:R-:W-:Y:S02]  /*4d20*/  F2FP.BF16.F32.PACK_AB R45, R81, R86 ;  /* 0x00000056512d723e */ /* 0x000fe400000010ff */
[----:B------:R-:W-:-:S02]  /*4d30*/  F2FP.BF16.F32.PACK_AB R78, R78, R79 ;  /* 0x0000004f4e4e723e */ /* 0x000fc400000010ff */
[----:B------:R-:W-:Y:S02]  /*4d40*/  F2FP.BF16.F32.PACK_AB R44, R47, R76 ;  /* 0x0000004c2f2c723e */ /* 0x000fe400000010ff */
[----:B------:R-:W-:Y:S01]  /*4d50*/  F2FP.BF16.F32.PACK_AB R46, R77, R88 ;  /* 0x000000584d2e723e */ /* 0x000fe200000010ff */
[----:B------:R-:W-:-:S07]  /*4d60*/  IMAD.MOV.U32 R47, RZ, RZ, R78 ;  /* 0x000000ffff2f7224 */ /* 0x000fce00078e004e */
.L_x_490:
[----:B------:R-:W-:Y:S05]  /*4d70*/  BSYNC B2 ;  /* 0x0000000000027941 */ /* 0x000fea0003800000 */
.L_x_489:
[----:B--2---:R1:W-:Y:S02]  /*4d80*/  STG.E.128 desc[UR60][R50.64+0x140], R44 ;  /* 0x0001402c32007986 */ /* 0x0043e4000c101d3c */
.L_x_468:
[----:B------:R-:W-:Y:S05]  /*4d90*/  BSYNC B1 ;  /* 0x0000000000017941 */ /* 0x000fea0003800000 */
.L_x_467:
[----:B------:R-:W-:Y:S05]  /*4da0*/  @P4 BRA `(.L_x_491) ;  /* 0x0000005400884947 */ /* 0x000fea0003800000 */
[----:B------:R-:W-:Y:S01]  /*4db0*/  ISETP.NE.AND P3, PT, R30, RZ, PT ;  /* 0x000000ff1e00720c */ /* 0x000fe20003f65270 */
[----:B------:R-:W-:-:S12]  /*4dc0*/  BSSY B1, `(.L_x_492) ;  /* 0x0000036000017945 */ /* 0x000fd80003800000 */
[----:B------:R-:W-:Y:S05]  /*4dd0*/  @!P3 BRA `(.L_x_493) ;  /* 0x0000000000d0b947 */ /* 0x000fea0003800000 */
[----:B-1234-:R1:W2:Y:S01]  /*4de0*/  LDS.128 R44, [R40+0x23000] ;  /* 0x02300000282c7984 */ /* 0x01e2a20000000c00 */
[----:B------:R-:W-:Y:S01]  /*4df0*/  ISETP.GE.AND P3, PT, R16, R101, PT ;  /* 0x000000651000720c */ /* 0x000fe20003f66270 */
[----:B------:R-:W-:-:S12]  /*4e00*/  BSSY B2, `(.L_x_494) ;  /* 0x0000030000027945 */ /* 0x000fd80003800000 */
[----:B-1----:R-:W-:Y:S05]  /*4e10*/  @P3 BRA `(.L_x_495) ;  /* 0x0000000000b83947 */ /* 0x002fea0003800000 */
[--C-:B------:R-:W-:Y:S01]  /*4e20*/  SHF.R.U64 R77, R74, 0x10, R75.reuse ;  /* 0x000000104a4d7819 */ /* 0x100fe2000000124b */
[----:B--2---:R-:W-:Y:S01]  /*4e30*/  IMAD.U32 R50, R46, 0x10000, RZ ;  /* 0x000100002e327824 */ /* 0x004fe200078e00ff */
[----:B------:R-:W-:Y:S02]  /*4e40*/  SHF.R.U32.HI R74, RZ, 0x10, R75 ;  /* 0x00000010ff4a7819 */ /* 0x000fe4000001164b */
[--C-:B------:R-:W-:Y:S02]  /*4e50*/  SHF.R.U32.HI R76, RZ, 0x10, R73.reuse ;  /* 0x00000010ff4c7819 */ /* 0x100fe40000011649 */
[----:B------:R-:W-:Y:S01]  /*4e60*/  SHF.R.U64 R79, R72, 0x10, R73 ;  /* 0x00000010484f7819 */ /* 0x000fe20000001249 */
[----:B------:R-:W-:Y:S01]  /*4e70*/  IMAD.U32 R72, R47, 0x10000, RZ ;  /* 0x000100002f487824 */ /* 0x000fe200078e00ff */
[----:B------:R-:W-:Y:S02]  /*4e80*/  PRMT R181, R181, 0x5410, R74 ;  /* 0x00005410b5b57816 */ /* 0x000fe4000000004a */
[----:B------:R-:W-:-:S02]  /*4e90*/  PRMT R163, R163, 0x5410, R76 ;  /* 0x00005410a3a37816 */ /* 0x000fc4000000004c */
[----:B------:R-:W-:Y:S01]  /*4ea0*/  PRMT R180, R180, 0x5410, R77 ;  /* 0x00005410b4b47816 */ /* 0x000fe2000000004d */
[----:B------:R-:W-:Y:S01]  /*4eb0*/  IMAD.U32 R77, R181, 0x10000, RZ ;  /* 0x00010000b54d7824 */ /* 0x000fe200078e00ff */
[----:B------:R-:W-:Y:S01]  /*4ec0*/  LOP3.LUT R51, R46, 0xffff0000, RZ, 0xc0, !PT ;  /* 0xffff00002e337812 */ /* 0x000fe200078ec0ff */
[----:B------:R-:W-:Y:S01]  /*4ed0*/  IMAD.U32 R75, R163, 0x10000, RZ ;  /* 0x00010000a34b7824 */ /* 0x000fe200078e00ff */
[----:B------:R-:W-:Y:S01]  /*4ee0*/  LOP3.LUT R73, R47, 0xffff0000, RZ, 0xc0, !PT ;  /* 0xffff00002f497812 */ /* 0x000fe200078ec0ff */
[----:B------:R-:W-:Y:S01]  /*4ef0*/  IMAD.U32 R46, R45, 0x10000, RZ ;  /* 0x000100002d2e7824 */ /* 0x000fe200078e00ff */
[----:B------:R-:W-:Y:S01]  /*4f00*/  PRMT R162, R162, 0x5410, R79 ;  /* 0x00005410a2a27816 */ /* 0x000fe2000000004f */
[----:B------:R-:W-:Y:S01]  /*4f10*/  FMUL.FTZ R81, R51, R77 ;  /* 0x0000004d33517220 */ /* 0x000fe20000410000 */
[----:B------:R-:W-:Y:S01]  /*4f20*/  LOP3.LUT R47, R45, 0xffff0000, RZ, 0xc0, !PT ;  /* 0xffff00002d2f7812 */ /* 0x000fe200078ec0ff */
[-C--:B------:R-:W-:Y:S01]  /*4f30*/  FMUL.FTZ R51, R51, R75.reuse ;  /* 0x0000004b33337220 */ /* 0x080fe20000410000 */
[----:B------:R-:W-:Y:S01]  /*4f40*/  LOP3.LUT R76, R180, 0xffff0000, RZ, 0xc0, !PT ;  /* 0xffff0000b44c7812 */ /* 0x000fe200078ec0ff */
[----:B------:R-:W-:Y:S01]  /*4f50*/  IMAD.U32 R45, R44, 0x10000, RZ ;  /* 0x000100002c2d7824 */ /* 0x000fe200078e00ff */
[----:B------:R-:W-:Y:S01]  /*4f60*/  LOP3.LUT R74, R162, 0xffff0000, RZ, 0xc0, !PT ;  /* 0xffff0000a24a7812 */ /* 0x000fe200078ec0ff */
[----:B------:R-:W-:Y:S01]  /*4f70*/  FFMA.FTZ R81, R50, R75, -R81 ;  /* 0x0000004b32517223 */ /* 0x000fe20000010851 */
[----:B------:R-:W-:Y:S01]  /*4f80*/  LOP3.LUT R181, R181, 0xffff0000, RZ, 0xc0, !PT ;  /* 0xffff0000b5b57812 */ /* 0x000fe200078ec0ff */
[----:B------:R-:W-:Y:S01]  /*4f90*/  FMUL.FTZ R79, R47, R76 ;  /* 0x0000004c2f4f7220 */ /* 0x000fe20000410000 */
[----:B------:R-:W-:Y:S01]  /*4fa0*/  LOP3.LUT R163, R163, 0xffff0000, RZ, 0xc0, !PT ;  /* 0xffff0000a3a37812 */ /* 0x000fe200078ec0ff */
[-C--:B------:R-:W-:Y:S01]  /*4fb0*/  FMUL.FTZ R47, R47, R74.reuse ;  /* 0x0000004a2f2f7220 */ /* 0x080fe20000410000 */
[----:B------:R-:W-:Y:S01]  /*4fc0*/  LOP3.LUT R44, R44, 0xffff0000, RZ, 0xc0, !PT ;  /* 0xffff00002c2c7812 */ /* 0x000fe200078ec0ff */
[----:B------:R-:W-:Y:S01]  /*4fd0*/  FFMA.FTZ R79, R46, R74, -R79 ;  /* 0x0000004a2e4f7223 */ /* 0x000fe2000001084f */
[----:B------:R-:W-:-:S02]  /*4fe0*/  IMAD.U32 R180, R180, 0x10000, RZ ;  /* 0x00010000b4b47824 */ /* 0x000fc400078e00ff */
[----:B------:R-:W-:Y:S01]  /*4ff0*/  FFMA.FTZ R50, R50, R77, R51 ;  /* 0x0000004d32327223 */ /* 0x000fe20000010033 */
[----:B------:R-:W-:Y:S02]  /*5000*/  IMAD.U32 R162, R162, 0x10000, RZ ;  /* 0x00010000a2a27824 */ /* 0x000fe400078e00ff */
[C---:B------:R-:W-:Y:S01]  /*5010*/  FMUL.FTZ R51, R73.reuse, R181 ;  /* 0x000000b549337220 */ /* 0x040fe20000410000 */
[-C--:B------:R-:W-:Y:S01]  /*5020*/  FMUL.FTZ R74, R73, R163.reuse ;  /* 0x000000a3494a7220 */ /* 0x080fe20000410000 */
[----:B------:R-:W-:Y:S01]  /*5030*/  FFMA.FTZ R76, R46, R76, R47 ;  /* 0x0000004c2e4c7223 */ /* 0x000fe2000001002f */
[C---:B------:R-:W-:Y:S01]  /*5040*/  FMUL.FTZ R46, R44.reuse, R180 ;  /* 0x000000b42c2e7220 */ /* 0x040fe20000410000 */
[-C--:B------:R-:W-:Y:S01]  /*5050*/  FMUL.FTZ R47, R44, R162.reuse ;  /* 0x000000a22c2f7220 */ /* 0x080fe20000410000 */
[C---:B------:R-:W-:Y:S01]  /*5060*/  FFMA.FTZ R51, R72.reuse, R163, -R51 ;  /* 0x000000a348337223 */ /* 0x040fe20000010833 */
[----:B------:R-:W-:Y:S01]  /*5070*/  FFMA.FTZ R74, R72, R181, R74 ;  /* 0x000000b5484a7223 */ /* 0x000fe2000001004a */
[C---:B------:R-:W-:Y:S01]  /*5080*/  FFMA.FTZ R46, R45.reuse, R162, -R46 ;  /* 0x000000a22d2e7223 */ /* 0x040fe2000001082e */
[----:B------:R-:W-:Y:S01]  /*5090*/  FFMA.FTZ R47, R45, R180, R47 ;  /* 0x000000b42d2f7223 */ /* 0x000fe2000001002f */
[----:B------:R-:W-:-:S02]  /*50a0*/  F2FP.BF16.F32.PACK_AB R50, R50, R81 ;  /* 0x000000513232723e */ /* 0x000fc400000010ff */
[----:B------:R-:W-:Y:S02]  /*50b0*/  F2FP.BF16.F32.PACK_AB R51, R74, R51 ;  /* 0x000000334a33723e */ /* 0x000fe400000010ff */
[----:B------:R-:W-:Y:S01]  /*50c0*/  F2FP.BF16.F32.PACK_AB R44, R47, R46 ;  /* 0x0000002e2f2c723e */ /* 0x000fe200000010ff */
[----:B------:R-:W-:Y:S01]  /*50d0*/  IMAD.MOV.U32 R46, RZ, RZ, R50 ;  /* 0x000000ffff2e7224 */ /* 0x000fe200078e0032 */
[----:B------:R-:W-:Y:S02]  /*50e0*/  F2FP.BF16.F32.PACK_AB R45, R76, R79 ;  /* 0x0000004f4c2d723e */ /* 0x000fe400000010ff */
[----:B------:R-:W-:-:S07]  /*50f0*/  MOV R47, R51 ;  /* 0x00000033002f7202 */ /* 0x000fce0000000f00 */
.L_x_495:
[----:B------:R-:W-:Y:S05]  /*5100*/  BSYNC B2 ;  /* 0x0000000000027941 */ /* 0x000fea0003800000 */
.L_x_494:
[----:B--2---:R1:W-:Y:S02]  /*5110*/  STG.E.128 desc[UR60][R48.64], R44 ;  /* 0x0000002c30007986 */ /* 0x0043e4000c101d3c */
.L_x_493:
[----:B------:R-:W-:Y:S05]  /*5120*/  BSYNC B1 ;  /* 0x0000000000017941 */ /* 0x000fea0003800000 */
.L_x_492:
        /* <DEDUP_REMOVED lines=8> */
[----:B------:R-:W-:Y:S01]  /*51b0*/  SHF.R.U64 R72, R70, 0x10, R71 ;  /* 0x0000001046487819 */ /* 0x000fe20000001247 */
[----:B--2---:R-:W-:Y:S01]  /*51c0*/  IMAD.U32 R50, R46, 0x10000, RZ ;  /* 0x000100002e327824 */ /* 0x004fe200078e00ff */
[----:B------:R-:W-:Y:S01]  /*51d0*/  SHF.R.U64 R73, R68, 0x10, R69 ;  /* 0x0000001044497819 */ /* 0x000fe20000001245 */
[----:B------:R-:W-:Y:S01]  /*51e0*/  IMAD.U32 R68, R47, 0x10000, RZ ;  /* 0x000100002f447824 */ /* 0x000fe200078e00ff */
[----:B------:R-:W-:Y:S02]  /*51f0*/  SHF.R.U32.HI R70, RZ, 0x10, R71 ;  /* 0x00000010ff467819 */ /* 0x000fe40000011647 */
[----:B------:R-:W-:Y:S02]  /*5200*/  SHF.R.U32.HI R74, RZ, 0x10, R69 ;  /* 0x00000010ff4a7819 */ /* 0x000fe40000011645 */
[----:B------:R-:W-:Y:S02]  /*5210*/  PRMT R177, R177, 0x5410, R72 ;  /* 0x00005410b1b17816 */ /* 0x000fe40000000048 */
[----:B------:R-:W-:-:S02]  /*5220*/  PRMT R160, R160, 0x5410, R73 ;  /* 0x00005410a0a07816 */ /* 0x000fc40000000049 */
[----:B------:R-:W-:Y:S02]  /*5230*/  PRMT R179, R179, 0x5410, R70 ;  /* 0x00005410b3b37816 */ /* 0x000fe40000000046 */
[----:B------:R-:W-:Y:S02]  /*5240*/  LOP3.LUT R69, R47, 0xffff0000, RZ, 0xc0, !PT ;  /* 0xffff00002f457812 */ /* 0x000fe400078ec0ff */
[----:B------:R-:W-:Y:S01]  /*5250*/  PRMT R161, R161, 0x5410, R74 ;  /* 0x00005410a1a17816 */ /* 0x000fe2000000004a */
[----:B------:R-:W-:Y:S01]  /*5260*/  IMAD.U32 R73, R179, 0x10000, RZ ;  /* 0x00010000b3497824 */ /* 0x000fe200078e00ff */
[----:B------:R-:W-:Y:S02]  /*5270*/  LOP3.LUT R47, R45, 0xffff0000, RZ, 0xc0, !PT ;  /* 0xffff00002d2f7812 */ /* 0x000fe400078ec0ff */
[----:B------:R-:W-:Y:S01]  /*5280*/  LOP3.LUT R72, R177, 0xffff0000, RZ, 0xc0, !PT ;  /* 0xffff0000b1487812 */ /* 0x000fe200078ec0ff */
[----:B------:R-:W-:Y:S01]  /*5290*/  IMAD.U32 R71, R161, 0x10000, RZ ;  /* 0x00010000a1477824 */ /* 0x000fe200078e00ff */
[----:B------:R-:W-:Y:S01]  /*52a0*/  LOP3.LUT R70, R160, 0xffff0000, RZ, 0xc0, !PT ;  /* 0xffff0000a0467812 */ /* 0x000fe200078ec0ff */
[----:B------:R-:W-:Y:S01]  /*52b0*/  IMAD.U32 R177, R177, 0x10000, RZ ;  /* 0x00010000b1b17824 */ /* 0x000fe200078e00ff */
[----:B------:R-:W-:Y:S01]  /*52c0*/  LOP3.LUT R51, R46, 0xffff0000, RZ, 0xc0, !PT ;  /* 0xffff00002e337812 */ /* 0x000fe200078ec0ff */
[----:B------:R-:W-:-:S02]  /*52d0*/  IMAD.U32 R46, R45, 0x10000, RZ ;  /* 0x000100002d2e7824 */ /* 0x000fc400078e00ff */
[C---:B------:R-:W-:Y:S01]  /*52e0*/  FMUL.FTZ R75, R47.reuse, R72 ;  /* 0x000000482f4b7220 */ /* 0x040fe20000410000 */
[C---:B------:R-:W-:Y:S02]  /*52f0*/  IMAD.U32 R45, R44.reuse, 0x10000, RZ ;  /* 0x000100002c2d7824 */ /* 0x040fe400078e00ff */
[-C--:B------:R-:W-:Y:S01]  /*5300*/  FMUL.FTZ R47, R47, R70.reuse ;  /* 0x000000462f2f7220 */ /* 0x080fe20000410000 */
[----:B------:R-:W-:Y:S01]  /*5310*/  LOP3.LUT R44, R44, 0xffff0000, RZ, 0xc0, !PT ;  /* 0xffff00002c2c7812 */ /* 0x000fe200078ec0ff */
[C---:B------:R-:W-:Y:S01]  /*5320*/  FMUL.FTZ R77, R51.reuse, R73 ;  /* 0x00000049334d7220 */ /* 0x040fe20000410000 */
[-C--:B------:R-:W-:Y:S01]  /*5330*/  FMUL.FTZ R51, R51, R71.reuse ;  /* 0x0000004733337220 */ /* 0x080fe20000410000 */
[----:B------:R-:W-:Y:S01]  /*5340*/  LOP3.LUT R179, R179, 0xffff0000, RZ, 0xc0, !PT ;  /* 0xffff0000b3b37812 */ /* 0x000fe200078ec0ff */
[----:B------:R-:W-:Y:S01]  /*5350*/  IMAD.U32 R160, R160, 0x10000, RZ ;  /* 0x00010000a0a07824 */ /* 0x000fe200078e00ff */
[----:B------:R-:W-:Y:S01]  /*5360*/  LOP3.LUT R161, R161, 0xffff0000, RZ, 0xc0, !PT ;  /* 0xffff0000a1a17812 */ /* 0x000fe200078ec0ff */
[C---:B------:R-:W-:Y:S01]  /*5370*/  FFMA.FTZ R75, R46.reuse, R70, -R75 ;  /* 0x000000462e4b7223 */ /* 0x040fe2000001084b */
[----:B------:R-:W-:Y:S01]  /*5380*/  FFMA.FTZ R72, R46, R72, R47 ;  /* 0x000000482e487223 */ /* 0x000fe2000001002f */
[----:B------:R-:W-:Y:S01]  /*5390*/  FFMA.FTZ R77, R50, R71, -R77 ;  /* 0x00000047324d7223 */ /* 0x000fe2000001084d */
[----:B------:R-:W-:Y:S01]  /*53a0*/  FMUL.FTZ R46, R44, R177 ;  /* 0x000000b12c2e7220 */ /* 0x000fe20000410000 */
[----:B------:R-:W-:Y:S01]  /*53b0*/  FFMA.FTZ R50, R50, R73, R51 ;  /* 0x0000004932327223 */ /* 0x000fe20000010033 */
[-C--:B------:R-:W-:Y:S01]  /*53c0*/  FMUL.FTZ R44, R44, R160.reuse ;  /* 0x000000a02c2c7220 */ /* 0x080fe20000410000 */
[C---:B------:R-:W-:Y:S01]  /*53d0*/  FMUL.FTZ R47, R69.reuse, R179 ;  /* 0x000000b3452f7220 */ /* 0x040fe20000410000 */
[----:B------:R-:W-:Y:S01]  /*53e0*/  FMUL.FTZ R70, R69, R161 ;  /* 0x000000a145467220 */ /* 0x000fe20000410000 */
        /* <DEDUP_REMOVED lines=8> */
[----:B------:R-:W-:Y:S01]  /*5470*/  F2FP.BF16.F32.PACK_AB R47, R70, R47 ;  /* 0x0000002f462f723e */ /* 0x000fe200000010ff */
[----:B------:R-:W-:-:S07]  /*5480*/  IMAD.MOV.U32 R46, RZ, RZ, R50 ;  /* 0x000000ffff2e7224 */ /* 0x000fce00078e0032 */
.L_x_499:
[----:B------:R-:W-:Y:S05]  /*5490*/  BSYNC B2 ;  /* 0x0000000000027941 */ /* 0x000fea0003800000 */
.L_x_498:
[----:B--2---:R1:W-:Y:S02]  /*54a0*/  STG.E.128 desc[UR60][R48.64+0x40], R44 ;  /* 0x0000402c30007986 */ /* 0x0043e4000c101d3c */
.L_x_497:
[----:B------:R-:W-:Y:S05]  /*54b0*/  BSYNC B1 ;  /* 0x0000000000017941 */ /* 0x000fea0003800000 */
.L_x_496:
        /* <DEDUP_REMOVED lines=8> */
[--C-:B------:R-:W-:Y:S01]  /*5540*/  SHF.R.U64 R69, R66, 0x10, R67.reuse ;  /* 0x0000001042457819 */ /* 0x100fe20000001243 */
[----:B--2---:R-:W-:Y:S01]  /*5550*/  IMAD.U32 R50, R46, 0x10000, RZ ;  /* 0x000100002e327824 */ /* 0x004fe200078e00ff */
[----:B------:R-:W-:Y:S02]  /*5560*/  SHF.R.U32.HI R66, RZ, 0x10, R67 ;  /* 0x00000010ff427819 */ /* 0x000fe40000011643 */
[--C-:B------:R-:W-:Y:S02]  /*5570*/  SHF.R.U32.HI R68, RZ, 0x10, R65.reuse ;  /* 0x00000010ff447819 */ /* 0x100fe40000011641 */
[----:B------:R-:W-:Y:S02]  /*5580*/  PRMT R159, R159, 0x5410, R66 ;  /* 0x000054109f9f7816 */ /* 0x000fe40000000042 */
[----:B------:R-:W-:Y:S01]  /*5590*/  SHF.R.U64 R71, R64, 0x10, R65 ;  /* 0x0000001040477819 */ /* 0x000fe20000001241 */
[----:B------:R-:W-:Y:S01]  /*55a0*/  IMAD.U32 R64, R47, 0x10000, RZ ;  /* 0x000100002f407824 */ /* 0x000fe200078e00ff */
        /* <DEDUP_REMOVED lines=21> */
[----:B------:R-:W-:Y:S01]  /*5700*/  FFMA.FTZ R50, R50, R69, R51 ;  /* 0x0000004532327223 */ /* 0x000fe20000010033 */
[----:B------:R-:W-:-:S02]  /*5710*/  IMAD.U32 R158, R158, 0x10000, RZ ;  /* 0x000100009e9e7824 */ /* 0x000fc400078e00ff */
[C---:B------:R-:W-:Y:S01]  /*5720*/  FMUL.FTZ R51, R65.reuse, R159 ;  /* 0x0000009f41337220 */ /* 0x040fe20000410000 */
[----:B------:R-:W-:Y:S02]  /*5730*/  IMAD.U32 R156, R156, 0x10000, RZ ;  /* 0x000100009c9c7824 */ /* 0x000fe400078e00ff */
        /* <DEDUP_REMOVED lines=14> */
.L_x_503:
[----:B------:R-:W-:Y:S05]  /*5820*/  BSYNC B2 ;  /* 0x0000000000027941 */ /* 0x000fea0003800000 */
.L_x_502:
[----:B--2---:R1:W-:Y:S02]  /*5830*/  STG.E.128 desc[UR60][R48.64+0x80], R44 ;  /* 0x0000802c30007986 */ /* 0x0043e4000c101d3c */
.L_x_501:
[----:B------:R-:W-:Y:S05]  /*5840*/  BSYNC B1 ;  /* 0x0000000000017941 */ /* 0x000fea0003800000 */
.L_x_500:
        /* <DEDUP_REMOVED lines=54> */
.L_x_507:
[----:B------:R-:W-:Y:S05]  /*5bb0*/  BSYNC B2 ;  /* 0x0000000000027941 */ /* 0x000fea0003800000 */
.L_x_506:
[----:B--2---:R1:W-:Y:S02]  /*5bc0*/  STG.E.128 desc[UR60][R48.64+0xc0], R44 ;  /* 0x0000c02c30007986 */ /* 0x0043e4000c101d3c */
.L_x_505:
[----:B------:R-:W-:Y:S05]  /*5bd0*/  BSYNC B1 ;  /* 0x0000000000017941 */ /* 0x000fea0003800000 */
.L_x_504:
        /* <DEDUP_REMOVED lines=54> */
.L_x_511:
[----:B------:R-:W-:Y:S05]  /*5f40*/  BSYNC B2 ;  /* 0x0000000000027941 */ /* 0x000fea0003800000 */
.L_x_510:
[----:B--2---:R1:W-:Y:S02]  /*5f50*/  STG.E.128 desc[UR60][R48.64+0x100], R44 ;  /* 0x0001002c30007986 */ /* 0x0043e4000c101d3c */
.L_x_509:
[----:B------:R-:W-:Y:S05]  /*5f60*/  BSYNC B1 ;  /* 0x0000000000017941 */ /* 0x000fea0003800000 */
.L_x_508:
[----:B------:R-:W-:-:S13]  /*5f70*/  ISETP.NE.AND P3, PT, R38, RZ, PT ;  /* 0x000000ff2600720c */ /* 0x000fda0003f65270 */
        /* <DEDUP_REMOVED lines=18> */
[----:B------:R-:W-:Y:S02]  /*60a0*/  LOP3.LUT R53, R47, 0xffff0000, RZ, 0xc0, !PT ;  /* 0xffff00002f357812 */ /* 0x000fe400078ec0ff */
[----:B------:R-:W-:Y:S01]  /*60b0*/  PRMT R93, R93, 0x5410, R56 ;  /* 0x000054105d5d7816 */ /* 0x000fe20000000038 */
[----:B------:R-:W-:Y:S01]  /*60c0*/  FMUL.FTZ R61, R51, R57 ;  /* 0x00000039333d7220 */ /* 0x000fe20000410000 */
[----:B------:R-:W-:Y:S01]  /*60d0*/  LOP3.LUT R47, R45, 0xffff0000, RZ, 0xc0, !PT ;  /* 0xffff00002d2f7812 */ /* 0x000fe200078ec0ff */
[----:B------:R-:W-:Y:S01]  /*60e0*/  IMAD.U32 R45, R44, 0x10000, RZ ;  /* 0x000100002c2d7824 */ /* 0x000fe200078e00ff */
[C---:B------:R-:W-:Y:S01]  /*60f0*/  LOP3.LUT R56, R94.reuse, 0xffff0000, RZ, 0xc0, !PT ;  /* 0xffff00005e387812 */ /* 0x040fe200078ec0ff */
[----:B------:R-:W-:Y:S01]  /*6100*/  IMAD.U32 R94, R94, 0x10000, RZ ;  /* 0x000100005e5e7824 */ /* 0x000fe200078e00ff */
[----:B------:R-:W-:-:S02]  /*6110*/  SHF.L.U32 R55, R92, 0x10, RZ ;  /* 0x000000105c377819 */ /* 0x000fc400000006ff */
[----:B------:R-:W-:Y:S01]  /*6120*/  LOP3.LUT R54, R93, 0xffff0000, RZ, 0xc0, !PT ;  /* 0xffff00005d367812 */ /* 0x000fe200078ec0ff */
[----:B------:R-:W-:Y:S01]  /*6130*/  FMUL.FTZ R59, R47, R56 ;  /* 0x000000382f3b7220 */ /* 0x000fe20000410000 */
[----:B------:R-:W-:Y:S01]  /*6140*/  LOP3.LUT R95, R95, 0xffff0000, RZ, 0xc0, !PT ;  /* 0xffff00005f5f7812 */ /* 0x000fe200078ec0ff */
[-C--:B------:R-:W-:Y:S01]  /*6150*/  FMUL.FTZ R51, R51, R55.reuse ;  /* 0x0000003733337220 */ /* 0x080fe20000410000 */
[----:B------:R-:W-:Y:S01]  /*6160*/  LOP3.LUT R92, R92, 0xffff0000, RZ, 0xc0, !PT ;  /* 0xffff00005c5c7812 */ /* 0x000fe200078ec0ff */
[----:B------:R-:W-:Y:S01]  /*6170*/  FFMA.FTZ R61, R50, R55, -R61 ;  /* 0x00000037323d7223 */ /* 0x000fe2000001083d */
[-C--:B------:R-:W-:Y:S01]  /*6180*/  FMUL.FTZ R47, R47, R54.reuse ;  /* 0x000000362f2f7220 */ /* 0x080fe20000410000 */
[----:B------:R-:W-:Y:S01]  /*6190*/  LOP3.LUT R44, R44, 0xffff0000, RZ, 0xc0, !PT ;  /* 0xffff00002c2c7812 */ /* 0x000fe200078ec0ff */
[----:B------:R-:W-:Y:S01]  /*61a0*/  FFMA.FTZ R59, R46, R54, -R59 ;  /* 0x000000362e3b7223 */ /* 0x000fe2000001083b */
[----:B------:R-:W-:Y:S01]  /*61b0*/  FFMA.FTZ R50, R50, R57, R51 ;  /* 0x0000003932327223 */ /* 0x000fe20000010033 */
[----:B------:R-:W-:-:S02]  /*61c0*/  IMAD.U32 R93, R93, 0x10000, RZ ;  /* 0x000100005d5d7824 */ /* 0x000fc400078e00ff */
[C---:B------:R-:W-:Y:S01]  /*61d0*/  FMUL.FTZ R51, R53.reuse, R95 ;  /* 0x0000005f35337220 */ /* 0x040fe20000410000 */
[----:B------:R-:W-:Y:S01]  /*61e0*/  FMUL.FTZ R54, R53, R92 ;  /* 0x0000005c35367220 */ /* 0x000fe20000410000 */
[----:B------:R-:W-:Y:S01]  /*61f0*/  FFMA.FTZ R56, R46, R56, R47 ;  /* 0x000000382e387223 */ /* 0x000fe2000001002f */
[C---:B------:R-:W-:Y:S01]  /*6200*/  FMUL.FTZ R46, R44.reuse, R94 ;  /* 0x0000005e2c2e7220 */ /* 0x040fe20000410000 */
[----:B------:R-:W-:Y:S01]  /*6210*/  FMUL.FTZ R47, R44, R93 ;  /* 0x0000005d2c2f7220 */ /* 0x000fe20000410000 */
[C---:B------:R-:W-:Y:S01]  /*6220*/  FFMA.FTZ R51, R52.reuse, R92, -R51 ;  /* 0x0000005c34337223 */ /* 0x040fe20000010833 */
[----:B------:R-:W-:Y:S01]  /*6230*/  FFMA.FTZ R54, R52, R95, R54 ;  /* 0x0000005f34367223 */ /* 0x000fe20000010036 */
[C---:B------:R-:W-:Y:S01]  /*6240*/  FFMA.FTZ R46, R45.reuse, R93, -R46 ;  /* 0x0000005d2d2e7223 */ /* 0x040fe2000001082e */
[----:B------:R-:W-:Y:S01]  /*6250*/  FFMA.FTZ R47, R45, R94, R47 ;  /* 0x0000005e2d2f7223 */ /* 0x000fe2000001002f */
[----:B------:R-:W-:Y:S02]  /*6260*/  F2FP.BF16.F32.PACK_AB R50, R50, R61 ;  /* 0x0000003d3232723e */ /* 0x000fe400000010ff */
[----:B------:R-:W-:-:S02]  /*6270*/  F2FP.BF16.F32.PACK_AB R51, R54, R51 ;  /* 0x000000333633723e */ /* 0x000fc400000010ff */
[----:B------:R-:W-:Y:S01]  /*6280*/  F2FP.BF16.F32.PACK_AB R44, R47, R46 ;  /* 0x0000002e2f2c723e */ /* 0x000fe200000010ff */
[----:B------:R-:W-:Y:S01]  /*6290*/  IMAD.MOV.U32 R46, RZ, RZ, R50 ;  /* 0x000000ffff2e7224 */ /* 0x000fe200078e0032 */
[----:B------:R-:W-:Y:S01]  /*62a0*/  F2FP.BF16.F32.PACK_AB R45, R56, R59 ;  /* 0x0000003b382d723e */ /* 0x000fe200000010ff */
[----:B------:R-:W-:-:S07]  /*62b0*/  IMAD.MOV.U32 R47, RZ, RZ, R51 ;  /* 0x000000ffff2f7224 */ /* 0x000fce00078e0033 */
.L_x_513:
[----:B------:R-:W-:Y:S05]  /*62c0*/  BSYNC B1 ;  /* 0x0000000000017941 */ /* 0x000fea0003800000 */
.L_x_512:
[----:B--2---:R1:W-:Y:S01]  /*62d0*/  STG.E.128 desc[UR60][R48.64+0x140], R44 ;  /* 0x0001402c30007986 */ /* 0x0043e2000c101d3c */
[----:B------:R-:W-:Y:S05]  /*62e0*/  BRA `(.L_x_491) ;  /* 0x0000004000387947 */ /* 0x000fea0003800000 */
.L_x_459:
        /* <DEDUP_REMOVED lines=19> */
[----:B------:R-:W-:Y:S02]  /*6420*/  CS2R R52, SRZ ;  /* 0x0000000000347805 */ /* 0x000fe4000001ff00 */
[----:B------:R-:W-:Y:S01]  /*6430*/  CS2R R66, SRZ ;  /* 0x0000000000427805 */ /* 0x000fe2000001ff00 */
[----:B------:R-:W-:Y:S01]  /*6440*/  IMAD.X R45, R43, 0x1, R15, P2 ;  /* 0x000000012b2d7824 */ /* 0x000fe200010e060f */
[----:B------:R-:W-:Y:S02]  /*6450*/  LEA R68, P2, R44, UR4, 0x1 ;  /* 0x000000042c447c11 */ /* 0x000fe4000f8408ff */
[----:B------:R-:W-:-:S02]  /*6460*/  CS2R R64, SRZ ;  /* 0x0000000000407805 */ /* 0x000fc4000001ff00 */
[----:B------:R-:W-:Y:S01]  /*6470*/  LEA.HI.X R69, R44, UR5, R45, 0x1, P2 ;  /* 0x000000052c457c11 */ /* 0x000fe200090f0c2d */
[----:B------:R-:W-:Y:S01]  /*6480*/  ULDC.64 UR4, c[0x0][0x3e0] ;  /* 0x0000f80000047ab9 */ /* 0x000fe20000000a00 */
[----:B------:R-:W-:-:S05]  /*6490*/  IADD3 R44, P2, R110, R92, RZ ;  /* 0x0000005c6e2c7210 */ /* 0x000fca0007f5e0ff */
[----:B------:R-:W-:Y:S01]  /*64a0*/  IMAD.X R45, R100, 0x1, R13, P2 ;  /* 0x00000001642d7824 */ /* 0x000fe200010e060d */
[----:B------:R-:W-:-:S04]  /*64b0*/  LEA R72, P2, R44, UR4, 0x1 ;  /* 0x000000042c487c11 */ /* 0x000fc8000f8408ff */
[----:B------:R-:W-:Y:S02]  /*64c0*/  LEA.HI.X R73, R44, UR5, R45, 0x1, P2 ;  /* 0x000000052c497c11 */ /* 0x000fe400090f0c2d */
[----:B------:R-:W-:Y:S02]  /*64d0*/  ISETP.GE.AND P2, PT, R22, R101, PT ;  /* 0x000000651600720c */ /* 0x000fe40003f46270 */
[----:B------:R-:W-:Y:S02]  /*64e0*/  CS2R R50, SRZ ;  /* 0x0000000000327805 */ /* 0x000fe4000001ff00 */
[----:B------:R-:W-:Y:S02]  /*64f0*/  CS2R R48, SRZ ;  /* 0x0000000000307805 */ /* 0x000fe4000001ff00 */
[----:B------:R-:W-:Y:S02]  /*6500*/  CS2R R62, SRZ ;  /* 0x00000000003e7805 */ /* 0x000fe4000001ff00 */
[----:B------:R-:W-:-:S05]  /*6510*/  CS2R R60, SRZ ;  /* 0x00000000003c7805 */ /* 0x000fca000001ff00 */
[----:B------:R0:W5:Y:S04]  /*6520*/  @!P2 LDG.E.128 R52, desc[UR60][R68.64] ;  /* 0x0000003c4434a981 */ /* 0x000168000c1e1d00 */
[----:B------:R0:W5:Y:S01]  /*6530*/  @!P2 LDG.E.128 R64, desc[UR60][R72.64] ;  /* 0x0000003c4840a981 */ /* 0x000162000c1e1d00 */
[----:B------:R-:W-:Y:S02]  /*6540*/  ISETP.GE.AND P2, PT, R205, R101, PT ;  /* 0x00000065cd00720c */ /* 0x000fe40003f46270 */
[----:B------:R-:W-:Y:S02]  /*6550*/  CS2R R46, SRZ ;  /* 0x00000000002e7805 */ /* 0x000fe4000001ff00 */
[----:B------:R-:W-:Y:S02]  /*6560*/  CS2R R44, SRZ ;  /* 0x00000000002c7805 */ /* 0x000fe4000001ff00 */
[----:B------:R-:W-:-:S02]  /*6570*/  CS2R R58, SRZ ;  /* 0x00000000003a7805 */ /* 0x000fc4000001ff00 */
[----:B------:R-:W-:-:S05]  /*6580*/  CS2R R56, SRZ ;  /* 0x0000000000387805 */ /* 0x000fca000001ff00 */
[----:B------:R0:W5:Y:S04]  /*6590*/  @!P2 LDG.E.128 R48, desc[UR60][R68.64+0x40] ;  /* 0x0000403c4430a981 */ /* 0x000168000c1e1d00 */
[----:B------:R0:W5:Y:S01]  /*65a0*/  @!P2 LDG.E.128 R60, desc[UR60][R72.64+0x40] ;  /* 0x0000403c483ca981 */ /* 0x000162000c1e1d00 */
[----:B------:R-:W-:-:S13]  /*65b0*/  ISETP.GE.AND P2, PT, R206, R101, PT ;  /* 0x00000065ce00720c */ /* 0x000fda0003f46270 */
[----:B------:R0:W5:Y:S04]  /*65c0*/  @!P2 LDG.E.128 R44, desc[UR60][R68.64+0x80] ;  /* 0x0000803c442ca981 */ /* 0x000168000c1e1d00 */
[----:B------:R0:W5:Y:S02]  /*65d0*/  @!P2 LDG.E.128 R56, desc[UR60][R72.64+0x80] ;  /* 0x0000803c4838a981 */ /* 0x000164000c1e1d00 */
.L_x_515:
[----:B------:R-:W-:Y:S05]  /*65e0*/  BSYNC B1 ;  /* 0x0000000000017941 */ /* 0x000fea0003800000 */
.L_x_514:
[----:B------:R-:W-:Y:S01]  /*65f0*/  ISETP.GE.AND P3, PT, R224, R42, PT ;  /* 0x0000002ae000720c */ /* 0x000fe20003f66270 */
[----:B------:R-:W-:Y:S01]  /*6600*/  BSSY B1, `(.L_x_516) ;  /* 0x000002e000017945 */ /* 0x000fe20003800000 */
[----:B0-----:R-:W-:Y:S02]  /*6610*/  CS2R R68, SRZ ;  /* 0x0000000000447805 */ /* 0x001fe4000001ff00 */
        /* <DEDUP_REMOVED lines=17> */
[----:B------:R-:W-:Y:S02]  /*6730*/  IADD3.X R69, R15, R43, R9, P2, P5 ;  /* 0x0000002b0f457210 */ /* 0x000fe400017ea409 */
[----:B------:R-:W-:Y:S02]  /*6740*/  CS2R R90, SRZ ;  /* 0x00000000005a7805 */ /* 0x000fe4000001ff00 */
[----:B------:R-:W-:-:S02]  /*6750*/  IADD3 R43, P2, P5, R110, R92, R8 ;  /* 0x0000005c6e2b7210 */ /* 0x000fc40007d5e008 */
[----:B------:R-:W-:Y:S02]  /*6760*/  CS2R R88, SRZ ;  /* 0x0000000000587805 */ /* 0x000fe4000001ff00 */
[----:B------:R-:W-:Y:S02]  /*6770*/  IADD3.X R100, R13, R100, R7, P2, P5 ;  /* 0x000000640d647210 */ /* 0x000fe400017ea407 */
[----:B------:R-:W-:-:S04]  /*6780*/  LEA R92, P2, R94, UR4, 0x1 ;  /* 0x000000045e5c7c11 */ /* 0x000fc8000f8408ff */
[----:B------:R-:W-:Y:S01]  /*6790*/  LEA.HI.X R93, R94, UR5, R69, 0x1, P2 ;  /* 0x000000055e5d7c11 */ /* 0x000fe200090f0c45 */
[----:B------:R-:W-:Y:S02]  /*67a0*/  ULDC.64 UR4, c[0x0][0x3e0] ;  /* 0x0000f80000047ab9 */ /* 0x000fe40000000a00 */
        /* <DEDUP_REMOVED lines=19> */
.L_x_517:
[----:B------:R-:W-:Y:S05]  /*68e0*/  BSYNC B1 ;  /* 0x0000000000017941 */ /* 0x000fea0003800000 */
.L_x_516:
[----:B------:R-:W2:Y:S01]  /*68f0*/  LDL R43, [R1+0x1c] ;  /* 0x00001c00012b7983 */ /* 0x000ea20000100800 */
[----:B0-----:R-:W-:Y:S01]  /*6900*/  IMAD.MOV.U32 R92, RZ, RZ, R45 ;  /* 0x000000ffff5c7224 */ /* 0x001fe200078e002d */
[----:B------:R-:W-:Y:S01]  /*6910*/  PRMT R179, R98, 0x7610, R179 ;  /* 0x0000761062b37816 */ /* 0x000fe200000000b3 */
[----:B------:R-:W-:Y:S02]  /*6920*/  IMAD.MOV.U32 R93, RZ, RZ, R48 ;  /* 0x000000ffff5d7224 */ /* 0x000fe400078e0030 */
[----:B------:R-:W-:Y:S01]  /*6930*/  IMAD.MOV.U32 R94, RZ, RZ, R49 ;  /* 0x000000ffff5e7224 */ /* 0x000fe200078e0031 */
[----:B------:R-:W-:Y:S01]  /*6940*/  PRMT R182, R92, 0x7610, R182 ;  /* 0x000076105cb67816 */ /* 0x000fe200000000b6 */
[----:B------:R-:W-:-:S03]  /*6950*/  IMAD.MOV.U32 R92, RZ, RZ, R51 ;  /* 0x000000ffff5c7224 */ /* 0x000fc600078e0033 */
[----:B------:R-:W-:Y:S01]  /*6960*/  PRMT R184, R94, 0x5410, R93 ;  /* 0x000054105eb87816 */ /* 0x000fe2000000005d */
[----:B------:R-:W-:Y:S02]  /*6970*/  IMAD.MOV.U32 R93, RZ, RZ, R52 ;  /* 0x000000ffff5d7224 */ /* 0x000fe400078e0034 */
[----:B------:R-:W-:-:S03]  /*6980*/  IMAD.MOV.U32 R94, RZ, RZ, R53 ;  /* 0x000000ffff5e7224 */ /* 0x000fc600078e0035 */
[----:B------:R-:W-:Y:S01]  /*6990*/  PRMT R186, R186, 0x5410, R93 ;  /* 0x00005410baba7816 */ /* 0x000fe2000000005d */
[----:B------:R-:W-:Y:S01]  /*69a0*/  IMAD.MOV.U32 R93, RZ, RZ, R56 ;  /* 0x000000ffff5d7224 */ /* 0x000fe200078e0038 */
[----:B------:R-:W-:Y:S01]  /*69b0*/  PRMT R166, R94, 0x7610, R166 ;  /* 0x000076105ea67816 */ /* 0x000fe200000000a6 */
[----:B------:R-:W-:-:S03]  /*69c0*/  IMAD.MOV.U32 R94, RZ, RZ, R57 ;  /* 0x000000ffff5e7224 */ /* 0x000fc600078e0039 */
[----:B------:R-:W-:Y:S01]  /*69d0*/  PRMT R182, R182, 0x5410, R93 ;  /* 0x00005410b6b67816 */ /* 0x000fe2000000005d */
[----:B------:R-:W-:-:S05]  /*69e0*/  IMAD.MOV.U32 R93, RZ, RZ, R60 ;  /* 0x000000ffff5d7224 */ /* 0x000fca00078e003c */
[----:B------:R-:W-:Y:S01]  /*69f0*/  PRMT R186, R93, 0x7610, R186 ;  /* 0x000076105dba7816 */ /* 0x000fe200000000ba */
[----:B------:R-:W-:-:S05]  /*6a00*/  IMAD.MOV.U32 R93, RZ, RZ, R64 ;  /* 0x000000ffff5d7224 */ /* 0x000fca00078e0040 */
[----:B------:R-:W-:Y:S01]  /*6a10*/  PRMT R190, R190, 0x5410, R93 ;  /* 0x00005410bebe7816 */ /* 0x000fe2000000005d */
[----:B-----5:R-:W-:Y:S01]  /*6a20*/  IMAD.MOV.U32 R93, RZ, RZ, R68 ;  /* 0x000000ffff5d7224 */ /* 0x020fe200078e0044 */
[----:B--2---:R-:W-:Y:S01]  /*6a30*/  R2UR UR4, R43 ;  /* 0x000000002b0472ca */ /* 0x004fe200000e0000 */
[----:B------:R-:W-:-:S05]  /*6a40*/  IMAD.MOV.U32 R43, RZ, RZ, R44 ;  /* 0x000000ffff2b7224 */ /* 0x000fca00078e002c */
[----:B------:R-:W-:Y:S01]  /*6a50*/  PRMT R181, R43, 0x5410, R97 ;  /* 0x000054102bb57816 */ /* 0x000fe20000000061 */
[----:B------:R-:W-:-:S05]  /*6a60*/  IMAD.MOV.U32 R43, RZ, RZ, R50 ;  /* 0x000000ffff2b7224 */ /* 0x000fca00078e0032 */
[----:B------:R-:W-:Y:S01]  /*6a70*/  PRMT R183, R92, 0x5410, R43 ;  /* 0x000054105cb77816 */ /* 0x000fe2000000002b */
[----:B------:R-:W-:Y:S01]  /*6a80*/  IMAD.MOV.U32 R43, RZ, RZ, R54 ;  /* 0x000000ffff2b7224 */ /* 0x000fe200078e0036 */
[----:B------:R-:W-:Y:S01]  /*6a90*/  UISETP.NE.AND UP0, UPT, UR4, 0x3, UPT ;  /* 0x000000030400788c */ /* 0x000fe2000bf05270 */
[----:B------:R-:W-:-:S03]  /*6aa0*/  IMAD.MOV.U32 R92, RZ, RZ, R55 ;  /* 0x000000ffff5c7224 */ /* 0x000fc600078e0037 */
[----:B------:R-:W-:Y:S01]  /*6ab0*/  PRMT R185, R185, 0x5410, R43 ;  /* 0x00005410b9b97816 */ /* 0x000fe2000000002b */
[----:B------:R-:W-:Y:S01]  /*6ac0*/  IMAD.MOV.U32 R43, RZ, RZ, R58 ;  /* 0x000000ffff2b7224 */ /* 0x000fe200078e003a */
[----:B------:R-:W-:Y:S01]  /*6ad0*/  PRMT R172, R172, 0x5410, R92 ;  /* 0x00005410acac7816 */ /* 0x000fe2000000005c */
[----:B------:R-:W-:Y:S01]  /*6ae0*/  IMAD.MOV.U32 R92, RZ, RZ, R59 ;  /* 0x000000ffff5c7224 */ /* 0x000fe200078e003b */
[----:B------:R-:W-:Y:S02]  /*6af0*/  PLOP3.LUT P2, PT, PT, PT, UP0, 0x80, 0x0 ;  /* 0x000000000000781c */ /* 0x000fe40003f4f008 */
[----:B------:R-:W-:Y:S01]  /*6b00*/  PRMT R179, R179, 0x5410, R43 ;  /* 0x00005410b3b37816 */ /* 0x000fe2000000002b */
[----:B------:R-:W-:Y:S01]  /*6b10*/  IMAD.MOV.U32 R43, RZ, RZ, R62 ;  /* 0x000000ffff2b7224 */ /* 0x000fe200078e003e */
[----:B------:R-:W-:Y:S01]  /*6b20*/  PRMT R180, R92, 0x5410, R94 ;  /* 0x000054105cb47816 */ /* 0x000fe2000000005e */
[----:B------:R-:W-:Y:S02]  /*6b30*/  IMAD.MOV.U32 R92, RZ, RZ, R63 ;  /* 0x000000ffff5c7224 */ /* 0x000fe400078e003f */
        /* <DEDUP_REMOVED lines=16> */
[----:B------:R-:W-:Y:S02]  /*6c40*/  IMAD.MOV.U32 R92, RZ, RZ, R75 ;  /* 0x000000ffff5c7224 */ /* 0x000fe400078e004b */
[----:B------:R-:W-:Y:S02]  /*6c50*/  IMAD.MOV.U32 R93, RZ, RZ, R72 ;  /* 0x000000ffff5d7224 */ /* 0x000fe400078e0048 */
[----:B------:R-:W-:Y:S01]  /*6c60*/  IMAD.MOV.U32 R94, RZ, RZ, R73 ;  /* 0x000000ffff5e7224 */ /* 0x000fe200078e0049 */
[----:B------:R-:W-:Y:S01]  /*6c70*/  PRMT R159, R43, 0x5410, R92 ;  /* 0x000054102b9f7816 */ /* 0x000fe2000000005c */
[----:B------:R-:W-:Y:S02]  /*6c80*/  IMAD.MOV.U32 R43, RZ, RZ, R78 ;  /* 0x000000ffff2b7224 */ /* 0x000fe400078e004e */
[----:B------:R-:W-:Y:S01]  /*6c90*/  IMAD.MOV.U32 R92, RZ, RZ, R79 ;  /* 0x000000ffff5c7224 */ /* 0x000fe200078e004f */
[----:B------:R-:W-:Y:S01]  /*6ca0*/  PRMT R160, R93, 0x5410, R94 ;  /* 0x000054105da07816 */ /* 0x000fe2000000005e */
[----:B------:R-:W-:-:S02]  /*6cb0*/  IMAD.MOV.U32 R93, RZ, RZ, R76 ;  /* 0x000000ffff5d7224 */ /* 0x000fc400078e004c */
[----:B------:R-:W-:Y:S01]  /*6cc0*/  IMAD.MOV.U32 R94, RZ, RZ, R77 ;  /* 0x000000ffff5e7224 */ /* 0x000fe200078e004d */
[----:B------:R-:W-:Y:S01]  /*6cd0*/  PRMT R175, R43, 0x5410, R92 ;  /* 0x000054102baf7816 */ /* 0x000fe2000000005c */
        /* <DEDUP_REMOVED lines=15> */
[----:B------:R-:W-:Y:S01]  /*6dd0*/  IMAD.MOV.U32 R93, RZ, RZ, R91 ;  /* 0x000000ffff5d7224 */ /* 0x000fe200078e005b */
[----:B------:R-:W-:-:S02]  /*6de0*/  MOV R94, R90 ;  /* 0x0000005a005e7202 */ /* 0x000fc40000000f00 */
[----:B------:R-:W-:Y:S02]  /*6df0*/  PRMT R178, R92, 0x5410, R43 ;  /* 0x000054105cb27816 */ /* 0x000fe4000000002b */
[----:B------:R-:W-:Y:S01]  /*6e00*/  PRMT R177, R94, 0x5410, R93 ;  /* 0x000054105eb17816 */ /* 0x000fe2000000005d */
[----:B------:R-:W-:Y:S06]  /*6e10*/  @!P2 BRA `(.L_x_518) ;  /* 0x000000000004a947 */ /* 0x000fec0003800000 */
[----:B------:R-:W-:Y:S01]  /*6e20*/  BPT.TRAP 0x1 ;  /* 0x000000040000795c */ /* 0x000fe20000300000 */
.L_x_518:
[----:B------:R-:W-:Y:S01]  /*6e30*/  IMAD R43, R19, 0x8, R18 ;  /* 0x00000008132b7824 */ /* 0x000fe200078e0212 */
[----:B------:R-:W-:Y:S01]  /*6e40*/  SHF.L.U32 R100, R207, 0x1f, RZ ;  /* 0x0000001fcf647819 */ /* 0x000fe200000006ff */
[----:B------:R-:W0:Y:S01]  /*6e50*/  LDC R146, c[0x0][0x2e4] ;  /* 0x0000b900ff927b82 */ /* 0x000e220000000800 */
[----:B------:R-:W-:Y:S02]  /*6e60*/  BSSY B1, `(.L_x_519) ;  /* 0x0000004000017945 */ /* 0x000fe40003800000 */
[----:B------:R-:W1:Y:S05]  /*6e70*/  SYNCS.PHASECHK.TRANS64.TRYWAIT P5, [R43+URZ+0x36890], R100 ;  /* 0x036890642b0075a7 */ /* 0x000e6a00080a017f */
[----:B------:R-:W2:Y:S01]  /*6e80*/  LDC.64 R126, c[0x0][0x2f0] ;  /* 0x0000bc00ff7e7b82 */ /* 0x000ea20000000a00 */
[----:B-1----:R-:W-:Y:S05]  /*6e90*/  @!P5 BRA `(.L_x_520) ;  /* 0x000001d0006cd947 */ /* 0x002fea0003800000 */
.L_x_763:
[----:B------:R-:W-:Y:S05]  /*6ea0*/  BSYNC B1 ;  /* 0x0000000000017941 */ /* 0x000fea0003800000 */
.L_x_519:
[----:B------:R-:W-:Y:S01]  /*6eb0*/  BSSY B1, `(.L_x_521) ;  /* 0x0000192000017945 */ /* 0x000fe20003800000 */
[----:B0-----:R-:W-:Y:S02]  /*6ec0*/  IMAD.IADD R149, R146, 0x1, -R124 ;  /* 0x0000000192957824 */ /* 0x001fe400078e0a7c */
[----:B------:R-:W-:Y:S01]  /*6ed0*/  IMAD.MOV.U32 R129, RZ, RZ, R96 ;  /* 0x000000ffff817224 */ /* 0x000fe200078e0060 */
[----:B------:R-:W-:Y:S06]  /*6ee0*/  @P4 BRA `(.L_x_522) ;  /* 0x0000001800384947 */ /* 0x000fec0003800000 */
[----:B------:R-:W-:Y:S01]  /*6ef0*/  ISETP.NE.AND P4, PT, R30, RZ, PT ;  /* 0x000000ff1e00720c */ /* 0x000fe20003f85270 */
[-C--:B--2---:R-:W-:Y:S01]  /*6f00*/  IMAD R92, R147, R126.reuse, RZ ;  /* 0x0000007e935c7224 */ /* 0x084fe200078e02ff */
[----:B------:R-:W-:Y:S01]  /*6f10*/  BSSY B2, `(.L_x_523) ;  /* 0x0000085000027945 */ /* 0x000fe20003800000 */
[----:B------:R-:W-:-:S04]  /*6f20*/  IMAD.WIDE.U32 R130, R204, R126, R128 ;  /* 0x0000007ecc827225 */ /* 0x000fc800078e0080 */
[----:B------:R-:W-:-:S04]  /*6f30*/  IMAD R92, R204, R127, R92 ;  /* 0x0000007fcc5c7224 */ /* 0x000fc800078e025c */
[----:B------:R-:W-:Y:S02]  /*6f40*/  IMAD.IADD R156, R92, 0x1, R131 ;  /* 0x000000015c9c7824 */ /* 0x000fe400078e0283 */
[----:B------:R-:W-:Y:S05]  /*6f50*/  @!P4 BRA `(.L_x_524) ;  /* 0x000000080000c947 */ /* 0x000fea0003800000 */
[----:B------:R-:W-:Y:S01]  /*6f60*/  SEL R92, R124, R149, !P0 ;  /* 0x000000957c5c7207 */ /* 0x000fe20004000000 */
[----:B------:R-:W-:Y:S01]  /*6f70*/  BSSY B3, `(.L_x_525) ;  /* 0x0000074000037945 */ /* 0x000fe20003800000 */
[----:B------:R-:W-:Y:S02]  /*6f80*/  IADD3 R162, P4, P5, R118, R130, R21 ;  /* 0x0000008276a27210 */ /* 0x000fe40007d9e015 */
[----:B------:R-:W-:Y:S02]  /*6f90*/  SHF.R.S32.HI R93, RZ, 0x1f, R92 ;  /* 0x0000001fff5d7819 */ /* 0x000fe4000001145c */
[----:B------:R-:W-:Y:S02]  /*6fa0*/  IADD3.X R163, R4, R156, R31, P4, P5 ;  /* 0x0000009c04a37210 */ /* 0x000fe400027ea41f */
[----:B------:R-:W-:Y:S02]  /*6fb0*/  LEA.HI R93, R93, R92, RZ, 0x4 ;  /* 0x0000005c5d5d7211 */ /* 0x000fe400078f20ff */
[----:B------:R-:W-:-:S02]  /*6fc0*/  ISETP.GE.AND P4, PT, R22, R101, PT ;  /* 0x000000651600720c */ /* 0x000fc40003f86270 */
[----:B------:R-:W-:-:S04]  /*6fd0*/  LEA.HI.SX32 R164, R93, R20, 0x1c ;  /* 0x000000145da47211 */ /* 0x000fc800078fe2ff */
[----:B------:R-:W-:-:S04]  /*6fe0*/  SHF.R.S32.HI R93, RZ, 0x1f, R164 ;  /* 0x0000001fff5d7819 */ /* 0x000fc800000114a4 */
[----:B------:R-:W-:Y:S01]  /*6ff0*/  LEA.HI R93, R93, R164, RZ, 0x3 ;  /* 0x000000a45d5d7211 */ /* 0x000fe200078f18ff */
[----:B------:R-:W-:-:S03]  /*7000*/  IMAD.SHL.U32 R164, R164, 0x8, RZ ;  /* 0x00000008a4a47824 */ /* 0x000fc600078e00ff */
[----:B------:R-:W-:Y:S02]  /*7010*/  SHF.R.S32.HI R93, RZ, 0x3, R93 ;  /* 0x00000003ff5d7819 */ /* 0x000fe4000001145d */
[----:B------:R-:W-:-:S03]  /*7020*/  LOP3.LUT R92, R209, 0x38, R164, 0xf8, !PT ;  /* 0x00000038d15c7812 */ /* 0x000fc600078ef8a4 */
[----:B------:R-:W-:Y:S01]  /*7030*/  IMAD R93, R93, 0x1c00, R211 ;  /* 0x00001c005d5d7824 */ /* 0x000fe200078e02d3 */
[----:B------:R-:W-:-:S05]  /*7040*/  LOP3.LUT R92, R92, R210, RZ, 0x3c, !PT ;  /* 0x000000d25c5c7212 */ /* 0x000fca00078e3cff */
[----:B------:R-:W-:Y:S02]  /*7050*/  IMAD.IADD R93, R93, 0x1, R92 ;  /* 0x000000015d5d7824 */ /* 0x000fe400078e025c */
[C---:B------:R-:W-:Y:S02]  /*7060*/  IMAD R92, R19.reuse, 0x5400, R143 ;  /* 0x00005400135c7824 */ /* 0x040fe400078e028f */
[----:B------:R-:W-:Y:S02]  /*7070*/  IMAD R96, R19, 0x5400, R93 ;  /* 0x0000540013607824 */ /* 0x000fe400078e025d */
[--C-:B------:R-:W-:Y:S02]  /*7080*/  IMAD R92, R92, 0x2, R18.reuse ;  /* 0x000000025c5c7824 */ /* 0x100fe400078e0212 */
[----:B------:R-:W-:-:S04]  /*7090*/  IMAD R96, R96, 0x2, R18 ;  /* 0x0000000260607824 */ /* 0x000fc800078e0212 */
[----:B------:R-:W0:Y:S04]  /*70a0*/  LDS.128 R92, [R92+0x21400] ;  /* 0x021400005c5c7984 */ /* 0x000e280000000c00 */
[----:B------:R-:W2:Y:S01]  /*70b0*/  LDS.128 R96, [R96+0x21400] ;  /* 0x0214000060607984 */ /* 0x000ea20000000c00 */
[----:B------:R-:W-:Y:S05]  /*70c0*/  @P4 BRA `(.L_x_526) ;  /* 0x0000000400784947 */ /* 0x000fea0003800000 */
[----:B------:R-:W-:Y:S01]  /*70d0*/  SHF.R.U32.HI R165, RZ, 0x10, R65 ;  /* 0x00000010ffa57819 */ /* 0x000fe20000011641 */
[----:B--2---:R-:W-:Y:S01]  /*70e0*/  IMAD.U32 R170, R97, 0x10000, RZ ;  /* 0x0001000061aa7824 */ /* 0x004fe200078e00ff */
[----:B------:R-:W-:Y:S01]  /*70f0*/  SHF.R.U32.HI R169, RZ, 0x10, R53 ;  /* 0x00000010ffa97819 */ /* 0x000fe20000011635 */
[----:B------:R-:W-:Y:S01]  /*7100*/  IMAD.U32 R173, R99, 0x10000, RZ ;  /* 0x0001000063ad7824 */ /* 0x000fe200078e00ff */
[----:B------:R-:W-:Y:S02]  /*7110*/  PRMT R165, R167, 0x5410, R165 ;  /* 0x00005410a7a57816 */ /* 0x000fe400000000a5 */
[----:B------:R-:W-:Y:S01]  /*7120*/  PRMT R169, R166, 0x5410, R169 ;  /* 0x00005410a6a97816 */ /* 0x000fe200000000a9 */
[C---:B0-----:R-:W-:Y:S01]  /*7130*/  IMAD.U32 R166, R93.reuse, 0x10000, RZ ;  /* 0x000100005da67824 */ /* 0x041fe200078e00ff */
[----:B------:R-:W-:Y:S01]  /*7140*/  LOP3.LUT R93, R93, 0xffff0000, RZ, 0xc0, !PT ;  /* 0xffff00005d5d7812 */ /* 0x000fe200078ec0ff */
[C---:B------:R-:W-:Y:S01]  /*7150*/  IMAD.U32 R168, R165.reuse, 0x10000, RZ ;  /* 0x00010000a5a87824 */ /* 0x040fe200078e00ff */
[----:B------:R-:W-:Y:S01]  /*7160*/  LOP3.LUT R165, R165, 0xffff0000, RZ, 0xc0, !PT ;  /* 0xffff0000a5a57812 */ /* 0x000fe200078ec0ff */
[----:B------:R-:W-:Y:S01]  /*7170*/  IMAD.U32 R167, R169, 0x10000, RZ ;  /* 0x00010000a9a77824 */ /* 0x000fe200078e00ff */
[----:B------:R-:W-:Y:S01]  /*7180*/  SHF.R.U64 R66, R66, 0x10, R67 ;  /* 0x0000001042427819 */ /* 0x000fe20000001243 */
[-C--:B------:R-:W-:Y:S01]  /*7190*/  FMUL.FTZ R171, R170, R168.reuse ;  /* 0x000000a8aaab7220 */ /* 0x080fe20000410000 */
[----:B------:R-:W-:Y:S01]  /*71a0*/  SHF.R.U64 R64, R64, 0x10, R65 ;  /* 0x0000001040407819 */ /* 0x000fe20000001241 */
[-C--:B------:R-:W-:Y:S01]  /*71b0*/  FMUL.FTZ R170, R170, R167.reuse ;  /* 0x000000a7aaaa7220 */ /* 0x080fe20000410000 */
[----:B------:R-:W-:Y:S01]  /*71c0*/  SHF.R.U64 R52, R52, 0x10, R53 ;  /* 0x0000001034347819 */ /* 0x000fe20000001235 */
[----:B------:R-:W-:Y:S01]  /*71d0*/  FFMA.FTZ R167, R166, R167, -R171 ;  /* 0x000000a7a6a77223 */ /* 0x000fe200000108ab */
[----:B------:R-:W-:Y:S01]  /*71e0*/  PRMT R64, R190, 0x5432, R64 ;  /* 0x00005432be407816 */ /* 0x000fe20000000040 */
[----:B------:R-:W-:Y:S01]  /*71f0*/  FFMA.FTZ R166, R166, R168, R170 ;  /* 0x000000a8a6a67223 */ /* 0x000fe200000100aa */
[----:B------:R-:W-:Y:S01]  /*7200*/  LOP3.LUT R168, R97, 0xffff0000, RZ, 0xc0, !PT ;  /* 0xffff000061a87812 */ /* 0x000fe200078ec0ff */
[----:B------:R-:W-:Y:S01]  /*7210*/  IMAD.U32 R53, R92, 0x10000, RZ ;  /* 0x000100005c357824 */ /* 0x000fe200078e00ff */
[----:B------:R-:W-:Y:S01]  /*7220*/  LOP3.LUT R97, R169, 0xffff0000, RZ, 0xc0, !PT ;  /* 0xffff0000a9617812 */ /* 0x000fe200078ec0ff */
[----:B------:R-:W-:Y:S01]  /*7230*/  IMAD.U32 R65, R94, 0x10000, RZ ;  /* 0x000100005e417824 */ /* 0x000fe200078e00ff */
[----:B------:R-:W-:Y:S01]  /*7240*/  SHF.R.U64 R54, R54, 0x10, R55 ;  /* 0x0000001036367819 */ /* 0x000fe20000001237 */
[----:B------:R-:W-:Y:S01]  /*7250*/  FMUL.FTZ R169, R168, R165 ;  /* 0x000000a5a8a97220 */ /* 0x000fe20000410000 */
[----:B------:R-:W-:Y:S01]  /*7260*/  PRMT R52, R186, 0x5432, R52 ;  /* 0x00005432ba347816 */ /* 0x000fe20000000034 */
[-C--:B------:R-:W-:Y:S01]  /*7270*/  FMUL.FTZ R168, R168, R97.reuse ;  /* 0x00000061a8a87220 */ /* 0x080fe20000410000 */
[----:B------:R-:W-:Y:S01]  /*7280*/  LOP3.LUT R92, R92, 0xffff0000, RZ, 0xc0, !PT ;  /* 0xffff00005c5c7812 */ /* 0x000fe200078ec0ff */
[----:B------:R-:W-:Y:S01]  /*7290*/  FFMA.FTZ R97, R93, R97, -R169 ;  /* 0x000000615d617223 */ /* 0x000fe200000108a9 */
[----:B------:R-:W-:-:S02]  /*72a0*/  IMAD.U32 R169, R95, 0x10000, RZ ;  /* 0x000100005fa97824 */ /* 0x000fc400078e00ff */
[----:B------:R-:W-:Y:S01]  /*72b0*/  FFMA.FTZ R93, R93, R165, R168 ;  /* 0x000000a55d5d7223 */ /* 0x000fe200000100a8 */
[----:B------:R-:W-:Y:S02]  /*72c0*/  SHF.R.U32.HI R165, RZ, 0x10, R67 ;  /* 0x00000010ffa57819 */ /* 0x000fe40000011643 */
[----:B------:R-:W-:Y:S01]  /*72d0*/  SHF.R.U32.HI R168, RZ, 0x10, R55 ;  /* 0x00000010ffa87819 */ /* 0x000fe20000011637 */
[----:B------:R-:W-:Y:S01]  /*72e0*/  IMAD.U32 R55, R96, 0x10000, RZ ;  /* 0x0001000060377824 */ /* 0x000fe200078e00ff */
[C---:B------:R-:W-:Y:S02]  /*72f0*/  PRMT R165, R172.reuse, 0x5410, R165 ;  /* 0x00005410aca57816 */ /* 0x040fe400000000a5 */
[----:B------:R-:W-:Y:S02]  /*7300*/  PRMT R168, R172, 0x5432, R168 ;  /* 0x00005432aca87816 */ /* 0x000fe400000000a8 */
[----:B------:R-:W-:Y:S01]  /*7310*/  LOP3.LUT R67, R95, 0xffff0000, RZ, 0xc0, !PT ;  /* 0xffff00005f437812 */ /* 0x000fe200078ec0ff */
[----:B------:R-:W-:Y:S01]  /*7320*/  IMAD.U32 R170, R165, 0x10000, RZ ;  /* 0x00010000a5aa7824 */ /* 0x000fe200078e00ff */
[----:B------:R-:W-:Y:S01]  /*7330*/  LOP3.LUT R95, R99, 0xffff0000, RZ, 0xc0, !PT ;  /* 0xffff0000635f7812 */ /* 0x000fe200078ec0ff */
[C---:B------:R-:W-:Y:S01]  /*7340*/  IMAD.U32 R171, R168.reuse, 0x10000, RZ ;  /* 0x00010000a8ab7824 */ /* 0x040fe200078e00ff */
[----:B------:R-:W-:Y:S01]  /*7350*/  LOP3.LUT R165, R165, 0xffff0000, RZ, 0xc0, !PT ;  /* 0xffff0000a5a57812 */ /* 0x000fe200078ec0ff */
[C---:B------:R-:W-:Y:S01]  /*7360*/  FMUL.FTZ R172, R173.reuse, R170 ;  /* 0x000000aaadac7220 */ /* 0x040fe20000410000 */
[----:B------:R-:W-:Y:S01]  /*7370*/  LOP3.LUT R168, R168, 0xffff0000, RZ, 0xc0, !PT ;  /* 0xffff0000a8a87812 */ /* 0x000fe200078ec0ff */
[----:B------:R-:W-:Y:S01]  /*7380*/  FMUL.FTZ R173, R173, R171 ;  /* 0x000000abadad7220 */ /* 0x000fe20000410000 */
[----:B------:R-:W-:Y:S01]  /*7390*/  LOP3.LUT R96, R96, 0xffff0000, RZ, 0xc0, !PT ;  /* 0xffff000060607812 */ /* 0x000fe200078ec0ff */
[----:B------:R-:W-:Y:S01]  /*73a0*/  FMUL.FTZ R99, R95, R165 ;  /* 0x000000a55f637220 */ /* 0x000fe20000410000 */
[----:B------:R-:W-:Y:S01]  /*73b0*/  PRMT R66, R189, 0x5432, R66 ;  /* 0x00005432bd427816 */ /* 0x000fe20000000042 */
[-C--:B------:R-:W-:Y:S01]  /*73c0*/  FMUL.FTZ R95, R95, R168.reuse ;  /* 0x000000a85f5f7220 */ /* 0x080fe20000410000 */
[----:B------:R-:W-:Y:S01]  /*73d0*/  FFMA.FTZ R172, R169, R171, -R172 ;  /* 0x000000aba9ac7223 */ /* 0x000fe200000108ac */
[----:B------:R-:W-:Y:S01]  /*73e0*/  FFMA.FTZ R99, R67, R168, -R99 ;  /* 0x000000a843637223 */ /* 0x000fe20000010863 */
[----:B------:R-:W-:-:S02]  /*73f0*/  IMAD.U32 R168, R64, 0x10000, RZ ;  /* 0x0001000040a87824 */ /* 0x000fc400078e00ff */
[----:B------:R-:W-:Y:S01]  /*7400*/  FFMA.FTZ R95, R67, R165, R95 ;  /* 0x000000a5435f7223 */ /* 0x000fe2000001005f */
[----:B------:R-:W-:Y:S01]  /*7410*/  IMAD.U32 R67, R52, 0x10000, RZ ;  /* 0x0001000034437824 */ /* 0x000fe200078e00ff */
[----:B------:R-:W-:Y:S01]  /*7420*/  LOP3.LUT R64, R64, 0xffff0000, RZ, 0xc0, !PT ;  /* 0xffff000040407812 */ /* 0x000fe200078ec0ff */
[C---:B------:R-:W-:Y:S01]  /*7430*/  FMUL.FTZ R165, R55.reuse, R168 ;  /* 0x000000a837a57220 */ /* 0x040fe20000410000 */
[----:B------:R-:W-:Y:S01]  /*7440*/  LOP3.LUT R52, R52, 0xffff0000, RZ, 0xc0, !PT ;  /* 0xffff000034347812 */ /* 0x000fe200078ec0ff */
[-C--:B------:R-:W-:Y:S01]  /*7450*/  FMUL.FTZ R55, R55, R67.reuse ;  /* 0x0000004337377220 */ /* 0x080fe20000410000 */
[----:B------:R-:W-:Y:S01]  /*7460*/  FFMA.FTZ R173, R169, R170, R173 ;  /* 0x000000aaa9ad7223 */ /* 0x000fe200000100ad */
[----:B------:R-:W-:Y:S01]  /*7470*/  FFMA.FTZ R165, R53, R67, -R165 ;  /* 0x0000004335a57223 */ /* 0x000fe200000108a5 */
[----:B------:R-:W-:Y:S01]  /*7480*/  FMUL.FTZ R67, R96, R64 ;  /* 0x0000004060437220 */ /* 0x000fe20000410000 */
[----:B------:R-:W-:Y:S01]  /*7490*/  LOP3.LUT R169, R94, 0xffff0000, RZ, 0xc0, !PT ;  /* 0xffff00005ea97812 */ /* 0x000fe200078ec0ff */
[-C--:B------:R-:W-:Y:S01]  /*74a0*/  FMUL.FTZ R96, R96, R52.reuse ;  /* 0x0000003460607220 */ /* 0x080fe20000410000 */
[----:B------:R-:W-:Y:S01]  /*74b0*/  PRMT R54, R185, 0x5432, R54 ;  /* 0x00005432b9367816 */ /* 0x000fe20000000036 */
[----:B------:R-:W-:Y:S01]  /*74c0*/  FFMA.FTZ R67, R92, R52, -R67 ;  /* 0x000000345c437223 */ /* 0x000fe20000010843 */
[C---:B------:R-:W-:Y:S01]  /*74d0*/  IMAD.U32 R94, R98.reuse, 0x10000, RZ ;  /* 0x00010000625e7824 */ /* 0x040fe200078e00ff */
[----:B------:R-:W-:Y:S01]  /*74e0*/  LOP3.LUT R98, R98, 0xffff0000, RZ, 0xc0, !PT ;  /* 0xffff000062627812 */ /* 0x000fe200078ec0ff */
[C---:B------:R-:W-:Y:S01]  /*74f0*/  IMAD.U32 R52, R66.reuse, 0x10000, RZ ;  /* 0x0001000042347824 */ /* 0x040fe200078e00ff */
[----:B------:R-:W-:Y:S01]  /*7500*/  LOP3.LUT R66, R66, 0xffff0000, RZ, 0xc0, !PT ;  /* 0xffff000042427812 */ /* 0x000fe200078ec0ff */
[----:B------:R-:W-:Y:S01]  /*7510*/  FFMA.FTZ R55, R53, R168, R55 ;  /* 0x000000a835377223 */ /* 0x000fe20000010037 */
[C---:B------:R-:W-:Y:S01]  /*7520*/  IMAD.U32 R53, R54.reuse, 0x10000, RZ ;  /* 0x0001000036357824 */ /* 0x040fe200078e00ff */
[----:B------:R-:W-:Y:S01]  /*7530*/  LOP3.LUT R54, R54, 0xffff0000, RZ, 0xc0, !PT ;  /* 0xffff000036367812 */ /* 0x000fe200078ec0ff */
[----:B------:R-:W-:Y:S01]  /*7540*/  FFMA.FTZ R96, R92, R64, R96 ;  /* 0x000000405c607223 */ /* 0x000fe20000010060 */
[----:B------:R-:W-:Y:S01]  /*7550*/  FMUL.FTZ R64, R94, R52 ;  /* 0x000000345e407220 */ /* 0x000fe20000410000 */
[----:B------:R-:W-:Y:S01]  /*7560*/  FMUL.FTZ R92, R98, R66 ;  /* 0x00000042625c7220 */ /* 0x000fe20000410000 */
[-C--:B------:R-:W-:Y:S01]  /*7570*/  FMUL.FTZ R94, R94, R53.reuse ;  /* 0x000000355e5e7220 */ /* 0x080fe20000410000 */
[-C--:B------:R-:W-:Y:S01]  /*7580*/  FMUL.FTZ R98, R98, R54.reuse ;  /* 0x0000003662627220 */ /* 0x080fe20000410000 */
[----:B------:R-:W-:Y:S01]  /*7590*/  FFMA.FTZ R64, R65, R53, -R64 ;  /* 0x0000003541407223 */ /* 0x000fe20000010840 */
[----:B------:R-:W-:Y:S01]  /*75a0*/  FFMA.FTZ R92, R169, R54, -R92 ;  /* 0x00000036a95c7223 */ /* 0x000fe2000001085c */
[----:B------:R-:W-:Y:S01]  /*75b0*/  FFMA.FTZ R94, R65, R52, R94 ;  /* 0x00000034415e7223 */ /* 0x000fe2000001005e */
[----:B------:R-:W-:Y:S01]  /*75c0*/  FFMA.FTZ R98, R169, R66, R98 ;  /* 0x00000042a9627223 */ /* 0x000fe20000010062 */
[----:B------:R-:W-:-:S02]  /*75d0*/  F2FP.BF16.F32.PACK_AB R97, R97, R167 ;  /* 0x000000a76161723e */ /* 0x000fc400000010ff */
[----:B------:R-:W-:Y:S02]  /*75e0*/  F2FP.BF16.F32.PACK_AB R99, R99, R172 ;  /* 0x000000ac6363723e */ /* 0x000fe400000010ff */
[----:B------:R-:W-:Y:S01]  /*75f0*/  F2FP.BF16.F32.PACK_AB R166, R93, R166 ;  /* 0x000000a65da6723e */ /* 0x000fe200000010ff */
[----:B------:R-:W-:Y:S01]  /*7600*/  IMAD.MOV.U32 R93, RZ, RZ, R97 ;  /* 0x000000ffff5d7224 */ /* 0x000fe200078e0061 */
        /* <DEDUP_REMOVED lines=9> */
[----:B------:R-:W-:-:S07]  /*76a0*/  IMAD.MOV.U32 R94, RZ, RZ, R64 ;  /* 0x000000ffff5e7224 */ /* 0x000fce00078e0040 */
.L_x_526:
[----:B------:R-:W-:Y:S05]  /*76b0*/  BSYNC B3 ;  /* 0x0000000000037941 */ /* 0x000fea0003800000 */
.L_x_525:
[----:B------:R-:W-:-:S13]  /*76c0*/  ISETP.GE.AND P4, PT, R164, R146, PT ;  /* 0x00000092a400720c */ /* 0x000fda0003f86270 */
[--C-:B------:R-:W-:Y:S02]  /*76d0*/  @!P4 SHF.R.S32.HI R55, RZ, 0x1f, R164.reuse ;  /* 0x0000001fff37c819 */ /* 0x100fe400000114a4 */
[----:B------:R-:W-:-:S04]  /*76e0*/  @!P4 IADD3 R164, P5, P6, R118, R130, R164 ;  /* 0x0000008276a4c210 */ /* 0x000fc80007ebe0a4 */
[----:B------:R-:W-:Y:S02]  /*76f0*/  @!P4 IADD3.X R55, R4, R156, R55, P5, P6 ;  /* 0x0000009c0437c210 */ /* 0x000fe40002fec437 */
[----:B------:R-:W-:-:S04]  /*7700*/  LEA R52, P5, R162, R122, 0x1 ;  /* 0x0000007aa2347211 */ /* 0x000fc800078a08ff */
[----:B------:R-:W-:Y:S02]  /*7710*/  LEA.HI.X R53, R162, R123, R163, 0x1, P5 ;  /* 0x0000007ba2357211 */ /* 0x000fe400028f0ca3 */
[----:B------:R-:W-:-:S03]  /*7720*/  @!P4 LEA R54, P5, R164, R122, 0x1 ;  /* 0x0000007aa436c211 */ /* 0x000fc600078a08ff */
[----:B0-----:R0:W-:Y:S01]  /*7730*/  STG.E.128 desc[UR60][R52.64], R92 ;  /* 0x0000005c34007986 */ /* 0x0011e2000c101d3c */
[----:B------:R-:W-:-:S05]  /*7740*/  @!P4 LEA.HI.X R55, R164, R123, R55, 0x1, P5 ;  /* 0x0000007ba437c211 */ /* 0x000fca00028f0c37 */
[----:B--2---:R0:W-:Y:S04]  /*7750*/  @!P4 STG.E.128 desc[UR60][R54.64], R96 ;  /* 0x000000603600c986 */ /* 0x0041e8000c101d3c */
.L_x_524:
[----:B------:R-:W-:Y:S05]  /*7760*/  BSYNC B2 ;  /* 0x0000000000027941 */ /* 0x000fea0003800000 */
.L_x_523:
[----:B------:R-:W-:Y:S01]  /*7770*/  ISETP.NE.AND P4, PT, R34, RZ, PT ;  /* 0x000000ff2200720c */ /* 0x000fe20003f85270 */
[----:B------:R-:W-:-:S12]  /*7780*/  BSSY B2, `(.L_x_527) ;  /* 0x0000081000027945 */ /* 0x000fd80003800000 */
[----:B------:R-:W-:Y:S05]  /*7790*/  @!P4 BRA `(.L_x_528) ;  /* 0x0000000400fcc947 */ /* 0x000fea0003800000 */
[----:B0-----:R-:W-:Y:S01]  /*77a0*/  SEL R52, R124, R149, !P1 ;  /* 0x000000957c347207 */ /* 0x001fe20004800000 */
[----:B------:R-:W-:Y:S01]  /*77b0*/  IMAD R55, R19, 0x5400, R142 ;  /* 0x0000540013377824 */ /* 0x000fe200078e028e */
[----:B------:R-:W-:Y:S01]  /*77c0*/  IADD3 R92, P4, P5, R118, R130, R27 ;  /* 0x00000082765c7210 */ /* 0x000fe20007d9e01b */
[----:B------:R-:W-:Y:S01]  /*77d0*/  BSSY B3, `(.L_x_529) ;  /* 0x0000071000037945 */ /* 0x000fe20003800000 */
        /* <DEDUP_REMOVED lines=12> */
[----:B------:R-:W-:-:S04]  /*78a0*/  IMAD.IADD R52, R52, 0x1, R53 ;  /* 0x0000000134347824 */ /* 0x000fc800078e0235 */
[----:B------:R-:W-:Y:S02]  /*78b0*/  IMAD R53, R19, 0x5400, R52 ;  /* 0x0000540013357824 */ /* 0x000fe400078e0234 */
[--C-:B------:R-:W-:Y:S02]  /*78c0*/  IMAD R52, R55, 0x2, R18.reuse ;  /* 0x0000000237347824 */ /* 0x100fe400078e0212 */
[----:B------:R-:W-:-:S04]  /*78d0*/  IMAD R64, R53, 0x2, R18 ;  /* 0x0000000235407824 */ /* 0x000fc800078e0212 */
[----:B------:R-:W0:Y:S04]  /*78e0*/  LDS.128 R52, [R52+0x21400] ;  /* 0x0214000034347984 */ /* 0x000e280000000c00 */
[----:B------:R-:W2:Y:S01]  /*78f0*/  LDS.128 R64, [R64+0x21400] ;  /* 0x0214000040407984 */ /* 0x000ea20000000c00 */
[----:B------:R-:W-:Y:S05]  /*7900*/  @P4 BRA `(.L_x_530) ;  /* 0x0000000400744947 */ /* 0x000fea0003800000 */
[--C-:B------:R-:W-:Y:S01]  /*7910*/  SHF.R.U64 R50, R50, 0x10, R51.reuse ;  /* 0x0000001032327819 */ /* 0x100fe20000001233 */
[----:B--2---:R-:W-:Y:S01]  /*7920*/  IMAD.U32 R97, R65, 0x10000, RZ ;  /* 0x0001000041617824 */ /* 0x004fe200078e00ff */
[----:B------:R-:W-:Y:S01]  /*7930*/  SHF.R.U32.HI R95, RZ, 0x10, R51 ;  /* 0x00000010ff5f7819 */ /* 0x000fe20000011633 */
[----:B------:R-:W-:Y:S01]  /*7940*/  IMAD.U32 R164, R67, 0x10000, RZ ;  /* 0x0001000043a47824 */ /* 0x000fe200078e00ff */
[--C-:B------:R-:W-:Y:S01]  /*7950*/  SHF.R.U64 R51, R60, 0x10, R61.reuse ;  /* 0x000000103c337819 */ /* 0x100fe2000000123d */
[----:B0-----:R-:W-:Y:S01]  /*7960*/  IMAD.U32 R162, R55, 0x10000, RZ ;  /* 0x0001000037a27824 */ /* 0x001fe200078e00ff */
[----:B------:R-:W-:Y:S01]  /*7970*/  SHF.R.U32.HI R60, RZ, 0x10, R61 ;  /* 0x00000010ff3c7819 */ /* 0x000fe2000001163d */
[----:B------:R-:W-:Y:S01]  /*7980*/  IMAD.U32 R99, R54, 0x10000, RZ ;  /* 0x0001000036637824 */ /* 0x000fe200078e00ff */
[--C-:B------:R-:W-:Y:S02]  /*7990*/  SHF.R.U64 R48, R48, 0x10, R49.reuse ;  /* 0x0000001030307819 */ /* 0x100fe40000001231 */
[----:B------:R-:W-:-:S02]  /*79a0*/  SHF.R.U32.HI R49, RZ, 0x10, R49 ;  /* 0x00000010ff317819 */ /* 0x000fc40000011631 */
[----:B------:R-:W-:Y:S02]  /*79b0*/  PRMT R60, R188, 0x5432, R60 ;  /* 0x00005432bc3c7816 */ /* 0x000fe4000000003c */
[----:B------:R-:W-:Y:S02]  /*79c0*/  SHF.R.U64 R61, R62, 0x10, R63 ;  /* 0x000000103e3d7819 */ /* 0x000fe4000000123f */
[----:B------:R-:W-:Y:S01]  /*79d0*/  PRMT R49, R184, 0x5410, R49 ;  /* 0x00005410b8317816 */ /* 0x000fe20000000031 */
[C---:B------:R-:W-:Y:S01]  /*79e0*/  IMAD.U32 R165, R60.reuse, 0x10000, RZ ;  /* 0x000100003ca57824 */ /* 0x040fe200078e00ff */
[----:B------:R-:W-:Y:S01]  /*79f0*/  SHF.R.U32.HI R62, RZ, 0x10, R63 ;  /* 0x00000010ff3e7819 */ /* 0x000fe2000001163f */
[----:B------:R-:W-:Y:S01]  /*7a00*/  IMAD.U32 R63, R53, 0x10000, RZ ;  /* 0x00010000353f7824 */ /* 0x000fe200078e00ff */
[----:B------:R-:W-:Y:S01]  /*7a10*/  LOP3.LUT R98, R65, 0xffff0000, RZ, 0xc0, !PT ;  /* 0xffff000041627812 */ /* 0x000fe200078ec0ff */
[----:B------:R-:W-:Y:S01]  /*7a20*/  IMAD.U32 R166, R49, 0x10000, RZ ;  /* 0x0001000031a67824 */ /* 0x000fe200078e00ff */
[----:B------:R-:W-:Y:S01]  /*7a30*/  PRMT R167, R185, 0x5410, R61 ;  /* 0x00005410b9a77816 */ /* 0x000fe2000000003d */
[CC--:B------:R-:W-:Y:S01]  /*7a40*/  FMUL.FTZ R61, R97.reuse, R165.reuse ;  /* 0x000000a5613d7220 */ /* 0x0c0fe20000410000 */
[----:B------:R-:W-:Y:S01]  /*7a50*/  LOP3.LUT R60, R60, 0xffff0000, RZ, 0xc0, !PT ;  /* 0xffff00003c3c7812 */ /* 0x000fe200078ec0ff */
[-C--:B------:R-:W-:Y:S01]  /*7a60*/  FMUL.FTZ R97, R97, R166.reuse ;  /* 0x000000a661617220 */ /* 0x080fe20000410000 */
[----:B------:R-:W-:Y:S01]  /*7a70*/  PRMT R62, R187, 0x5432, R62 ;  /* 0x00005432bb3e7816 */ /* 0x000fe2000000003e */
[----:B------:R-:W-:Y:S01]  /*7a80*/  FFMA.FTZ R61, R63, R166, -R61 ;  /* 0x000000a63f3d7223 */ /* 0x000fe2000001083d */
[----:B------:R-:W-:Y:S01]  /*7a90*/  LOP3.LUT R96, R53, 0xffff0000, RZ, 0xc0, !PT ;  /* 0xffff000035607812 */ /* 0x000fe200078ec0ff */
[----:B------:R-:W-:Y:S01]  /*7aa0*/  FMUL.FTZ R168, R98, R60 ;  /* 0x0000003c62a87220 */ /* 0x000fe20000410000 */
[----:B------:R-:W-:Y:S01]  /*7ab0*/  LOP3.LUT R49, R49, 0xffff0000, RZ, 0xc0, !PT ;  /* 0xffff000031317812 */ /* 0x000fe200078ec0ff */
[----:B------:R-:W-:Y:S01]  /*7ac0*/  IMAD.U32 R166, R62, 0x10000, RZ ;  /* 0x000100003ea67824 */ /* 0x000fe200078e00ff */
[----:B------:R-:W-:Y:S01]  /*7ad0*/  PRMT R95, R183, 0x5410, R95 ;  /* 0x00005410b75f7816 */ /* 0x000fe2000000005f */
[----:B------:R-:W-:Y:S01]  /*7ae0*/  FFMA.FTZ R97, R63, R165, R97 ;  /* 0x000000a53f617223 */ /* 0x000fe20000010061 */
[----:B------:R-:W-:Y:S01]  /*7af0*/  LOP3.LUT R67, R67, 0xffff0000, RZ, 0xc0, !PT ;  /* 0xffff000043437812 */ /* 0x000fe200078ec0ff */
[-C--:B------:R-:W-:Y:S01]  /*7b00*/  FMUL.FTZ R98, R98, R49.reuse ;  /* 0x0000003162627220 */ /* 0x080fe20000410000 */
[----:B------:R-:W-:Y:S01]  /*7b10*/  FFMA.FTZ R168, R96, R49, -R168 ;  /* 0x0000003160a87223 */ /* 0x000fe200000108a8 */
[----:B------:R-:W-:Y:S01]  /*7b20*/  LOP3.LUT R62, R62, 0xffff0000, RZ, 0xc0, !PT ;  /* 0xffff00003e3e7812 */ /* 0x000fe200078ec0ff */
[----:B------:R-:W-:-:S02]  /*7b30*/  IMAD.U32 R63, R95, 0x10000, RZ ;  /* 0x000100005f3f7824 */ /* 0x000fc400078e00ff */
[----:B------:R-:W-:Y:S01]  /*7b40*/  FMUL.FTZ R49, R164, R166 ;  /* 0x000000a6a4317220 */ /* 0x000fe20000410000 */
[----:B------:R-:W-:Y:S01]  /*7b50*/  PRMT R51, R186, 0x5410, R51 ;  /* 0x00005410ba337816 */ /* 0x000fe20000000033 */
[----:B------:R-:W-:Y:S01]  /*7b60*/  FFMA.FTZ R98, R96, R60, R98 ;  /* 0x0000003c60627223 */ /* 0x000fe20000010062 */
[----:B------:R-:W-:Y:S01]  /*7b70*/  PRMT R48, R184, 0x5432, R48 ;  /* 0x00005432b8307816 */ /* 0x000fe20000000030 */
[-C--:B------:R-:W-:Y:S01]  /*7b80*/  FMUL.FTZ R164, R164, R63.reuse ;  /* 0x0000003fa4a47220 */ /* 0x080fe20000410000 */
[----:B------:R-:W-:Y:S01]  /*7b90*/  LOP3.LUT R55, R55, 0xffff0000, RZ, 0xc0, !PT ;  /* 0xffff000037377812 */ /* 0x000fe200078ec0ff */
[----:B------:R-:W-:Y:S01]  /*7ba0*/  FFMA.FTZ R49, R162, R63, -R49 ;  /* 0x0000003fa2317223 */ /* 0x000fe20000010831 */
[----:B------:R-:W-:Y:S01]  /*7bb0*/  LOP3.LUT R95, R95, 0xffff0000, RZ, 0xc0, !PT ;  /* 0xffff00005f5f7812 */ /* 0x000fe200078ec0ff */
[----:B------:R-:W-:Y:S01]  /*7bc0*/  FMUL.FTZ R96, R67, R62 ;  /* 0x0000003e43607220 */ /* 0x000fe20000410000 */
[----:B------:R-:W-:Y:S01]  /*7bd0*/  SHF.L.U32 R63, R51, 0x10, RZ ;  /* 0x00000010333f7819 */ /* 0x000fe200000006ff */
[C---:B------:R-:W-:Y:S01]  /*7be0*/  IMAD.U32 R65, R64.reuse, 0x10000, RZ ;  /* 0x0001000040417824 */ /* 0x040fe200078e00ff */
[----:B------:R-:W-:Y:S01]  /*7bf0*/  LOP3.LUT R64, R64, 0xffff0000, RZ, 0xc0, !PT ;  /* 0xffff000040407812 */ /* 0x000fe200078ec0ff */
[----:B------:R-:W-:-:S02]  /*7c00*/  IMAD.U32 R60, R48, 0x10000, RZ ;  /* 0x00010000303c7824 */ /* 0x000fc400078e00ff */
[-C--:B------:R-:W-:Y:S01]  /*7c10*/  FMUL.FTZ R67, R67, R95.reuse ;  /* 0x0000005f43437220 */ /* 0x080fe20000410000 */
[----:B------:R-:W-:Y:S01]  /*7c20*/  FFMA.FTZ R96, R55, R95, -R96 ;  /* 0x0000005f37607223 */ /* 0x000fe20000010860 */
[----:B------:R-:W-:Y:S01]  /*7c30*/  LOP3.LUT R95, R48, 0xffff0000, RZ, 0xc0, !PT ;  /* 0xffff0000305f7812 */ /* 0x000fe200078ec0ff */
[-C--:B------:R-:W-:Y:S01]  /*7c40*/  FMUL.FTZ R48, R65, R63.reuse ;  /* 0x0000003f41307220 */ /* 0x080fe20000410000 */
[----:B------:R-:W-:Y:S01]  /*7c50*/  IMAD.U32 R53, R52, 0x10000, RZ ;  /* 0x0001000034357824 */ /* 0x000fe200078e00ff */
[----:B------:R-:W-:Y:S01]  /*7c60*/  LOP3.LUT R51, R51, 0xffff0000, RZ, 0xc0, !PT ;  /* 0xffff000033337812 */ /* 0x000fe200078ec0ff */
[----:B------:R-:W-:Y:S01]  /*7c70*/  FMUL.FTZ R65, R65, R60 ;  /* 0x0000003c41417220 */ /* 0x000fe20000410000 */
[----:B------:R-:W-:Y:S01]  /*7c80*/  LOP3.LUT R163, R54, 0xffff0000, RZ, 0xc0, !PT ;  /* 0xffff000036a37812 */ /* 0x000fe200078ec0ff */
[----:B------:R-:W-:Y:S01]  /*7c90*/  FFMA.FTZ R67, R55, R62, R67 ;  /* 0x0000003e37437223 */ /* 0x000fe20000010043 */
[----:B------:R-:W-:Y:S01]  /*7ca0*/  PRMT R50, R183, 0x5432, R50 ;  /* 0x00005432b7327816 */ /* 0x000fe20000000032 */
[C---:B------:R-:W-:Y:S01]  /*7cb0*/  FFMA.FTZ R48, R53.reuse, R60, -R48 ;  /* 0x0000003c35307223 */ /* 0x040fe20000010830 */
[----:B------:R-:W-:Y:S01]  /*7cc0*/  FFMA.FTZ R65, R53, R63, R65 ;  /* 0x0000003f35417223 */ /* 0x000fe20000010041 */
[----:B------:R-:W-:Y:S01]  /*7cd0*/  LOP3.LUT R52, R52, 0xffff0000, RZ, 0xc0, !PT ;  /* 0xffff000034347812 */ /* 0x000fe200078ec0ff */
[----:B------:R-:W-:-:S02]  /*7ce0*/  IMAD.U32 R54, R66, 0x10000, RZ ;  /* 0x0001000042367824 */ /* 0x000fc400078e00ff */
[----:B------:R-:W-:Y:S01]  /*7cf0*/  FMUL.FTZ R55, R64, R51 ;  /* 0x0000003340377220 */ /* 0x000fe20000410000 */
[C---:B------:R-:W-:Y:S01]  /*7d00*/  IMAD.U32 R53, R167.reuse, 0x10000, RZ ;  /* 0x00010000a7357824 */ /* 0x040fe200078e00ff */
[----:B------:R-:W-:Y:S01]  /*7d10*/  LOP3.LUT R66, R66, 0xffff0000, RZ, 0xc0, !PT ;  /* 0xffff000042427812 */ /* 0x000fe200078ec0ff */
[-C--:B------:R-:W-:Y:S01]  /*7d20*/  FMUL.FTZ R64, R64, R95.reuse ;  /* 0x0000005f40407220 */ /* 0x080fe20000410000 */
[----:B------:R-:W-:Y:S01]  /*7d30*/  LOP3.LUT R167, R167, 0xffff0000, RZ, 0xc0, !PT ;  /* 0xffff0000a7a77812 */ /* 0x000fe200078ec0ff */
[----:B------:R-:W-:Y:S02]  /*7d40*/  IMAD.U32 R60, R50, 0x10000, RZ ;  /* 0x00010000323c7824 */ /* 0x000fe400078e00ff */
[----:B------:R-:W-:Y:S01]  /*7d50*/  FFMA.FTZ R55, R52, R95, -R55 ;  /* 0x0000005f34377223 */ /* 0x000fe20000010837 */
[----:B------:R-:W-:Y:S01]  /*7d60*/  LOP3.LUT R50, R50, 0xffff0000, RZ, 0xc0, !PT ;  /* 0xffff000032327812 */ /* 0x000fe200078ec0ff */
[----:B------:R-:W-:Y:S01]  /*7d70*/  FFMA.FTZ R64, R52, R51, R64 ;  /* 0x0000003334407223 */ /* 0x000fe20000010040 */
[----:B------:R-:W-:Y:S01]  /*7d80*/  FMUL.FTZ R51, R54, R53 ;  /* 0x0000003536337220 */ /* 0x000fe20000410000 */
[----:B------:R-:W-:Y:S01]  /*7d90*/  FMUL.FTZ R52, R66, R167 ;  /* 0x000000a742347220 */ /* 0x000fe20000410000 */
[----:B------:R-:W-:Y:S01]  /*7da0*/  FMUL.FTZ R54, R54, R60 ;  /* 0x0000003c36367220 */ /* 0x000fe20000410000 */
[----:B------:R-:W-:Y:S01]  /*7db0*/  FMUL.FTZ R66, R66, R50 ;  /* 0x0000003242427220 */ /* 0x000fe20000410000 */
[----:B------:R-:W-:Y:S01]  /*7dc0*/  FFMA.FTZ R51, R99, R60, -R51 ;  /* 0x0000003c63337223 */ /* 0x000fe20000010833 */
[----:B------:R-:W-:Y:S01]  /*7dd0*/  FFMA.FTZ R52, R163, R50, -R52 ;  /* 0x00000032a3347223 */ /* 0x000fe20000010834 */
[----:B------:R-:W-:Y:S01]  /*7de0*/  FFMA.FTZ R54, R99, R53, R54 ;  /* 0x0000003563367223 */ /* 0x000fe20000010036 */
        /* <DEDUP_REMOVED lines=8> */
[----:B------:R-:W-:Y:S02]  /*7e70*/  F2FP.BF16.F32.PACK_AB R51, R52, R51 ;  /* 0x000000333433723e */ /* 0x000fe400000010ff */
[----:B------:R-:W-:Y:S01]  /*7e80*/  F2FP.BF16.F32.PACK_AB R64, R64, R65 ;  /* 0x000000414040723e */ /* 0x000fe200000010ff */
[----:B------:R-:W-:Y:S01]  /*7e90*/  IMAD.MOV.U32 R52, RZ, RZ, R48 ;  /* 0x000000ffff347224 */ /* 0x000fe200078e0030 */
[----:B------:R-:W-:Y:S01]  /*7ea0*/  F2FP.BF16.F32.PACK_AB R66, R66, R54 ;  /* 0x000000364242723e */ /* 0x000fe200000010ff */
[----:B------:R-:W-:Y:S01]  /*7eb0*/  IMAD.MOV.U32 R65, RZ, RZ, R97 ;  /* 0x000000ffff417224 */ /* 0x000fe200078e0061 */
[----:B------:R-:W-:Y:S01]  /*7ec0*/  F2FP.BF16.F32.PACK_AB R67, R67, R164 ;  /* 0x000000a44343723e */ /* 0x000fe200000010ff */
[----:B------:R-:W-:-:S07]  /*7ed0*/  IMAD.MOV.U32 R54, RZ, RZ, R51 ;  /* 0x000000ffff367224 */ /* 0x000fce00078e0033 */
.L_x_530:
[----:B------:R-:W-:Y:S05]  /*7ee0*/  BSYNC B3 ;  /* 0x0000000000037941 */ /* 0x000fea0003800000 */
.L_x_529:
        /* <DEDUP_REMOVED lines=10> */
.L_x_528:
[----:B------:R-:W-:Y:S05]  /*7f90*/  BSYNC B2 ;  /* 0x0000000000027941 */ /* 0x000fea0003800000 */
.L_x_527:
[----:B------:R-:W-:-:S13]  /*7fa0*/  ISETP.NE.AND P4, PT, R35, RZ, PT ;  /* 0x000000ff2300720c */ /* 0x000fda0003f85270 */
[----:B------:R-:W-:Y:S05]  /*7fb0*/  @!P4 BRA `(.L_x_522) ;  /* 0x000000080004c947 */ /* 0x000fea0003800000 */
[----:B---3--:R-:W2:Y:S01]  /*7fc0*/  LDL R48, [R1] ;  /* 0x0000000001307983 */ /* 0x008ea20000100800 */
[----:B------:R-:W-:Y:S01]  /*7fd0*/  IADD3 R60, P4, P5, R118, R130, R29 ;  /* 0x00000082763c7210 */ /* 0x000fe20007d9e01d */
[----:B------:R-:W-:Y:S03]  /*7fe0*/  BSSY B2, `(.L_x_531) ;  /* 0x0000074000027945 */ /* 0x000fe60003800000 */
[----:B------:R-:W-:Y:S02]  /*7ff0*/  IADD3.X R61, R4, R156, R33, P4, P5 ;  /* 0x0000009c043d7210 */ /* 0x000fe400027ea421 */
[----:B------:R-:W-:Y:S02]  /*8000*/  ISETP.GE.AND P4, PT, R206, R101, PT ;  /* 0x00000065ce00720c */ /* 0x000fe40003f86270 */
[----:B--2---:R-:W-:-:S04]  /*8010*/  LOP3.LUT P6, RZ, R48, 0x1, RZ, 0xc0, !PT ;  /* 0x0000000130ff7812 */ /* 0x004fc800078cc0ff */
[----:B------:R-:W-:-:S04]  /*8020*/  SEL R48, R124, R149, !P6 ;  /* 0x000000957c307207 */ /* 0x000fc80007000000 */
[----:B------:R-:W-:-:S04]  /*8030*/  SHF.R.S32.HI R49, RZ, 0x1f, R48 ;  /* 0x0000001fff317819 */ /* 0x000fc80000011430 */
[----:B------:R-:W-:-:S04]  /*8040*/  LEA.HI R49, R49, R48, RZ, 0x4 ;  /* 0x0000003031317211 */ /* 0x000fc800078f20ff */
[----:B------:R-:W-:-:S04]  /*8050*/  LEA.HI.SX32 R49, R49, R28, 0x1c ;  /* 0x0000001c31317211 */ /* 0x000fc800078fe2ff */
[----:B------:R-:W-:Y:S01]  /*8060*/  SHF.R.S32.HI R48, RZ, 0x1f, R49 ;  /* 0x0000001fff307819 */ /* 0x000fe20000011431 */
[----:B------:R-:W-:-:S03]  /*8070*/  IMAD.SHL.U32 R62, R49, 0x8, RZ ;  /* 0x00000008313e7824 */ /* 0x000fc600078e00ff */
[----:B------:R-:W-:Y:S02]  /*8080*/  LEA.HI R48, R48, R49, RZ, 0x3 ;  /* 0x0000003130307211 */ /* 0x000fe400078f18ff */
[----:B------:R-:W-:Y:S02]  /*8090*/  LOP3.LUT R49, R209, 0x38, R62, 0xf8, !PT ;  /* 0x00000038d1317812 */ /* 0x000fe400078ef83e */
[----:B------:R-:W-:Y:S02]  /*80a0*/  SHF.R.S32.HI R48, RZ, 0x3, R48 ;  /* 0x00000003ff307819 */ /* 0x000fe40000011430 */
[----:B------:R-:W-:-:S03]  /*80b0*/  LOP3.LUT R49, R49, R210, RZ, 0x3c, !PT ;  /* 0x000000d231317212 */ /* 0x000fc600078e3cff */
[----:B------:R-:W-:-:S04]  /*80c0*/  IMAD R48, R48, 0x1c00, R211 ;  /* 0x00001c0030307824 */ /* 0x000fc800078e02d3 */
[----:B------:R-:W-:Y:S02]  /*80d0*/  IMAD.IADD R48, R48, 0x1, R49 ;  /* 0x0000000130307824 */ /* 0x000fe400078e0231 */
[C---:B------:R-:W-:Y:S02]  /*80e0*/  IMAD R49, R19.reuse, 0x5400, R140 ;  /* 0x0000540013317824 */ /* 0x040fe400078e028c */
[----:B------:R-:W-:Y:S02]  /*80f0*/  IMAD R51, R19, 0x5400, R48 ;  /* 0x0000540013337824 */ /* 0x000fe400078e0230 */
[--C-:B------:R-:W-:Y:S02]  /*8100*/  IMAD R49, R49, 0x2, R18.reuse ;  /* 0x0000000231317824 */ /* 0x100fe400078e0212 */
[----:B0-----:R-:W-:-:S04]  /*8110*/  IMAD R52, R51, 0x2, R18 ;  /* 0x0000000233347824 */ /* 0x001fc800078e0212 */
[----:B------:R-:W0:Y:S04]  /*8120*/  LDS.128 R48, [R49+0x21400] ;  /* 0x0214000031307984 */ /* 0x000e280000000c00 */
[----:B------:R-:W2:Y:S01]  /*8130*/  LDS.128 R52, [R52+0x21400] ;  /* 0x0214000034347984 */ /* 0x000ea20000000c00 */
[----:B------:R-:W-:Y:S05]  /*8140*/  @P4 BRA `(.L_x_532) ;  /* 0x0000000400744947 */ /* 0x000fea0003800000 */
[--C-:B------:R-:W-:Y:S01]  /*8150*/  SHF.R.U64 R46, R46, 0x10, R47.reuse ;  /* 0x000000102e2e7819 */ /* 0x100fe2000000122f */
[----:B--2---:R-:W-:Y:S01]  /*8160*/  IMAD.U32 R65, R53, 0x10000, RZ ;  /* 0x0001000035417824 */ /* 0x004fe200078e00ff */
[----:B------:R-:W-:Y:S01]  /*8170*/  SHF.R.U32.HI R63, RZ, 0x10, R47 ;  /* 0x00000010ff3f7819 */ /* 0x000fe2000001162f */
[----:B------:R-:W-:Y:S01]  /*8180*/  IMAD.U32 R93, R55, 0x10000, RZ ;  /* 0x00010000375d7824 */ /* 0x000fe200078e00ff */
[----:B------:R-:W-:Y:S01]  /*8190*/  SHF.R.U64 R44, R44, 0x10, R45 ;  /* 0x000000102c2c7819 */ /* 0x000fe2000000122d */
[----:B0-----:R-:W-:Y:S01]  /*81a0*/  IMAD.U32 R92, R51, 0x10000, RZ ;  /* 0x00010000335c7824 */ /* 0x001fe200078e00ff */
[----:B------:R-:W-:Y:S01]  /*81b0*/  SHF.R.U64 R47, R56, 0x10, R57 ;  /* 0x00000010382f7819 */ /* 0x000fe20000001239 */
[----:B------:R-:W-:Y:S01]  /*81c0*/  IMAD.U32 R94, R54, 0x10000, RZ ;  /* 0x00010000365e7824 */ /* 0x000fe200078e00ff */
[----:B------:R-:W-:Y:S01]  /*81d0*/  SHF.R.U32.HI R45, RZ, 0x10, R45 ;  /* 0x00000010ff2d7819 */ /* 0x000fe2000001162d */
[----:B------:R-:W-:Y:S01]  /*81e0*/  IMAD.U32 R67, R50, 0x10000, RZ ;  /* 0x0001000032437824 */ /* 0x000fe200078e00ff */
[----:B------:R-:W-:-:S02]  /*81f0*/  SHF.R.U32.HI R56, RZ, 0x10, R57 ;  /* 0x00000010ff387819 */ /* 0x000fc40000011639 */
[----:B------:R-:W-:Y:S02]  /*8200*/  PRMT R45, R182, 0x5410, R45 ;  /* 0x00005410b62d7816 */ /* 0x000fe4000000002d */
[----:B------:R-:W-:Y:S02]  /*8210*/  PRMT R56, R180, 0x5432, R56 ;  /* 0x00005432b4387816 */ /* 0x000fe40000000038 */
[--C-:B------:R-:W-:Y:S01]  /*8220*/  SHF.R.U64 R57, R58, 0x10, R59.reuse ;  /* 0x000000103a397819 */ /* 0x100fe2000000123b */
[----:B------:R-:W-:Y:S01]  /*8230*/  IMAD.U32 R96, R45, 0x10000, RZ ;  /* 0x000100002d607824 */ /* 0x000fe200078e00ff */
[----:B------:R-:W-:Y:S01]  /*8240*/  SHF.R.U32.HI R58, RZ, 0x10, R59 ;  /* 0x00000010ff3a7819 */ /* 0x000fe2000001163b */
[C---:B------:R-:W-:Y:S01]  /*8250*/  IMAD.U32 R95, R56.reuse, 0x10000, RZ ;  /* 0x00010000385f7824 */ /* 0x040fe200078e00ff */
[----:B------:R-:W-:Y:S01]  /*8260*/  LOP3.LUT R66, R53, 0xffff0000, RZ, 0xc0, !PT ;  /* 0xffff000035427812 */ /* 0x000fe200078ec0ff */
[----:B------:R-:W-:Y:S01]  /*8270*/  IMAD.U32 R59, R49, 0x10000, RZ ;  /* 0x00010000313b7824 */ /* 0x000fe200078e00ff */
[----:B------:R-:W-:Y:S01]  /*8280*/  LOP3.LUT R97, R56, 0xffff0000, RZ, 0xc0, !PT ;  /* 0xffff000038617812 */ /* 0x000fe200078ec0ff */
[C---:B------:R-:W-:Y:S01]  /*8290*/  FMUL.FTZ R98, R65.reuse, R95 ;  /* 0x0000005f41627220 */ /* 0x040fe20000410000 */
[----:B------:R-:W-:Y:S01]  /*82a0*/  PRMT R180, R180, 0x5410, R58 ;  /* 0x00005410b4b47816 */ /* 0x000fe2000000003a */
[-C--:B------:R-:W-:Y:S01]  /*82b0*/  FMUL.FTZ R56, R65, R96.reuse ;  /* 0x0000006041387220 */ /* 0x080fe20000410000 */
[----:B------:R-:W-:Y:S01]  /*82c0*/  PRMT R63, R179, 0x5410, R63 ;  /* 0x00005410b33f7816 */ /* 0x000fe2000000003f */
[----:B------:R-:W-:Y:S01]  /*82d0*/  FFMA.FTZ R98, R59, R96, -R98 ;  /* 0x000000603b627223 */ /* 0x000fe20000010862 */
[----:B------:R-:W-:Y:S01]  /*82e0*/  LOP3.LUT R65, R45, 0xffff0000, RZ, 0xc0, !PT ;  /* 0xffff00002d417812 */ /* 0x000fe200078ec0ff */
[----:B------:R-:W-:Y:S01]  /*82f0*/  FMUL.FTZ R45, R66, R97 ;  /* 0x00000061422d7220 */ /* 0x000fe20000410000 */
[----:B------:R-:W-:Y:S01]  /*8300*/  LOP3.LUT R64, R49, 0xffff0000, RZ, 0xc0, !PT ;  /* 0xffff000031407812 */ /* 0x000fe200078ec0ff */
[----:B------:R-:W-:-:S02]  /*8310*/  IMAD.U32 R58, R180, 0x10000, RZ ;  /* 0x00010000b43a7824 */ /* 0x000fc400078e00ff */
[----:B------:R-:W-:Y:S01]  /*8320*/  FFMA.FTZ R56, R59, R95, R56 ;  /* 0x0000005f3b387223 */ /* 0x000fe20000010038 */
[----:B------:R-:W-:Y:S02]  /*8330*/  IMAD.U32 R59, R63, 0x10000, RZ ;  /* 0x000100003f3b7824 */ /* 0x000fe400078e00ff */
[-C--:B------:R-:W-:Y:S01]  /*8340*/  FMUL.FTZ R95, R66, R65.reuse ;  /* 0x00000041425f7220 */ /* 0x080fe20000410000 */
[----:B------:R-:W-:Y:S01]  /*8350*/  FFMA.FTZ R65, R64, R65, -R45 ;  /* 0x0000004140417223 */ /* 0x000fe2000001082d */
[CC--:B------:R-:W-:Y:S01]  /*8360*/  FMUL.FTZ R45, R93.reuse, R58.reuse ;  /* 0x0000003a5d2d7220 */ /* 0x0c0fe20000410000 */
[----:B------:R-:W-:Y:S01]  /*8370*/  PRMT R47, R182, 0x5432, R47 ;  /* 0x00005432b62f7816 */ /* 0x000fe2000000002f */
[----:B------:R-:W-:Y:S01]  /*8380*/  FMUL.FTZ R93, R93, R59 ;  /* 0x0000003b5d5d7220 */ /* 0x000fe20000410000 */
[----:B------:R-:W-:Y:S01]  /*8390*/  PRMT R44, R181, 0x5410, R44 ;  /* 0x00005410b52c7816 */ /* 0x000fe2000000002c */
[----:B------:R-:W-:Y:S01]  /*83a0*/  FFMA.FTZ R95, R64, R97, R95 ;  /* 0x00000061405f7223 */ /* 0x000fe2000001005f */
[----:B------:R-:W-:Y:S01]  /*83b0*/  LOP3.LUT R55, R55, 0xffff0000, RZ, 0xc0, !PT ;  /* 0xffff000037377812 */ /* 0x000fe200078ec0ff */
[----:B------:R-:W-:Y:S01]  /*83c0*/  FFMA.FTZ R93, R92, R58, R93 ;  /* 0x0000003a5c5d7223 */ /* 0x000fe2000001005d */
[----:B------:R-:W-:Y:S01]  /*83d0*/  LOP3.LUT R180, R180, 0xffff0000, RZ, 0xc0, !PT ;  /* 0xffff0000b4b47812 */ /* 0x000fe200078ec0ff */
[----:B------:R-:W-:Y:S01]  /*83e0*/  IMAD.U32 R53, R52, 0x10000, RZ ;  /* 0x0001000034357824 */ /* 0x000fe200078e00ff */
[----:B------:R-:W-:Y:S01]  /*83f0*/  LOP3.LUT R64, R63, 0xffff0000, RZ, 0xc0, !PT ;  /* 0xffff00003f407812 */ /* 0x000fe200078ec0ff */
[----:B------:R-:W-:Y:S01]  /*8400*/  IMAD.U32 R58, R47, 0x10000, RZ ;  /* 0x000100002f3a7824 */ /* 0x000fe200078e00ff */
[----:B------:R-:W-:Y:S01]  /*8410*/  LOP3.LUT R51, R51, 0xffff0000, RZ, 0xc0, !PT ;  /* 0xffff000033337812 */ /* 0x000fe200078ec0ff */
[----:B------:R-:W-:Y:S01]  /*8420*/  FFMA.FTZ R45, R92, R59, -R45 ;  /* 0x0000003b5c2d7223 */ /* 0x000fe2000001082d */
[----:B------:R-:W-:Y:S01]  /*8430*/  IMAD.U32 R66, R44, 0x10000, RZ ;  /* 0x000100002c427824 */ /* 0x000fe200078e00ff */
[----:B------:R-:W-:Y:S01]  /*8440*/  LOP3.LUT R52, R52, 0xffff0000, RZ, 0xc0, !PT ;  /* 0xffff000034347812 */ /* 0x000fe200078ec0ff */
[C---:B------:R-:W-:Y:S01]  /*8450*/  FMUL.FTZ R96, R55.reuse, R180 ;  /* 0x000000b437607220 */ /* 0x040fe20000410000 */
[----:B------:R-:W-:Y:S01]  /*8460*/  FMUL.FTZ R92, R55, R64 ;  /* 0x00000040375c7220 */ /* 0x000fe20000410000 */
[----:B------:R-:W-:Y:S01]  /*8470*/  LOP3.LUT R47, R47, 0xffff0000, RZ, 0xc0, !PT ;  /* 0xffff00002f2f7812 */ /* 0x000fe200078ec0ff */
[----:B------:R-:W-:Y:S01]  /*8480*/  IMAD.U32 R49, R48, 0x10000, RZ ;  /* 0x0001000030317824 */ /* 0x000fe200078e00ff */
[----:B------:R-:W-:Y:S01]  /*8490*/  LOP3.LUT R55, R44, 0xffff0000, RZ, 0xc0, !PT ;  /* 0xffff00002c377812 */ /* 0x000fe200078ec0ff */
[----:B------:R-:W-:Y:S01]  /*84a0*/  FMUL.FTZ R44, R53, R58 ;  /* 0x0000003a352c7220 */ /* 0x000fe20000410000 */
[----:B------:R-:W-:Y:S01]  /*84b0*/  PRMT R57, R179, 0x5432, R57 ;  /* 0x00005432b3397816 */ /* 0x000fe20000000039 */
[----:B------:R-:W-:Y:S01]  /*84c0*/  FMUL.FTZ R53, R53, R66 ;  /* 0x0000004235357220 */ /* 0x000fe20000410000 */
[----:B------:R-:W-:Y:S01]  /*84d0*/  LOP3.LUT R48, R48, 0xffff0000, RZ, 0xc0, !PT ;  /* 0xffff000030307812 */ /* 0x000fe200078ec0ff */
[C---:B------:R-:W-:Y:S01]  /*84e0*/  FFMA.FTZ R64, R51.reuse, R64, -R96 ;  /* 0x0000004033407223 */ /* 0x040fe20000010860 */
[----:B------:R-:W-:Y:S01]  /*84f0*/  FFMA.FTZ R180, R51, R180, R92 ;  /* 0x000000b433b47223 */ /* 0x000fe2000001005c */
[----:B------:R-:W-:Y:S01]  /*8500*/  FMUL.FTZ R51, R52, R47 ;  /* 0x0000002f34337220 */ /* 0x000fe20000410000 */
[----:B------:R-:W-:Y:S01]  /*8510*/  PRMT R46, R181, 0x5432, R46 ;  /* 0x00005432b52e7816 */ /* 0x000fe2000000002e */
[C---:B------:R-:W-:Y:S01]  /*8520*/  FFMA.FTZ R66, R49.reuse, R66, -R44 ;  /* 0x0000004231427223 */ /* 0x040fe2000001082c */
[----:B------:R-:W-:Y:S01]  /*8530*/  FFMA.FTZ R49, R49, R58, R53 ;  /* 0x0000003a31317223 */ /* 0x000fe20000010035 */
[C---:B------:R-:W-:Y:S01]  /*8540*/  IMAD.U32 R44, R57.reuse, 0x10000, RZ ;  /* 0x00010000392c7824 */ /* 0x040fe200078e00ff */
[----:B------:R-:W-:Y:S01]  /*8550*/  LOP3.LUT R54, R54, 0xffff0000, RZ, 0xc0, !PT ;  /* 0xffff000036367812 */ /* 0x000fe200078ec0ff */
[-C--:B------:R-:W-:Y:S01]  /*8560*/  FMUL.FTZ R53, R52, R55.reuse ;  /* 0x0000003734357220 */ /* 0x080fe20000410000 */
[----:B------:R-:W-:Y:S01]  /*8570*/  LOP3.LUT R57, R57, 0xffff0000, RZ, 0xc0, !PT ;  /* 0xffff000039397812 */ /* 0x000fe200078ec0ff */
[----:B------:R-:W-:Y:S01]  /*8580*/  FFMA.FTZ R55, R48, R55, -R51 ;  /* 0x0000003730377223 */ /* 0x000fe20000010833 */
[C---:B------:R-:W-:Y:S01]  /*8590*/  LOP3.LUT R51, R46.reuse, 0xffff0000, RZ, 0xc0, !PT ;  /* 0xffff00002e337812 */ /* 0x040fe200078ec0ff */
[----:B------:R-:W-:Y:S01]  /*85a0*/  IMAD.U32 R52, R46, 0x10000, RZ ;  /* 0x000100002e347824 */ /* 0x000fe200078e00ff */
[----:B------:R-:W-:Y:S01]  /*85b0*/  LOP3.LUT R50, R50, 0xffff0000, RZ, 0xc0, !PT ;  /* 0xffff000032327812 */ /* 0x000fe200078ec0ff */
[----:B------:R-:W-:Y:S01]  /*85c0*/  FFMA.FTZ R48, R48, R47, R53 ;  /* 0x0000002f30307223 */ /* 0x000fe20000010035 */
[----:B------:R-:W-:Y:S01]  /*85d0*/  FMUL.FTZ R53, R54, R57 ;  /* 0x0000003936357220 */ /* 0x000fe20000410000 */
[C---:B------:R-:W-:Y:S01]  /*85e0*/  FMUL.FTZ R46, R94.reuse, R44 ;  /* 0x0000002c5e2e7220 */ /* 0x040fe20000410000 */
[-C--:B------:R-:W-:Y:S01]  /*85f0*/  FMUL.FTZ R47, R94, R52.reuse ;  /* 0x000000345e2f7220 */ /* 0x080fe20000410000 */
[-C--:B------:R-:W-:Y:S01]  /*8600*/  FMUL.FTZ R54, R54, R51.reuse ;  /* 0x0000003336367220 */ /* 0x080fe20000410000 */
[----:B------:R-:W-:Y:S01]  /*8610*/  FFMA.FTZ R53, R50, R51, -R53 ;  /* 0x0000003332357223 */ /* 0x000fe20000010835 */
[C---:B------:R-:W-:Y:S01]  /*8620*/  FFMA.FTZ R52, R67.reuse, R52, -R46 ;  /* 0x0000003443347223 */ /* 0x040fe2000001082e */
[----:B------:R-:W-:Y:S01]  /*8630*/  F2FP.BF16.F32.PACK_AB R51, R64, R45 ;  /* 0x0000002d4033723e */ /* 0x000fe200000010ff */
[----:B------:R-:W-:Y:S01]  /*8640*/  FFMA.FTZ R47, R67, R44, R47 ;  /* 0x0000002c432f7223 */ /* 0x000fe2000001002f */
[----:B------:R-:W-:Y:S01]  /*8650*/  FFMA.FTZ R54, R50, R57, R54 ;  /* 0x0000003932367223 */ /* 0x000fe20000010036 */
[----:B------:R-:W-:-:S02]  /*8660*/  F2FP.BF16.F32.PACK_AB R65, R65, R98 ;  /* 0x000000624141723e */ /* 0x000fc400000010ff */
[----:B------:R-:W-:Y:S02]  /*8670*/  F2FP.BF16.F32.PACK_AB R56, R95, R56 ;  /* 0x000000385f38723e */ /* 0x000fe400000010ff */
[----:B------:R-:W-:Y:S02]  /*8680*/  F2FP.BF16.F32.PACK_AB R93, R180, R93 ;  /* 0x0000005db45d723e */ /* 0x000fe400000010ff */
[----:B------:R-:W-:Y:S02]  /*8690*/  F2FP.BF16.F32.PACK_AB R64, R55, R66 ;  /* 0x000000423740723e */ /* 0x000fe400000010ff */
[----:B------:R-:W-:Y:S01]  /*86a0*/  F2FP.BF16.F32.PACK_AB R45, R48, R49 ;  /* 0x00000031302d723e */ /* 0x000fe200000010ff */
[----:B------:R-:W-:Y:S01]  /*86b0*/  IMAD.MOV.U32 R49, RZ, RZ, R65 ;  /* 0x000000ffff317224 */ /* 0x000fe200078e0041 */
[----:B------:R-:W-:Y:S01]  /*86c0*/  F2FP.BF16.F32.PACK_AB R50, R53, R52 ;  /* 0x000000343532723e */ /* 0x000fe200000010ff */
[----:B------:R-:W-:Y:S01]  /*86d0*/  IMAD.MOV.U32 R48, RZ, RZ, R64 ;  /* 0x000000ffff307224 */ /* 0x000fe200078e0040 */
[----:B------:R-:W-:Y:S01]  /*86e0*/  F2FP.BF16.F32.PACK_AB R54, R54, R47 ;  /* 0x0000002f3636723e */ /* 0x000fe200000010ff */
[----:B------:R-:W-:-:S02]  /*86f0*/  IMAD.MOV.U32 R52, RZ, RZ, R45 ;  /* 0x000000ffff347224 */ /* 0x000fc400078e002d */
[----:B------:R-:W-:Y:S02]  /*8700*/  IMAD.MOV.U32 R53, RZ, RZ, R56 ;  /* 0x000000ffff357224 */ /* 0x000fe400078e0038 */
[----:B------:R-:W-:-:S07]  /*8710*/  IMAD.MOV.U32 R55, RZ, RZ, R93 ;  /* 0x000000ffff377224 */ /* 0x000fce00078e005d */
.L_x_532:
[----:B------:R-:W-:Y:S05]  /*8720*/  BSYNC B2 ;  /* 0x0000000000027941 */ /* 0x000fea0003800000 */
.L_x_531:
        /* <DEDUP_REMOVED lines=10> */
.L_x_522:
[----:B------:R-:W-:Y:S05]  /*87d0*/  BSYNC B1 ;  /* 0x0000000000017941 */ /* 0x000fea0003800000 */
.L_x_521:
[-C--:B--2-4-:R-:W-:Y:S02]  /*87e0*/  IMAD R44, R148, R126.reuse, RZ ;  /* 0x0000007e942c7224 */ /* 0x094fe400078e02ff */
[----:B------:R-:W-:-:S04]  /*87f0*/  IMAD.WIDE.U32 R128, R224, R126, R128 ;  /* 0x0000007ee0807225 */ /* 0x000fc800078e0080 */
[----:B------:R-:W-:Y:S01]  /*8800*/  IMAD R57, R224, R127, R44 ;  /* 0x0000007fe0397224 */ /* 0x000fe200078e022c */
[----:B------:R-:W-:Y:S06]  /*8810*/  @P3 BRA `(.L_x_491) ;  /* 0x0000001800ec3947 */ /* 0x000fec0003800000 */
[----:B------:R-:W-:Y:S01]  /*8820*/  ISETP.NE.AND P3, PT, R30, RZ, PT ;  /* 0x000000ff1e00720c */ /* 0x000fe20003f65270 */
[----:B------:R-:W-:Y:S01]  /*8830*/  BSSY B1, `(.L_x_533) ;  /* 0x000007f000017945 */ /* 0x000fe20003800000 */
[----:B------:R-:W-:-:S11]  /*8840*/  IMAD.IADD R57, R129, 0x1, R57 ;  /* 0x0000000181397824 */ /* 0x000fd600078e0239 */
[----:B------:R-:W-:Y:S05]  /*8850*/  @!P3 BRA `(.L_x_534) ;  /* 0x0000000400f0b947 */ /* 0x000fea0003800000 */
[----:B------:R-:W-:Y:S01]  /*8860*/  SEL R44, R124, R149, !P0 ;  /* 0x000000957c2c7207 */ /* 0x000fe20004000000 */
[----:B------:R-:W-:Y:S01]  /*8870*/  BSSY B2, `(.L_x_535) ;  /* 0x0000078000027945 */ /* 0x000fe20003800000 */
[----:B------:R-:W-:Y:S02]  /*8880*/  IADD3 R46, P3, P4, R118, R128, R21 ;  /* 0x00000080762e7210 */ /* 0x000fe40007c7e015 */
[----:B------:R-:W-:Y:S02]  /*8890*/  SHF.R.S32.HI R45, RZ, 0x1f, R44 ;  /* 0x0000001fff2d7819 */ /* 0x000fe4000001142c */
[----:B------:R-:W-:Y:S02]  /*88a0*/  IADD3.X R47, R4, R57, R31, P3, P4 ;  /* 0x00000039042f7210 */ /* 0x000fe40001fe841f */
[----:B------:R-:W-:-:S04]  /*88b0*/  LEA.HI R45, R45, R44, RZ, 0x4 ;  /* 0x0000002c2d2d7211 */ /* 0x000fc800078f20ff */
[----:B---3--:R-:W-:-:S05]  /*88c0*/  LEA.HI.SX32 R48, R45, R20, 0x1c ;  /* 0x000000142d307211 */ /* 0x008fca00078fe2ff */
[----:B------:R-:W-:-:S05]  /*88d0*/  IMAD.SHL.U32 R49, R48, 0x8, RZ ;  /* 0x0000000830317824 */ /* 0x000fca00078e00ff */
[----:B------:R-:W-:-:S13]  /*88e0*/  ISETP.GE.AND P3, PT, R49, R146, PT ;  /* 0x000000923100720c */ /* 0x000fda0003f66270 */
[--C-:B------:R-:W-:Y:S02]  /*88f0*/  @!P3 SHF.R.S32.HI R45, RZ, 0x1f, R49.reuse ;  /* 0x0000001fff2db819 */ /* 0x100fe40000011431 */
[----:B------:R-:W-:-:S04]  /*8900*/  @!P3 IADD3 R44, P4, P5, R118, R128, R49 ;  /* 0x00000080762cb210 */ /* 0x000fc80007d9e031 */
[----:B------:R-:W-:Y:S02]  /*8910*/  @!P3 IADD3.X R45, R4, R57, R45, P4, P5 ;  /* 0x00000039042db210 */ /* 0x000fe400027ea42d */
[----:B0-----:R-:W-:-:S04]  /*8920*/  LEA R52, P4, R46, R122, 0x1 ;  /* 0x0000007a2e347211 */ /* 0x001fc800078808ff */
[----:B------:R-:W-:Y:S02]  /*8930*/  LEA.HI.X R53, R46, R123, R47, 0x1, P4 ;  /* 0x0000007b2e357211 */ /* 0x000fe400020f0c2f */
[----:B------:R-:W-:-:S04]  /*8940*/  @!P3 LEA R54, P4, R44, R122, 0x1 ;  /* 0x0000007a2c36b211 */ /* 0x000fc800078808ff */
[----:B------:R-:W-:Y:S02]  /*8950*/  @!P3 LEA.HI.X R55, R44, R123, R45, 0x1, P4 ;  /* 0x0000007b2c37b211 */ /* 0x000fe400020f0c2d */
[----:B------:R-:W-:Y:S02]  /*8960*/  SHF.R.S32.HI R45, RZ, 0x1f, R48 ;  /* 0x0000001fff2d7819 */ /* 0x000fe40000011430 */
[----:B------:R-:W-:Y:S02]  /*8970*/  LOP3.LUT R44, R208, 0x38, R49, 0xf8, !PT ;  /* 0x00000038d02c7812 */ /* 0x000fe400078ef831 */
[----:B------:R-:W-:Y:S02]  /*8980*/  LEA.HI R45, R45, R48, RZ, 0x3 ;  /* 0x000000302d2d7211 */ /* 0x000fe400078f18ff */
[----:B------:R-:W-:Y:S02]  /*8990*/  LOP3.LUT R44, R44, R237, RZ, 0x3c, !PT ;  /* 0x000000ed2c2c7212 */ /* 0x000fe400078e3cff */
[----:B------:R-:W-:-:S02]  /*89a0*/  SHF.R.S32.HI R46, RZ, 0x3, R45 ;  /* 0x00000003ff2e7819 */ /* 0x000fc4000001142d */
[----:B------:R-:W-:-:S03]  /*89b0*/  ISETP.GE.AND P4, PT, R22, R101, PT ;  /* 0x000000651600720c */ /* 0x000fc60003f86270 */
[----:B------:R-:W-:-:S04]  /*89c0*/  IMAD R45, R46, 0x1c00, R213 ;  /* 0x00001c002e2d7824 */ /* 0x000fc800078e02d5 */
        /* <DEDUP_REMOVED lines=11> */
[----:B0-----:R-:W-:Y:S01]  /*8a80*/  IMAD.U32 R62, R45, 0x10000, RZ ;  /* 0x000100002d3e7824 */ /* 0x001fe200078e00ff */
[----:B------:R-:W-:Y:S01]  /*8a90*/  SHF.R.U32.HI R77, RZ, 0x10, R89 ;  /* 0x00000010ff4d7819 */ /* 0x000fe20000011659 */
[----:B------:R-:W-:Y:S01]  /*8aa0*/  IMAD.U32 R67, R51, 0x10000, RZ ;  /* 0x0001000033437824 */ /* 0x000fe200078e00ff */
[----:B------:R-:W-:Y:S01]  /*8ab0*/  PRMT R61, R176, 0x5410, R61 ;  /* 0x00005410b03d7816 */ /* 0x000fe2000000003d */
[----:B------:R-:W-:Y:S01]  /*8ac0*/  IMAD.U32 R60, R47, 0x10000, RZ ;  /* 0x000100002f3c7824 */ /* 0x000fe200078e00ff */
[----:B------:R-:W-:Y:S02]  /*8ad0*/  PRMT R77, R178, 0x5432, R77 ;  /* 0x00005432b24d7816 */ /* 0x000fe4000000004d */
[----:B------:R-:W-:-:S02]  /*8ae0*/  SHF.R.U64 R65, R88, 0x10, R89 ;  /* 0x0000001058417819 */ /* 0x000fc40000001259 */
[----:B------:R-:W-:Y:S02]  /*8af0*/  SHF.R.U64 R66, R90, 0x10, R91 ;  /* 0x000000105a427819 */ /* 0x000fe4000000125b */
[----:B------:R-:W-:Y:S02]  /*8b00*/  PRMT R176, R176, 0x5432, R63 ;  /* 0x00005432b0b07816 */ /* 0x000fe4000000003f */
[----:B------:R-:W-:Y:S02]  /*8b10*/  SHF.R.U32.HI R90, RZ, 0x10, R91 ;  /* 0x00000010ff5a7819 */ /* 0x000fe4000001165b */
[--C-:B------:R-:W-:Y:S02]  /*8b20*/  SHF.R.U64 R92, R78, 0x10, R79.reuse ;  /* 0x000000104e5c7819 */ /* 0x100fe4000000124f */
[----:B------:R-:W-:Y:S01]  /*8b30*/  SHF.R.U32.HI R78, RZ, 0x10, R79 ;  /* 0x00000010ff4e7819 */ /* 0x000fe2000001164f */
[----:B------:R-:W-:Y:S01]  /*8b40*/  IMAD.U32 R79, R77, 0x10000, RZ ;  /* 0x000100004d4f7824 */ /* 0x000fe200078e00ff */
[----:B------:R-:W-:Y:S01]  /*8b50*/  PRMT R178, R178, 0x5410, R65 ;  /* 0x00005410b2b27816 */ /* 0x000fe20000000041 */
[----:B------:R-:W-:Y:S01]  /*8b60*/  IMAD.U32 R65, R176, 0x10000, RZ ;  /* 0x00010000b0417824 */ /* 0x000fe200078e00ff */
[----:B------:R-:W-:Y:S01]  /*8b70*/  PRMT R90, R177, 0x5432, R90 ;  /* 0x00005432b15a7816 */ /* 0x000fe2000000005a */
[C---:B------:R-:W-:Y:S01]  /*8b80*/  FMUL.FTZ R89, R76.reuse, R79 ;  /* 0x0000004f4c597220 */ /* 0x040fe20000410000 */
[C---:B------:R-:W-:Y:S01]  /*8b90*/  PRMT R63, R175.reuse, 0x5410, R92 ;  /* 0x00005410af3f7816 */ /* 0x040fe2000000005c */
[-C--:B------:R-:W-:Y:S01]  /*8ba0*/  FMUL.FTZ R91, R76, R65.reuse ;  /* 0x000000414c5b7220 */ /* 0x080fe20000410000 */
[----:B------:R-:W-:Y:S01]  /*8bb0*/  PRMT R175, R175, 0x5432, R78 ;  /* 0x00005432afaf7816 */ /* 0x000fe2000000004e */
[----:B------:R-:W-:Y:S01]  /*8bc0*/  IMAD.U32 R78, R90, 0x10000, RZ ;  /* 0x000100005a4e7824 */ /* 0x000fe200078e00ff */
[----:B------:R-:W-:Y:S01]  /*8bd0*/  LOP3.LUT R64, R49, 0xffff0000, RZ, 0xc0, !PT ;  /* 0xffff000031407812 */ /* 0x000fe200078ec0ff */
[----:B------:R-:W-:Y:S01]  /*8be0*/  FFMA.FTZ R65, R62, R65, -R89 ;  /* 0x000000413e417223 */ /* 0x000fe20000010859 */
[----:B------:R-:W-:Y:S01]  /*8bf0*/  LOP3.LUT R77, R77, 0xffff0000, RZ, 0xc0, !PT ;  /* 0xffff00004d4d7812 */ /* 0x000fe200078ec0ff */
[----:B------:R-:W-:Y:S01]  /*8c00*/  IMAD.U32 R76, R175, 0x10000, RZ ;  /* 0x00010000af4c7824 */ /* 0x000fe200078e00ff */
[----:B------:R-:W-:Y:S01]  /*8c10*/  LOP3.LUT R176, R176, 0xffff0000, RZ, 0xc0, !PT ;  /* 0xffff0000b0b07812 */ /* 0x000fe200078ec0ff */
[----:B------:R-:W-:Y:S01]  /*8c20*/  FFMA.FTZ R62, R62, R79, R91 ;  /* 0x0000004f3e3e7223 */ /* 0x000fe2000001005b */
[----:B------:R-:W-:Y:S01]  /*8c30*/  LOP3.LUT R59, R45, 0xffff0000, RZ, 0xc0, !PT ;  /* 0xffff00002d3b7812 */ /* 0x000fe200078ec0ff */
[CC--:B------:R-:W-:Y:S01]  /*8c40*/  FMUL.FTZ R88, R64.reuse, R77.reuse ;  /* 0x0000004d40587220 */ /* 0x0c0fe20000410000 */
[C---:B------:R-:W-:Y:S01]  /*8c50*/  FMUL.FTZ R79, R67.reuse, R78 ;  /* 0x0000004e434f7220 */ /* 0x040fe20000410000 */
[----:B------:R-:W-:Y:S01]  /*8c60*/  FMUL.FTZ R89, R67, R76 ;  /* 0x0000004c43597220 */ /* 0x000fe20000410000 */
[-C--:B------:R-:W-:Y:S01]  /*8c70*/  FMUL.FTZ R92, R64, R176.reuse ;  /* 0x000000b0405c7220 */ /* 0x080fe20000410000 */
[----:B------:R-:W-:Y:S01]  /*8c80*/  FFMA.FTZ R64, R59, R176, -R88 ;  /* 0x000000b03b407223 */ /* 0x000fe20000010858 */
[----:B------:R-:W-:Y:S01]  /*8c90*/  FFMA.FTZ R67, R60, R76, -R79 ;  /* 0x0000004c3c437223 */ /* 0x000fe2000001084f */
[----:B------:R-:W-:Y:S01]  /*8ca0*/  LOP3.LUT R51, R51, 0xffff0000, RZ, 0xc0, !PT ;  /* 0xffff000033337812 */ /* 0x000fe200078ec0ff */
[----:B------:R-:W-:Y:S01]  /*8cb0*/  IMAD.U32 R49, R48, 0x10000, RZ ;  /* 0x0001000030317824 */ /* 0x000fe200078e00ff */
[----:B------:R-:W-:Y:S01]  /*8cc0*/  LOP3.LUT R90, R90, 0xffff0000, RZ, 0xc0, !PT ;  /* 0xffff00005a5a7812 */ /* 0x000fe200078ec0ff */
[----:B------:R-:W-:Y:S01]  /*8cd0*/  FFMA.FTZ R60, R60, R78, R89 ;  /* 0x0000004e3c3c7223 */ /* 0x000fe20000010059 */
[----:B------:R-:W-:Y:S01]  /*8ce0*/  LOP3.LUT R76, R175, 0xffff0000, RZ, 0xc0, !PT ;  /* 0xffff0000af4c7812 */ /* 0x000fe200078ec0ff */
[----:B------:R-:W-:Y:S01]  /*8cf0*/  IMAD.U32 R78, R61, 0x10000, RZ ;  /* 0x000100003d4e7824 */ /* 0x000fe200078e00ff */
[----:B------:R-:W-:Y:S01]  /*8d00*/  SHF.L.U32 R88, R178, 0x10, RZ ;  /* 0x00000010b2587819 */ /* 0x000fe200000006ff */
[----:B------:R-:W-:Y:S01]  /*8d10*/  FFMA.FTZ R59, R59, R77, R92 ;  /* 0x0000004d3b3b7223 */ /* 0x000fe2000001005c */
[----:B------:R-:W-:Y:S01]  /*8d20*/  LOP3.LUT R56, R47, 0xffff0000, RZ, 0xc0, !PT ;  /* 0xffff00002f387812 */ /* 0x000fe200078ec0ff */
[C---:B------:R-:W-:Y:S01]  /*8d30*/  FMUL.FTZ R77, R51.reuse, R90 ;  /* 0x0000005a334d7220 */ /* 0x040fe20000410000 */
[----:B------:R-:W-:Y:S01]  /*8d40*/  FMUL.FTZ R79, R51, R76 ;  /* 0x0000004c334f7220 */ /* 0x000fe20000410000 */
[C---:B------:R-:W-:Y:S01]  /*8d50*/  FMUL.FTZ R92, R49.reuse, R88 ;  /* 0x00000058315c7220 */ /* 0x040fe20000410000 */
[----:B------:R-:W-:Y:S01]  /*8d60*/  IMAD.U32 R45, R44, 0x10000, RZ ;  /* 0x000100002c2d7824 */ /* 0x000fe200078e00ff */
[----:B------:R-:W-:Y:S01]  /*8d70*/  LOP3.LUT R48, R48, 0xffff0000, RZ, 0xc0, !PT ;  /* 0xffff000030307812 */ /* 0x000fe200078ec0ff */
[----:B------:R-:W-:Y:S01]  /*8d80*/  FMUL.FTZ R49, R49, R78 ;  /* 0x0000004e31317220 */ /* 0x000fe20000410000 */
[----:B------:R-:W-:Y:S01]  /*8d90*/  LOP3.LUT R51, R178, 0xffff0000, RZ, 0xc0, !PT ;  /* 0xffff0000b2337812 */ /* 0x000fe200078ec0ff */
[----:B------:R-:W-:Y:S01]  /*8da0*/  IMAD.U32 R47, R46, 0x10000, RZ ;  /* 0x000100002e2f7824 */ /* 0x000fe200078e00ff */
[----:B------:R-:W-:Y:S01]  /*8db0*/  PRMT R66, R177, 0x5410, R66 ;  /* 0x00005410b1427816 */ /* 0x000fe20000000042 */
[----:B------:R-:W-:Y:S01]  /*8dc0*/  FFMA.FTZ R76, R56, R76, -R77 ;  /* 0x0000004c384c7223 */ /* 0x000fe2000001084d */
[----:B------:R-:W-:Y:S01]  /*8dd0*/  LOP3.LUT R61, R61, 0xffff0000, RZ, 0xc0, !PT ;  /* 0xffff00003d3d7812 */ /* 0x000fe200078ec0ff */
[C---:B------:R-:W-:Y:S01]  /*8de0*/  FFMA.FTZ R92, R45.reuse, R78, -R92 ;  /* 0x0000004e2d5c7223 */ /* 0x040fe2000001085c */
[----:B------:R-:W-:Y:S01]  /*8df0*/  LOP3.LUT R58, R46, 0xffff0000, RZ, 0xc0, !PT ;  /* 0xffff00002e3a7812 */ /* 0x000fe200078ec0ff */
[----:B------:R-:W-:Y:S01]  /*8e00*/  IMAD.U32 R46, R50, 0x10000, RZ ;  /* 0x00010000322e7824 */ /* 0x000fe200078e00ff */
[----:B------:R-:W-:Y:S01]  /*8e10*/  LOP3.LUT R44, R44, 0xffff0000, RZ, 0xc0, !PT ;  /* 0xffff00002c2c7812 */ /* 0x000fe200078ec0ff */
[----:B------:R-:W-:Y:S01]  /*8e20*/  FFMA.FTZ R88, R45, R88, R49 ;  /* 0x000000582d587223 */ /* 0x000fe20000010031 */
[----:B------:R-:W-:Y:S01]  /*8e30*/  LOP3.LUT R50, R50, 0xffff0000, RZ, 0xc0, !PT ;  /* 0xffff000032327812 */ /* 0x000fe200078ec0ff */
[----:B------:R-:W-:Y:S01]  /*8e40*/  FFMA.FTZ R89, R56, R90, R79 ;  /* 0x0000005a38597223 */ /* 0x000fe2000001004f */
[----:B------:R-:W-:Y:S01]  /*8e50*/  FMUL.FTZ R77, R48, R51 ;  /* 0x00000033304d7220 */ /* 0x000fe20000410000 */
[C---:B------:R-:W-:Y:S01]  /*8e60*/  IMAD.U32 R45, R63.reuse, 0x10000, RZ ;  /* 0x000100003f2d7824 */ /* 0x040fe200078e00ff */
[----:B------:R-:W-:Y:S01]  /*8e70*/  LOP3.LUT R49, R66, 0xffff0000, RZ, 0xc0, !PT ;  /* 0xffff000042317812 */ /* 0x000fe200078ec0ff */
[----:B------:R-:W-:Y:S01]  /*8e80*/  FMUL.FTZ R79, R48, R61 ;  /* 0x0000003d304f7220 */ /* 0x000fe20000410000 */
[----:B------:R-:W-:Y:S01]  /*8e90*/  LOP3.LUT R63, R63, 0xffff0000, RZ, 0xc0, !PT ;  /* 0xffff00003f3f7812 */ /* 0x000fe200078ec0ff */
[----:B------:R-:W-:-:S02]  /*8ea0*/  IMAD.U32 R48, R66, 0x10000, RZ ;  /* 0x0001000042307824 */ /* 0x000fc400078e00ff */
        /* <DEDUP_REMOVED lines=13> */
[----:B------:R-:W-:Y:S01]  /*8f80*/  F2FP.BF16.F32.PACK_AB R50, R50, R51 ;  /* 0x000000333232723e */ /* 0x000fe200000010ff */
[----:B------:R-:W-:Y:S01]  /*8f90*/  IMAD.MOV.U32 R44, RZ, RZ, R92 ;  /* 0x000000ffff2c7224 */ /* 0x000fe200078e005c */
[----:B------:R-:W-:Y:S01]  /*8fa0*/  F2FP.BF16.F32.PACK_AB R45, R64, R65 ;  /* 0x00000041402d723e */ /* 0x000fe200000010ff */
[----:B------:R-:W-:Y:S01]  /*8fb0*/  IMAD.MOV.U32 R51, RZ, RZ, R60 ;  /* 0x000000ffff337224 */ /* 0x000fe200078e003c */
[----:B------:R-:W-:Y:S02]  /*8fc0*/  F2FP.BF16.F32.PACK_AB R47, R76, R67 ;  /* 0x000000434c2f723e */ /* 0x000fe400000010ff */
[----:B------:R-:W-:-:S02]  /*8fd0*/  F2FP.BF16.F32.PACK_AB R49, R59, R62 ;  /* 0x0000003e3b31723e */ /* 0x000fc400000010ff */
[----:B------:R-:W-:-:S07]  /*8fe0*/  F2FP.BF16.F32.PACK_AB R48, R79, R88 ;  /* 0x000000584f30723e */ /* 0x000fce00000010ff */
.L_x_536:
[----:B------:R-:W-:Y:S05]  /*8ff0*/  BSYNC B2 ;  /* 0x0000000000027941 */ /* 0x000fea0003800000 */
.L_x_535:
[----:B0-----:R4:W-:Y:S04]  /*9000*/  STG.E.128 desc[UR60][R52.64], R44 ;  /* 0x0000002c34007986 */ /* 0x0019e8000c101d3c */
[----:B--2---:R4:W-:Y:S02]  /*9010*/  @!P3 STG.E.128 desc[UR60][R54.64], R48 ;  /* 0x000000303600b986 */ /* 0x0049e4000c101d3c */
.L_x_534:
[----:B------:R-:W-:Y:S05]  /*9020*/  BSYNC B1 ;  /* 0x0000000000017941 */ /* 0x000fea0003800000 */
.L_x_533:
[----:B------:R-:W-:Y:S01]  /*9030*/  ISETP.NE.AND P3, PT, R34, RZ, PT ;  /* 0x000000ff2200720c */ /* 0x000fe20003f65270 */
[----:B------:R-:W-:-:S12]  /*9040*/  BSSY B1, `(.L_x_537) ;  /* 0x000007e000017945 */ /* 0x000fd80003800000 */
[----:B------:R-:W-:Y:S05]  /*9050*/  @!P3 BRA `(.L_x_538) ;  /* 0x0000000400f0b947 */ /* 0x000fea0003800000 */
[----:B----4-:R-:W-:Y:S01]  /*9060*/  SEL R44, R124, R149, !P1 ;  /* 0x000000957c2c7207 */ /* 0x010fe20004800000 */
        /* <DEDUP_REMOVED lines=30> */
[----:B------:R-:W-:Y:S01]  /*9250*/  SHF.R.U64 R77, R72, 0x10, R73 ;  /* 0x00000010484d7819 */ /* 0x000fe20000001249 */
[----:B--2---:R-:W-:Y:S01]  /*9260*/  IMAD.U32 R67, R51, 0x10000, RZ ;  /* 0x0001000033437824 */ /* 0x004fe200078e00ff */
[--C-:B------:R-:W-:Y:S01]  /*9270*/  SHF.R.U64 R72, R74, 0x10, R75.reuse ;  /* 0x000000104a487819 */ /* 0x100fe2000000124b */
[----:B------:R-:W-:Y:S01]  /*9280*/  IMAD.U32 R65, R49, 0x10000, RZ ;  /* 0x0001000031417824 */ /* 0x000fe200078e00ff */
[----:B------:R-:W-:Y:S01]  /*9290*/  SHF.R.U32.HI R76, RZ, 0x10, R75 ;  /* 0x00000010ff4c7819 */ /* 0x000fe2000001164b */
[----:B0-----:R-:W-:Y:S01]  /*92a0*/  IMAD.U32 R60, R45, 0x10000, RZ ;  /* 0x000100002d3c7824 */ /* 0x001fe200078e00ff */
[--C-:B------:R-:W-:Y:S01]  /*92b0*/  SHF.R.U64 R75, R84, 0x10, R85.reuse ;  /* 0x00000010544b7819 */ /* 0x100fe20000001255 */
[----:B------:R-:W-:Y:S01]  /*92c0*/  IMAD.U32 R64, R47, 0x10000, RZ ;  /* 0x000100002f407824 */ /* 0x000fe200078e00ff */
[----:B------:R-:W-:Y:S01]  /*92d0*/  SHF.R.U32.HI R85, RZ, 0x10, R85 ;  /* 0x00000010ff557819 */ /* 0x000fe20000011655 */
[----:B------:R-:W-:Y:S01]  /*92e0*/  IMAD.U32 R58, R48, 0x10000, RZ ;  /* 0x00010000303a7824 */ /* 0x000fe200078e00ff */
[----:B------:R-:W-:Y:S01]  /*92f0*/  LOP3.LUT R61, R51, 0xffff0000, RZ, 0xc0, !PT ;  /* 0xffff0000333d7812 */ /* 0x000fe200078ec0ff */
[----:B------:R-:W-:Y:S01]  /*9300*/  IMAD.U32 R56, R44, 0x10000, RZ ;  /* 0x000100002c387824 */ /* 0x000fe200078e00ff */
[----:B------:R-:W-:-:S02]  /*9310*/  SHF.R.U32.HI R73, RZ, 0x10, R73 ;  /* 0x00000010ff497819 */ /* 0x000fc40000011649 */
[----:B------:R-:W-:Y:S02]  /*9320*/  PRMT R51, R159, 0x5410, R72 ;  /* 0x000054109f337816 */ /* 0x000fe40000000048 */
[----:B------:R-:W-:Y:S02]  /*9330*/  PRMT R72, R174, 0x5432, R85 ;  /* 0x00005432ae487816 */ /* 0x000fe40000000055 */
[C---:B------:R-:W-:Y:S02]  /*9340*/  PRMT R62, R160.reuse, 0x5410, R77 ;  /* 0x00005410a03e7816 */ /* 0x040fe4000000004d */
[----:B------:R-:W-:Y:S01]  /*9350*/  PRMT R160, R160, 0x5432, R73 ;  /* 0x00005432a0a07816 */ /* 0x000fe20000000049 */
[----:B------:R-:W-:Y:S01]  /*9360*/  IMAD.U32 R73, R72, 0x10000, RZ ;  /* 0x0001000048497824 */ /* 0x000fe200078e00ff */
[--C-:B------:R-:W-:Y:S02]  /*9370*/  SHF.R.U64 R74, R86, 0x10, R87.reuse ;  /* 0x00000010564a7819 */ /* 0x100fe40000001257 */
[----:B------:R-:W-:-:S02]  /*9380*/  SHF.R.U32.HI R86, RZ, 0x10, R87 ;  /* 0x00000010ff567819 */ /* 0x000fc40000011657 */
[----:B------:R-:W-:Y:S01]  /*9390*/  LOP3.LUT R66, R49, 0xffff0000, RZ, 0xc0, !PT ;  /* 0xffff000031427812 */ /* 0x000fe200078ec0ff */
[----:B------:R-:W-:Y:S01]  /*93a0*/  IMAD.U32 R49, R160, 0x10000, RZ ;  /* 0x00010000a0317824 */ /* 0x000fe200078e00ff */
[----:B------:R-:W-:Y:S01]  /*93b0*/  PRMT R174, R174, 0x5410, R75 ;  /* 0x00005410aeae7816 */ /* 0x000fe2000000004b */
[----:B------:R-:W-:Y:S01]  /*93c0*/  FMUL.FTZ R75, R65, R73 ;  /* 0x00000049414b7220 */ /* 0x000fe20000410000 */
[----:B------:R-:W-:Y:S01]  /*93d0*/  PRMT R74, R161, 0x5410, R74 ;  /* 0x00005410a14a7816 */ /* 0x000fe2000000004a */
[-C--:B------:R-:W-:Y:S01]  /*93e0*/  FMUL.FTZ R65, R65, R49.reuse ;  /* 0x0000003141417220 */ /* 0x080fe20000410000 */
[----:B------:R-:W-:Y:S01]  /*93f0*/  PRMT R161, R161, 0x5432, R86 ;  /* 0x00005432a1a17816 */ /* 0x000fe20000000056 */
[----:B------:R-:W-:Y:S01]  /*9400*/  FFMA.FTZ R49, R60, R49, -R75 ;  /* 0x000000313c317223 */ /* 0x000fe2000001084b */
[----:B------:R-:W-:Y:S01]  /*9410*/  LOP3.LUT R72, R72, 0xffff0000, RZ, 0xc0, !PT ;  /* 0xffff000048487812 */ /* 0x000fe200078ec0ff */
[----:B------:R-:W-:Y:S01]  /*9420*/  FFMA.FTZ R60, R60, R73, R65 ;  /* 0x000000493c3c7223 */ /* 0x000fe20000010041 */
[----:B------:R-:W-:Y:S01]  /*9430*/  LOP3.LUT R160, R160, 0xffff0000, RZ, 0xc0, !PT ;  /* 0xffff0000a0a07812 */ /* 0x000fe200078ec0ff */
[----:B------:R-:W-:Y:S01]  /*9440*/  IMAD.U32 R75, R161, 0x10000, RZ ;  /* 0x00010000a14b7824 */ /* 0x000fe200078e00ff */
[----:B------:R-:W-:Y:S01]  /*9450*/  PRMT R159, R159, 0x5432, R76 ;  /* 0x000054329f9f7816 */ /* 0x000fe2000000004c */
[C---:B------:R-:W-:Y:S01]  /*9460*/  FMUL.FTZ R76, R66.reuse, R72 ;  /* 0x00000048424c7220 */ /* 0x040fe20000410000 */
[----:B------:R-:W-:Y:S01]  /*9470*/  LOP3.LUT R63, R45, 0xffff0000, RZ, 0xc0, !PT ;  /* 0xffff00002d3f7812 */ /* 0x000fe200078ec0ff */
[-C--:B------:R-:W-:Y:S01]  /*9480*/  FMUL.FTZ R66, R66, R160.reuse ;  /* 0x000000a042427220 */ /* 0x080fe20000410000 */
[----:B------:R-:W-:Y:S01]  /*9490*/  FMUL.FTZ R73, R67, R75 ;  /* 0x0000004b43497220 */ /* 0x000fe20000410000 */
[----:B------:R-:W-:Y:S01]  /*94a0*/  IMAD.U32 R65, R159, 0x10000, RZ ;  /* 0x000100009f417824 */ /* 0x000fe200078e00ff */
[----:B------:R-:W-:Y:S01]  /*94b0*/  LOP3.LUT R59, R47, 0xffff0000, RZ, 0xc0, !PT ;  /* 0xffff00002f3b7812 */ /* 0x000fe200078ec0ff */
[C---:B------:R-:W-:Y:S01]  /*94c0*/  FFMA.FTZ R160, R63.reuse, R160, -R76 ;  /* 0x000000a03fa07223 */ /* 0x040fe2000001084c */
[----:B------:R-:W-:Y:S01]  /*94d0*/  FFMA.FTZ R77, R63, R72, R66 ;  /* 0x000000483f4d7223 */ /* 0x000fe20000010042 */
[----:B------:R-:W-:Y:S01]  /*94e0*/  LOP3.LUT R76, R161, 0xffff0000, RZ, 0xc0, !PT ;  /* 0xffff0000a14c7812 */ /* 0x000fe200078ec0ff */
[-C--:B------:R-:W-:Y:S01]  /*94f0*/  FMUL.FTZ R78, R67, R65.reuse ;  /* 0x00000041434e7220 */ /* 0x080fe20000410000 */
[----:B------:R-:W-:Y:S01]  /*9500*/  FFMA.FTZ R72, R64, R65, -R73 ;  /* 0x0000004140487223 */ /* 0x000fe20000010849 */
[----:B------:R-:W-:Y:S01]  /*9510*/  LOP3.LUT R66, R159, 0xffff0000, RZ, 0xc0, !PT ;  /* 0xffff00009f427812 */ /* 0x000fe200078ec0ff */
[----:B------:R-:W-:-:S02]  /*9520*/  IMAD.U32 R65, R174, 0x10000, RZ ;  /* 0x00010000ae417824 */ /* 0x000fc400078e00ff */
[----:B------:R-:W-:Y:S01]  /*9530*/  FFMA.FTZ R78, R64, R75, R78 ;  /* 0x0000004b404e7223 */ /* 0x000fe2000001004e */
[----:B------:R-:W-:Y:S02]  /*9540*/  IMAD.U32 R63, R62, 0x10000, RZ ;  /* 0x000100003e3f7824 */ /* 0x000fe400078e00ff */
[C---:B------:R-:W-:Y:S01]  /*9550*/  FMUL.FTZ R64, R61.reuse, R76 ;  /* 0x0000004c3d407220 */ /* 0x040fe20000410000 */
[-C--:B------:R-:W-:Y:S01]  /*9560*/  FMUL.FTZ R84, R61, R66.reuse ;  /* 0x000000423d547220 */ /* 0x080fe20000410000 */
[----:B------:R-:W-:Y:S01]  /*9570*/  FMUL.FTZ R73, R58, R65 ;  /* 0x000000413a497220 */ /* 0x000fe20000410000 */
[----:B------:R-:W-:Y:S01]  /*9580*/  LOP3.LUT R48, R48, 0xffff0000, RZ, 0xc0, !PT ;  /* 0xffff000030307812 */ /* 0x000fe200078ec0ff */
[-C--:B------:R-:W-:Y:S01]  /*9590*/  FMUL.FTZ R58, R58, R63.reuse ;  /* 0x0000003f3a3a7220 */ /* 0x080fe20000410000 */
[----:B------:R-:W-:Y:S01]  /*95a0*/  LOP3.LUT R67, R174, 0xffff0000, RZ, 0xc0, !PT ;  /* 0xffff0000ae437812 */ /* 0x000fe200078ec0ff */
[----:B------:R-:W-:Y:S01]  /*95b0*/  IMAD.U32 R45, R46, 0x10000, RZ ;  /* 0x000100002e2d7824 */ /* 0x000fe200078e00ff */
[----:B------:R-:W-:Y:S01]  /*95c0*/  LOP3.LUT R61, R62, 0xffff0000, RZ, 0xc0, !PT ;  /* 0xffff00003e3d7812 */ /* 0x000fe200078ec0ff */
[C---:B------:R-:W-:Y:S01]  /*95d0*/  FFMA.FTZ R75, R59.reuse, R66, -R64 ;  /* 0x000000423b4b7223 */ /* 0x040fe20000010840 */
[----:B------:R-:W-:Y:S01]  /*95e0*/  LOP3.LUT R44, R44, 0xffff0000, RZ, 0xc0, !PT ;  /* 0xffff00002c2c7812 */ /* 0x000fe200078ec0ff */
[----:B------:R-:W-:Y:S01]  /*95f0*/  FFMA.FTZ R79, R59, R76, R84 ;  /* 0x0000004c3b4f7223 */ /* 0x000fe20000010054 */
[----:B------:R-:W-:Y:S01]  /*9600*/  LOP3.LUT R47, R46, 0xffff0000, RZ, 0xc0, !PT ;  /* 0xffff00002e2f7812 */ /* 0x000fe200078ec0ff */
[C---:B------:R-:W-:Y:S01]  /*9610*/  FFMA.FTZ R73, R56.reuse, R63, -R73 ;  /* 0x0000003f38497223 */ /* 0x040fe20000010849 */
[----:B------:R-:W-:Y:S01]  /*9620*/  FFMA.FTZ R58, R56, R65, R58 ;  /* 0x00000041383a7223 */ /* 0x000fe2000001003a */
[----:B------:R-:W-:-:S02]  /*9630*/  IMAD.U32 R46, R50, 0x10000, RZ ;  /* 0x00010000322e7824 */ /* 0x000fc400078e00ff */
[C---:B------:R-:W-:Y:S01]  /*9640*/  FMUL.FTZ R59, R48.reuse, R67 ;  /* 0x00000043303b7220 */ /* 0x040fe20000410000 */
[-C--:B------:R-:W-:Y:S01]  /*9650*/  FMUL.FTZ R63, R48, R61.reuse ;  /* 0x0000003d303f7220 */ /* 0x080fe20000410000 */
[----:B------:R-:W-:Y:S01]  /*9660*/  IMAD.U32 R56, R74, 0x10000, RZ ;  /* 0x000100004a387824 */ /* 0x000fe200078e00ff */
[----:B------:R-:W-:Y:S01]  /*9670*/  LOP3.LUT R50, R50, 0xffff0000, RZ, 0xc0, !PT ;  /* 0xffff000032327812 */ /* 0x000fe200078ec0ff */
[C---:B------:R-:W-:Y:S01]  /*9680*/  IMAD.U32 R48, R51.reuse, 0x10000, RZ ;  /* 0x0001000033307824 */ /* 0x040fe200078e00ff */
[----:B------:R-:W-:Y:S01]  /*9690*/  LOP3.LUT R74, R74, 0xffff0000, RZ, 0xc0, !PT ;  /* 0xffff00004a4a7812 */ /* 0x000fe200078ec0ff */
[C---:B------:R-:W-:Y:S01]  /*96a0*/  FFMA.FTZ R62, R44.reuse, R61, -R59 ;  /* 0x0000003d2c3e7223 */ /* 0x040fe2000001083b */
[----:B------:R-:W-:Y:S01]  /*96b0*/  LOP3.LUT R51, R51, 0xffff0000, RZ, 0xc0, !PT ;  /* 0xffff000033337812 */ /* 0x000fe200078ec0ff */
[----:B------:R-:W-:Y:S01]  /*96c0*/  FFMA.FTZ R63, R44, R67, R63 ;  /* 0x000000432c3f7223 */ /* 0x000fe2000001003f */
[C---:B------:R-:W-:Y:S01]  /*96d0*/  FMUL.FTZ R44, R46.reuse, R56 ;  /* 0x000000382e2c7220 */ /* 0x040fe20000410000 */
[----:B------:R-:W-:Y:S01]  /*96e0*/  FMUL.FTZ R59, R46, R48 ;  /* 0x000000302e3b7220 */ /* 0x000fe20000410000 */
        /* <DEDUP_REMOVED lines=16> */
.L_x_540:
[----:B------:R-:W-:Y:S05]  /*97f0*/  BSYNC B2 ;  /* 0x0000000000027941 */ /* 0x000fea0003800000 */
.L_x_539:
[----:B0-----:R0:W-:Y:S04]  /*9800*/  STG.E.128 desc[UR60][R52.64], R44 ;  /* 0x0000002c34007986 */ /* 0x0011e8000c101d3c */
[----:B--2---:R0:W-:Y:S02]  /*9810*/  @!P3 STG.E.128 desc[UR60][R54.64], R48 ;  /* 0x000000303600b986 */ /* 0x0041e4000c101d3c */
.L_x_538:
[----:B------:R-:W-:Y:S05]  /*9820*/  BSYNC B1 ;  /* 0x0000000000017941 */ /* 0x000fea0003800000 */
.L_x_537:
[----:B------:R-:W-:-:S13]  /*9830*/  ISETP.NE.AND P3, PT, R35, RZ, PT ;  /* 0x000000ff2300720c */ /* 0x000fda0003f65270 */
[----:B------:R-:W-:Y:S05]  /*9840*/  @!P3 BRA `(.L_x_491) ;  /* 0x0000000800e0b947 */ /* 0x000fea0003800000 */
[----:B0---4-:R-:W2:Y:S01]  /*9850*/  LDL R44, [R1] ;  /* 0x00000000012c7983 */ /* 0x011ea20000100800 */
[----:B------:R-:W-:Y:S01]  /*9860*/  IADD3 R46, P3, P4, R118, R128, R29 ;  /* 0x00000080762e7210 */ /* 0x000fe20007c7e01d */
[----:B------:R-:W-:Y:S03]  /*9870*/  BSSY B1, `(.L_x_541) ;  /* 0x0000073000017945 */ /* 0x000fe60003800000 */
[----:B---3--:R-:W-:Y:S02]  /*9880*/  IADD3.X R49, R4, R57, R33, P3, P4 ;  /* 0x0000003904317210 */ /* 0x008fe40001fe8421 */
[----:B------:R-:W-:-:S04]  /*9890*/  LEA R52, P3, R46, R122, 0x1 ;  /* 0x0000007a2e347211 */ /* 0x000fc800078608ff */
[----:B------:R-:W-:Y:S02]  /*98a0*/  LEA.HI.X R53, R46, R123, R49, 0x1, P3 ;  /* 0x0000007b2e357211 */ /* 0x000fe400018f0c31 */
        /* <DEDUP_REMOVED lines=8> */
[----:B------:R-:W-:-:S04]  /*9930*/  LEA.HI R44, R44, R149, RZ, 0x3 ;  /* 0x000000952c2c7211 */ /* 0x000fc800078f18ff */
        /* <DEDUP_REMOVED lines=14> */
[--C-:B------:R-:W-:Y:S01]  /*9a20*/  SHF.R.U64 R64, R68, 0x10, R69.reuse ;  /* 0x0000001044407819 */ /* 0x100fe20000001245 */
[----:B0-----:R-:W-:Y:S01]  /*9a30*/  IMAD.U32 R56, R45, 0x10000, RZ ;  /* 0x000100002d387824 */ /* 0x001fe200078e00ff */
[----:B------:R-:W-:Y:S01]  /*9a40*/  SHF.R.U32.HI R68, RZ, 0x10, R69 ;  /* 0x00000010ff447819 */ /* 0x000fe20000011645 */
[----:B------:R-:W-:Y:S01]  /*9a50*/  IMAD.U32 R63, R51, 0x10000, RZ ;  /* 0x00010000333f7824 */ /* 0x000fe200078e00ff */
[----:B------:R-:W-:Y:S01]  /*9a60*/  PRMT R67, R158, 0x5432, R67 ;  /* 0x000054329e437816 */ /* 0x000fe20000000043 */
[----:B------:R-:W-:Y:S01]  /*9a70*/  IMAD.U32 R59, R48, 0x10000, RZ ;  /* 0x00010000303b7824 */ /* 0x000fe200078e00ff */
[----:B------:R-:W-:Y:S01]  /*9a80*/  SHF.R.U64 R69, R70, 0x10, R71 ;  /* 0x0000001046457819 */ /* 0x000fe20000001247 */
[----:B------:R-:W-:Y:S01]  /*9a90*/  IMAD.U32 R54, R44, 0x10000, RZ ;  /* 0x000100002c367824 */ /* 0x000fe200078e00ff */
[----:B------:R-:W-:-:S02]  /*9aa0*/  PRMT R64, R155, 0x5410, R64 ;  /* 0x000054109b407816 */ /* 0x000fc40000000040 */
[----:B------:R-:W-:Y:S02]  /*9ab0*/  SHF.R.U32.HI R71, RZ, 0x10, R71 ;  /* 0x00000010ff477819 */ /* 0x000fe40000011647 */
[----:B------:R-:W-:Y:S02]  /*9ac0*/  SHF.R.U64 R65, R80, 0x10, R81 ;  /* 0x0000001050417819 */ /* 0x000fe40000001251 */
[----:B------:R-:W-:Y:S01]  /*9ad0*/  PRMT R155, R155, 0x5432, R68 ;  /* 0x000054329b9b7816 */ /* 0x000fe20000000044 */
[----:B------:R-:W-:Y:S01]  /*9ae0*/  IMAD.U32 R68, R67, 0x10000, RZ ;  /* 0x0001000043447824 */ /* 0x000fe200078e00ff */
[--C-:B------:R-:W-:Y:S02]  /*9af0*/  SHF.R.U64 R70, R82, 0x10, R83.reuse ;  /* 0x0000001052467819 */ /* 0x100fe40000001253 */
[----:B------:R-:W-:Y:S02]  /*9b00*/  SHF.R.U32.HI R82, RZ, 0x10, R83 ;  /* 0x00000010ff527819 */ /* 0x000fe40000011653 */
[----:B------:R-:W-:-:S02]  /*9b10*/  PRMT R66, R154, 0x5410, R69 ;  /* 0x000054109a427816 */ /* 0x000fc40000000045 */
[----:B------:R-:W-:Y:S01]  /*9b20*/  PRMT R154, R154, 0x5432, R71 ;  /* 0x000054329a9a7816 */ /* 0x000fe20000000047 */
[-C--:B------:R-:W-:Y:S01]  /*9b30*/  FMUL.FTZ R71, R61, R68.reuse ;  /* 0x000000443d477220 */ /* 0x080fe20000410000 */
[----:B------:R-:W-:Y:S01]  /*9b40*/  PRMT R158, R158, 0x5410, R65 ;  /* 0x000054109e9e7816 */ /* 0x000fe20000000041 */
[----:B------:R-:W-:Y:S01]  /*9b50*/  IMAD.U32 R65, R155, 0x10000, RZ ;  /* 0x000100009b417824 */ /* 0x000fe200078e00ff */
[----:B------:R-:W-:Y:S02]  /*9b60*/  LOP3.LUT R62, R49, 0xffff0000, RZ, 0xc0, !PT ;  /* 0xffff0000313e7812 */ /* 0x000fe400078ec0ff */
[----:B------:R-:W-:Y:S01]  /*9b70*/  PRMT R69, R157, 0x5410, R70 ;  /* 0x000054109d457816 */ /* 0x000fe20000000046 */
[-C--:B------:R-:W-:Y:S01]  /*9b80*/  FMUL.FTZ R73, R61, R65.reuse ;  /* 0x000000413d497220 */ /* 0x080fe20000410000 */
[----:B------:R-:W-:Y:S01]  /*9b90*/  LOP3.LUT R67, R67, 0xffff0000, RZ, 0xc0, !PT ;  /* 0xffff000043437812 */ /* 0x000fe200078ec0ff */
[C---:B------:R-:W-:Y:S01]  /*9ba0*/  FFMA.FTZ R71, R56.reuse, R65, -R71 ;  /* 0x0000004138477223 */ /* 0x040fe20000010847 */
[----:B------:R-:W-:Y:S01]  /*9bb0*/  PRMT R157, R157, 0x5432, R82 ;  /* 0x000054329d9d7816 */ /* 0x000fe20000000052 */
[----:B------:R-:W-:Y:S01]  /*9bc0*/  FFMA.FTZ R73, R56, R68, R73 ;  /* 0x0000004438497223 */ /* 0x000fe20000010049 */
[----:B------:R-:W-:Y:S01]  /*9bd0*/  LOP3.LUT R58, R45, 0xffff0000, RZ, 0xc0, !PT ;  /* 0xffff00002d3a7812 */ /* 0x000fe200078ec0ff */
[----:B------:R-:W-:Y:S01]  /*9be0*/  FMUL.FTZ R65, R62, R67 ;  /* 0x000000433e417220 */ /* 0x000fe20000410000 */
[----:B------:R-:W-:Y:S01]  /*9bf0*/  LOP3.LUT R155, R155, 0xffff0000, RZ, 0xc0, !PT ;  /* 0xffff00009b9b7812 */ /* 0x000fe200078ec0ff */
[----:B------:R-:W-:Y:S01]  /*9c00*/  IMAD.U32 R61, R157, 0x10000, RZ ;  /* 0x000100009d3d7824 */ /* 0x000fe200078e00ff */
[----:B------:R-:W-:Y:S01]  /*9c10*/  LOP3.LUT R60, R48, 0xffff0000, RZ, 0xc0, !PT ;  /* 0xffff0000303c7812 */ /* 0x000fe200078ec0ff */
[----:B------:R-:W-:Y:S01]  /*9c20*/  IMAD.U32 R56, R154, 0x10000, RZ ;  /* 0x000100009a387824 */ /* 0x000fe200078e00ff */
[----:B------:R-:W-:Y:S01]  /*9c30*/  LOP3.LUT R51, R51, 0xffff0000, RZ, 0xc0, !PT ;  /* 0xffff000033337812 */ /* 0x000fe200078ec0ff */
[----:B------:R-:W-:Y:S01]  /*9c40*/  FFMA.FTZ R68, R58, R155, -R65 ;  /* 0x0000009b3a447223 */ /* 0x000fe20000010841 */
[----:B------:R-:W-:-:S02]  /*9c50*/  IMAD.U32 R48, R47, 0x10000, RZ ;  /* 0x000100002f307824 */ /* 0x000fc400078e00ff */
[----:B------:R-:W-:Y:S01]  /*9c60*/  FMUL.FTZ R65, R63, R61 ;  /* 0x0000003d3f417220 */ /* 0x000fe20000410000 */
[----:B------:R-:W-:Y:S01]  /*9c70*/  FMUL.FTZ R75, R62, R155 ;  /* 0x0000009b3e4b7220 */ /* 0x000fe20000410000 */
[----:B------:R-:W-:Y:S01]  /*9c80*/  LOP3.LUT R62, R157, 0xffff0000, RZ, 0xc0, !PT ;  /* 0xffff00009d3e7812 */ /* 0x000fe200078ec0ff */
[-C--:B------:R-:W-:Y:S01]  /*9c90*/  FMUL.FTZ R72, R63, R56.reuse ;  /* 0x000000383f487220 */ /* 0x080fe20000410000 */
[----:B------:R-:W-:Y:S01]  /*9ca0*/  LOP3.LUT R154, R154, 0xffff0000, RZ, 0xc0, !PT ;  /* 0xffff00009a9a7812 */ /* 0x000fe200078ec0ff */
[----:B------:R-:W-:Y:S01]  /*9cb0*/  FFMA.FTZ R65, R48, R56, -R65 ;  /* 0x0000003830417223 */ /* 0x000fe20000010841 */
[----:B------:R-:W-:Y:S01]  /*9cc0*/  IMAD.U32 R56, R158, 0x10000, RZ ;  /* 0x000100009e387824 */ /* 0x000fe200078e00ff */
[----:B------:R-:W-:Y:S01]  /*9cd0*/  LOP3.LUT R49, R47, 0xffff0000, RZ, 0xc0, !PT ;  /* 0xffff00002f317812 */ /* 0x000fe200078ec0ff */
[----:B------:R-:W-:Y:S01]  /*9ce0*/  FFMA.FTZ R70, R58, R67, R75 ;  /* 0x000000433a467223 */ /* 0x000fe2000001004b */
[----:B------:R-:W-:Y:S01]  /*9cf0*/  FFMA.FTZ R72, R48, R61, R72 ;  /* 0x0000003d30487223 */ /* 0x000fe20000010048 */
[----:B------:R-:W-:Y:S01]  /*9d00*/  FMUL.FTZ R58, R51, R62 ;  /* 0x0000003e333a7220 */ /* 0x000fe20000410000 */
[----:B------:R-:W-:-:S02]  /*9d10*/  IMAD.U32 R48, R64, 0x10000, RZ ;  /* 0x0001000040307824 */ /* 0x000fc400078e00ff */
[----:B------:R-:W-:Y:S01]  /*9d20*/  FMUL.FTZ R74, R51, R154 ;  /* 0x0000009a334a7220 */ /* 0x000fe20000410000 */
[----:B------:R-:W-:Y:S01]  /*9d30*/  LOP3.LUT R158, R158, 0xffff0000, RZ, 0xc0, !PT ;  /* 0xffff00009e9e7812 */ /* 0x000fe200078ec0ff */
[----:B------:R-:W-:Y:S01]  /*9d40*/  FMUL.FTZ R51, R59, R56 ;  /* 0x000000383b337220 */ /* 0x000fe20000410000 */
[----:B------:R-:W-:Y:S01]  /*9d50*/  LOP3.LUT R64, R64, 0xffff0000, RZ, 0xc0, !PT ;  /* 0xffff000040407812 */ /* 0x000fe200078ec0ff */
[C---:B------:R-:W-:Y:S01]  /*9d60*/  FFMA.FTZ R154, R49.reuse, R154, -R58 ;  /* 0x0000009a319a7223 */ /* 0x040fe2000001083a */
[----:B------:R-:W-:Y:S01]  /*9d70*/  FFMA.FTZ R63, R49, R62, R74 ;  /* 0x0000003e313f7223 */ /* 0x000fe2000001004a */
[----:B------:R-:W-:Y:S01]  /*9d80*/  LOP3.LUT R45, R44, 0xffff0000, RZ, 0xc0, !PT ;  /* 0xffff00002c2d7812 */ /* 0x000fe200078ec0ff */
[----:B------:R-:W-:Y:S01]  /*9d90*/  FMUL.FTZ R62, R60, R158 ;  /* 0x0000009e3c3e7220 */ /* 0x000fe20000410000 */
[-C--:B------:R-:W-:Y:S01]  /*9da0*/  FFMA.FTZ R58, R54, R48.reuse, -R51 ;  /* 0x00000030363a7223 */ /* 0x080fe20000010833 */
[----:B------:R-:W-:Y:S02]  /*9db0*/  IMAD.U32 R47, R50, 0x10000, RZ ;  /* 0x00010000322f7824 */ /* 0x000fe400078e00ff */
[----:B------:R-:W-:Y:S01]  /*9dc0*/  FMUL.FTZ R59, R59, R48 ;  /* 0x000000303b3b7220 */ /* 0x000fe20000410000 */
[----:B------:R-:W-:Y:S01]  /*9dd0*/  FMUL.FTZ R60, R60, R64 ;  /* 0x000000403c3c7220 */ /* 0x000fe20000410000 */
[C---:B------:R-:W-:Y:S01]  /*9de0*/  IMAD.U32 R51, R69.reuse, 0x10000, RZ ;  /* 0x0001000045337824 */ /* 0x040fe200078e00ff */
[----:B------:R-:W-:Y:S01]  /*9df0*/  LOP3.LUT R50, R50, 0xffff0000, RZ, 0xc0, !PT ;  /* 0xffff000032327812 */ /* 0x000fe200078ec0ff */
[----:B------:R-:W-:Y:S01]  /*9e00*/  IMAD.U32 R48, R66, 0x10000, RZ ;  /* 0x0001000042307824 */ /* 0x000fe200078e00ff */
[----:B------:R-:W-:Y:S01]  /*9e10*/  LOP3.LUT R69, R69, 0xffff0000, RZ, 0xc0, !PT ;  /* 0xffff000045457812 */ /* 0x000fe200078ec0ff */
[----:B------:R-:W-:Y:S01]  /*9e20*/  IMAD.U32 R44, R46, 0x10000, RZ ;  /* 0x000100002e2c7824 */ /* 0x000fe200078e00ff */
[----:B------:R-:W-:Y:S01]  /*9e30*/  LOP3.LUT R49, R66, 0xffff0000, RZ, 0xc0, !PT ;  /* 0xffff000042317812 */ /* 0x000fe200078ec0ff */
[----:B------:R-:W-:Y:S01]  /*9e40*/  FFMA.FTZ R59, R54, R56, R59 ;  /* 0x00000038363b7223 */ /* 0x000fe2000001003b */
[C---:B------:R-:W-:Y:S01]  /*9e50*/  FFMA.FTZ R61, R45.reuse, R64, -R62 ;  /* 0x000000402d3d7223 */ /* 0x040fe2000001083e */
[----:B------:R-:W-:Y:S01]  /*9e60*/  FFMA.FTZ R60, R45, R158, R60 ;  /* 0x0000009e2d3c7223 */ /* 0x000fe2000001003c */
[----:B------:R-:W-:Y:S01]  /*9e70*/  LOP3.LUT R46, R46, 0xffff0000, RZ, 0xc0, !PT ;  /* 0xffff00002e2e7812 */ /* 0x000fe200078ec0ff */
[C---:B------:R-:W-:Y:S01]  /*9e80*/  FMUL.FTZ R45, R47.reuse, R51 ;  /* 0x000000332f2d7220 */ /* 0x040fe20000410000 */
        /* <DEDUP_REMOVED lines=14> */
[----:B------:R-:W-:Y:S02]  /*9f70*/  F2FP.BF16.F32.PACK_AB R51, R63, R72 ;  /* 0x000000483f33723e */ /* 0x000fe400000010ff */
[----:B------:R-:W-:-:S02]  /*9f80*/  F2FP.BF16.F32.PACK_AB R48, R60, R59 ;  /* 0x0000003b3c30723e */ /* 0x000fc400000010ff */
[----:B------:R-:W-:-:S07]  /*9f90*/  F2FP.BF16.F32.PACK_AB R50, R69, R54 ;  /* 0x000000364532723e */ /* 0x000fce00000010ff */
.L_x_542:
[----:B------:R-:W-:Y:S05]  /*9fa0*/  BSYNC B1 ;  /* 0x0000000000017941 */ /* 0x000fea0003800000 */
.L_x_541:
[----:B0-----:R0:W-:Y:S01]  /*9fb0*/  STG.E.128 desc[UR60][R52.64], R44 ;  /* 0x0000002c34007986 */ /* 0x0011e2000c101d3c */
[----:B------:R-:W-:-:S13]  /*9fc0*/  ISETP.GE.AND P3, PT, R55, R146, PT ;  /* 0x000000923700720c */ /* 0x000fda0003f66270 */
[----:B------:R-:W-:Y:S05]  /*9fd0*/  @P3 BRA `(.L_x_491) ;  /* 0x0000000000fc3947 */ /* 0x000fea0003800000 */
[--C-:B0-----:R-:W-:Y:S02]  /*9fe0*/  SHF.R.S32.HI R44, RZ, 0x1f, R55.reuse ;  /* 0x0000001fff2c7819 */ /* 0x101fe40000011437 */
[----:B------:R-:W-:-:S04]  /*9ff0*/  IADD3 R55, P3, P4, R118, R128, R55 ;  /* 0x0000008076377210 */ /* 0x000fc80007c7e037 */
[----:B------:R-:W-:Y:S02]  /*a000*/  IADD3.X R44, R4, R57, R44, P3, P4 ;  /* 0x00000039042c7210 */ /* 0x000fe40001fe842c */
[----:B------:R-:W-:-:S04]  /*a010*/  LEA R122, P3, R55, R122, 0x1 ;  /* 0x0000007a377a7211 */ /* 0x000fc800078608ff */
[----:B------:R-:W-:-:S05]  /*a020*/  LEA.HI.X R123, R55, R123, R44, 0x1, P3 ;  /* 0x0000007b377b7211 */ /* 0x000fca00018f0c2c */
[----:B--2---:R0:W-:Y:S01]  /*a030*/  STG.E.128 desc[UR60][R122.64], R48 ;  /* 0x000000307a007986 */ /* 0x0041e2000c101d3c */
[----:B------:R-:W-:Y:S05]  /*a040*/  BRA `(.L_x_491) ;  /* 0x0000000000e07947 */ /* 0x000fea0003800000 */
.L_x_458:
[----:B------:R-:W2:Y:S02]  /*a050*/  LDL R44, [R1+0x1c] ;  /* 0x00001c00012c7983 */ /* 0x000ea40000100800 */
[----:B--2---:R-:W-:-:S13]  /*a060*/  R2UR UR4, R44 ;  /* 0x000000002c0472ca */ /* 0x004fda00000e0000 */
[----:B------:R-:W-:-:S06]  /*a070*/  UISETP.NE.AND UP0, UPT, UR4, 0x3, UPT ;  /* 0x000000030400788c */ /* 0x000fcc000bf05270 */
[----:B------:R-:W-:-:S13]  /*a080*/  PLOP3.LUT P2, PT, PT, PT, UP0, 0x80, 0x0 ;  /* 0x000000000000781c */ /* 0x000fda0003f4f008 */
[----:B------:R-:W-:Y:S05]  /*a090*/  @!P2 BRA `(.L_x_543) ;  /* 0x000000000004a947 */ /* 0x000fea0003800000 */
[----:B------:R-:W-:Y:S01]  /*a0a0*/  BPT.TRAP 0x1 ;  /* 0x000000040000795c */ /* 0x000fe20000300000 */
.L_x_543:
[----:B------:R-:W-:Y:S01]  /*a0b0*/  IMAD R43, R19, 0x8, R18 ;  /* 0x00000008132b7824 */ /* 0x000fe200078e0212 */
[----:B------:R-:W-:Y:S01]  /*a0c0*/  SHF.L.U32 R100, R207, 0x1f, RZ ;  /* 0x0000001fcf647819 */ /* 0x000fe200000006ff */
[----:B------:R-:W-:Y:S01]  /*a0d0*/  IMAD R42, R24, -0x70, R2 ;  /* 0xffffff90182a7824 */ /* 0x000fe200078e0202 */
[----:B------:R-:W-:Y:S02]  /*a0e0*/  BSSY B1, `(.L_x_544) ;  /* 0x0000004000017945 */ /* 0x000fe40003800000 */
[----:B------:R-:W1:Y:S02]  /*a0f0*/  SYNCS.PHASECHK.TRANS64.TRYWAIT P3, [R43+URZ+0x36890], R100 ;  /* 0x036890642b0075a7 */ /* 0x000e64000806017f */
[----:B------:R-:W-:Y:S01]  /*a100*/  VIMNMX R42, R42, 0x70, PT ;  /* 0x000000702a2a7848 */ /* 0x000fe20003fe0100 */
[----:B-1----:R-:W-:Y:S06]  /*a110*/  @!P3 BRA `(.L_x_545) ;  /* 0x0000019c00e0b947 */ /* 0x002fec0003800000 */
.L_x_764:
[----:B------:R-:W-:Y:S05]  /*a120*/  BSYNC B1 ;  /* 0x0000000000017941 */ /* 0x000fea0003800000 */
.L_x_544:
[----:B------:R-:W-:Y:S01]  /*a130*/  ISETP.GE.AND P3, PT, R204, R42, PT ;  /* 0x0000002acc00720c */ /* 0x000fe20003f66270 */
[----:B------:R-:W-:-:S12]  /*a140*/  BSSY B1, `(.L_x_546) ;  /* 0x0000014000017945 */ /* 0x000fd80003800000 */
[----:B------:R-:W-:Y:S05]  /*a150*/  @P3 BRA `(.L_x_547) ;  /* 0x0000000000483947 */ /* 0x000fea0003800000 */
[----:B------:R-:W-:-:S13]  /*a160*/  ISETP.NE.AND P3, PT, R30, RZ, PT ;  /* 0x000000ff1e00720c */ /* 0x000fda0003f65270 */
[----:B0-----:R-:W0:Y:S04]  /*a170*/  @P3 LDS.128 R44, [R40+0x21000] ;  /* 0x02100000282c3984 */ /* 0x001e280000000c00 */
[----:B0-----:R-:W-:Y:S01]  /*a180*/  @P3 STG.E.128 desc[UR60][R50.64], R44 ;  /* 0x0000002c32003986 */ /* 0x001fe2000c101d3c */
[----:B------:R-:W-:-:S13]  /*a190*/  ISETP.NE.AND P3, PT, R34, RZ, PT ;  /* 0x000000ff2200720c */ /* 0x000fda0003f65270 */
[----:B------:R-:W0:Y:S04]  /*a1a0*/  @P3 LDS.128 R44, [R41+0x21000] ;  /* 0x02100000292c3984 */ /* 0x000e280000000c00 */
        /* <DEDUP_REMOVED lines=12> */
[----:B0-----:R2:W-:Y:S02]  /*a270*/  @P3 STG.E.128 desc[UR60][R50.64+0x140], R44 ;  /* 0x0001402c32003986 */ /* 0x0015e4000c101d3c */
.L_x_547:
[----:B------:R-:W-:Y:S05]  /*a280*/  BSYNC B1 ;  /* 0x0000000000017941 */ /* 0x000fea0003800000 */
.L_x_546:
[----:B------:R-:W-:-:S13]  /*a290*/  ISETP.GE.AND P3, PT, R224, R42, PT ;  /* 0x0000002ae000720c */ /* 0x000fda0003f66270 */
[----:B------:R-:W-:Y:S05]  /*a2a0*/  @P3 BRA `(.L_x_491) ;  /* 0x0000000000483947 */ /* 0x000fea0003800000 */
[----:B------:R-:W-:-:S13]  /*a2b0*/  ISETP.NE.AND P3, PT, R30, RZ, PT ;  /* 0x000000ff1e00720c */ /* 0x000fda0003f65270 */
[----:B0-2---:R-:W0:Y:S04]  /*a2c0*/  @P3 LDS.128 R44, [R40+0x23000] ;  /* 0x02300000282c3984 */ /* 0x005e280000000c00 */
        /* <DEDUP_REMOVED lines=16> */
.L_x_491:
[----:B------:R-:W-:Y:S05]  /*a3d0*/  BSYNC B0 ;  /* 0x0000000000007941 */ /* 0x000fea0003800000 */
.L_x_457:
[----:B01234-:R-:W0:Y:S01]  /*a3e0*/  S2R R44, SR_TID.X ;  /* 0x00000000002c7919 */ /* 0x01fe220000002100 */
[----:B------:R-:W-:Y:S01]  /*a3f0*/  @!PT LDS RZ, [RZ] ;  /* 0x00000000fffff984 */ /* 0x000fe20000000800 */
[----:B------:R-:W-:Y:S01]  /*a400*/  @!PT LDS RZ, [RZ] ;  /* 0x00000000fffff984 */ /* 0x000fe20000000800 */
[----:B------:R-:W-:Y:S01]  /*a410*/  @!PT LDS RZ, [RZ] ;  /* 0x00000000fffff984 */ /* 0x000fe20000000800 */
[----:B------:R-:W-:Y:S01]  /*a420*/  @!PT LDS RZ, [RZ] ;  /* 0x00000000fffff984 */ /* 0x000fe20000000800 */
[----:B------:R1:W-:Y:S06]  /*a430*/  MEMBAR.ALL.CTA ;  /* 0x0000000000007992 */ /* 0x0003ec0000008000 */
[----:B-1----:R-:W1:Y:S01]  /*a440*/  FENCE.VIEW.ASYNC.S ;  /* 0x00000000000073c6 */ /* 0x002e620000000000 */
[----:B------:R-:W-:Y:S05]  /*a450*/  WARPSYNC.ALL ;  /* 0x0000000000007948 */ /* 0x000fea0003800000 */
[----:B------:R-:W-:Y:S01]  /*a460*/  BSSY B0, `(.L_x_548) ;  /* 0x0000009000007945 */ /* 0x000fe20003800000 */
[----:B0-----:R-:W-:Y:S01]  /*a470*/  LOP3.LUT R44, R44, 0x7f, RZ, 0xc0, !PT ;  /* 0x0000007f2c2c7812 */ /* 0x001fe200078ec0ff */
[----:B-1----:R0:W-:Y:S03]  /*a480*/  BAR.SYNC.DEFER_BLOCKING R153, 0x80 ;  /* 0x000200990000751d */ /* 0x0021e60000010000 */
[----:B------:R-:W-:-:S13]  /*a490*/  ISETP.NE.AND P3, PT, R44, RZ, PT ;  /* 0x000000ff2c00720c */ /* 0x000fda0003f65270 */
[----:B------:R-:W-:-:S05]  /*a4a0*/  @!P3 VIADD R44, R43, 0x368a0 ;  /* 0x000368a02b2cb836 */ /* 0x000fca0000000000 */
[----:B------:R-:W-:-:S04]  /*a4b0*/  @!P3 PRMT R44, RZ, 0x654, R44 ;  /* 0x00000654ff2cb816 */ /* 0x000fc8000000002c */
[----:B------:R0:W-:Y:S01]  /*a4c0*/  @!P3 SYNCS.ARRIVE.TRANS64.RED.A1T0 RZ, [R44+URZ], RZ ;  /* 0x000000ff2cffb9a7 */ /* 0x0001e2000810043f */
[----:B------:R-:W-:Y:S05]  /*a4d0*/  @!P2 BRA `(.L_x_549) ;  /* 0x000000000004a947 */ /* 0x000fea0003800000 */
[----:B------:R-:W-:Y:S01]  /*a4e0*/  BPT.TRAP 0x1 ;  /* 0x000000040000795c */ /* 0x000fe20000300000 */
.L_x_549:
[----:B------:R-:W-:Y:S05]  /*a4f0*/  BSYNC B0 ;  /* 0x0000000000007941 */ /* 0x000fea0003800000 */
.L_x_548:
[----:B------:R-:W1:Y:S01]  /*a500*/  SYNCS.PHASECHK.TRANS64.TRYWAIT P2, [R43+URZ+0x368b0], R100 ;  /* 0x0368b0642b0075a7 */ /* 0x000e62000804017f */
[----:B------:R-:W-:Y:S01]  /*a510*/  ULDC.64 UR4, c[0x0][0x308] ;  /* 0x0000c20000047ab9 */ /* 0x000fe20000000a00 */
[----:B------:R-:W-:Y:S01]  /*a520*/  ULDC.64 UR6, c[0x0][0x318] ;  /* 0x0000c60000067ab9 */ /* 0x000fe20000000a00 */
[----:B0-----:R-:W-:Y:S01]  /*a530*/  MOV R44, UR4 ;  /* 0x00000004002c7c02 */ /* 0x001fe20008000f00 */
[----:B------:R-:W-:Y:S01]  /*a540*/  IMAD.U32 R46, RZ, RZ, UR6 ;  /* 0x00000006ff2e7e24 */ /* 0x000fe2000f8e00ff */
[----:B------:R-:W-:Y:S01]  /*a550*/  BSSY B0, `(.L_x_550) ;  /* 0x0000008000007945 */ /* 0x000fe20003800000 */
[----:B------:R-:W-:Y:S02]  /*a560*/  IMAD.U32 R45, RZ, RZ, UR7 ;  /* 0x00000007ff2d7e24 */ /* 0x000fe4000f8e00ff */
[----:B------:R0:W-:Y:S04]  /*a570*/  STL [R1+0x10], R44 ;  /* 0x0000102c01007387 */ /* 0x0001e80000100800 */
[----:B------:R2:W-:Y:S01]  /*a580*/  STL [R1+0x18], R46 ;  /* 0x0000182e01007387 */ /* 0x0005e20000100800 */
[----:B0-----:R-:W-:-:S05]  /*a590*/  IMAD.U32 R44, RZ, RZ, UR5 ;  /* 0x00000005ff2c7e24 */ /* 0x001fca000f8e00ff */
[----:B------:R2:W-:Y:S04]  /*a5a0*/  STL [R1+0x4], R44 ;  /* 0x0000042c01007387 */ /* 0x0005e80000100800 */
[----:B------:R2:W-:Y:S02]  /*a5b0*/  STL [R1+0x14], R45 ;  /* 0x0000142d01007387 */ /* 0x0005e40000100800 */
[----:B-12---:R-:W-:Y:S05]  /*a5c0*/  @!P2 BRA `(.L_x_551) ;  /* 0x0000019800c8a947 */ /* 0x006fea0003800000 */
.L_x_765:
[----:B------:R-:W-:Y:S05]  /*a5d0*/  BSYNC B0 ;  /* 0x0000000000007941 */ /* 0x000fea0003800000 */
.L_x_550:
[----:B------:R1:W5:Y:S04]  /*a5e0*/  LDL R55, [R1+0x18] ;  /* 0x0000180001377983 */ /* 0x0003680000100800 */
[----:B------:R1:W5:Y:S04]  /*a5f0*/  LDL R54, [R1+0x14] ;  /* 0x0000140001367983 */ /* 0x0003680000100800 */
[----:B------:R1:W5:Y:S04]  /*a600*/  LDL R53, [R1+0x10] ;  /* 0x0000100001357983 */ /* 0x0003680000100800 */
[----:B------:R1:W5:Y:S01]  /*a610*/  LDL R52, [R1+0x4] ;  /* 0x0000040001347983 */ /* 0x0003620000100800 */
[----:B------:R-:W-:Y:S01]  /*a620*/  ISETP.GE.AND P2, PT, R204, R42, PT ;  /* 0x0000002acc00720c */ /* 0x000fe20003f46270 */
[----:B------:R-:W-:Y:S01]  /*a630*/  BSSY B0, `(.L_x_552) ;  /* 0x0000022000007945 */ /* 0x000fe20003800000 */
[----:B------:R-:W-:-:S11]  /*a640*/  IMAD.WIDE R48, R24, 0x70, R120 ;  /* 0x0000007018307825 */ /* 0x000fd600078e0278 */
[----:B-1----:R-:W-:Y:S05]  /*a650*/  @P2 BRA `(.L_x_553) ;  /* 0x00000000007c2947 */ /* 0x002fea0003800000 */
[----:B-----5:R-:W-:Y:S01]  /*a660*/  R2UR UR7, R55 ;  /* 0x00000000370772ca */ /* 0x020fe200000e0000 */
[----:B------:R-:W-:Y:S01]  /*a670*/  IMAD.MOV.U32 R44, RZ, RZ, R116 ;  /* 0x000000ffff2c7224 */ /* 0x000fe200078e0074 */
[----:B------:R-:W-:Y:S01]  /*a680*/  R2UR UR4, R54 ;  /* 0x00000000360472ca */ /* 0x000fe200000e0000 */
[----:B------:R-:W-:Y:S01]  /*a690*/  IMAD.MOV.U32 R45, RZ, RZ, R39 ;  /* 0x000000ffff2d7224 */ /* 0x000fe200078e0027 */
[----:B------:R-:W-:Y:S02]  /*a6a0*/  R2UR UR6, R53 ;  /* 0x00000000350672ca */ /* 0x000fe400000e0000 */
[----:B------:R-:W-:-:S07]  /*a6b0*/  R2UR UR5, R52 ;  /* 0x00000000340572ca */ /* 0x000fce00000e0000 */
[----:B------:R-:W-:Y:S02]  /*a6c0*/  IMAD R47, R49, UR7, RZ ;  /* 0x00000007312f7c24 */ /* 0x000fe4000f8e02ff */
[----:B------:R-:W-:-:S04]  /*a6d0*/  IMAD.WIDE.U32 R44, R48, UR7, R44 ;  /* 0x00000007302c7c25 */ /* 0x000fc8000f8e002c */
[----:B------:R-:W-:Y:S01]  /*a6e0*/  IMAD R47, R48, UR4, R47 ;  /* 0x00000004302f7c24 */ /* 0x000fe2000f8e022f */
[----:B------:R-:W-:Y:S01]  /*a6f0*/  LEA R50, P2, R44, UR6, 0x1 ;  /* 0x000000062c327c11 */ /* 0x000fe2000f8408ff */
[----:B------:R-:W-:Y:S02]  /*a700*/  ULDC UR4, c[0x0][0x2e4] ;  /* 0x0000b90000047ab9 */ /* 0x000fe40000000800 */
[----:B------:R-:W-:-:S05]  /*a710*/  IMAD.IADD R45, R45, 0x1, R47 ;  /* 0x000000012d2d7824 */ /* 0x000fca00078e022f */
[----:B------:R-:W-:Y:S02]  /*a720*/  LEA.HI.X R51, R44, UR5, R45, 0x1, P2 ;  /* 0x000000052c337c11 */ /* 0x000fe400090f0c2d */
[----:B------:R-:W-:-:S13]  /*a730*/  ISETP.GE.AND P2, PT, R22, UR4, PT ;  /* 0x0000000416007c0c */ /* 0x000fda000bf46270 */
[----:B------:R-:W1:Y:S04]  /*a740*/  @!P2 LDS.128 R44, [R40] ;  /* 0x00000000282ca984 */ /* 0x000e680000000c00 */
[----:B-1----:R-:W-:Y:S01]  /*a750*/  @!P2 STG.E.128 desc[UR60][R50.64], R44 ;  /* 0x0000002c3200a986 */ /* 0x002fe2000c101d3c */
[----:B------:R-:W-:-:S13]  /*a760*/  ISETP.GE.AND P2, PT, R205, UR4, PT ;  /* 0x00000004cd007c0c */ /* 0x000fda000bf46270 */
[----:B------:R-:W1:Y:S04]  /*a770*/  @!P2 LDS.128 R44, [R41] ;  /* 0x00000000292ca984 */ /* 0x000e680000000c00 */
[----:B-1----:R-:W-:Y:S01]  /*a780*/  @!P2 STG.E.128 desc[UR60][R50.64+0x40], R44 ;  /* 0x0000402c3200a986 */ /* 0x002fe2000c101d3c */
[----:B------:R-:W-:-:S13]  /*a790*/  ISETP.GE.AND P2, PT, R206, UR4, PT ;  /* 0x00000004ce007c0c */ /* 0x000fda000bf46270 */
[----:B------:R-:W1:Y:S04]  /*a7a0*/  @!P2 LDS.128 R44, [R40+0x3800] ;  /* 0x00380000282ca984 */ /* 0x000e680000000c00 */
        /* <DEDUP_REMOVED lines=9> */
[----:B-1----:R1:W-:Y:S02]  /*a840*/  @!P2 STG.E.128 desc[UR60][R50.64+0x140], R44 ;  /* 0x0001402c3200a986 */ /* 0x0023e4000c101d3c */
.L_x_553:
[----:B------:R-:W-:Y:S05]  /*a850*/  BSYNC B0 ;  /* 0x0000000000007941 */ /* 0x000fea0003800000 */
.L_x_552:
[----:B------:R-:W-:Y:S01]  /*a860*/  ISETP.GE.AND P2, PT, R224, R42, PT ;  /* 0x0000002ae000720c */ /* 0x000fe20003f46270 */
[----:B------:R-:W-:-:S12]  /*a870*/  BSSY B0, `(.L_x_554) ;  /* 0x0000023000007945 */ /* 0x000fd80003800000 */
[----:B------:R-:W-:Y:S05]  /*a880*/  @P2 BRA `(.L_x_555) ;  /* 0x0000000000842947 */ /* 0x000fea0003800000 */
[----:B-----5:R-:W-:Y:S01]  /*a890*/  R2UR UR7, R55 ;  /* 0x00000000370772ca */ /* 0x020fe200000e0000 */
[----:B-1----:R-:W-:Y:S01]  /*a8a0*/  IMAD.MOV.U32 R44, RZ, RZ, R116 ;  /* 0x000000ffff2c7224 */ /* 0x002fe200078e0074 */
[----:B------:R-:W-:Y:S01]  /*a8b0*/  R2UR UR4, R54 ;  /* 0x00000000360472ca */ /* 0x000fe200000e0000 */
[----:B------:R-:W-:Y:S01]  /*a8c0*/  IMAD.MOV.U32 R45, RZ, RZ, R39 ;  /* 0x000000ffff2d7224 */ /* 0x000fe200078e0027 */
[----:B------:R-:W-:Y:S02]  /*a8d0*/  IADD3 R47, P2, R48, 0x40, RZ ;  /* 0x00000040302f7810 */ /* 0x000fe40007f5e0ff */
[----:B------:R-:W-:Y:S02]  /*a8e0*/  R2UR UR6, R53 ;  /* 0x00000000350672ca */ /* 0x000fe400000e0000 */
[----:B------:R-:W-:Y:S01]  /*a8f0*/  R2UR UR5, R52 ;  /* 0x00000000340572ca */ /* 0x000fe200000e0000 */
[----:B------:R-:W-:-:S04]  /*a900*/  IMAD.X R48, RZ, RZ, R49, P2 ;  /* 0x000000ffff307224 */ /* 0x000fc800010e0631 */
        /* <DEDUP_REMOVED lines=25> */
.L_x_555:
[----:B------:R-:W-:Y:S05]  /*aaa0*/  BSYNC B0 ;  /* 0x0000000000007941 */ /* 0x000fea0003800000 */
.L_x_554:
[----:B------:R-:W3:Y:S01]  /*aab0*/  LDL R40, [R1] ;  /* 0x0000000001287983 */ /* 0x000ee20000100800 */
[----:B0-----:R-:W-:Y:S01]  /*aac0*/  @!P3 VIADD R43, R43, 0x368c0 ;  /* 0x000368c02b2bb836 */ /* 0x001fe20000000000 */
[----:B------:R-:W-:Y:S01]  /*aad0*/  PLOP3.LUT P2, PT, PT, PT, PT, 0x8, 0x0 ;  /* 0x000000000000781c */ /* 0x000fe20003f4e170 */
[----:B------:R-:W-:Y:S01]  /*aae0*/  VIADD R19, R19, 0x1 ;  /* 0x0000000113137836 */ /* 0x000fe20000000000 */
[----:B------:R-:W-:Y:S01]  /*aaf0*/  @!PT LDS RZ, [RZ] ;  /* 0x00000000fffff984 */ /* 0x000fe20000000800 */
[----:B------:R-:W-:Y:S01]  /*ab00*/  @!PT LDS RZ, [RZ] ;  /* 0x00000000fffff984 */ /* 0x000fe20000000800 */
[----:B------:R-:W-:Y:S01]  /*ab10*/  @!PT LDS RZ, [RZ] ;  /* 0x00000000fffff984 */ /* 0x000fe20000000800 */
[----:B------:R-:W-:Y:S01]  /*ab20*/  @!PT LDS RZ, [RZ] ;  /* 0x00000000fffff984 */ /* 0x000fe20000000800 */
[----:B------:R0:W-:Y:S06]  /*ab30*/  MEMBAR.ALL.CTA ;  /* 0x0000000000007992 */ /* 0x0001ec0000008000 */
[----:B0-----:R-:W0:Y:S01]  /*ab40*/  FENCE.VIEW.ASYNC.S ;  /* 0x00000000000073c6 */ /* 0x001e220000000000 */
[----:B------:R-:W-:Y:S01]  /*ab50*/  @!P3 PRMT R43, RZ, 0x654, R43 ;  /* 0x00000654ff2bb816 */ /* 0x000fe2000000002b */
[----:B0-----:R0:W-:Y:S06]  /*ab60*/  BAR.SYNC.DEFER_BLOCKING R153, 0x80 ;  /* 0x000200990000751d */ /* 0x0011ec0000010000 */
[----:B------:R0:W-:Y:S01]  /*ab70*/  @!P3 SYNCS.ARRIVE.TRANS64.RED.A1T0 RZ, [R43+URZ], RZ ;  /* 0x000000ff2bffb9a7 */ /* 0x0001e2000810043f */
[----:B------:R-:W-:-:S04]  /*ab80*/  ISETP.NE.AND P3, PT, R19, 0x2, PT ;  /* 0x000000021300780c */ /* 0x000fc80003f65270 */
[----:B------:R-:W-:Y:S02]  /*ab90*/  SEL R19, R19, RZ, P3 ;  /* 0x000000ff13137207 */ /* 0x000fe40001800000 */
[----:B---3--:R-:W-:Y:S02]  /*aba0*/  LOP3.LUT P4, RZ, R40, 0x2, RZ, 0xc0, !PT ;  /* 0x0000000228ff7812 */ /* 0x008fe4000788c0ff */
[----:B------:R-:W-:-:S04]  /*abb0*/  SEL R40, RZ, 0x1, P3 ;  /* 0x00000001ff287807 */ /* 0x000fc80001800000 */
[----:B------:R-:W-:-:S07]  /*abc0*/  LOP3.LUT R207, R207, R40, RZ, 0x3c, !PT ;  /* 0x00000028cfcf7212 */ /* 0x000fce00078e3cff */
[----:B0-----:R-:W-:Y:S05]  /*abd0*/  @P4 BRA `(.L_x_556) ;  /* 0xffffff7800e04947 */ /* 0x001fea000383ffff */
.L_x_452:
[----:B------:R-:W-:Y:S01]  /*abe0*/  BSSY B0, `(.L_x_557) ;  /* 0x0000039000007945 */ /* 0x000fe20003800000 */
[----:B------:R-:W-:Y:S02]  /*abf0*/  ISETP.GE.AND P1, PT, R150, 0x1, PT ;  /* 0x000000019600780c */ /* 0x000fe40003f26270 */
[----:B------:R-:W-:Y:S02]  /*ac00*/  CS2R R2, SRZ ;  /* 0x0000000000027805 */ /* 0x000fe4000001ff00 */
[----:B------:R-:W-:Y:S02]  /*ac10*/  PLOP3.LUT P0, PT, PT, PT, PT, 0x80, 0x0 ;  /* 0x000000000000781c */ /* 0x000fe40003f0f070 */
[----:B------:R-:W-:Y:S02]  /*ac20*/  CS2R R118, SRZ ;  /* 0x0000000000767805 */ /* 0x000fe4000001ff00 */
[----:B------:R-:W-:Y:S02]  /*ac30*/  CS2R R116, SRZ ;  /* 0x0000000000747805 */ /* 0x000fe4000001ff00 */
[----:B------:R-:W-:-:S02]  /*ac40*/  CS2R R114, SRZ ;  /* 0x0000000000727805 */ /* 0x000fc4000001ff00 */
[----:B------:R-:W-:Y:S02]  /*ac50*/  CS2R R112, SRZ ;  /* 0x0000000000707805 */ /* 0x000fe4000001ff00 */
[----:B------:R-:W-:Y:S01]  /*ac60*/  CS2R R106, SRZ ;  /* 0x00000000006a7805 */ /* 0x000fe2000001ff00 */
[----:B------:R-:W-:Y:S01]  /*ac70*/  IMAD.MOV.U32 R110, RZ, RZ, RZ ;  /* 0x000000ffff6e7224 */ /* 0x000fe200078e00ff */
[----:B------:R-:W-:Y:S02]  /*ac80*/  CS2R R108, SRZ ;  /* 0x00000000006c7805 */ /* 0x000fe4000001ff00 */
[----:B-----5:R-:W-:Y:S02]  /*ac90*/  CS2R R54, SRZ ;  /* 0x0000000000367805 */ /* 0x020fe4000001ff00 */
[----:B------:R-:W-:Y:S01]  /*aca0*/  CS2R R104, SRZ ;  /* 0x0000000000687805 */ /* 0x000fe2000001ff00 */
[----:B------:R-:W-:Y:S01]  /*acb0*/  IMAD.MOV.U32 R103, RZ, RZ, RZ ;  /* 0x000000ffff677224 */ /* 0x000fe200078e00ff */
[----:B------:R-:W-:-:S02]  /*acc0*/  CS2R R98, SRZ ;  /* 0x0000000000627805 */ /* 0x000fc4000001ff00 */
[----:B------:R-:W-:Y:S02]  /*acd0*/  CS2R R100, SRZ ;  /* 0x0000000000647805 */ /* 0x000fe4000001ff00 */
[----:B------:R-:W-:Y:S01]  /*ace0*/  CS2R R96, SRZ ;  /* 0x0000000000607805 */ /* 0x000fe2000001ff00 */
[----:B------:R-:W-:Y:S01]  /*acf0*/  IMAD.MOV.U32 R95, RZ, RZ, RZ ;  /* 0x000000ffff5f7224 */ /* 0x000fe200078e00ff */
[----:B------:R-:W-:Y:S02]  /*ad00*/  CS2R R90, SRZ ;  /* 0x00000000005a7805 */ /* 0x000fe4000001ff00 */
[----:B------:R-:W-:Y:S02]  /*ad10*/  CS2R R92, SRZ ;  /* 0x00000000005c7805 */ /* 0x000fe4000001ff00 */
[----:B------:R-:W-:Y:S02]  /*ad20*/  CS2R R62, SRZ ;  /* 0x00000000003e7805 */ /* 0x000fe4000001ff00 */
        /* <DEDUP_REMOVED lines=19> */
[----:B-1----:R-:W-:Y:S02]  /*ae60*/  CS2R R50, SRZ ;  /* 0x0000000000327805 */ /* 0x002fe4000001ff00 */
[----:B------:R-:W-:Y:S02]  /*ae70*/  CS2R R52, SRZ ;  /* 0x0000000000347805 */ /* 0x000fe4000001ff00 */
[----:B--2---:R-:W-:-:S02]  /*ae80*/  CS2R R48, SRZ ;  /* 0x0000000000307805 */ /* 0x004fc4000001ff00 */
        /* <DEDUP_REMOVED lines=10> */
[----:B------:R-:W-:Y:S01]  /*af30*/  CS2R R28, SRZ ;  /* 0x00000000001c7805 */ /* 0x000fe2000001ff00 */
[----:B------:R-:W-:Y:S06]  /*af40*/  @P2 BRA `(.L_x_558) ;  /* 0x0000000000082947 */ /* 0x000fec0003800000 */
[----:B------:R-:W0:Y:S02]  /*af50*/  FENCE.VIEW.ASYNC.G ;  /* 0x00000000000073c6 */ /* 0x000e240000000100 */
[----:B0-----:R-:W-:Y:S06]  /*af60*/  BAR.ARV 0xc, 0x120 ;  /* 0x0304800000007b1d */ /* 0x001fec0000002000 */
.L_x_558:
[----:B------:R-:W-:Y:S05]  /*af70*/  BSYNC B0 ;  /* 0x0000000000007941 */ /* 0x000fea0003800000 */
.L_x_557:
[----:B------:R-:W-:Y:S01]  /*af80*/  CS2R R24, SRZ ;  /* 0x0000000000187805 */ /* 0x000fe2000001ff00 */
[----:B------:R-:W-:Y:S06]  /*af90*/  @!P1 BRA `(.L_x_559) ;  /* 0x0000010c00b09947 */ /* 0x000fec0003800000 */
[----:B------:R-:W2:Y:S04]  /*afa0*/  LDL R4, [R1+0x54] ;  /* 0x0000540001047983 */ /* 0x000ea80000100800 */
[----:B------:R-:W3:Y:S04]  /*afb0*/  LDL R5, [R1+0x50] ;  /* 0x0000500001057983 */ /* 0x000ee80000100800 */
[----:B--2---:R-:W0:Y:S01]  /*afc0*/  SHFL.IDX PT, R0, R4, RZ, 0x1f ;  /* 0x00001fff04007589 */ /* 0x004e2200000e0000 */
[----:B---3--:R-:W-:-:S13]  /*afd0*/  R2UR UR4, R5 ;  /* 0x00000000050472ca */ /* 0x008fda00000e0000 */
[----:B------:R-:W-:Y:S01]  /*afe0*/  ULOP3.LUT UP0, URZ, UR4, 0x9f, URZ, 0xc0, !UPT ;  /* 0x0000009f043f7892 */ /* 0x000fe2000f80c03f */
[----:B0-----:R-:W-:-:S04]  /*aff0*/  LEA.HI R2, R0, R0, RZ, 0x1 ;  /* 0x0000000000027211 */ /* 0x001fc800078f08ff */
[----:B------:R-:W-:Y:S02]  /*b000*/  LOP3.LUT R3, R2, 0x1e, RZ, 0xc0, !PT ;  /* 0x0000001e02037812 */ /* 0x000fe400078ec0ff */
[----:B------:R-:W-:-:S03]  /*b010*/  PLOP3.LUT P0, PT, PT, PT, UP0, 0x80, 0x0 ;  /* 0x000000000000781c */ /* 0x000fc60003f0f008 */
[----:B------:R-:W-:-:S05]  /*b020*/  IMAD.IADD R3, R0, 0x1, -R3 ;  /* 0x0000000100037824 */ /* 0x000fca00078e0a03 */
[----:B------:R-:W-:-:S04]  /*b030*/  LEA R3, R3, UR4, 0xd ;  /* 0x0000000403037c11 */ /* 0x000fc8000f8e68ff */
[----:B------:R-:W-:-:S04]  /*b040*/  SHF.R.U32.HI R2, RZ, 0x4, R3 ;  /* 0x00000004ff027819 */ /* 0x000fc80000011603 */
[----:B------:R-:W-:Y:S01]  /*b050*/  LOP3.LUT R2, R2, 0x3fff, RZ, 0xc0, !PT ;  /* 0x00003fff02027812 */ /* 0x000fe200078ec0ff */
[----:B------:R-:W-:Y:S06]  /*b060*/  @!P0 BRA `(.L_x_560) ;  /* 0x0000000000408947 */ /* 0x000fec0003800000 */
        /* <DEDUP_REMOVED lines=16> */
.L_x_560:
[----:B------:R-:W-:Y:S02]  /*b170*/  ULDC UR4, c[0x0][0x3d4] ;  /* 0x0000f50000047ab9 */ /* 0x000fe40000000800 */
[----:B------:R-:W-:-:S13]  /*b180*/  ISETP.LT.AND P0, PT, RZ, UR4, PT ;  /* 0x00000004ff007c0c */ /* 0x000fda000bf01270 */
[----:B------:R-:W-:Y:S05]  /*b190*/  @P0 BRA `(.L_x_561) ;  /* 0x00000000003c0947 */ /* 0x000fea0003800000 */
[----:B------:R-:W-:-:S04]  /*b1a0*/  LEA.HI R0, R225, R225, RZ, 0x1 ;  /* 0x000000e1e1007211 */ /* 0x000fc800078f08ff */
[----:B------:R-:W-:-:S05]  /*b1b0*/  LOP3.LUT R0, R0, 0xfffffffe, RZ, 0xc0, !PT ;  /* 0xfffffffe00007812 */ /* 0x000fca00078ec0ff */
[----:B------:R-:W-:-:S05]  /*b1c0*/  IMAD.IADD R0, R225, 0x1, -R0 ;  /* 0x00000001e1007824 */ /* 0x000fca00078e0a00 */
[----:B------:R-:W-:-:S04]  /*b1d0*/  SHF.L.U32 R3, R0, 0x1f, RZ ;  /* 0x0000001f00037819 */ /* 0x000fc800000006ff */
[----:B------:R0:W1:Y:S03]  /*b1e0*/  SYNCS.PHASECHK.TRANS64.TRYWAIT P0, [R18+URZ+0x36800], R3 ;  /* 0x03680003120075a7 */ /* 0x000066000800017f */
[----:B-1----:R-:W-:Y:S05]  /*b1f0*/  @!P0 NANOSLEEP.SYNCS 0x989680 ;  /* 0x009896800000895d */ /* 0x002fea0003900000 */
[----:B------:R-:W1:Y:S01]  /*b200*/  @!P0 SYNCS.PHASECHK.TRANS64 P0, [R18+URZ+0x36800], R3 ;  /* 0x03680003120085a7 */ /* 0x000e62000800007f */
[----:B------:R-:W-:Y:S04]  /*b210*/  BSSY B0, `(.L_x_562) ;  /* 0x0000006000007945 */ /* 0x000fe80003800000 */
[----:B-1----:R-:W-:Y:S05]  /*b220*/  @P0 BRA `(.L_x_563) ;  /* 0x0000000000100947 */ /* 0x002fea0003800000 */
.L_x_564:
[----:B-1----:R1:W2:Y:S02]  /*b230*/  SYNCS.PHASECHK.TRANS64.TRYWAIT P0, [R18+URZ+0x36800], R3 ;  /* 0x03680003120075a7 */ /* 0x0022a4000800017f */
[----:B--2---:R-:W-:Y:S05]  /*b240*/  @!P0 NANOSLEEP.SYNCS 0x989680 ;  /* 0x009896800000895d */ /* 0x004fea0003900000 */
[----:B------:R-:W2:Y:S02]  /*b250*/  @!P0 SYNCS.PHASECHK.TRANS64 P0, [R18+URZ+0x36800], R3 ;  /* 0x03680003120085a7 */ /* 0x000ea4000800007f */
[----:B--2---:R-:W-:Y:S05]  /*b260*/  @!P0 BRA `(.L_x_564) ;  /* 0xfffffffc00f08947 */ /* 0x004fea000383ffff */
.L_x_563:
[----:B------:R-:W-:Y:S05]  /*b270*/  BSYNC B0 ;  /* 0x0000000000007941 */ /* 0x000fea0003800000 */
.L_x_562:
[----:B------:R-:W-:Y:S05]  /*b280*/  BRA `(.L_x_565) ;  /* 0x0000005800287947 */ /* 0x000fea0003800000 */
.L_x_561:
[----:B------:R-:W2:Y:S01]  /*b290*/  LDL R0, [R1+0x50] ;  /* 0x0000500001007983 */ /* 0x000ea20000100800 */
[----:B------:R-:W-:Y:S01]  /*b2a0*/  ULDC.64 UR4, c[0x0][0x3d8] ;  /* 0x0000f60000047ab9 */ /* 0x000fe20000000a00 */
[----:B------:R-:W-:Y:S01]  /*b2b0*/  ULDC.64 UR6, c[0x0][0x3e8] ;  /* 0x0000fa0000067ab9 */ /* 0x000fe20000000a00 */
[----:B------:R-:W-:Y:S01]  /*b2c0*/  IMAD.WIDE.U32 R38, R144, UR4, RZ ;  /* 0x0000000490267c25 */ /* 0x000fe2000f8e00ff */
[----:B------:R-:W-:Y:S02]  /*b2d0*/  SHF.R.S32.HI R8, RZ, 0x1f, R16 ;  /* 0x0000001fff087819 */ /* 0x000fe40000011410 */
[----:B------:R-:W-:Y:S02]  /*b2e0*/  SHF.R.S32.HI R10, RZ, 0x1f, R22 ;  /* 0x0000001fff0a7819 */ /* 0x000fe40000011416 */
[----:B--2---:R-:W-:Y:S02]  /*b2f0*/  R2UR UR8, R0 ;  /* 0x00000000000872ca */ /* 0x004fe400000e0000 */
[----:B------:R-:W-:-:S05]  /*b300*/  SHF.R.S32.HI R0, RZ, 0x1f, R144 ;  /* 0x0000001fff007819 */ /* 0x000fca0000011490 */
[C---:B------:R-:W-:Y:S02]  /*b310*/  IMAD R3, R0.reuse, UR4, RZ ;  /* 0x0000000400037c24 */ /* 0x040fe4000f8e02ff */
[----:B------:R-:W-:Y:S01]  /*b320*/  IMAD R5, R0, UR6, RZ ;  /* 0x0000000600057c24 */ /* 0x000fe2000f8e02ff */
[----:B------:R-:W-:Y:S01]  /*b330*/  IADD3 R0, P0, R16, R38, RZ ;  /* 0x0000002610007210 */ /* 0x000fe20007f1e0ff */
[----:B------:R-:W-:Y:S01]  /*b340*/  IMAD R3, R144, UR5, R3 ;  /* 0x0000000590037c24 */ /* 0x000fe2000f8e0203 */
[----:B------:R-:W-:Y:S01]  /*b350*/  ULDC.64 UR4, c[0x0][0x3c8] ;  /* 0x0000f20000047ab9 */ /* 0x000fe20000000a00 */
[----:B------:R-:W-:Y:S01]  /*b360*/  ULOP3.LUT UP0, URZ, UR8, 0x3ff, URZ, 0xc0, !UPT ;  /* 0x000003ff083f7892 */ /* 0x000fe2000f80c03f */
[----:B------:R-:W-:Y:S01]  /*b370*/  LEA R36, P1, R38, UR4, 0x1 ;  /* 0x0000000426247c11 */ /* 0x000fe2000f8208ff */
[----:B------:R-:W-:Y:S01]  /*b380*/  IMAD.IADD R9, R3, 0x1, R39 ;  /* 0x0000000103097824 */ /* 0x000fe200078e0227 */
[----:B------:R-:W-:Y:S01]  /*b390*/  LEA R24, P2, R0, UR4, 0x1 ;  /* 0x0000000400187c11 */ /* 0x000fe2000f8408ff */
[----:B------:R-:W-:-:S02]  /*b3a0*/  IMAD R11, R144, UR7, R5 ;  /* 0x00000007900b7c24 */ /* 0x000fc4000f8e0205 */
[--C-:B------:R-:W-:Y:S01]  /*b3b0*/  IMAD.X R3, R8, 0x1, R9.reuse, P0 ;  /* 0x0000000108037824 */ /* 0x100fe200000e0609 */
[----:B------:R-:W-:Y:S01]  /*b3c0*/  IADD3 R6, P0, R22, R38, RZ ;  /* 0x0000002616067210 */ /* 0x000fe20007f1e0ff */
[----:B------:R-:W-:Y:S01]  /*b3d0*/  IMAD.WIDE.U32 R4, R144, UR6, RZ ;  /* 0x0000000690047c25 */ /* 0x000fe2000f8e00ff */
[----:B------:R-:W-:Y:S01]  /*b3e0*/  LEA.HI.X R38, R38, UR5, R9, 0x1, P1 ;  /* 0x0000000526267c11 */ /* 0x000fe200088f0c09 */
[----:B------:R-:W-:Y:S01]  /*b3f0*/  ULDC.64 UR6, c[0x0][0x3e0] ;  /* 0x0000f80000067ab9 */ /* 0x000fe20000000a00 */
[----:B------:R-:W-:Y:S01]  /*b400*/  PLOP3.LUT P1, PT, PT, PT, UP0, 0x80, 0x0 ;  /* 0x000000000000781c */ /* 0x000fe20003f2f008 */
[----:B------:R-:W-:Y:S01]  /*b410*/  IMAD.IADD R39, R11, 0x1, R5 ;  /* 0x000000010b277824 */ /* 0x000fe200078e0205 */
[----:B------:R-:W-:Y:S01]  /*b420*/  LEA.HI.X R25, R0, UR5, R3, 0x1, P2 ;  /* 0x0000000500197c11 */ /* 0x000fe200090f0c03 */
[----:B------:R-:W-:Y:S01]  /*b430*/  IMAD.X R5, R10, 0x1, R9, P0 ;  /* 0x000000010a057824 */ /* 0x000fe200000e0609 */
[-C--:B------:R-:W-:Y:S02]  /*b440*/  IADD3 R7, P4, R16, R4.reuse, RZ ;  /* 0x0000000410077210 */ /* 0x080fe40007f9e0ff */
[----:B------:R-:W-:-:S02]  /*b450*/  IADD3 R0, P5, R22, R4, RZ ;  /* 0x0000000416007210 */ /* 0x000fc40007fbe0ff */
[C---:B------:R-:W-:Y:S01]  /*b460*/  LEA R40, P2, R7.reuse, UR6, 0x1 ;  /* 0x0000000607287c11 */ /* 0x040fe2000f8408ff */
[--C-:B------:R-:W-:Y:S01]  /*b470*/  IMAD.X R8, R8, 0x1, R39.reuse, P4 ;  /* 0x0000000108087824 */ /* 0x100fe200020e0627 */
[----:B------:R-:W-:Y:S01]  /*b480*/  LEA R42, P3, R6, UR4, 0x1 ;  /* 0x00000004062a7c11 */ /* 0x000fe2000f8608ff */
[----:B------:R-:W-:Y:S01]  /*b490*/  IMAD.X R3, R10, 0x1, R39, P5 ;  /* 0x000000010a037824 */ /* 0x000fe200028e0627 */
[----:B------:R-:W-:Y:S02]  /*b4a0*/  LEA R44, P4, R0, UR6, 0x1 ;  /* 0x00000006002c7c11 */ /* 0x000fe4000f8808ff */
[----:B------:R-:W-:Y:S02]  /*b4b0*/  LEA R37, P0, R4, UR6, 0x1 ;  /* 0x0000000604257c11 */ /* 0x000fe4000f8008ff */
[----:B------:R-:W-:Y:S02]  /*b4c0*/  LEA.HI.X R41, R7, UR7, R8, 0x1, P2 ;  /* 0x0000000707297c11 */ /* 0x000fe400090f0c08 */
[----:B------:R-:W-:-:S02]  /*b4d0*/  LEA.HI.X R43, R6, UR5, R5, 0x1, P3 ;  /* 0x00000005062b7c11 */ /* 0x000fc400098f0c05 */
[----:B------:R-:W-:Y:S02]  /*b4e0*/  LEA.HI.X R45, R0, UR7, R3, 0x1, P4 ;  /* 0x00000007002d7c11 */ /* 0x000fe4000a0f0c03 */
[----:B------:R-:W-:Y:S01]  /*b4f0*/  LEA.HI.X R39, R4, UR7, R39, 0x1, P0 ;  /* 0x0000000704277c11 */ /* 0x000fe200080f0c27 */
        /* <DEDUP_REMOVED lines=17> */
.L_x_566:
[----:B------:R-:W-:Y:S01]  /*b610*/  ULDC.U8 UR4, c[0x0][0x3f0] ;  /* 0x0000fc0000047ab9 */ /* 0x000fe20000000000 */
[----:B------:R-:W-:Y:S01]  /*b620*/  IMAD R3, R145, -0x80, R151 ;  /* 0xffffff8091037824 */ /* 0x000fe200078e0297 */
[----:B------:R-:W-:Y:S01]  /*b630*/  ISETP.NE.AND P0, PT, RZ, UR4, PT ;  /* 0x00000004ff007c0c */ /* 0x000fe2000bf05270 */
[----:B------:R-:W-:Y:S03]  /*b640*/  BSSY B0, `(.L_x_567) ;  /* 0x0000546000007945 */ /* 0x000fe60003800000 */
[----:B------:R-:W-:-:S09]  /*b650*/  VIMNMX R3, R3, 0x80, PT ;  /* 0x0000008003037848 */ /* 0x000fd20003fe0100 */
[----:B------:R-:W-:Y:S05]  /*b660*/  @!P0 BRA `(.L_x_568) ;  /* 0x0000002800788947 */ /* 0x000fea0003800000 */
        /* <DEDUP_REMOVED lines=13> */
[----:B------:R-:W-:Y:S01]  /*b740*/  CS2R R34, SRZ ;  /* 0x0000000000227805 */ /* 0x000fe2000001ff00 */
[----:B------:R-:W-:Y:S06]  /*b750*/  @P0 BRA `(.L_x_570) ;  /* 0x0000000000900947 */ /* 0x000fec0003800000 */
[C---:B------:R-:W-:Y:S01]  /*b760*/  VIADD R0, R16.reuse, 0x10 ;  /* 0x0000001010007836 */ /* 0x040fe20000000000 */
[----:B------:R-:W-:Y:S01]  /*b770*/  ULDC UR4, c[0x0][0x3d4] ;  /* 0x0000f50000047ab9 */ /* 0x000fe20000000800 */
[C---:B------:R-:W-:Y:S01]  /*b780*/  VIADD R4, R16.reuse, 0x20 ;  /* 0x0000002010047836 */ /* 0x040fe20000000000 */
[C---:B------:R-:W-:Y:S01]  /*b790*/  ISETP.GE.AND P1, PT, R16.reuse, UR4, PT ;  /* 0x0000000410007c0c */ /* 0x040fe2000bf26270 */
[----:B------:R-:W-:Y:S01]  /*b7a0*/  VIADD R5, R16, 0x30 ;  /* 0x0000003010057836 */ /* 0x000fe20000000000 */
[----:B------:R-:W-:Y:S01]  /*b7b0*/  ISETP.GE.AND P2, PT, R0, UR4, PT ;  /* 0x0000000400007c0c */ /* 0x000fe2000bf46270 */
[----:B------:R-:W-:Y:S01]  /*b7c0*/  VIADD R0, R16, 0x40 ;  /* 0x0000004010007836 */ /* 0x000fe20000000000 */
[----:B------:R-:W-:Y:S01]  /*b7d0*/  ISETP.GE.AND P3, PT, R4, UR4, PT ;  /* 0x0000000404007c0c */ /* 0x000fe2000bf66270 */
[----:B------:R-:W-:Y:S01]  /*b7e0*/  VIADD R6, R16, 0x50 ;  /* 0x0000005010067836 */ /* 0x000fe20000000000 */
[----:B------:R-:W-:Y:S02]  /*b7f0*/  ISETP.GE.AND P4, PT, R5, UR4, PT ;  /* 0x0000000405007c0c */ /* 0x000fe4000bf86270 */
[----:B------:R-:W-:-:S02]  /*b800*/  CS2R R20, SRZ ;  /* 0x0000000000147805 */ /* 0x000fc4000001ff00 */
[----:B------:R-:W-:Y:S02]  /*b810*/  ISETP.GE.AND P5, PT, R0, UR4, PT ;  /* 0x0000000400007c0c */ /* 0x000fe4000bfa6270 */
[----:B------:R-:W-:Y:S02]  /*b820*/  CS2R R26, SRZ ;  /* 0x00000000001a7805 */ /* 0x000fe4000001ff00 */
[----:B------:R-:W-:Y:S02]  /*b830*/  ISETP.GE.AND P6, PT, R6, UR4, PT ;  /* 0x0000000406007c0c */ /* 0x000fe4000bfc6270 */
        /* <DEDUP_REMOVED lines=10> */
[----:B------:R0:W5:Y:S04]  /*b8e0*/  @!P1 LDG.E.64 R20, desc[UR60][R24.64] ;  /* 0x0000003c18149981 */ /* 0x000168000c1e1b00 */
        /* <DEDUP_REMOVED lines=10> */
[----:B------:R0:W5:Y:S02]  /*b990*/  @!P6 LDG.E.64 R4, desc[UR60][R40.64+0xa0] ;  /* 0x0000a03c2804e981 */ /* 0x000164000c1e1b00 */
.L_x_570:
[----:B------:R-:W-:Y:S05]  /*b9a0*/  BSYNC B1 ;  /* 0x0000000000017941 */ /* 0x000fea0003800000 */
.L_x_569:
[--C-:B0----5:R-:W-:Y:S01]  /*b9b0*/  IMAD.MOV.U32 R25, RZ, RZ, R11.reuse ;  /* 0x000000ffff197224 */ /* 0x121fe200078e000b */
[--C-:B------:R-:W-:Y:S01]  /*b9c0*/  SHF.R.U64 R65, R10, 0x10, R11.reuse ;  /* 0x000000100a417819 */ /* 0x100fe2000000120b */
[----:B------:R-:W-:Y:S01]  /*b9d0*/  IMAD.MOV.U32 R24, RZ, RZ, R20 ;  /* 0x000000ffff187224 */ /* 0x000fe200078e0014 */
[----:B------:R-:W-:Y:S01]  /*b9e0*/  SHF.R.U32.HI R66, RZ, 0x10, R11 ;  /* 0x00000010ff427819 */ /* 0x000fe2000001160b */
[----:B------:R-:W-:Y:S01]  /*b9f0*/  IMAD.MOV.U32 R45, RZ, RZ, R27 ;  /* 0x000000ffff2d7224 */ /* 0x000fe200078e001b */
[----:B------:R-:W-:Y:S01]  /*ba00*/  LOP3.LUT R11, R209, 0x18, R22, 0xf8, !PT ;  /* 0x00000018d10b7812 */ /* 0x000fe200078ef816 */
[----:B------:R-:W-:Y:S01]  /*ba10*/  IMAD.MOV.U32 R41, RZ, RZ, R6 ;  /* 0x000000ffff297224 */ /* 0x000fe200078e0006 */
[----:B------:R-:W-:Y:S01]  /*ba20*/  LOP3.LUT P1, RZ, R217, 0x4, RZ, 0xc0, !PT ;  /* 0x00000004d9ff7812 */ /* 0x000fe2000782c0ff */
[----:B------:R-:W-:Y:S01]  /*ba30*/  IMAD.MOV.U32 R46, RZ, RZ, R29 ;  /* 0x000000ffff2e7224 */ /* 0x000fe200078e001d */
[----:B------:R-:W-:Y:S01]  /*ba40*/  LOP3.LUT R0, R11, R210, RZ, 0x3c, !PT ;  /* 0x000000d20b007212 */ /* 0x000fe200078e3cff */
[----:B------:R-:W-:Y:S01]  /*ba50*/  IMAD.MOV.U32 R47, RZ, RZ, R30 ;  /* 0x000000ffff2f7224 */ /* 0x000fe200078e001e */
[----:B------:R-:W-:Y:S01]  /*ba60*/  MOV R44, R21 ;  /* 0x00000015002c7202 */ /* 0x000fe20000000f00 */
[----:B------:R-:W-:Y:S01]  /*ba70*/  IMAD.MOV.U32 R48, RZ, RZ, R31 ;  /* 0x000000ffff307224 */ /* 0x000fe200078e001f */
[--C-:B------:R-:W-:Y:S01]  /*ba80*/  SHF.R.U64 R53, R20, 0x10, R21.reuse ;  /* 0x0000001014357819 */ /* 0x100fe20000001215 */
[----:B------:R-:W-:Y:S01]  /*ba90*/  IMAD.IADD R11, R211, 0x1, R0 ;  /* 0x00000001d30b7824 */ /* 0x000fe200078e0200 */
[----:B------:R-:W-:Y:S01]  /*baa0*/  SHF.R.U32.HI R54, RZ, 0x10, R21 ;  /* 0x00000010ff367819 */ /* 0x000fe20000011615 */
[----:B------:R-:W-:Y:S01]  /*bab0*/  IMAD.MOV.U32 R21, RZ, RZ, R26 ;  /* 0x000000ffff157224 */ /* 0x000fe200078e001a */
[----:B------:R-:W-:Y:S01]  /*bac0*/  SHF.R.U64 R55, R26, 0x10, R27 ;  /* 0x000000101a377819 */ /* 0x000fe2000000121b */
[----:B------:R-:W-:Y:S01]  /*bad0*/  IMAD.MOV.U32 R26, RZ, RZ, R8 ;  /* 0x000000ffff1a7224 */ /* 0x000fe200078e0008 */
[----:B------:R-:W-:Y:S01]  /*bae0*/  SHF.R.U64 R71, R8, 0x10, R9 ;  /* 0x0000001008477819 */ /* 0x000fe20000001209 */
[----:B------:R-:W-:Y:S01]  /*baf0*/  IMAD R8, R11, 0x2, R18 ;  /* 0x000000020b087824 */ /* 0x000fe200078e0212 */
[----:B------:R-:W-:Y:S01]  /*bb00*/  SHF.R.U32.HI R56, RZ, 0x10, R27 ;  /* 0x00000010ff387819 */ /* 0x000fe2000001161b */
[----:B------:R-:W-:Y:S01]  /*bb10*/  IMAD.MOV.U32 R27, RZ, RZ, R28 ;  /* 0x000000ffff1b7224 */ /* 0x000fe200078e001c */
[----:B------:R-:W-:Y:S01]  /*bb20*/  SHF.R.U64 R73, R6, 0x10, R7 ;  /* 0x0000001006497819 */ /* 0x000fe20000001207 */
[----:B------:R-:W-:Y:S01]  /*bb30*/  VIADD R6, R8, 0x15400 ;  /* 0x0001540008067836 */ /* 0x000fe20000000000 */
[----:B------:R-:W-:Y:S01]  /*bb40*/  UMOV UR4, 0xffffffff ;  /* 0xffffffff00047882 */ /* 0x000fe20000000000 */
[----:B------:R-:W-:Y:S01]  /*bb50*/  SHF.R.U64 R57, R28, 0x10, R29 ;  /* 0x000000101c397819 */ /* 0x000fe2000000121d */
[----:B------:R-:W-:Y:S01]  /*bb60*/  IMAD.MOV.U32 R52, RZ, RZ, R35 ;  /* 0x000000ffff347224 */ /* 0x000fe200078e0023 */
[----:B------:R-:W-:Y:S01]  /*bb70*/  SHF.R.U32.HI R58, RZ, 0x10, R29 ;  /* 0x00000010ff3a7819 */ /* 0x000fe2000001161d */
[----:B------:R-:W-:Y:S01]  /*bb80*/  IMAD.MOV.U32 R42, RZ, RZ, R7 ;  /* 0x000000ffff2a7224 */ /* 0x000fe200078e0007 */
[--C-:B------:R-:W-:Y:S01]  /*bb90*/  SHF.R.U64 R59, R30, 0x10, R31.reuse ;  /* 0x000000101e3b7819 */ /* 0x100fe2000000121f */
[----:B------:R-:W-:Y:S01]  /*bba0*/  VIADD R0, R8, 0x15440 ;  /* 0x0001544008007836 */ /* 0x000fe20000000000 */
[----:B------:R-:W-:Y:S01]  /*bbb0*/  SHF.R.U32.HI R60, RZ, 0x10, R31 ;  /* 0x00000010ff3c7819 */ /* 0x000fe2000001161f */
[----:B------:R-:W-:Y:S01]  /*bbc0*/  IMAD.MOV.U32 R49, RZ, RZ, R32 ;  /* 0x000000ffff317224 */ /* 0x000fe200078e0020 */
[----:B------:R-:W-:Y:S01]  /*bbd0*/  SHF.R.U64 R63, R34, 0x10, R35 ;  /* 0x00000010223f7819 */ /* 0x000fe20000001223 */
[----:B------:R-:W-:Y:S01]  /*bbe0*/  IMAD.MOV.U32 R50, RZ, RZ, R33 ;  /* 0x000000ffff327224 */ /* 0x000fe200078e0021 */
[----:B------:R-:W-:Y:S01]  /*bbf0*/  SHF.R.U32.HI R64, RZ, 0x10, R35 ;  /* 0x00000010ff407819 */ /* 0x000fe20000011623 */
[----:B------:R-:W-:Y:S01]  /*bc00*/  IMAD.MOV.U32 R51, RZ, RZ, R34 ;  /* 0x000000ffff337224 */ /* 0x000fe200078e0022 */
[----:B------:R-:W-:Y:S01]  /*bc10*/  SHF.R.U32.HI R74, RZ, 0x10, R7 ;  /* 0x00000010ff4a7819 */ /* 0x000fe20000011607 */
[----:B------:R-:W-:Y:S01]  /*bc20*/  IMAD.MOV.U32 R7, RZ, RZ, R4 ;  /* 0x000000ffff077224 */ /* 0x000fe200078e0004 */
[--C-:B------:R-:W-:Y:S01]  /*bc30*/  SHF.R.U64 R61, R32, 0x10, R33.reuse ;  /* 0x00000010203d7819 */ /* 0x100fe20000001221 */
[----:B------:R-:W-:Y:S01]  /*bc40*/  @P1 VIADD R0, R6, 0xffffffc0 ;  /* 0xffffffc006001836 */ /* 0x000fe20000000000 */
[----:B------:R-:W-:Y:S01]  /*bc50*/  SHF.R.U32.HI R62, RZ, 0x10, R33 ;  /* 0x00000010ff3e7819 */ /* 0x000fe20000011621 */
[----:B------:R-:W-:Y:S01]  /*bc60*/  IMAD.MOV.U32 R20, RZ, RZ, R10 ;  /* 0x000000ffff147224 */ /* 0x000fe200078e000a */
[----:B------:R-:W-:Y:S01]  /*bc70*/  SHF.R.U64 R75, R4, 0x10, R5 ;  /* 0x00000010044b7819 */ /* 0x000fe20000001205 */
[----:B------:R-:W-:Y:S01]  /*bc80*/  IMAD.MOV.U32 R33, RZ, RZ, R12 ;  /* 0x000000ffff217224 */ /* 0x000fe200078e000c */
[----:B------:R-:W-:Y:S01]  /*bc90*/  PRMT R35, R24, 0x5410, R53 ;  /* 0x0000541018237816 */ /* 0x000fe20000000035 */
[----:B------:R-:W-:Y:S01]  /*bca0*/  IMAD.MOV.U32 R34, RZ, RZ, R13 ;  /* 0x000000ffff227224 */ /* 0x000fe200078e000d */
[----:B------:R-:W-:Y:S01]  /*bcb0*/  PRMT R31, R21, 0x5410, R55 ;  /* 0x00005410151f7816 */ /* 0x000fe20000000037 */
[----:B------:R-:W-:Y:S01]  /*bcc0*/  IMAD.MOV.U32 R29, RZ, RZ, R14 ;  /* 0x000000ffff1d7224 */ /* 0x000fe200078e000e */
[----:B------:R-:W-:Y:S01]  /*bcd0*/  SHF.R.U64 R67, R12, 0x10, R13 ;  /* 0x000000100c437819 */ /* 0x000fe2000000120d */
[----:B------:R-:W-:Y:S01]  /*bce0*/  IMAD.MOV.U32 R30, RZ, RZ, R15 ;  /* 0x000000ffff1e7224 */ /* 0x000fe200078e000f */
[----:B------:R-:W-:Y:S01]  /*bcf0*/  SHF.R.U32.HI R68, RZ, 0x10, R13 ;  /* 0x00000010ff447819 */ /* 0x000fe2000001160d */
[----:B------:R-:W-:Y:S01]  /*bd00*/  IMAD.MOV.U32 R40, RZ, RZ, R9 ;  /* 0x000000ffff287224 */ /* 0x000fe200078e0009 */
[----:B------:R-:W-:Y:S01]  /*bd10*/  SHF.R.U64 R69, R14, 0x10, R15 ;  /* 0x000000100e457819 */ /* 0x000fe2000000120f */
[----:B------:R-:W-:Y:S01]  /*bd20*/  IMAD.MOV.U32 R43, RZ, RZ, R5 ;  /* 0x000000ffff2b7224 */ /* 0x000fe200078e0005 */
[----:B------:R-:W-:-:S02]  /*bd30*/  SHF.R.U32.HI R70, RZ, 0x10, R15 ;  /* 0x00000010ff467819 */ /* 0x000fc4000001160f */
[----:B------:R-:W-:Y:S02]  /*bd40*/  SHF.R.U32.HI R72, RZ, 0x10, R9 ;  /* 0x00000010ff487819 */ /* 0x000fe40000011609 */
[----:B------:R-:W-:Y:S02]  /*bd50*/  SHF.R.U32.HI R76, RZ, 0x10, R5 ;  /* 0x00000010ff4c7819 */ /* 0x000fe40000011605 */
[----:B------:R-:W-:Y:S02]  /*bd60*/  PRMT R6, R44, 0x5410, R54 ;  /* 0x000054102c067816 */ /* 0x000fe40000000036 */
[----:B------:R-:W-:Y:S02]  /*bd70*/  PRMT R32, R45, 0x5410, R56 ;  /* 0x000054102d207816 */ /* 0x000fe40000000038 */
[----:B------:R-:W-:Y:S02]  /*bd80*/  PRMT R28, R46, 0x5410, R58 ;  /* 0x000054102e1c7816 */ /* 0x000fe4000000003a */
[----:B------:R-:W-:-:S02]  /*bd90*/  PRMT R27, R27, 0x5410, R57 ;  /* 0x000054101b1b7816 */ /* 0x000fc40000000039 */
[----:B------:R-:W-:Y:S02]  /*bda0*/  PRMT R21, R47, 0x7610, R21 ;  /* 0x000076102f157816 */ /* 0x000fe40000000015 */
[----:B------:R-:W-:Y:S02]  /*bdb0*/  PRMT R24, R48, 0x7610, R24 ;  /* 0x0000761030187816 */ /* 0x000fe40000000018 */
[----:B------:R-:W-:Y:S01]  /*bdc0*/  LEA.HI R4, R225, R225, RZ, 0x1 ;  /* 0x000000e1e1047211 */ /* 0x000fe200078f08ff */
[----:B------:R-:W-:Y:S06]  /*bdd0*/  BRA.DIV UR4, `(.L_x_571) ;  /* 0x0000018204d87947 */ /* 0x000fec000b800000 */
.L_x_768:
[----:B------:R-:W-:Y:S01]  /*bde0*/  UMOV UR4, 0xffffffff ;  /* 0xffffffff00047882 */ /* 0x000fe20000000000 */
[----:B------:R-:W-:Y:S02]  /*bdf0*/  LOP3.LUT R4, R4, 0xfffffffe, RZ, 0xc0, !PT ;  /* 0xfffffffe04047812 */ /* 0x000fe400078ec0ff */
[----:B------:R-:W-:Y:S05]  /*be00*/  BRA.DIV UR4, `(.L_x_572) ;  /* 0x0000018204f47947 */ /* 0x000fea000b800000 */
.L_x_771:
[----:B------:R-:W-:Y:S01]  /*be10*/  UMOV UR4, 0xffffffff ;  /* 0xffffffff00047882 */ /* 0x000fe20000000000 */
[----:B------:R-:W-:Y:S02]  /*be20*/  IMAD.IADD R4, R225, 0x1, -R4 ;  /* 0x00000001e1047824 */ /* 0x000fe400078e0a04 */
[----:B------:R-:W-:Y:S05]  /*be30*/  BRA.DIV UR4, `(.L_x_573) ;  /* 0x0000018604107947 */ /* 0x000fea000b800000 */
.L_x_774:
[----:B------:R-:W-:Y:S01]  /*be40*/  UMOV UR4, 0xffffffff ;  /* 0xffffffff00047882 */ /* 0x000fe20000000000 */
[----:B------:R-:W-:Y:S02]  /*be50*/  SHF.L.U32 R5, R4, 0x1f, RZ ;  /* 0x0000001f04057819 */ /* 0x000fe400000006ff */
[----:B------:R-:W-:Y:S05]  /*be60*/  BRA.DIV UR4, `(.L_x_574) ;  /* 0x00000186042c7947 */ /* 0x000fea000b800000 */
.L_x_777:
[----:B------:R-:W0:Y:S01]  /*be70*/  SYNCS.PHASECHK.TRANS64.TRYWAIT P1, [R18+URZ+0x36800], R5 ;  /* 0x03680005120075a7 */ /* 0x000e22000802017f */
[----:B------:R-:W-:Y:S01]  /*be80*/  PRMT R38, R25, 0x5410, R66 ;  /* 0x0000541019267816 */ /* 0x000fe20000000042 */
[----:B------:R-:W-:Y:S01]  /*be90*/  BSSY B1, `(.L_x_575) ;  /* 0x0000014000017945 */ /* 0x000fe20003800000 */
[----:B------:R-:W-:Y:S02]  /*bea0*/  PRMT R25, R26, 0x5410, R71 ;  /* 0x000054101a197816 */ /* 0x000fe40000000047 */
[----:B------:R-:W-:Y:S02]  /*beb0*/  PRMT R26, R40, 0x7610, R26 ;  /* 0x00007610281a7816 */ /* 0x000fe4000000001a */
[----:B------:R-:W-:Y:S02]  /*bec0*/  PRMT R37, R20, 0x5410, R65 ;  /* 0x0000541014257816 */ /* 0x000fe40000000041 */
[----:B------:R-:W-:Y:S02]  /*bed0*/  PRMT R21, R21, 0x5410, R59 ;  /* 0x0000541015157816 */ /* 0x000fe4000000003b */
[----:B------:R-:W-:-:S02]  /*bee0*/  PRMT R24, R24, 0x5410, R60 ;  /* 0x0000541018187816 */ /* 0x000fc4000000003c */
[----:B------:R-:W-:Y:S02]  /*bef0*/  PRMT R13, R49, 0x5410, R61 ;  /* 0x00005410310d7816 */ /* 0x000fe4000000003d */
        /* <DEDUP_REMOVED lines=11> */
[----:B------:R-:W-:Y:S01]  /*bfb0*/  PRMT R12, R43, 0x5410, R76 ;  /* 0x000054102b0c7816 */ /* 0x000fe2000000004c */
[----:B0-----:R-:W-:Y:S06]  /*bfc0*/  @!P1 BRA `(.L_x_576) ;  /* 0x0000018000fc9947 */ /* 0x001fec0003800000 */
.L_x_778:
[----:B------:R-:W-:Y:S05]  /*bfd0*/  BSYNC B1 ;  /* 0x0000000000017941 */ /* 0x000fea0003800000 */
.L_x_575:
[----:B------:R-:W-:Y:S01]  /*bfe0*/  BSSY B1, `(.L_x_577) ;  /* 0x0000103000017945 */ /* 0x000fe20003800000 */
[----:B------:R-:W-:-:S03]  /*bff0*/  IMAD.MOV.U32 R36, RZ, RZ, R6 ;  /* 0x000000ffff247224 */ /* 0x000fc600078e0006 */
[----:B------:R-:W-:Y:S05]  /*c000*/  @P0 BRA `(.L_x_578) ;  /* 0x0000001000000947 */ /* 0x000fea0003800000 */
[----:B0-----:R-:W0:Y:S01]  /*c010*/  LDC R5, c[0x0][0x3d4] ;  /* 0x0000f500ff057b82 */ /* 0x001e220000000800 */
[C---:B------:R-:W-:Y:S01]  /*c020*/  VIADD R4, R16.reuse, 0x10 ;  /* 0x0000001010047836 */ /* 0x040fe20000000000 */
[----:B------:R-:W-:Y:S01]  /*c030*/  BSSY B2, `(.L_x_579) ;  /* 0x0000032000027945 */ /* 0x000fe20003800000 */
[C---:B------:R-:W-:Y:S02]  /*c040*/  VIADD R6, R16.reuse, 0x20 ;  /* 0x0000002010067836 */ /* 0x040fe40000000000 */
[C---:B------:R-:W-:Y:S01]  /*c050*/  VIADD R40, R16.reuse, 0x30 ;  /* 0x0000003010287836 */ /* 0x040fe20000000000 */
[-C--:B0-----:R-:W-:Y:S02]  /*c060*/  ISETP.GE.AND P0, PT, R16, R5.reuse, PT ;  /* 0x000000051000720c */ /* 0x081fe40003f06270 */
[-C--:B------:R-:W-:Y:S01]  /*c070*/  ISETP.GE.AND P1, PT, R4, R5.reuse, PT ;  /* 0x000000050400720c */ /* 0x080fe20003f26270 */
[----:B------:R-:W-:Y:S01]  /*c080*/  VIADD R4, R16, 0x40 ;  /* 0x0000004010047836 */ /* 0x000fe20000000000 */
[-C--:B------:R-:W-:Y:S01]  /*c090*/  ISETP.GE.AND P2, PT, R6, R5.reuse, PT ;  /* 0x000000050600720c */ /* 0x080fe20003f46270 */
[----:B------:R-:W-:Y:S01]  /*c0a0*/  VIADD R6, R16, 0x50 ;  /* 0x0000005010067836 */ /* 0x000fe20000000000 */
[----:B------:R-:W-:-:S02]  /*c0b0*/  ISETP.GE.AND P3, PT, R40, R5, PT ;  /* 0x000000052800720c */ /* 0x000fc40003f66270 */
[-C--:B------:R-:W-:Y:S02]  /*c0c0*/  ISETP.GE.AND P4, PT, R4, R5.reuse, PT ;  /* 0x000000050400720c */ /* 0x080fe40003f86270 */
[----:B------:R-:W-:-:S03]  /*c0d0*/  ISETP.GE.AND P5, PT, R6, R5, PT ;  /* 0x000000050600720c */ /* 0x000fc60003fa6270 */
[----:B------:R-:W-:Y:S10]  /*c0e0*/  @P0 BRA `(.L_x_580) ;  /* 0x0000000000980947 */ /* 0x000ff40003800000 */
[----:B------:R-:W0:Y:S01]  /*c0f0*/  LDS.128 R4, [R8+0x15400] ;  /* 0x0154000008047984 */ /* 0x000e220000000c00 */
[----:B------:R-:W-:Y:S01]  /*c100*/  IMAD.U32 R45, R37, 0x10000, RZ ;  /* 0x00010000252d7824 */ /* 0x000fe200078e00ff */
[C---:B------:R-:W-:Y:S01]  /*c110*/  LOP3.LUT R44, R35.reuse, 0xffff0000, RZ, 0xc0, !PT ;  /* 0xffff0000232c7812 */ /* 0x040fe200078ec0ff */
[----:B------:R-:W-:Y:S01]  /*c120*/  IMAD.U32 R43, R35, 0x10000, RZ ;  /* 0x00010000232b7824 */ /* 0x000fe200078e00ff */
[----:B------:R-:W-:Y:S01]  /*c130*/  LOP3.LUT R46, R37, 0xffff0000, RZ, 0xc0, !PT ;  /* 0xffff0000252e7812 */ /* 0x000fe200078ec0ff */
[C---:B0-----:R-:W-:Y:S01]  /*c140*/  IMAD.U32 R39, R4.reuse, 0x10000, RZ ;  /* 0x0001000004277824 */ /* 0x041fe200078e00ff */
[----:B------:R-:W-:Y:S01]  /*c150*/  LOP3.LUT R4, R4, 0xffff0000, RZ, 0xc0, !PT ;  /* 0xffff000004047812 */ /* 0x000fe200078ec0ff */
[C---:B------:R-:W-:Y:S01]  /*c160*/  IMAD.U32 R40, R5.reuse, 0x10000, RZ ;  /* 0x0001000005287824 */ /* 0x040fe200078e00ff */
[----:B------:R-:W-:Y:S01]  /*c170*/  LOP3.LUT R5, R5, 0xffff0000, RZ, 0xc0, !PT ;  /* 0xffff000005057812 */ /* 0x000fe200078ec0ff */
[C---:B------:R-:W-:Y:S01]  /*c180*/  IMAD.U32 R41, R6.reuse, 0x10000, RZ ;  /* 0x0001000006297824 */ /* 0x040fe200078e00ff */
[----:B------:R-:W-:Y:S01]  /*c190*/  LOP3.LUT R6, R6, 0xffff0000, RZ, 0xc0, !PT ;  /* 0xffff000006067812 */ /* 0x000fe200078ec0ff */
[C---:B------:R-:W-:Y:S01]  /*c1a0*/  FMUL.FTZ R48, R4.reuse, R45 ;  /* 0x0000002d04307220 */ /* 0x040fe20000410000 */
[----:B------:R-:W-:Y:S01]  /*c1b0*/  FMUL.FTZ R4, R4, R43 ;  /* 0x0000002b04047220 */ /* 0x000fe20000410000 */
[----:B------:R-:W-:-:S02]  /*c1c0*/  IMAD.U32 R42, R7, 0x10000, RZ ;  /* 0x00010000072a7824 */ /* 0x000fc400078e00ff */
[----:B------:R-:W-:Y:S01]  /*c1d0*/  FMUL.FTZ R47, R5, R46 ;  /* 0x0000002e052f7220 */ /* 0x000fe20000410000 */
[----:B------:R-:W-:Y:S01]  /*c1e0*/  FFMA.FTZ R48, R39, R43, -R48 ;  /* 0x0000002b27307223 */ /* 0x000fe20000010830 */
[-C--:B------:R-:W-:Y:S01]  /*c1f0*/  FMUL.FTZ R49, R5, R44.reuse ;  /* 0x0000002c05317220 */ /* 0x080fe20000410000 */
[----:B------:R-:W-:Y:S01]  /*c200*/  LOP3.LUT R7, R7, 0xffff0000, RZ, 0xc0, !PT ;  /* 0xffff000007077812 */ /* 0x000fe200078ec0ff */
[----:B------:R-:W-:Y:S01]  /*c210*/  FFMA.FTZ R45, R39, R45, R4 ;  /* 0x0000002d272d7223 */ /* 0x000fe20000010004 */
[C---:B------:R-:W-:Y:S01]  /*c220*/  LOP3.LUT R43, R38.reuse, 0xffff0000, RZ, 0xc0, !PT ;  /* 0xffff0000262b7812 */ /* 0x040fe200078ec0ff */
[----:B------:R-:W-:Y:S01]  /*c230*/  IMAD.U32 R39, R38, 0x10000, RZ ;  /* 0x0001000026277824 */ /* 0x000fe200078e00ff */
[C---:B------:R-:W-:Y:S01]  /*c240*/  LOP3.LUT R5, R36.reuse, 0xffff0000, RZ, 0xc0, !PT ;  /* 0xffff000024057812 */ /* 0x040fe200078ec0ff */
[----:B------:R-:W-:Y:S02]  /*c250*/  IMAD.U32 R4, R36, 0x10000, RZ ;  /* 0x0001000024047824 */ /* 0x000fe400078e00ff */
[C---:B------:R-:W-:Y:S01]  /*c260*/  FFMA.FTZ R47, R40.reuse, R44, -R47 ;  /* 0x0000002c282f7223 */ /* 0x040fe2000001082f */
[----:B------:R-:W-:Y:S01]  /*c270*/  FFMA.FTZ R40, R40, R46, R49 ;  /* 0x0000002e28287223 */ /* 0x000fe20000010031 */
        /* <DEDUP_REMOVED lines=10> */
[----:B------:R-:W-:Y:S02]  /*c320*/  F2FP.BF16.F32.PACK_AB R6, R39, R6 ;  /* 0x000000062706723e */ /* 0x000fe400000010ff */
[----:B------:R-:W-:-:S05]  /*c330*/  F2FP.BF16.F32.PACK_AB R7, R50, R7 ;  /* 0x000000073207723e */ /* 0x000fca00000010ff */
[----:B------:R0:W-:Y:S02]  /*c340*/  STS.128 [R8+0x15400], R4 ;  /* 0x0154000408007388 */ /* 0x0001e40000000c00 */
.L_x_580:
[----:B------:R-:W-:Y:S05]  /*c350*/  BSYNC B2 ;  /* 0x0000000000027941 */ /* 0x000fea0003800000 */
.L_x_579:
[----:B------:R-:W-:Y:S04]  /*c360*/  BSSY B2, `(.L_x_581) ;  /* 0x0000028000027945 */ /* 0x000fe80003800000 */
[----:B------:R-:W-:Y:S05]  /*c370*/  @P1 BRA `(.L_x_582) ;  /* 0x0000000000981947 */ /* 0x000fea0003800000 */
[----:B0-----:R-:W0:Y:S01]  /*c380*/  LDS.128 R4, [R0] ;  /* 0x0000000000047984 */ /* 0x001e220000000c00 */
        /* <DEDUP_REMOVED lines=36> */
[----:B------:R1:W-:Y:S02]  /*c5d0*/  STS.128 [R0], R4 ;  /* 0x0000000400007388 */ /* 0x0003e40000000c00 */
.L_x_582:
[----:B------:R-:W-:Y:S05]  /*c5e0*/  BSYNC B2 ;  /* 0x0000000000027941 */ /* 0x000fea0003800000 */
.L_x_581:
[----:B------:R-:W-:Y:S04]  /*c5f0*/  BSSY B2, `(.L_x_583) ;  /* 0x0000028000027945 */ /* 0x000fe80003800000 */
[----:B------:R-:W-:Y:S05]  /*c600*/  @P2 BRA `(.L_x_584) ;  /* 0x0000000000982947 */ /* 0x000fea0003800000 */
[----:B01----:R-:W0:Y:S01]  /*c610*/  LDS.128 R4, [R8+0x19400] ;  /* 0x0194000008047984 */ /* 0x003e220000000c00 */
[----:B------:R-:W-:Y:S01]  /*c620*/  IMAD.U32 R45, R29, 0x10000, RZ ;  /* 0x000100001d2d7824 */ /* 0x000fe200078e00ff */
[C---:B------:R-:W-:Y:S01]  /*c630*/  LOP3.LUT R44, R27.reuse, 0xffff0000, RZ, 0xc0, !PT ;  /* 0xffff00001b2c7812 */ /* 0x040fe200078ec0ff */
[----:B------:R-:W-:Y:S01]  /*c640*/  IMAD.U32 R43, R27, 0x10000, RZ ;  /* 0x000100001b2b7824 */ /* 0x000fe200078e00ff */
[----:B------:R-:W-:Y:S02]  /*c650*/  LOP3.LUT R46, R29, 0xffff0000, RZ, 0xc0, !PT ;  /* 0xffff00001d2e7812 */ /* 0x000fe400078ec0ff */
[C---:B0-----:R-:W-:Y:S01]  /*c660*/  SHF.L.U32 R39, R4.reuse, 0x10, RZ ;  /* 0x0000001004277819 */ /* 0x041fe200000006ff */
[C---:B------:R-:W-:Y:S01]  /*c670*/  IMAD.U32 R40, R5.reuse, 0x10000, RZ ;  /* 0x0001000005287824 */ /* 0x040fe200078e00ff */
[----:B------:R-:W-:Y:S01]  /*c680*/  LOP3.LUT R4, R4, 0xffff0000, RZ, 0xc0, !PT ;  /* 0xffff000004047812 */ /* 0x000fe200078ec0ff */
[C---:B------:R-:W-:Y:S01]  /*c690*/  IMAD.U32 R41, R6.reuse, 0x10000, RZ ;  /* 0x0001000006297824 */ /* 0x040fe200078e00ff */
[----:B------:R-:W-:Y:S01]  /*c6a0*/  LOP3.LUT R5, R5, 0xffff0000, RZ, 0xc0, !PT ;  /* 0xffff000005057812 */ /* 0x000fe200078ec0ff */
[----:B------:R-:W-:Y:S01]  /*c6b0*/  IMAD.U32 R42, R7, 0x10000, RZ ;  /* 0x00010000072a7824 */ /* 0x000fe200078e00ff */
[----:B------:R-:W-:Y:S01]  /*c6c0*/  LOP3.LUT R6, R6, 0xffff0000, RZ, 0xc0, !PT ;  /* 0xffff000006067812 */ /* 0x000fe200078ec0ff */
[C---:B------:R-:W-:Y:S01]  /*c6d0*/  FMUL.FTZ R48, R4.reuse, R45 ;  /* 0x0000002d04307220 */ /* 0x040fe20000410000 */
[-C--:B------:R-:W-:Y:S01]  /*c6e0*/  FMUL.FTZ R4, R4, R43.reuse ;  /* 0x0000002b04047220 */ /* 0x080fe20000410000 */
[C---:B------:R-:W-:Y:S01]  /*c6f0*/  FMUL.FTZ R47, R5.reuse, R46 ;  /* 0x0000002e052f7220 */ /* 0x040fe20000410000 */
[----:B------:R-:W-:Y:S01]  /*c700*/  FMUL.FTZ R49, R5, R44 ;  /* 0x0000002c05317220 */ /* 0x000fe20000410000 */
[----:B------:R-:W-:Y:S01]  /*c710*/  FFMA.FTZ R48, R39, R43, -R48 ;  /* 0x0000002b27307223 */ /* 0x000fe20000010830 */
[----:B------:R-:W-:Y:S01]  /*c720*/  LOP3.LUT R7, R7, 0xffff0000, RZ, 0xc0, !PT ;  /* 0xffff000007077812 */ /* 0x000fe200078ec0ff */
[----:B------:R-:W-:Y:S01]  /*c730*/  FFMA.FTZ R45, R39, R45, R4 ;  /* 0x0000002d272d7223 */ /* 0x000fe20000010004 */
[C---:B------:R-:W-:Y:S01]  /*c740*/  LOP3.LUT R43, R30.reuse, 0xffff0000, RZ, 0xc0, !PT ;  /* 0xffff00001e2b7812 */ /* 0x040fe200078ec0ff */
[----:B------:R-:W-:Y:S01]  /*c750*/  IMAD.U32 R39, R30, 0x10000, RZ ;  /* 0x000100001e277824 */ /* 0x000fe200078e00ff */
[C---:B------:R-:W-:Y:S01]  /*c760*/  LOP3.LUT R5, R28.reuse, 0xffff0000, RZ, 0xc0, !PT ;  /* 0xffff00001c057812 */ /* 0x040fe200078ec0ff */
[----:B------:R-:W-:-:S02]  /*c770*/  IMAD.U32 R4, R28, 0x10000, RZ ;  /* 0x000100001c047824 */ /* 0x000fc400078e00ff */
        /* <DEDUP_REMOVED lines=15> */
.L_x_584:
[----:B------:R-:W-:Y:S05]  /*c870*/  BSYNC B2 ;  /* 0x0000000000027941 */ /* 0x000fea0003800000 */
.L_x_583:
[----:B------:R-:W-:Y:S04]  /*c880*/  BSSY B2, `(.L_x_585) ;  /* 0x0000028000027945 */ /* 0x000fe80003800000 */
[----:B------:R-:W-:Y:S05]  /*c890*/  @P3 BRA `(.L_x_586) ;  /* 0x0000000000983947 */ /* 0x000fea0003800000 */
[----:B012---:R-:W0:Y:S01]  /*c8a0*/  LDS.128 R4, [R0+0x4000] ;  /* 0x0040000000047984 */ /* 0x007e220000000c00 */
        /* <DEDUP_REMOVED lines=37> */
.L_x_586:
[----:B------:R-:W-:Y:S05]  /*cb00*/  BSYNC B2 ;  /* 0x0000000000027941 */ /* 0x000fea0003800000 */
.L_x_585:
[----:B------:R-:W-:Y:S04]  /*cb10*/  BSSY B2, `(.L_x_587) ;  /* 0x0000028000027945 */ /* 0x000fe80003800000 */
[----:B------:R-:W-:Y:S05]  /*cb20*/  @P4 BRA `(.L_x_588) ;  /* 0x0000000000984947 */ /* 0x000fea0003800000 */
[----:B0123--:R-:W0:Y:S01]  /*cb30*/  LDS.128 R4, [R8+0x1d400] ;  /* 0x01d4000008047984 */ /* 0x00fe220000000c00 */
        /* <DEDUP_REMOVED lines=37> */
.L_x_588:
[----:B------:R-:W-:Y:S05]  /*cd90*/  BSYNC B2 ;  /* 0x0000000000027941 */ /* 0x000fea0003800000 */
.L_x_587:
[----:B------:R-:W-:Y:S05]  /*cda0*/  @P5 BRA `(.L_x_578) ;  /* 0x0000000000985947 */ /* 0x000fea0003800000 */
[----:B01234-:R-:W0:Y:S01]  /*cdb0*/  LDS.128 R4, [R0+0x8000] ;  /* 0x0080000000047984 */ /* 0x01fe220000000c00 */
        /* <DEDUP_REMOVED lines=37> */
.L_x_578:
[----:B------:R-:W-:Y:S05]  /*d010*/  BSYNC B1 ;  /* 0x0000000000017941 */ /* 0x000fea0003800000 */
.L_x_577:
[----:B------:R-:W-:-:S13]  /*d020*/  ISETP.GE.AND P0, PT, R224, R3, PT ;  /* 0x00000003e000720c */ /* 0x000fda0003f06270 */
[----:B------:R-:W-:Y:S05]  /*d030*/  @P0 BRA `(.L_x_589) ;  /* 0x0000003800980947 */ /* 0x000fea0003800000 */
[----:B------:R-:W5:Y:S01]  /*d040*/  LDC R3, c[0x0][0x3d4] ;  /* 0x0000f500ff037b82 */ /* 0x000f620000000800 */
[C---:B01234-:R-:W-:Y:S01]  /*d050*/  VIADD R4, R16.reuse, 0x10 ;  /* 0x0000001010047836 */ /* 0x05ffe20000000000 */
[----:B------:R-:W-:Y:S01]  /*d060*/  BSSY B1, `(.L_x_590) ;  /* 0x0000032000017945 */ /* 0x000fe20003800000 */
[C---:B------:R-:W-:Y:S02]  /*d070*/  VIADD R6, R16.reuse, 0x20 ;  /* 0x0000002010067836 */ /* 0x040fe40000000000 */
[C---:B------:R-:W-:Y:S01]  /*d080*/  VIADD R40, R16.reuse, 0x30 ;  /* 0x0000003010287836 */ /* 0x040fe20000000000 */
[-C--:B-----5:R-:W-:Y:S02]  /*d090*/  ISETP.GE.AND P0, PT, R16, R3.reuse, PT ;  /* 0x000000031000720c */ /* 0x0a0fe40003f06270 */
        /* <DEDUP_REMOVED lines=9> */
[C---:B------:R-:W-:Y:S01]  /*d130*/  IMAD.U32 R45, R37.reuse, 0x10000, RZ ;  /* 0x00010000252d7824 */ /* 0x040fe200078e00ff */
[----:B------:R-:W-:Y:S01]  /*d140*/  LOP3.LUT R47, R37, 0xffff0000, RZ, 0xc0, !PT ;  /* 0xffff0000252f7812 */ /* 0x000fe200078ec0ff */
[C---:B------:R-:W-:Y:S01]  /*d150*/  IMAD.U32 R41, R35.reuse, 0x10000, RZ ;  /* 0x0001000023297824 */ /* 0x040fe200078e00ff */
[----:B------:R-:W-:Y:S02]  /*d160*/  LOP3.LUT R43, R35, 0xffff0000, RZ, 0xc0, !PT ;  /* 0xffff0000232b7812 */ /* 0x000fe400078ec0ff */
[----:B------:R-:W-:Y:S01]  /*d170*/  LOP3.LUT R49, R38, 0xffff0000, RZ, 0xc0, !PT ;  /* 0xffff000026317812 */ /* 0x000fe200078ec0ff */
[C---:B0-----:R-:W-:Y:S01]  /*d180*/  IMAD.U32 R3, R4.reuse, 0x10000, RZ ;  /* 0x0001000004037824 */ /* 0x041fe200078e00ff */
[----:B------:R-:W-:Y:S01]  /*d190*/  LOP3.LUT R4, R4, 0xffff0000, RZ, 0xc0, !PT ;  /* 0xffff000004047812 */ /* 0x000fe200078ec0ff */
[C---:B------:R-:W-:Y:S01]  /*d1a0*/  IMAD.U32 R39, R5.reuse, 0x10000, RZ ;  /* 0x0001000005277824 */ /* 0x040fe200078e00ff */
[----:B------:R-:W-:Y:S01]  /*d1b0*/  LOP3.LUT R5, R5, 0xffff0000, RZ, 0xc0, !PT ;  /* 0xffff000005057812 */ /* 0x000fe200078ec0ff */
[C---:B------:R-:W-:Y:S01]  /*d1c0*/  IMAD.U32 R35, R6.reuse, 0x10000, RZ ;  /* 0x0001000006237824 */ /* 0x040fe200078e00ff */
[----:B------:R-:W-:Y:S01]  /*d1d0*/  LOP3.LUT R6, R6, 0xffff0000, RZ, 0xc0, !PT ;  /* 0xffff000006067812 */ /* 0x000fe200078ec0ff */
[-C--:B------:R-:W-:Y:S01]  /*d1e0*/  FMUL.FTZ R40, R45, R4.reuse ;  /* 0x000000042d287220 */ /* 0x080fe20000410000 */
[----:B------:R-:W-:Y:S01]  /*d1f0*/  FMUL.FTZ R42, R41, R4 ;  /* 0x00000004292a7220 */ /* 0x000fe20000410000 */
[----:B------:R-:W-:Y:S01]  /*d200*/  FMUL.FTZ R44, R47, R5 ;  /* 0x000000052f2c7220 */ /* 0x000fe20000410000 */
[----:B------:R-:W-:-:S02]  /*d210*/  IMAD.U32 R37, R7, 0x10000, RZ ;  /* 0x0001000007257824 */ /* 0x000fc400078e00ff */
[----:B------:R-:W-:Y:S01]  /*d220*/  FFMA.FTZ R4, R41, R3, -R40 ;  /* 0x0000000329047223 */ /* 0x000fe20000010828 */
[----:B------:R-:W-:Y:S01]  /*d230*/  FMUL.FTZ R40, R43, R5 ;  /* 0x000000052b287220 */ /* 0x000fe20000410000 */
[----:B------:R-:W-:Y:S01]  /*d240*/  FFMA.FTZ R3, R45, R3, R42 ;  /* 0x000000032d037223 */ /* 0x000fe2000001002a */
[-C--:B------:R-:W-:Y:S01]  /*d250*/  FFMA.FTZ R5, R43, R39.reuse, -R44 ;  /* 0x000000272b057223 */ /* 0x080fe2000001082c */
[----:B------:R-:W-:Y:S01]  /*d260*/  LOP3.LUT R7, R7, 0xffff0000, RZ, 0xc0, !PT ;  /* 0xffff000007077812 */ /* 0x000fe200078ec0ff */
[----:B------:R-:W-:Y:S01]  /*d270*/  IMAD.U32 R45, R38, 0x10000, RZ ;  /* 0x00010000262d7824 */ /* 0x000fe200078e00ff */
[C---:B------:R-:W-:Y:S01]  /*d280*/  LOP3.LUT R43, R36.reuse, 0xffff0000, RZ, 0xc0, !PT ;  /* 0xffff0000242b7812 */ /* 0x040fe200078ec0ff */
[----:B------:R-:W-:Y:S02]  /*d290*/  IMAD.U32 R41, R36, 0x10000, RZ ;  /* 0x0001000024297824 */ /* 0x000fe400078e00ff */
[----:B------:R-:W-:Y:S01]  /*d2a0*/  FFMA.FTZ R40, R47, R39, R40 ;  /* 0x000000272f287223 */ /* 0x000fe20000010028 */
[-C--:B------:R-:W-:Y:S01]  /*d2b0*/  FMUL.FTZ R36, R45, R6.reuse ;  /* 0x000000062d247220 */ /* 0x080fe20000410000 */
[-C--:B------:R-:W-:Y:S01]  /*d2c0*/  FMUL.FTZ R42, R49, R7.reuse ;  /* 0x00000007312a7220 */ /* 0x080fe20000410000 */
[----:B------:R-:W-:Y:S01]  /*d2d0*/  FMUL.FTZ R38, R41, R6 ;  /* 0x0000000629267220 */ /* 0x000fe20000410000 */
[----:B------:R-:W-:Y:S01]  /*d2e0*/  FMUL.FTZ R44, R43, R7 ;  /* 0x000000072b2c7220 */ /* 0x000fe20000410000 */
[----:B------:R-:W-:Y:S01]  /*d2f0*/  FFMA.FTZ R6, R41, R35, -R36 ;  /* 0x0000002329067223 */ /* 0x000fe20000010824 */
[----:B------:R-:W-:Y:S01]  /*d300*/  FFMA.FTZ R7, R43, R37, -R42 ;  /* 0x000000252b077223 */ /* 0x000fe2000001082a */
[----:B------:R-:W-:Y:S01]  /*d310*/  FFMA.FTZ R35, R45, R35, R38 ;  /* 0x000000232d237223 */ /* 0x000fe20000010026 */
[----:B------:R-:W-:Y:S01]  /*d320*/  FFMA.FTZ R44, R49, R37, R44 ;  /* 0x00000025312c7223 */ /* 0x000fe2000001002c */
[----:B------:R-:W-:-:S02]  /*d330*/  F2FP.BF16.F32.PACK_AB R4, R3, R4 ;  /* 0x000000040304723e */ /* 0x000fc400000010ff */
[----:B------:R-:W-:Y:S02]  /*d340*/  F2FP.BF16.F32.PACK_AB R5, R40, R5 ;  /* 0x000000052805723e */ /* 0x000fe400000010ff */
[----:B------:R-:W-:Y:S02]  /*d350*/  F2FP.BF16.F32.PACK_AB R6, R35, R6 ;  /* 0x000000062306723e */ /* 0x000fe400000010ff */
[----:B------:R-:W-:-:S05]  /*d360*/  F2FP.BF16.F32.PACK_AB R7, R44, R7 ;  /* 0x000000072c07723e */ /* 0x000fca00000010ff */
[----:B------:R0:W-:Y:S02]  /*d370*/  STS.128 [R8+0x17400], R4 ;  /* 0x0174000408007388 */ /* 0x0001e40000000c00 */
.L_x_591:
[----:B------:R-:W-:Y:S05]  /*d380*/  BSYNC B1 ;  /* 0x0000000000017941 */ /* 0x000fea0003800000 */
.L_x_590:
[----:B------:R-:W-:Y:S04]  /*d390*/  BSSY B1, `(.L_x_592) ;  /* 0x0000028000017945 */ /* 0x000fe80003800000 */
[----:B------:R-:W-:Y:S05]  /*d3a0*/  @P1 BRA `(.L_x_593) ;  /* 0x0000000000981947 */ /* 0x000fea0003800000 */
[----:B0-----:R-:W0:Y:S01]  /*d3b0*/  LDS.128 R4, [R0+0x2000] ;  /* 0x0020000000047984 */ /* 0x001e220000000c00 */
        /* <DEDUP_REMOVED lines=15> */
[-C--:B------:R-:W-:Y:S01]  /*d4b0*/  FFMA.FTZ R4, R37, R3.reuse, -R36 ;  /* 0x0000000325047223 */ /* 0x080fe20000010824 */
[----:B------:R-:W-:Y:S01]  /*d4c0*/  FFMA.FTZ R3, R41, R3, R38 ;  /* 0x0000000329037223 */ /* 0x000fe20000010026 */
[C---:B------:R-:W-:Y:S01]  /*d4d0*/  FMUL.FTZ R36, R39.reuse, R5 ;  /* 0x0000000527247220 */ /* 0x040fe20000410000 */
[-C--:B------:R-:W-:Y:S01]  /*d4e0*/  FFMA.FTZ R5, R39, R35.reuse, -R40 ;  /* 0x0000002327057223 */ /* 0x080fe20000010828 */
[----:B------:R-:W-:Y:S01]  /*d4f0*/  SHF.L.U32 R41, R34, 0x10, RZ ;  /* 0x0000001022297819 */ /* 0x000fe200000006ff */
[C---:B------:R-:W-:Y:S01]  /*d500*/  IMAD.U32 R37, R32.reuse, 0x10000, RZ ;  /* 0x0001000020257824 */ /* 0x040fe200078e00ff */
[----:B------:R-:W-:Y:S01]  /*d510*/  LOP3.LUT R7, R7, 0xffff0000, RZ, 0xc0, !PT ;  /* 0xffff000007077812 */ /* 0x000fe200078ec0ff */
[----:B------:R-:W-:Y:S01]  /*d520*/  FFMA.FTZ R36, R43, R35, R36 ;  /* 0x000000232b247223 */ /* 0x000fe20000010024 */
[----:B------:R-:W-:Y:S01]  /*d530*/  LOP3.LUT R39, R32, 0xffff0000, RZ, 0xc0, !PT ;  /* 0xffff000020277812 */ /* 0x000fe200078ec0ff */
[-C--:B------:R-:W-:Y:S01]  /*d540*/  FMUL.FTZ R32, R41, R6.reuse ;  /* 0x0000000629207220 */ /* 0x080fe20000410000 */
[----:B------:R-:W-:Y:S01]  /*d550*/  FMUL.FTZ R34, R37, R6 ;  /* 0x0000000625227220 */ /* 0x000fe20000410000 */
[-C--:B------:R-:W-:Y:S01]  /*d560*/  FMUL.FTZ R38, R45, R7.reuse ;  /* 0x000000072d267220 */ /* 0x080fe20000410000 */
[----:B------:R-:W-:Y:S01]  /*d570*/  F2FP.BF16.F32.PACK_AB R4, R3, R4 ;  /* 0x000000040304723e */ /* 0x000fe200000010ff */
[----:B------:R-:W-:Y:S01]  /*d580*/  FMUL.FTZ R40, R39, R7 ;  /* 0x0000000727287220 */ /* 0x000fe20000410000 */
[-C--:B------:R-:W-:Y:S01]  /*d590*/  FFMA.FTZ R6, R37, R31.reuse, -R32 ;  /* 0x0000001f25067223 */ /* 0x080fe20000010820 */
[----:B------:R-:W-:Y:S01]  /*d5a0*/  FFMA.FTZ R31, R41, R31, R34 ;  /* 0x0000001f291f7223 */ /* 0x000fe20000010022 */
[-C--:B------:R-:W-:Y:S01]  /*d5b0*/  FFMA.FTZ R7, R39, R33.reuse, -R38 ;  /* 0x0000002127077223 */ /* 0x080fe20000010826 */
[----:B------:R-:W-:Y:S01]  /*d5c0*/  FFMA.FTZ R40, R45, R33, R40 ;  /* 0x000000212d287223 */ /* 0x000fe20000010028 */
[----:B------:R-:W-:-:S02]  /*d5d0*/  F2FP.BF16.F32.PACK_AB R5, R36, R5 ;  /* 0x000000052405723e */ /* 0x000fc400000010ff */
[----:B------:R-:W-:Y:S02]  /*d5e0*/  F2FP.BF16.F32.PACK_AB R6, R31, R6 ;  /* 0x000000061f06723e */ /* 0x000fe400000010ff */
[----:B------:R-:W-:-:S05]  /*d5f0*/  F2FP.BF16.F32.PACK_AB R7, R40, R7 ;  /* 0x000000072807723e */ /* 0x000fca00000010ff */
[----:B------:R1:W-:Y:S02]  /*d600*/  STS.128 [R0+0x2000], R4 ;  /* 0x0020000400007388 */ /* 0x0003e40000000c00 */
.L_x_593:
[----:B------:R-:W-:Y:S05]  /*d610*/  BSYNC B1 ;  /* 0x0000000000017941 */ /* 0x000fea0003800000 */
.L_x_592:
[----:B------:R-:W-:Y:S04]  /*d620*/  BSSY B1, `(.L_x_594) ;  /* 0x0000028000017945 */ /* 0x000fe80003800000 */
[----:B------:R-:W-:Y:S05]  /*d630*/  @P2 BRA `(.L_x_595) ;  /* 0x0000000000982947 */ /* 0x000fea0003800000 */
[----:B01----:R-:W0:Y:S01]  /*d640*/  LDS.128 R4, [R8+0x1b400] ;  /* 0x01b4000008047984 */ /* 0x003e220000000c00 */
        /* <DEDUP_REMOVED lines=37> */
.L_x_595:
[----:B------:R-:W-:Y:S05]  /*d8a0*/  BSYNC B1 ;  /* 0x0000000000017941 */ /* 0x000fea0003800000 */
.L_x_594:
[----:B------:R-:W-:Y:S04]  /*d8b0*/  BSSY B1, `(.L_x_596) ;  /* 0x0000028000017945 */ /* 0x000fe80003800000 */
[----:B------:R-:W-:Y:S05]  /*d8c0*/  @P3 BRA `(.L_x_597) ;  /* 0x0000000000983947 */ /* 0x000fea0003800000 */
[----:B012---:R-:W0:Y:S01]  /*d8d0*/  LDS.128 R4, [R0+0x6000] ;  /* 0x0060000000047984 */ /* 0x007e220000000c00 */
        /* <DEDUP_REMOVED lines=37> */
.L_x_597:
[----:B------:R-:W-:Y:S05]  /*db30*/  BSYNC B1 ;  /* 0x0000000000017941 */ /* 0x000fea0003800000 */
.L_x_596:
[----:B------:R-:W-:Y:S04]  /*db40*/  BSSY B1, `(.L_x_598) ;  /* 0x0000028000017945 */ /* 0x000fe80003800000 */
[----:B------:R-:W-:Y:S05]  /*db50*/  @P4 BRA `(.L_x_599) ;  /* 0x0000000000984947 */ /* 0x000fea0003800000 */
[----:B0123--:R-:W0:Y:S01]  /*db60*/  LDS.128 R4, [R8+0x1f400] ;  /* 0x01f4000008047984 */ /* 0x00fe220000000c00 */
        /* <DEDUP_REMOVED lines=37> */
.L_x_599:
[----:B------:R-:W-:Y:S05]  /*ddc0*/  BSYNC B1 ;  /* 0x0000000000017941 */ /* 0x000fea0003800000 */
.L_x_598:
[----:B------:R-:W-:Y:S05]  /*ddd0*/  @P5 BRA `(.L_x_589) ;  /* 0x0000002c00305947 */ /* 0x000fea0003800000 */
[----:B01234-:R-:W0:Y:S01]  /*dde0*/  LDS.128 R4, [R0+0xa000] ;  /* 0x00a0000000047984 */ /* 0x01fe220000000c00 */
[C---:B------:R-:W-:Y:S01]  /*ddf0*/  IMAD.U32 R21, R11.reuse, 0x10000, RZ ;  /* 0x000100000b157824 */ /* 0x040fe200078e00ff */
[----:B------:R-:W-:Y:S01]  /*de00*/  LOP3.LUT R26, R11, 0xffff0000, RZ, 0xc0, !PT ;  /* 0xffff00000b1a7812 */ /* 0x000fe200078ec0ff */
[C---:B------:R-:W-:Y:S01]  /*de10*/  IMAD.U32 R15, R9.reuse, 0x10000, RZ ;  /* 0x00010000090f7824 */ /* 0x040fe200078e00ff */
[----:B------:R-:W-:Y:S01]  /*de20*/  LOP3.LUT R24, R9, 0xffff0000, RZ, 0xc0, !PT ;  /* 0xffff000009187812 */ /* 0x000fe200078ec0ff */
[C---:B------:R-:W-:Y:S01]  /*de30*/  IMAD.U32 R25, R12.reuse, 0x10000, RZ ;  /* 0x000100000c197824 */ /* 0x040fe200078e00ff */
        /* <DEDUP_REMOVED lines=14> */
[----:B------:R-:W-:Y:S01]  /*df20*/  LOP3.LUT R7, R7, 0xffff0000, RZ, 0xc0, !PT ;  /* 0xffff000007077812 */ /* 0x000fe200078ec0ff */
[----:B------:R-:W-:Y:S01]  /*df30*/  FFMA.FTZ R5, R24, R8, -R13 ;  /* 0x0000000818057223 */ /* 0x000fe2000001080d */
[C---:B------:R-:W-:Y:S01]  /*df40*/  LOP3.LUT R21, R10.reuse, 0xffff0000, RZ, 0xc0, !PT ;  /* 0xffff00000a157812 */ /* 0x040fe200078ec0ff */
[----:B------:R-:W-:Y:S02]  /*df50*/  IMAD.U32 R13, R10, 0x10000, RZ ;  /* 0x000100000a0d7824 */ /* 0x000fe400078e00ff */
[----:B------:R-:W-:Y:S01]  /*df60*/  FMUL.FTZ R10, R25, R6 ;  /* 0x00000006190a7220 */ /* 0x000fe20000410000 */
[-C--:B------:R-:W-:Y:S01]  /*df70*/  FMUL.FTZ R14, R27, R7.reuse ;  /* 0x000000071b0e7220 */ /* 0x080fe20000410000 */
[----:B------:R-:W-:Y:S01]  /*df80*/  FFMA.FTZ R8, R26, R8, R15 ;  /* 0x000000081a087223 */ /* 0x000fe2000001000f */
        /* <DEDUP_REMOVED lines=10> */
[----:B------:R0:W-:Y:S01]  /*e030*/  STS.128 [R0+0xa000], R4 ;  /* 0x00a0000400007388 */ /* 0x0001e20000000c00 */
[----:B------:R-:W-:Y:S05]  /*e040*/  BRA `(.L_x_589) ;  /* 0x0000002800947947 */ /* 0x000fea0003800000 */
.L_x_568:
        /* <DEDUP_REMOVED lines=15> */
[----:B------:R-:W-:Y:S01]  /*e140*/  ULDC UR4, c[0x0][0x3d4] ;  /* 0x0000f50000047ab9 */ /* 0x000fe20000000800 */
[----:B------:R-:W-:Y:S02]  /*e150*/  CS2R R24, SRZ ;  /* 0x0000000000187805 */ /* 0x000fe4000001ff00 */
[----:B------:R-:W-:Y:S02]  /*e160*/  ISETP.GE.AND P0, PT, R22, UR4, PT ;  /* 0x0000000416007c0c */ /* 0x000fe4000bf06270 */
[----:B------:R-:W-:Y:S02]  /*e170*/  CS2R R26, SRZ ;  /* 0x00000000001a7805 */ /* 0x000fe4000001ff00 */
[----:B------:R-:W-:Y:S02]  /*e180*/  ISETP.GE.AND P2, PT, R205, UR4, PT ;  /* 0x00000004cd007c0c */ /* 0x000fe4000bf46270 */
[----:B------:R-:W-:Y:S02]  /*e190*/  CS2R R28, SRZ ;  /* 0x00000000001c7805 */ /* 0x000fe4000001ff00 */
[----:B------:R-:W-:-:S02]  /*e1a0*/  ISETP.GE.AND P3, PT, R206, UR4, PT ;  /* 0x00000004ce007c0c */ /* 0x000fc4000bf66270 */
        /* <DEDUP_REMOVED lines=8> */
[----:B------:R-:W-:Y:S01]  /*e230*/  CS2R R14, SRZ ;  /* 0x00000000000e7805 */ /* 0x000fe2000001ff00 */
[----:B------:R0:W5:Y:S04]  /*e240*/  @!P0 LDG.E.128 R24, desc[UR60][R42.64] ;  /* 0x0000003c2a188981 */ /* 0x000168000c1e1d00 */
[----:B------:R0:W5:Y:S04]  /*e250*/  @!P2 LDG.E.128 R28, desc[UR60][R42.64+0x40] ;  /* 0x0000403c2a1ca981 */ /* 0x000168000c1e1d00 */
[----:B------:R0:W5:Y:S04]  /*e260*/  @!P3 LDG.E.128 R32, desc[UR60][R42.64+0x80] ;  /* 0x0000803c2a20b981 */ /* 0x000168000c1e1d00 */
[----:B------:R0:W5:Y:S04]  /*e270*/  @!P0 LDG.E.128 R4, desc[UR60][R44.64] ;  /* 0x0000003c2c048981 */ /* 0x000168000c1e1d00 */
[----:B------:R0:W5:Y:S04]  /*e280*/  @!P2 LDG.E.128 R8, desc[UR60][R44.64+0x40] ;  /* 0x0000403c2c08a981 */ /* 0x000168000c1e1d00 */
[----:B------:R0:W5:Y:S02]  /*e290*/  @!P3 LDG.E.128 R12, desc[UR60][R44.64+0x80] ;  /* 0x0000803c2c0cb981 */ /* 0x000164000c1e1d00 */
.L_x_601:
[----:B------:R-:W-:Y:S05]  /*e2a0*/  BSYNC B1 ;  /* 0x0000000000017941 */ /* 0x000fea0003800000 */
.L_x_600:
[--C-:B-----5:R-:W-:Y:S01]  /*e2b0*/  IMAD.MOV.U32 R41, RZ, RZ, R25.reuse ;  /* 0x000000ffff297224 */ /* 0x120fe200078e0019 */
[----:B------:R-:W-:Y:S01]  /*e2c0*/  SHF.R.U64 R48, R24, 0x10, R25 ;  /* 0x0000001018307819 */ /* 0x000fe20000001219 */
[----:B0-----:R-:W-:Y:S01]  /*e2d0*/  IMAD.MOV.U32 R42, RZ, RZ, R27 ;  /* 0x000000ffff2a7224 */ /* 0x001fe200078e001b */
[----:B------:R-:W-:Y:S01]  /*e2e0*/  SHF.R.U32.HI R49, RZ, 0x10, R25 ;  /* 0x00000010ff317819 */ /* 0x000fe20000011619 */
[----:B------:R-:W-:Y:S01]  /*e2f0*/  IMAD.MOV.U32 R25, RZ, RZ, R26 ;  /* 0x000000ffff197224 */ /* 0x000fe200078e001a */
[--C-:B------:R-:W-:Y:S01]  /*e300*/  SHF.R.U64 R50, R26, 0x10, R27.reuse ;  /* 0x000000101a327819 */ /* 0x100fe2000000121b */
[----:B------:R-:W-:Y:S01]  /*e310*/  IMAD.MOV.U32 R26, RZ, RZ, R28 ;  /* 0x000000ffff1a7224 */ /* 0x000fe200078e001c */
[----:B------:R-:W-:Y:S01]  /*e320*/  SHF.R.U32.HI R51, RZ, 0x10, R27 ;  /* 0x00000010ff337819 */ /* 0x000fe2000001161b */
[--C-:B------:R-:W-:Y:S01]  /*e330*/  IMAD.MOV.U32 R27, RZ, RZ, R29.reuse ;  /* 0x000000ffff1b7224 */ /* 0x100fe200078e001d */
[----:B------:R-:W-:Y:S01]  /*e340*/  SHF.R.U64 R52, R28, 0x10, R29 ;  /* 0x000000101c347819 */ /* 0x000fe2000000121d */
[--C-:B------:R-:W-:Y:S01]  /*e350*/  IMAD.MOV.U32 R47, RZ, RZ, R35.reuse ;  /* 0x000000ffff2f7224 */ /* 0x100fe200078e0023 */
[--C-:B------:R-:W-:Y:S01]  /*e360*/  SHF.R.U64 R58, R34, 0x10, R35.reuse ;  /* 0x00000010223a7819 */ /* 0x100fe20000001223 */
[----:B------:R-:W-:Y:S01]  /*e370*/  IMAD.MOV.U32 R0, RZ, RZ, R24 ;  /* 0x000000ffff007224 */ /* 0x000fe200078e0018 */
[----:B------:R-:W-:Y:S01]  /*e380*/  SHF.R.U32.HI R59, RZ, 0x10, R35 ;  /* 0x00000010ff3b7819 */ /* 0x000fe20000011623 */
[----:B------:R-:W-:Y:S01]  /*e390*/  IMAD.MOV.U32 R28, RZ, RZ, R30 ;  /* 0x000000ffff1c7224 */ /* 0x000fe200078e001e */
[----:B------:R-:W-:Y:S01]  /*e3a0*/  PRMT R35, R25, 0x5410, R50 ;  /* 0x0000541019237816 */ /* 0x000fe20000000032 */
[----:B------:R-:W-:Y:S01]  /*e3b0*/  IMAD.MOV.U32 R43, RZ, RZ, R31 ;  /* 0x000000ffff2b7224 */ /* 0x000fe200078e001f */
[----:B------:R-:W-:Y:S01]  /*e3c0*/  PRMT R25, R26, 0x5410, R52 ;  /* 0x000054101a197816 */ /* 0x000fe20000000034 */
[----:B------:R-:W-:Y:S01]  /*e3d0*/  UMOV UR4, 0xffffffff ;  /* 0xffffffff00047882 */ /* 0x000fe20000000000 */
[----:B------:R-:W-:Y:S01]  /*e3e0*/  SHF.R.U32.HI R53, RZ, 0x10, R29 ;  /* 0x00000010ff357819 */ /* 0x000fe2000001161d */
[----:B------:R-:W-:Y:S01]  /*e3f0*/  IMAD.MOV.U32 R45, RZ, RZ, R33 ;  /* 0x000000ffff2d7224 */ /* 0x000fe200078e0021 */
[----:B------:R-:W-:Y:S01]  /*e400*/  PRMT R26, R27, 0x7610, R26 ;  /* 0x000076101b1a7816 */ /* 0x000fe2000000001a */
[----:B------:R-:W-:Y:S01]  /*e410*/  IMAD.MOV.U32 R44, RZ, RZ, R32 ;  /* 0x000000ffff2c7224 */ /* 0x000fe200078e0020 */
[--C-:B------:R-:W-:Y:S01]  /*e420*/  SHF.R.U64 R54, R30, 0x10, R31.reuse ;  /* 0x000000101e367819 */ /* 0x100fe2000000121f */
[----:B------:R-:W-:Y:S01]  /*e430*/  IMAD.MOV.U32 R46, RZ, RZ, R34 ;  /* 0x000000ffff2e7224 */ /* 0x000fe200078e0022 */
[----:B------:R-:W-:Y:S01]  /*e440*/  SHF.R.U32.HI R55, RZ, 0x10, R31 ;  /* 0x00000010ff377819 */ /* 0x000fe2000001161f */
[----:B------:R-:W-:Y:S01]  /*e450*/  IMAD.MOV.U32 R20, RZ, RZ, R4 ;  /* 0x000000ffff147224 */ /* 0x000fe200078e0004 */
[--C-:B------:R-:W-:Y:S01]  /*e460*/  SHF.R.U64 R56, R32, 0x10, R33.reuse ;  /* 0x0000001020387819 */ /* 0x100fe20000001221 */
[----:B------:R-:W-:Y:S01]  /*e470*/  IMAD.MOV.U32 R24, RZ, RZ, R6 ;  /* 0x000000ffff187224 */ /* 0x000fe200078e0006 */
[----:B------:R-:W-:Y:S01]  /*e480*/  SHF.R.U32.HI R57, RZ, 0x10, R33 ;  /* 0x00000010ff397819 */ /* 0x000fe20000011621 */
[----:B------:R-:W-:Y:S01]  /*e490*/  IMAD.MOV.U32 R40, RZ, RZ, R7 ;  /* 0x000000ffff287224 */ /* 0x000fe200078e0007 */
[----:B------:R-:W-:Y:S01]  /*e4a0*/  SHF.R.U64 R60, R4, 0x10, R5 ;  /* 0x00000010043c7819 */ /* 0x000fe20000001205 */
[----:B------:R-:W-:Y:S01]  /*e4b0*/  IMAD.MOV.U32 R29, RZ, RZ, R8 ;  /* 0x000000ffff1d7224 */ /* 0x000fe200078e0008 */
[--C-:B------:R-:W-:Y:S01]  /*e4c0*/  SHF.R.U64 R62, R6, 0x10, R7.reuse ;  /* 0x00000010063e7819 */ /* 0x100fe20000001207 */
[----:B------:R-:W-:Y:S01]  /*e4d0*/  IMAD.MOV.U32 R31, RZ, RZ, R10 ;  /* 0x000000ffff1f7224 */ /* 0x000fe200078e000a */
[----:B------:R-:W-:Y:S01]  /*e4e0*/  SHF.R.U32.HI R63, RZ, 0x10, R7 ;  /* 0x00000010ff3f7819 */ /* 0x000fe20000011607 */
[----:B------:R-:W-:Y:S01]  /*e4f0*/  IMAD.MOV.U32 R21, RZ, RZ, R5 ;  /* 0x000000ffff157224 */ /* 0x000fe200078e0005 */
[----:B------:R-:W-:Y:S01]  /*e500*/  MOV R30, R9 ;  /* 0x00000009001e7202 */ /* 0x000fe20000000f00 */
[----:B------:R-:W-:Y:S01]  /*e510*/  IMAD.MOV.U32 R32, RZ, RZ, R11 ;  /* 0x000000ffff207224 */ /* 0x000fe200078e000b */
[--C-:B------:R-:W-:Y:S01]  /*e520*/  SHF.R.U64 R64, R8, 0x10, R9.reuse ;  /* 0x0000001008407819 */ /* 0x100fe20000001209 */
[----:B------:R-:W-:Y:S01]  /*e530*/  IMAD.MOV.U32 R6, RZ, RZ, R12 ;  /* 0x000000ffff067224 */ /* 0x000fe200078e000c */
[----:B------:R-:W-:Y:S01]  /*e540*/  SHF.R.U32.HI R65, RZ, 0x10, R9 ;  /* 0x00000010ff417819 */ /* 0x000fe20000011609 */
[----:B------:R-:W-:Y:S01]  /*e550*/  IMAD.MOV.U32 R7, RZ, RZ, R13 ;  /* 0x000000ffff077224 */ /* 0x000fe200078e000d */
[----:B------:R-:W-:Y:S01]  /*e560*/  PRMT R33, R0, 0x5410, R48 ;  /* 0x0000541000217816 */ /* 0x000fe20000000030 */
[----:B------:R-:W-:Y:S01]  /*e570*/  IMAD.MOV.U32 R8, RZ, RZ, R14 ;  /* 0x000000ffff087224 */ /* 0x000fe200078e000e */
[----:B------:R-:W-:Y:S01]  /*e580*/  PRMT R27, R28, 0x7610, R27 ;  /* 0x000076101c1b7816 */ /* 0x000fe2000000001b */
[----:B------:R-:W-:Y:S01]  /*e590*/  IMAD.MOV.U32 R9, RZ, RZ, R15 ;  /* 0x000000ffff097224 */ /* 0x000fe200078e000f */
[----:B------:R-:W-:-:S02]  /*e5a0*/  SHF.R.U32.HI R61, RZ, 0x10, R5 ;  /* 0x00000010ff3d7819 */ /* 0x000fc40000011605 */
[--C-:B------:R-:W-:Y:S02]  /*e5b0*/  SHF.R.U64 R10, R10, 0x10, R11.reuse ;  /* 0x000000100a0a7819 */ /* 0x100fe4000000120b */
[----:B------:R-:W-:Y:S02]  /*e5c0*/  SHF.R.U32.HI R66, RZ, 0x10, R11 ;  /* 0x00000010ff427819 */ /* 0x000fe4000001160b */
[--C-:B------:R-:W-:Y:S02]  /*e5d0*/  SHF.R.U64 R67, R12, 0x10, R13.reuse ;  /* 0x000000100c437819 */ /* 0x100fe4000000120d */
[----:B------:R-:W-:Y:S02]  /*e5e0*/  SHF.R.U32.HI R68, RZ, 0x10, R13 ;  /* 0x00000010ff447819 */ /* 0x000fe4000001160d */
[--C-:B------:R-:W-:Y:S02]  /*e5f0*/  SHF.R.U64 R69, R14, 0x10, R15.reuse ;  /* 0x000000100e457819 */ /* 0x100fe4000000120f */
[----:B------:R-:W-:-:S02]  /*e600*/  SHF.R.U32.HI R70, RZ, 0x10, R15 ;  /* 0x00000010ff467819 */ /* 0x000fc4000001160f */
[----:B------:R-:W-:Y:S02]  /*e610*/  PRMT R34, R41, 0x5410, R49 ;  /* 0x0000541029227816 */ /* 0x000fe40000000031 */
[----:B------:R-:W-:Y:S02]  /*e620*/  PRMT R4, R42, 0x5410, R51 ;  /* 0x000054102a047816 */ /* 0x000fe40000000033 */
[----:B------:R-:W-:Y:S02]  /*e630*/  PRMT R26, R26, 0x5410, R53 ;  /* 0x000054101a1a7816 */ /* 0x000fe40000000035 */
[----:B------:R-:W-:Y:S02]  /*e640*/  PRMT R28, R43, 0x7610, R28 ;  /* 0x000076102b1c7816 */ /* 0x000fe4000000001c */
[----:B------:R-:W-:Y:S01]  /*e650*/  LEA.HI R0, R225, R225, RZ, 0x1 ;  /* 0x000000e1e1007211 */ /* 0x000fe200078f08ff */
[----:B------:R-:W-:Y:S06]  /*e660*/  BRA.DIV UR4, `(.L_x_602) ;  /* 0x0000015e04687947 */ /* 0x000fec000b800000 */
.L_x_781:
[----:B------:R-:W-:Y:S01]  /*e670*/  UMOV UR4, 0xffffffff ;  /* 0xffffffff00047882 */ /* 0x000fe20000000000 */
[----:B------:R-:W-:Y:S02]  /*e680*/  LOP3.LUT R0, R0, 0xfffffffe, RZ, 0xc0, !PT ;  /* 0xfffffffe00007812 */ /* 0x000fe400078ec0ff */
[----:B------:R-:W-:Y:S05]  /*e690*/  BRA.DIV UR4, `(.L_x_603) ;  /* 0x0000015e04847947 */ /* 0x000fea000b800000 */
.L_x_784:
[----:B------:R-:W-:Y:S01]  /*e6a0*/  UMOV UR4, 0xffffffff ;  /* 0xffffffff00047882 */ /* 0x000fe20000000000 */
[----:B------:R-:W-:Y:S02]  /*e6b0*/  IMAD.IADD R0, R225, 0x1, -R0 ;  /* 0x00000001e1007824 */ /* 0x000fe400078e0a00 */
[----:B------:R-:W-:Y:S05]  /*e6c0*/  BRA.DIV UR4, `(.L_x_604) ;  /* 0x0000015e04a07947 */ /* 0x000fea000b800000 */
.L_x_787:
[----:B------:R-:W-:Y:S01]  /*e6d0*/  UMOV UR4, 0xffffffff ;  /* 0xffffffff00047882 */ /* 0x000fe20000000000 */
[----:B------:R-:W-:Y:S02]  /*e6e0*/  SHF.L.U32 R5, R0, 0x1f, RZ ;  /* 0x0000001f00057819 */ /* 0x000fe400000006ff */
[----:B------:R-:W-:Y:S05]  /*e6f0*/  BRA.DIV UR4, `(.L_x_605) ;  /* 0x0000015e04bc7947 */ /* 0x000fea000b800000 */
.L_x_790:
[----:B------:R-:W0:Y:S01]  /*e700*/  SYNCS.PHASECHK.TRANS64.TRYWAIT P0, [R18+URZ+0x36800], R5 ;  /* 0x03680005120075a7 */ /* 0x000e22000800017f */
        /* <DEDUP_REMOVED lines=20> */
.L_x_791:
[----:B------:R-:W-:Y:S05]  /*e850*/  BSYNC B1 ;  /* 0x0000000000017941 */ /* 0x000fea0003800000 */
.L_x_606:
[----:B------:R-:W-:Y:S01]  /*e860*/  BSSY B1, `(.L_x_608) ;  /* 0x0000114000017945 */ /* 0x000fe20003800000 */
[----:B------:R-:W-:-:S03]  /*e870*/  IMAD.MOV.U32 R36, RZ, RZ, R4 ;  /* 0x000000ffff247224 */ /* 0x000fc600078e0004 */
[----:B------:R-:W-:Y:S05]  /*e880*/  @P1 BRA `(.L_x_609) ;  /* 0x0000001000441947 */ /* 0x000fea0003800000 */
[----:B------:R-:W1:Y:S01]  /*e890*/  LDC R41, c[0x0][0x3d4] ;  /* 0x0000f500ff297b82 */ /* 0x000e620000000800 */
[----:B------:R-:W-:Y:S01]  /*e8a0*/  BSSY B2, `(.L_x_610) ;  /* 0x000005f000027945 */ /* 0x000fe20003800000 */
[-C--:B-1----:R-:W-:Y:S02]  /*e8b0*/  ISETP.GE.AND P0, PT, R22, R41.reuse, PT ;  /* 0x000000291600720c */ /* 0x082fe40003f06270 */
[-C--:B------:R-:W-:Y:S02]  /*e8c0*/  ISETP.GE.AND P1, PT, R205, R41.reuse, PT ;  /* 0x00000029cd00720c */ /* 0x080fe40003f26270 */
[----:B------:R-:W-:-:S09]  /*e8d0*/  ISETP.GE.AND P2, PT, R206, R41, PT ;  /* 0x00000029ce00720c */ /* 0x000fd20003f46270 */
[----:B------:R-:W-:Y:S05]  /*e8e0*/  @P0 BRA `(.L_x_611) ;  /* 0x0000000400680947 */ /* 0x000fea0003800000 */
[----:B------:R-:W-:Y:S01]  /*e8f0*/  LEA.HI R6, R41, R228, RZ, 0x1d ;  /* 0x000000e429067211 */ /* 0x000fe200078fe8ff */
[----:B------:R-:W-:Y:S01]  /*e900*/  IMAD.U32 R53, R37, 0x10000, RZ ;  /* 0x0001000025357824 */ /* 0x000fe200078e00ff */
[----:B0-----:R-:W-:Y:S01]  /*e910*/  LOP3.LUT R5, R209, 0x38, R22, 0xf8, !PT ;  /* 0x00000038d1057812 */ /* 0x001fe200078ef816 */
[----:B------:R-:W-:Y:S01]  /*e920*/  IMAD.U32 R51, R33, 0x10000, RZ ;  /* 0x0001000021337824 */ /* 0x000fe200078e00ff */
[----:B------:R-:W-:Y:S01]  /*e930*/  SHF.R.S32.HI R7, RZ, 0x1f, R6 ;  /* 0x0000001fff077819 */ /* 0x000fe20000011406 */
[----:B------:R-:W-:Y:S01]  /*e940*/  IMAD.SHL.U32 R8, R6, 0x8, RZ ;  /* 0x0000000806087824 */ /* 0x000fe200078e00ff */
[----:B------:R-:W-:Y:S02]  /*e950*/  LOP3.LUT R4, R5, R210, RZ, 0x3c, !PT ;  /* 0x000000d205047212 */ /* 0x000fe400078e3cff */
[----:B------:R-:W-:Y:S02]  /*e960*/  LEA.HI R6, R7, R6, RZ, 0x3 ;  /* 0x0000000607067211 */ /* 0x000fe400078f18ff */
[----:B------:R-:W-:Y:S01]  /*e970*/  LOP3.LUT R7, R209, 0x38, R8, 0xf8, !PT ;  /* 0x00000038d1077812 */ /* 0x000fe200078ef808 */
[----:B------:R-:W-:Y:S01]  /*e980*/  IMAD.IADD R5, R211, 0x1, R4 ;  /* 0x00000001d3057824 */ /* 0x000fe200078e0204 */
[----:B------:R-:W-:Y:S01]  /*e990*/  LOP3.LUT R55, R37, 0xffff0000, RZ, 0xc0, !PT ;  /* 0xffff000025377812 */ /* 0x000fe200078ec0ff */
[----:B------:R-:W-:Y:S01]  /*e9a0*/  IMAD.SHL.U32 R6, R6, 0x400, RZ ;  /* 0x0000040006067824 */ /* 0x000fe200078e00ff */
[----:B------:R-:W-:Y:S01]  /*e9b0*/  LOP3.LUT R7, R7, R210, RZ, 0x3c, !PT ;  /* 0x000000d207077212 */ /* 0x000fe200078e3cff */
[----:B------:R-:W-:-:S03]  /*e9c0*/  IMAD R58, R5, 0x2, R18 ;  /* 0x00000002053a7824 */ /* 0x000fc600078e0212 */
[----:B------:R-:W-:-:S04]  /*e9d0*/  LOP3.LUT R6, R6, 0x7fffe000, RZ, 0xc0, !PT ;  /* 0x7fffe00006067812 */ /* 0x000fc800078ec0ff */
[----:B------:R-:W-:Y:S02]  /*e9e0*/  IADD3 R9, R7, R6, R211 ;  /* 0x0000000607097210 */ /* 0x000fe40007ffe0d3 */
[----:B------:R-:W0:Y:S03]  /*e9f0*/  LDS.128 R4, [R58+0x15400] ;  /* 0x015400003a047984 */ /* 0x000e260000000c00 */
[----:B------:R-:W-:-:S05]  /*ea00*/  IMAD R60, R9, 0x2, R18 ;  /* 0x00000002093c7824 */ /* 0x000fca00078e0212 */
[----:B------:R-:W1:Y:S01]  /*ea10*/  LDS.128 R8, [R60+0x15400] ;  /* 0x015400003c087984 */ /* 0x000e620000000c00 */
[C---:B0-----:R-:W-:Y:S01]  /*ea20*/  IMAD.U32 R42, R4.reuse, 0x10000, RZ ;  /* 0x00010000042a7824 */ /* 0x041fe200078e00ff */
[----:B------:R-:W-:Y:S01]  /*ea30*/  LOP3.LUT R4, R4, 0xffff0000, RZ, 0xc0, !PT ;  /* 0xffff000004047812 */ /* 0x000fe200078ec0ff */
[C---:B------:R-:W-:Y:S01]  /*ea40*/  IMAD.U32 R43, R5.reuse, 0x10000, RZ ;  /* 0x00010000052b7824 */ /* 0x040fe200078e00ff */
[----:B------:R-:W-:Y:S01]  /*ea50*/  LOP3.LUT R5, R5, 0xffff0000, RZ, 0xc0, !PT ;  /* 0xffff000005057812 */ /* 0x000fe200078ec0ff */
[C---:B------:R-:W-:Y:S01]  /*ea60*/  IMAD.U32 R44, R6.reuse, 0x10000, RZ ;  /* 0x00010000062c7824 */ /* 0x040fe200078e00ff */
[----:B------:R-:W-:Y:S01]  /*ea70*/  LOP3.LUT R6, R6, 0xffff0000, RZ, 0xc0, !PT ;  /* 0xffff000006067812 */ /* 0x000fe200078ec0ff */
[C---:B------:R-:W-:Y:S01]  /*ea80*/  IMAD.U32 R45, R7.reuse, 0x10000, RZ ;  /* 0x00010000072d7824 */ /* 0x040fe200078e00ff */
[----:B------:R-:W-:Y:S01]  /*ea90*/  LOP3.LUT R7, R7, 0xffff0000, RZ, 0xc0, !PT ;  /* 0xffff000007077812 */ /* 0x000fe200078ec0ff */
[C---:B-1----:R-:W-:Y:S01]  /*eaa0*/  IMAD.U32 R46, R8.reuse, 0x10000, RZ ;  /* 0x00010000082e7824 */ /* 0x042fe200078e00ff */
[----:B------:R-:W-:Y:S01]  /*eab0*/  LOP3.LUT R8, R8, 0xffff0000, RZ, 0xc0, !PT ;  /* 0xffff000008087812 */ /* 0x000fe200078ec0ff */
[C---:B------:R-:W-:Y:S01]  /*eac0*/  IMAD.U32 R47, R9.reuse, 0x10000, RZ ;  /* 0x00010000092f7824 */ /* 0x040fe200078e00ff */
[----:B------:R-:W-:Y:S01]  /*ead0*/  LOP3.LUT R9, R9, 0xffff0000, RZ, 0xc0, !PT ;  /* 0xffff000009097812 */ /* 0x000fe200078ec0ff */
[C---:B------:R-:W-:Y:S01]  /*eae0*/  FMUL.FTZ R57, R46.reuse, R53 ;  /* 0x000000352e397220 */ /* 0x040fe20000410000 */
[----:B------:R-:W-:Y:S01]  /*eaf0*/  FMUL.FTZ R59, R46, R51 ;  /* 0x000000332e3b7220 */ /* 0x000fe20000410000 */
[----:B------:R-:W-:Y:S01]  /*eb00*/  FMUL.FTZ R61, R8, R55 ;  /* 0x00000037083d7220 */ /* 0x000fe20000410000 */
[----:B------:R-:W-:-:S02]  /*eb10*/  IMAD.U32 R46, R38, 0x10000, RZ ;  /* 0x00010000262e7824 */ /* 0x000fc400078e00ff */
[C---:B------:R-:W-:Y:S01]  /*eb20*/  FFMA.FTZ R57, R42.reuse, R51, -R57 ;  /* 0x000000332a397223 */ /* 0x040fe20000010839 */
[----:B------:R-:W-:Y:S01]  /*eb30*/  LOP3.LUT R51, R33, 0xffff0000, RZ, 0xc0, !PT ;  /* 0xffff000021337812 */ /* 0x000fe200078ec0ff */
[----:B------:R-:W-:Y:S01]  /*eb40*/  FFMA.FTZ R59, R42, R53, R59 ;  /* 0x000000352a3b7223 */ /* 0x000fe2000001003b */
[----:B------:R-:W-:Y:S02]  /*eb50*/  IMAD.U32 R42, R34, 0x10000, RZ ;  /* 0x00010000222a7824 */ /* 0x000fe400078e00ff */
[----:B------:R-:W-:Y:S02]  /*eb60*/  IMAD.U32 R48, R10, 0x10000, RZ ;  /* 0x000100000a307824 */ /* 0x000fe400078e00ff */
[-C--:B------:R-:W-:Y:S01]  /*eb70*/  FMUL.FTZ R53, R8, R51.reuse ;  /* 0x0000003308357220 */ /* 0x080fe20000410000 */
[----:B------:R-:W-:Y:S01]  /*eb80*/  FFMA.FTZ R50, R4, R51, -R61 ;  /* 0x0000003304327223 */ /* 0x000fe2000001083d */
[----:B------:R-:W-:Y:S01]  /*eb90*/  FMUL.FTZ R8, R47, R46 ;  /* 0x0000002e2f087220 */ /* 0x000fe20000410000 */
[----:B------:R-:W-:-:S02]  /*eba0*/  IMAD.U32 R51, R39, 0x10000, RZ ;  /* 0x0001000027337824 */ /* 0x000fc400078e00ff */
[-C--:B------:R-:W-:Y:S01]  /*ebb0*/  FMUL.FTZ R61, R47, R42.reuse ;  /* 0x0000002a2f3d7220 */ /* 0x080fe20000410000 */
[----:B------:R-:W-:Y:S01]  /*ebc0*/  FFMA.FTZ R52, R4, R55, R53 ;  /* 0x0000003704347223 */ /* 0x000fe20000010035 */
[----:B------:R-:W-:Y:S01]  /*ebd0*/  LOP3.LUT R10, R10, 0xffff0000, RZ, 0xc0, !PT ;  /* 0xffff00000a0a7812 */ /* 0x000fe200078ec0ff */
[----:B------:R-:W-:Y:S01]  /*ebe0*/  FFMA.FTZ R54, R43, R42, -R8 ;  /* 0x0000002a2b367223 */ /* 0x000fe20000010808 */
[----:B------:R-:W-:Y:S02]  /*ebf0*/  IMAD.U32 R47, R35, 0x10000, RZ ;  /* 0x00010000232f7824 */ /* 0x000fe400078e00ff */
[----:B------:R-:W-:Y:S01]  /*ec00*/  FFMA.FTZ R61, R43, R46, R61 ;  /* 0x0000002e2b3d7223 */ /* 0x000fe2000001003d */
[----:B------:R-:W-:Y:S01]  /*ec10*/  FMUL.FTZ R55, R48, R51 ;  /* 0x0000003330377220 */ /* 0x000fe20000410000 */
[----:B------:R-:W-:Y:S01]  /*ec20*/  LOP3.LUT R53, R39, 0xffff0000, RZ, 0xc0, !PT ;  /* 0xffff000027357812 */ /* 0x000fe200078ec0ff */
[----:B------:R-:W-:Y:S01]  /*ec30*/  IMAD.U32 R49, R11, 0x10000, RZ ;  /* 0x000100000b317824 */ /* 0x000fe200078e00ff */
[----:B------:R-:W-:Y:S01]  /*ec40*/  LOP3.LUT R43, R35, 0xffff0000, RZ, 0xc0, !PT ;  /* 0xffff0000232b7812 */ /* 0x000fe200078ec0ff */
[----:B------:R-:W-:-:S02]  /*ec50*/  IMAD.U32 R42, R40, 0x10000, RZ ;  /* 0x00010000282a7824 */ /* 0x000fc400078e00ff */
[-C--:B------:R-:W-:Y:S01]  /*ec60*/  FMUL.FTZ R63, R48, R47.reuse ;  /* 0x0000002f303f7220 */ /* 0x080fe20000410000 */
[----:B------:R-:W-:Y:S01]  /*ec70*/  FFMA.FTZ R55, R44, R47, -R55 ;  /* 0x0000002f2c377223 */ /* 0x000fe20000010837 */
[----:B------:R-:W-:Y:S01]  /*ec80*/  FMUL.FTZ R47, R10, R53 ;  /* 0x000000350a2f7220 */ /* 0x000fe20000410000 */
[----:B------:R-:W-:Y:S02]  /*ec90*/  IMAD.U32 R4, R36, 0x10000, RZ ;  /* 0x0001000024047824 */ /* 0x000fe400078e00ff */
[----:B------:R-:W-:Y:S01]  /*eca0*/  FMUL.FTZ R10, R10, R43 ;  /* 0x0000002b0a0a7220 */ /* 0x000fe20000410000 */
[----:B------:R-:W-:Y:S01]  /*ecb0*/  FMUL.FTZ R8, R49, R42 ;  /* 0x0000002a31087220 */ /* 0x000fe20000410000 */
[----:B------:R-:W-:Y:S01]  /*ecc0*/  FFMA.FTZ R63, R44, R51, R63 ;  /* 0x000000332c3f7223 */ /* 0x000fe2000001003f */
[C---:B------:R-:W-:Y:S01]  /*ecd0*/  FFMA.FTZ R44, R6.reuse, R43, -R47 ;  /* 0x0000002b062c7223 */ /* 0x040fe2000001082f */
[----:B------:R-:W-:Y:S01]  /*ece0*/  FFMA.FTZ R46, R6, R53, R10 ;  /* 0x00000035062e7223 */ /* 0x000fe2000001000a */
[-C--:B------:R-:W-:Y:S01]  /*ecf0*/  FFMA.FTZ R47, R45, R4.reuse, -R8 ;  /* 0x000000042d2f7223 */ /* 0x080fe20000010808 */
[----:B------:R-:W-:Y:S01]  /*ed00*/  LOP3.LUT R11, R11, 0xffff0000, RZ, 0xc0, !PT ;  /* 0xffff00000b0b7812 */ /* 0x000fe200078ec0ff */
[----:B------:R-:W-:Y:S01]  /*ed10*/  FMUL.FTZ R48, R49, R4 ;  /* 0x0000000431307220 */ /* 0x000fe20000410000 */
[----:B------:R-:W-:-:S02]  /*ed20*/  LOP3.LUT R8, R38, 0xffff0000, RZ, 0xc0, !PT ;  /* 0xffff000026087812 */ /* 0x000fc400078ec0ff */
[----:B------:R-:W-:Y:S01]  /*ed30*/  LOP3.LUT R10, R40, 0xffff0000, RZ, 0xc0, !PT ;  /* 0xffff0000280a7812 */ /* 0x000fe200078ec0ff */
[----:B------:R-:W-:Y:S01]  /*ed40*/  FFMA.FTZ R48, R45, R42, R48 ;  /* 0x0000002a2d307223 */ /* 0x000fe20000010030 */
[----:B------:R-:W-:Y:S01]  /*ed50*/  LOP3.LUT R4, R34, 0xffff0000, RZ, 0xc0, !PT ;  /* 0xffff000022047812 */ /* 0x000fe200078ec0ff */
[----:B------:R-:W-:Y:S01]  /*ed60*/  FMUL.FTZ R42, R9, R8 ;  /* 0x00000008092a7220 */ /* 0x000fe20000410000 */
[----:B------:R-:W-:Y:S01]  /*ed70*/  LOP3.LUT R6, R36, 0xffff0000, RZ, 0xc0, !PT ;  /* 0xffff000024067812 */ /* 0x000fe200078ec0ff */
[----:B------:R-:W-:Y:S02]  /*ed80*/  FMUL.FTZ R56, R11, R10 ;  /* 0x0000000a0b387220 */ /* 0x000fe40000410000 */
[-C--:B------:R-:W-:Y:S01]  /*ed90*/  FMUL.FTZ R43, R9, R4.reuse ;  /* 0x00000004092b7220 */ /* 0x080fe20000410000 */
[----:B------:R-:W-:Y:S01]  /*eda0*/  FFMA.FTZ R9, R5, R4, -R42 ;  /* 0x0000000405097223 */ /* 0x000fe2000001082a */
[-C--:B------:R-:W-:Y:S01]  /*edb0*/  FMUL.FTZ R11, R11, R6.reuse ;  /* 0x000000060b0b7220 */ /* 0x080fe20000410000 */
[----:B------:R-:W-:Y:S01]  /*edc0*/  FFMA.FTZ R56, R7, R6, -R56 ;  /* 0x0000000607387223 */ /* 0x000fe20000010838 */
[----:B------:R-:W-:Y:S01]  /*edd0*/  FFMA.FTZ R42, R5, R8, R43 ;  /* 0x00000008052a7223 */ /* 0x000fe2000001002b */
[----:B------:R-:W-:Y:S01]  /*ede0*/  F2FP.BF16.F32.PACK_AB R6, R44, R55 ;  /* 0x000000372c06723e */ /* 0x000fe200000010ff */
[----:B------:R-:W-:Y:S01]  /*edf0*/  FFMA.FTZ R11, R7, R10, R11 ;  /* 0x0000000a070b7223 */ /* 0x000fe2000001000b */
[----:B------:R-:W-:-:S02]  /*ee00*/  F2FP.BF16.F32.PACK_AB R4, R50, R57 ;  /* 0x000000393204723e */ /* 0x000fc400000010ff */
[----:B------:R-:W-:Y:S02]  /*ee10*/  F2FP.BF16.F32.PACK_AB R5, R9, R54 ;  /* 0x000000360905723e */ /* 0x000fe400000010ff */
[----:B------:R-:W-:Y:S02]  /*ee20*/  F2FP.BF16.F32.PACK_AB R7, R56, R47 ;  /* 0x0000002f3807723e */ /* 0x000fe400000010ff */
[----:B------:R-:W-:Y:S02]  /*ee30*/  F2FP.BF16.F32.PACK_AB R10, R46, R63 ;  /* 0x0000003f2e0a723e */ /* 0x000fe400000010ff */
[----:B------:R-:W-:Y:S01]  /*ee40*/  F2FP.BF16.F32.PACK_AB R8, R52, R59 ;  /* 0x0000003b3408723e */ /* 0x000fe200000010ff */
[----:B------:R1:W-:Y:S01]  /*ee50*/  STS.128 [R58+0x15400], R4 ;  /* 0x015400043a007388 */ /* 0x0003e20000000c00 */
[----:B------:R-:W-:Y:S02]  /*ee60*/  F2FP.BF16.F32.PACK_AB R9, R42, R61 ;  /* 0x0000003d2a09723e */ /* 0x000fe400000010ff */
[----:B------:R-:W-:-:S05]  /*ee70*/  F2FP.BF16.F32.PACK_AB R11, R11, R48 ;  /* 0x000000300b0b723e */ /* 0x000fca00000010ff */
[----:B------:R1:W-:Y:S02]  /*ee80*/  STS.128 [R60+0x15400], R8 ;  /* 0x015400083c007388 */ /* 0x0003e40000000c00 */
.L_x_611:
[----:B------:R-:W-:Y:S05]  /*ee90*/  BSYNC B2 ;  /* 0x0000000000027941 */ /* 0x000fea0003800000 */
.L_x_610:
[----:B------:R-:W-:Y:S04]  /*eea0*/  BSSY B2, `(.L_x_612) ;  /* 0x0000058000027945 */ /* 0x000fe80003800000 */
[----:B------:R-:W-:Y:S05]  /*eeb0*/  @P1 BRA `(.L_x_613) ;  /* 0x0000000400581947 */ /* 0x000fea0003800000 */
[----:B-1----:R-:W-:Y:S01]  /*eec0*/  LEA.HI R4, R41, R229, RZ, 0x1d ;  /* 0x000000e529047211 */ /* 0x002fe200078fe8ff */
[C---:B------:R-:W-:Y:S01]  /*eed0*/  IMAD.U32 R54, R29.reuse, 0x10000, RZ ;  /* 0x000100001d367824 */ /* 0x040fe200078e00ff */
[----:B------:R-:W-:Y:S01]  /*eee0*/  LOP3.LUT R51, R29, 0xffff0000, RZ, 0xc0, !PT ;  /* 0xffff00001d337812 */ /* 0x000fe200078ec0ff */
[----:B------:R-:W-:Y:S01]  /*eef0*/  IMAD.U32 R52, R25, 0x10000, RZ ;  /* 0x0001000019347824 */ /* 0x000fe200078e00ff */
[----:B0-----:R-:W-:Y:S01]  /*ef00*/  SHF.R.S32.HI R5, RZ, 0x1f, R4 ;  /* 0x0000001fff057819 */ /* 0x001fe20000011404 */
[----:B------:R-:W-:Y:S02]  /*ef10*/  IMAD.SHL.U32 R6, R4, 0x8, RZ ;  /* 0x0000000804067824 */ /* 0x000fe400078e00ff */
[----:B------:R-:W-:Y:S01]  /*ef20*/  IMAD.U32 R53, R30, 0x10000, RZ ;  /* 0x000100001e357824 */ /* 0x000fe200078e00ff */
[----:B------:R-:W-:Y:S02]  /*ef30*/  LEA.HI R4, R5, R4, RZ, 0x3 ;  /* 0x0000000405047211 */ /* 0x000fe400078f18ff */
[----:B------:R-:W-:-:S03]  /*ef40*/  LOP3.LUT R5, R209, 0x38, R6, 0xf8, !PT ;  /* 0x00000038d1057812 */ /* 0x000fc600078ef806 */
[----:B------:R-:W-:Y:S01]  /*ef50*/  IMAD.SHL.U32 R4, R4, 0x400, RZ ;  /* 0x0000040004047824 */ /* 0x000fe200078e00ff */
[----:B------:R-:W-:-:S04]  /*ef60*/  LOP3.LUT R5, R5, R210, RZ, 0x3c, !PT ;  /* 0x000000d205057212 */ /* 0x000fc800078e3cff */
[----:B------:R-:W-:-:S04]  /*ef70*/  LOP3.LUT R4, R4, 0x7fffe000, RZ, 0xc0, !PT ;  /* 0x7fffe00004047812 */ /* 0x000fc800078ec0ff */
[----:B------:R-:W-:Y:S02]  /*ef80*/  IADD3 R9, R5, R4, R211 ;  /* 0x0000000405097210 */ /* 0x000fe40007ffe0d3 */
[----:B------:R-:W0:Y:S03]  /*ef90*/  LDS.128 R4, [R236] ;  /* 0x00000000ec047984 */ /* 0x000e260000000c00 */
        /* <DEDUP_REMOVED lines=15> */
[-C--:B------:R-:W-:Y:S01]  /*f090*/  FMUL.FTZ R58, R47, R52.reuse ;  /* 0x000000342f3a7220 */ /* 0x080fe20000410000 */
[----:B------:R-:W-:Y:S01]  /*f0a0*/  LOP3.LUT R47, R25, 0xffff0000, RZ, 0xc0, !PT ;  /* 0xffff0000192f7812 */ /* 0x000fe200078ec0ff */
[----:B------:R-:W-:Y:S01]  /*f0b0*/  FMUL.FTZ R55, R8, R51 ;  /* 0x0000003308377220 */ /* 0x000fe20000410000 */
[C---:B------:R-:W-:Y:S01]  /*f0c0*/  FFMA.FTZ R56, R43.reuse, R52, -R56 ;  /* 0x000000342b387223 */ /* 0x040fe20000010838 */
[----:B------:R-:W-:Y:S01]  /*f0d0*/  FFMA.FTZ R58, R43, R54, R58 ;  /* 0x000000362b3a7223 */ /* 0x000fe2000001003a */
[----:B------:R-:W-:-:S02]  /*f0e0*/  IMAD.U32 R43, R26, 0x10000, RZ ;  /* 0x000100001a2b7824 */ /* 0x000fc400078e00ff */
[-C--:B------:R-:W-:Y:S01]  /*f0f0*/  FMUL.FTZ R57, R8, R47.reuse ;  /* 0x0000002f08397220 */ /* 0x080fe20000410000 */
[----:B------:R-:W-:Y:S01]  /*f100*/  FFMA.FTZ R55, R4, R47, -R55 ;  /* 0x0000002f04377223 */ /* 0x000fe20000010837 */
[----:B------:R-:W-:Y:S01]  /*f110*/  FMUL.FTZ R47, R48, R53 ;  /* 0x00000035302f7220 */ /* 0x000fe20000410000 */
[----:B------:R-:W-:Y:S02]  /*f120*/  IMAD.U32 R49, R10, 0x10000, RZ ;  /* 0x000100000a317824 */ /* 0x000fe400078e00ff */
[----:B------:R-:W-:Y:S01]  /*f130*/  FMUL.FTZ R52, R48, R43 ;  /* 0x0000002b30347220 */ /* 0x000fe20000410000 */
[----:B------:R-:W-:Y:S01]  /*f140*/  FFMA.FTZ R57, R4, R51, R57 ;  /* 0x0000003304397223 */ /* 0x000fe20000010039 */
[----:B------:R-:W-:Y:S01]  /*f150*/  LOP3.LUT R10, R10, 0xffff0000, RZ, 0xc0, !PT ;  /* 0xffff00000a0a7812 */ /* 0x000fe200078ec0ff */
[----:B------:R-:W-:Y:S01]  /*f160*/  FFMA.FTZ R48, R44, R43, -R47 ;  /* 0x0000002b2c307223 */ /* 0x000fe2000001082f */
[C---:B------:R-:W-:Y:S01]  /*f170*/  LOP3.LUT R51, R31.reuse, 0xffff0000, RZ, 0xc0, !PT ;  /* 0xffff00001f337812 */ /* 0x040fe200078ec0ff */
[----:B------:R-:W-:Y:S01]  /*f180*/  IMAD.U32 R8, R31, 0x10000, RZ ;  /* 0x000100001f087824 */ /* 0x000fe200078e00ff */
[C---:B------:R-:W-:Y:S01]  /*f190*/  LOP3.LUT R43, R27.reuse, 0xffff0000, RZ, 0xc0, !PT ;  /* 0xffff00001b2b7812 */ /* 0x040fe200078ec0ff */
[----:B------:R-:W-:-:S02]  /*f1a0*/  IMAD.U32 R4, R27, 0x10000, RZ ;  /* 0x000100001b047824 */ /* 0x000fc400078e00ff */
[----:B------:R-:W-:Y:S01]  /*f1b0*/  FFMA.FTZ R52, R44, R53, R52 ;  /* 0x000000352c347223 */ /* 0x000fe20000010034 */
[C---:B------:R-:W-:Y:S01]  /*f1c0*/  FMUL.FTZ R59, R10.reuse, R51 ;  /* 0x000000330a3b7220 */ /* 0x040fe20000410000 */
[C---:B------:R-:W-:Y:S01]  /*f1d0*/  FMUL.FTZ R44, R49.reuse, R8 ;  /* 0x00000008312c7220 */ /* 0x040fe20000410000 */
[-C--:B------:R-:W-:Y:S01]  /*f1e0*/  FMUL.FTZ R54, R49, R4.reuse ;  /* 0x0000000431367220 */ /* 0x080fe20000410000 */
[----:B------:R-:W-:Y:S01]  /*f1f0*/  FMUL.FTZ R10, R10, R43 ;  /* 0x0000002b0a0a7220 */ /* 0x000fe20000410000 */
[----:B------:R-:W-:Y:S02]  /*f200*/  IMAD.U32 R50, R11, 0x10000, RZ ;  /* 0x000100000b327824 */ /* 0x000fe400078e00ff */
[C---:B------:R-:W-:Y:S01]  /*f210*/  FFMA.FTZ R53, R45.reuse, R4, -R44 ;  /* 0x000000042d357223 */ /* 0x040fe2000001082c */
[----:B------:R-:W-:Y:S02]  /*f220*/  IMAD.U32 R49, R32, 0x10000, RZ ;  /* 0x0001000020317824 */ /* 0x000fe400078e00ff */
[----:B------:R-:W-:Y:S01]  /*f230*/  FFMA.FTZ R54, R45, R8, R54 ;  /* 0x000000082d367223 */ /* 0x000fe20000010036 */
[----:B------:R-:W-:-:S02]  /*f240*/  IMAD.U32 R47, R28, 0x10000, RZ ;  /* 0x000100001c2f7824 */ /* 0x000fc400078e00ff */
[----:B------:R-:W-:Y:S01]  /*f250*/  FFMA.FTZ R51, R6, R51, R10 ;  /* 0x0000003306337223 */ /* 0x000fe2000001000a */
[----:B------:R-:W-:Y:S01]  /*f260*/  LOP3.LUT R11, R11, 0xffff0000, RZ, 0xc0, !PT ;  /* 0xffff00000b0b7812 */ /* 0x000fe200078ec0ff */
[----:B------:R-:W-:Y:S01]  /*f270*/  FMUL.FTZ R45, R50, R49 ;  /* 0x00000031322d7220 */ /* 0x000fe20000410000 */
[----:B------:R-:W-:Y:S01]  /*f280*/  FFMA.FTZ R60, R6, R43, -R59 ;  /* 0x0000002b063c7223 */ /* 0x000fe2000001083b */
[----:B------:R-:W-:Y:S01]  /*f290*/  LOP3.LUT R8, R30, 0xffff0000, RZ, 0xc0, !PT ;  /* 0xffff00001e087812 */ /* 0x000fe200078ec0ff */
[-C--:B------:R-:W-:Y:S01]  /*f2a0*/  FMUL.FTZ R43, R50, R47.reuse ;  /* 0x0000002f322b7220 */ /* 0x080fe20000410000 */
[----:B------:R-:W-:Y:S01]  /*f2b0*/  LOP3.LUT R10, R32, 0xffff0000, RZ, 0xc0, !PT ;  /* 0xffff0000200a7812 */ /* 0x000fe200078ec0ff */
[----:B------:R-:W-:Y:S01]  /*f2c0*/  FFMA.FTZ R45, R46, R47, -R45 ;  /* 0x0000002f2e2d7223 */ /* 0x000fe2000001082d */
[----:B------:R-:W-:Y:S01]  /*f2d0*/  LOP3.LUT R4, R26, 0xffff0000, RZ, 0xc0, !PT ;  /* 0xffff00001a047812 */ /* 0x000fe200078ec0ff */
[----:B------:R-:W-:Y:S01]  /*f2e0*/  FFMA.FTZ R46, R46, R49, R43 ;  /* 0x000000312e2e7223 */ /* 0x000fe2000001002b */
[----:B------:R-:W-:Y:S01]  /*f2f0*/  LOP3.LUT R6, R28, 0xffff0000, RZ, 0xc0, !PT ;  /* 0xffff00001c067812 */ /* 0x000fe200078ec0ff */
[----:B------:R-:W-:Y:S01]  /*f300*/  FMUL.FTZ R44, R9, R8 ;  /* 0x00000008092c7220 */ /* 0x000fe20000410000 */
[----:B------:R-:W-:Y:S01]  /*f310*/  FMUL.FTZ R50, R11, R10 ;  /* 0x0000000a0b327220 */ /* 0x000fe20000410000 */
[----:B------:R-:W-:-:S02]  /*f320*/  FMUL.FTZ R43, R9, R4 ;  /* 0x00000004092b7220 */ /* 0x000fc40000410000 */
[----:B------:R-:W-:Y:S01]  /*f330*/  FMUL.FTZ R11, R11, R6 ;  /* 0x000000060b0b7220 */ /* 0x000fe20000410000 */
[----:B------:R-:W-:Y:S01]  /*f340*/  FFMA.FTZ R9, R5, R4, -R44 ;  /* 0x0000000405097223 */ /* 0x000fe2000001082c */
[----:B------:R-:W-:Y:S01]  /*f350*/  FFMA.FTZ R50, R7, R6, -R50 ;  /* 0x0000000607327223 */ /* 0x000fe20000010832 */
[----:B------:R-:W-:Y:S01]  /*f360*/  FFMA.FTZ R43, R5, R8, R43 ;  /* 0x00000008052b7223 */ /* 0x000fe2000001002b */
[----:B------:R-:W-:Y:S01]  /*f370*/  FFMA.FTZ R11, R7, R10, R11 ;  /* 0x0000000a070b7223 */ /* 0x000fe2000001000b */
[----:B------:R-:W-:Y:S02]  /*f380*/  F2FP.BF16.F32.PACK_AB R6, R60, R53 ;  /* 0x000000353c06723e */ /* 0x000fe400000010ff */
[----:B------:R-:W-:Y:S02]  /*f390*/  F2FP.BF16.F32.PACK_AB R4, R55, R56 ;  /* 0x000000383704723e */ /* 0x000fe400000010ff */
[----:B------:R-:W-:Y:S02]  /*f3a0*/  F2FP.BF16.F32.PACK_AB R5, R9, R48 ;  /* 0x000000300905723e */ /* 0x000fe400000010ff */
[----:B------:R-:W-:-:S02]  /*f3b0*/  F2FP.BF16.F32.PACK_AB R7, R50, R45 ;  /* 0x0000002d3207723e */ /* 0x000fc400000010ff */
[----:B------:R-:W-:Y:S02]  /*f3c0*/  F2FP.BF16.F32.PACK_AB R10, R51, R54 ;  /* 0x00000036330a723e */ /* 0x000fe400000010ff */
[----:B------:R-:W-:Y:S01]  /*f3d0*/  F2FP.BF16.F32.PACK_AB R8, R57, R58 ;  /* 0x0000003a3908723e */ /* 0x000fe200000010ff */
[----:B------:R2:W-:Y:S01]  /*f3e0*/  STS.128 [R236], R4 ;  /* 0x00000004ec007388 */ /* 0x0005e20000000c00 */
[----:B------:R-:W-:Y:S02]  /*f3f0*/  F2FP.BF16.F32.PACK_AB R9, R43, R52 ;  /* 0x000000342b09723e */ /* 0x000fe400000010ff */
[----:B------:R-:W-:-:S05]  /*f400*/  F2FP.BF16.F32.PACK_AB R11, R11, R46 ;  /* 0x0000002e0b0b723e */ /* 0x000fca00000010ff */
[----:B------:R2:W-:Y:S02]  /*f410*/  STS.128 [R42+0x15400], R8 ;  /* 0x015400082a007388 */ /* 0x0005e40000000c00 */
.L_x_613:
[----:B------:R-:W-:Y:S05]  /*f420*/  BSYNC B2 ;  /* 0x0000000000027941 */ /* 0x000fea0003800000 */
.L_x_612:
[----:B------:R-:W-:Y:S05]  /*f430*/  @P2 BRA `(.L_x_609) ;  /* 0x0000000400582947 */ /* 0x000fea0003800000 */
[----:B------:R-:W-:Y:S01]  /*f440*/  LEA.HI R41, R41, R234, RZ, 0x1d ;  /* 0x000000ea29297211 */ /* 0x000fe200078fe8ff */
[C---:B------:R-:W-:Y:S01]  /*f450*/  IMAD.U32 R53, R15.reuse, 0x10000, RZ ;  /* 0x000100000f357824 */ /* 0x040fe200078e00ff */
[----:B------:R-:W-:Y:S01]  /*f460*/  LOP3.LUT R55, R15, 0xffff0000, RZ, 0xc0, !PT ;  /* 0xffff00000f377812 */ /* 0x000fe200078ec0ff */
[----:B------:R-:W-:Y:S01]  /*f470*/  IMAD.U32 R51, R0, 0x10000, RZ ;  /* 0x0001000000337824 */ /* 0x000fe200078e00ff */
[----:B-12---:R-:W-:Y:S01]  /*f480*/  SHF.R.S32.HI R6, RZ, 0x1f, R41 ;  /* 0x0000001fff067819 */ /* 0x006fe20000011429 */
[----:B------:R-:W-:-:S03]  /*f490*/  IMAD.SHL.U32 R4, R41, 0x8, RZ ;  /* 0x0000000829047824 */ /* 0x000fc600078e00ff */
[----:B------:R-:W-:Y:S02]  /*f4a0*/  LEA.HI R6, R6, R41, RZ, 0x3 ;  /* 0x0000002906067211 */ /* 0x000fe400078f18ff */
[----:B0-----:R-:W-:-:S03]  /*f4b0*/  LOP3.LUT R5, R209, 0x38, R4, 0xf8, !PT ;  /* 0x00000038d1057812 */ /* 0x001fc600078ef804 */
[----:B------:R-:W-:Y:S01]  /*f4c0*/  IMAD.SHL.U32 R6, R6, 0x400, RZ ;  /* 0x0000040006067824 */ /* 0x000fe200078e00ff */
[----:B------:R-:W-:-:S04]  /*f4d0*/  LOP3.LUT R5, R5, R210, RZ, 0x3c, !PT ;  /* 0x000000d205057212 */ /* 0x000fc800078e3cff */
[----:B------:R-:W-:-:S04]  /*f4e0*/  LOP3.LUT R6, R6, 0x7fffe000, RZ, 0xc0, !PT ;  /* 0x7fffe00006067812 */ /* 0x000fc800078ec0ff */
[----:B------:R-:W-:Y:S02]  /*f4f0*/  IADD3 R9, R5, R6, R211 ;  /* 0x0000000605097210 */ /* 0x000fe40007ffe0d3 */
[----:B------:R-:W0:Y:S02]  /*f500*/  LDS.128 R4, [R233] ;  /* 0x00000000e9047984 */ /* 0x000e240000000c00 */
[----:B------:R-:W-:-:S05]  /*f510*/  LEA R41, R9, R18, 0x1 ;  /* 0x0000001209297211 */ /* 0x000fca00078e08ff */
        /* <DEDUP_REMOVED lines=17> */
[----:B------:R-:W-:Y:S01]  /*f630*/  FFMA.FTZ R57, R42, R51, -R57 ;  /* 0x000000332a397223 */ /* 0x000fe20000010839 */
        /* <DEDUP_REMOVED lines=50> */
[----:B------:R3:W-:Y:S01]  /*f960*/  STS.128 [R233], R4 ;  /* 0x00000004e9007388 */ /* 0x0007e20000000c00 */
[----:B------:R-:W-:Y:S02]  /*f970*/  F2FP.BF16.F32.PACK_AB R9, R42, R61 ;  /* 0x0000003d2a09723e */ /* 0x000fe400000010ff */
[----:B------:R-:W-:-:S05]  /*f980*/  F2FP.BF16.F32.PACK_AB R11, R11, R48 ;  /* 0x000000300b0b723e */ /* 0x000fca00000010ff */
[----:B------:R3:W-:Y:S02]  /*f990*/  STS.128 [R41+0x15400], R8 ;  /* 0x0154000829007388 */ /* 0x0007e40000000c00 */
.L_x_609:
[----:B------:R-:W-:Y:S05]  /*f9a0*/  BSYNC B1 ;  /* 0x0000000000017941 */ /* 0x000fea0003800000 */
.L_x_608:
[----:B------:R-:W-:-:S13]  /*f9b0*/  ISETP.GE.AND P0, PT, R224, R3, PT ;  /* 0x00000003e000720c */ /* 0x000fda0003f06270 */
[----:B------:R-:W-:Y:S05]  /*f9c0*/  @P0 BRA `(.L_x_589) ;  /* 0x0000001000340947 */ /* 0x000fea0003800000 */
[----:B------:R-:W4:Y:S01]  /*f9d0*/  LDC R3, c[0x0][0x3d4] ;  /* 0x0000f500ff037b82 */ /* 0x000f220000000800 */
[----:B------:R-:W-:Y:S01]  /*f9e0*/  BSSY B1, `(.L_x_614) ;  /* 0x000005b000017945 */ /* 0x000fe20003800000 */
[-C--:B----4-:R-:W-:Y:S02]  /*f9f0*/  ISETP.GE.AND P0, PT, R22, R3.reuse, PT ;  /* 0x000000031600720c */ /* 0x090fe40003f06270 */
[-C--:B------:R-:W-:Y:S02]  /*fa00*/  ISETP.GE.AND P1, PT, R205, R3.reuse, PT ;  /* 0x00000003cd00720c */ /* 0x080fe40003f26270 */
[----:B------:R-:W-:-:S09]  /*fa10*/  ISETP.GE.AND P2, PT, R206, R3, PT ;  /* 0x00000003ce00720c */ /* 0x000fd20003f46270 */
[----:B------:R-:W-:Y:S05]  /*fa20*/  @P0 BRA `(.L_x_615) ;  /* 0x0000000400580947 */ /* 0x000fea0003800000 */
[----:B-123--:R-:W-:Y:S01]  /*fa30*/  LEA.HI R4, R3, R228, RZ, 0x1d ;  /* 0x000000e403047211 */ /* 0x00efe200078fe8ff */
[C---:B------:R-:W-:Y:S01]  /*fa40*/  IMAD.U32 R52, R37.reuse, 0x10000, RZ ;  /* 0x0001000025347824 */ /* 0x040fe200078e00ff */
[----:B------:R-:W-:Y:S01]  /*fa50*/  LOP3.LUT R54, R37, 0xffff0000, RZ, 0xc0, !PT ;  /* 0xffff000025367812 */ /* 0x000fe200078ec0ff */
[----:B------:R-:W-:Y:S01]  /*fa60*/  IMAD.U32 R50, R33, 0x10000, RZ ;  /* 0x0001000021327824 */ /* 0x000fe200078e00ff */
[----:B------:R-:W-:Y:S01]  /*fa70*/  SHF.R.S32.HI R7, RZ, 0x1f, R4 ;  /* 0x0000001fff077819 */ /* 0x000fe20000011404 */
[----:B0-----:R-:W-:Y:S02]  /*fa80*/  IMAD.SHL.U32 R5, R4, 0x8, RZ ;  /* 0x0000000804057824 */ /* 0x001fe400078e00ff */
[----:B------:R-:W-:Y:S01]  /*fa90*/  IMAD.U32 R57, R38, 0x10000, RZ ;  /* 0x0001000026397824 */ /* 0x000fe200078e00ff */
[----:B------:R-:W-:Y:S01]  /*faa0*/  LEA.HI R7, R7, R4, RZ, 0x3 ;  /* 0x0000000407077211 */ /* 0x000fe200078f18ff */
[----:B------:R-:W-:Y:S01]  /*fab0*/  IMAD.U32 R55, R34, 0x10000, RZ ;  /* 0x0001000022377824 */ /* 0x000fe200078e00ff */
[----:B------:R-:W-:Y:S01]  /*fac0*/  LOP3.LUT R4, R208, 0x38, R5, 0xf8, !PT ;  /* 0x00000038d0047812 */ /* 0x000fe200078ef805 */
[----:B------:R-:W-:-:S02]  /*fad0*/  IMAD.U32 R56, R39, 0x10000, RZ ;  /* 0x0001000027387824 */ /* 0x000fc400078e00ff */
        /* <DEDUP_REMOVED lines=19> */
[-C--:B------:R-:W-:Y:S01]  /*fc10*/  FMUL.FTZ R51, R52, R46.reuse ;  /* 0x0000002e34337220 */ /* 0x080fe20000410000 */
[----:B------:R-:W-:Y:S01]  /*fc20*/  FMUL.FTZ R37, R50, R46 ;  /* 0x0000002e32257220 */ /* 0x000fe20000410000 */
[----:B------:R-:W-:Y:S01]  /*fc30*/  LOP3.LUT R46, R33, 0xffff0000, RZ, 0xc0, !PT ;  /* 0xffff0000212e7812 */ /* 0x000fe200078ec0ff */
[----:B------:R-:W-:Y:S01]  /*fc40*/  FMUL.FTZ R33, R54, R8 ;  /* 0x0000000836217220 */ /* 0x000fe20000410000 */
[-C--:B------:R-:W-:Y:S01]  /*fc50*/  FFMA.FTZ R51, R50, R42.reuse, -R51 ;  /* 0x0000002a32337223 */ /* 0x080fe20000010833 */
[----:B------:R-:W-:Y:S01]  /*fc60*/  FFMA.FTZ R37, R52, R42, R37 ;  /* 0x0000002a34257223 */ /* 0x000fe20000010025 */
[----:B------:R-:W-:-:S02]  /*fc70*/  IMAD.U32 R48, R10, 0x10000, RZ ;  /* 0x000100000a307824 */ /* 0x000fc400078e00ff */
[C---:B------:R-:W-:Y:S01]  /*fc80*/  FMUL.FTZ R53, R46.reuse, R8 ;  /* 0x000000082e357220 */ /* 0x040fe20000410000 */
[-C--:B------:R-:W-:Y:S01]  /*fc90*/  FFMA.FTZ R8, R46, R4.reuse, -R33 ;  /* 0x000000042e087223 */ /* 0x080fe20000010821 */
[----:B------:R-:W-:Y:S01]  /*fca0*/  LOP3.LUT R10, R10, 0xffff0000, RZ, 0xc0, !PT ;  /* 0xffff00000a0a7812 */ /* 0x000fe200078ec0ff */
[-C--:B------:R-:W-:Y:S01]  /*fcb0*/  FMUL.FTZ R46, R57, R47.reuse ;  /* 0x0000002f392e7220 */ /* 0x080fe20000410000 */
[----:B------:R-:W-:Y:S01]  /*fcc0*/  FFMA.FTZ R42, R54, R4, R53 ;  /* 0x00000004362a7223 */ /* 0x000fe20000010035 */
[----:B------:R-:W-:Y:S01]  /*fcd0*/  FMUL.FTZ R50, R55, R47 ;  /* 0x0000002f37327220 */ /* 0x000fe20000410000 */
[C---:B------:R-:W-:Y:S01]  /*fce0*/  IMAD.U32 R4, R35.reuse, 0x10000, RZ ;  /* 0x0001000023047824 */ /* 0x040fe200078e00ff */
[----:B------:R-:W-:Y:S01]  /*fcf0*/  LOP3.LUT R52, R35, 0xffff0000, RZ, 0xc0, !PT ;  /* 0xffff000023347812 */ /* 0x000fe200078ec0ff */
[----:B------:R-:W-:Y:S01]  /*fd00*/  FMUL.FTZ R33, R56, R48 ;  /* 0x0000003038217220 */ /* 0x000fe20000410000 */
[----:B------:R-:W-:Y:S01]  /*fd10*/  LOP3.LUT R54, R39, 0xffff0000, RZ, 0xc0, !PT ;  /* 0xffff000027367812 */ /* 0x000fe200078ec0ff */
[----:B------:R-:W-:-:S02]  /*fd20*/  IMAD.U32 R49, R11, 0x10000, RZ ;  /* 0x000100000b317824 */ /* 0x000fc400078e00ff */
[-C--:B------:R-:W-:Y:S01]  /*fd30*/  FFMA.FTZ R46, R55, R43.reuse, -R46 ;  /* 0x0000002b372e7223 */ /* 0x080fe2000001082e */
[----:B------:R-:W-:Y:S01]  /*fd40*/  FFMA.FTZ R50, R57, R43, R50 ;  /* 0x0000002b39327223 */ /* 0x000fe20000010032 */
[----:B------:R-:W-:Y:S01]  /*fd50*/  FMUL.FTZ R35, R4, R48 ;  /* 0x0000003004237220 */ /* 0x000fe20000410000 */
[----:B------:R-:W-:Y:S02]  /*fd60*/  IMAD.U32 R53, R40, 0x10000, RZ ;  /* 0x0001000028357824 */ /* 0x000fe400078e00ff */
[-C--:B------:R-:W-:Y:S01]  /*fd70*/  FMUL.FTZ R39, R54, R10.reuse ;  /* 0x0000000a36277220 */ /* 0x080fe20000410000 */
[----:B------:R-:W-:Y:S01]  /*fd80*/  FMUL.FTZ R43, R52, R10 ;  /* 0x0000000a342b7220 */ /* 0x000fe20000410000 */
[----:B------:R-:W-:Y:S02]  /*fd90*/  IMAD.U32 R47, R36, 0x10000, RZ ;  /* 0x00010000242f7824 */ /* 0x000fe400078e00ff */
[-C--:B------:R-:W-:Y:S01]  /*fda0*/  FFMA.FTZ R33, R4, R44.reuse, -R33 ;  /* 0x0000002c04217223 */ /* 0x080fe20000010821 */
[----:B------:R-:W-:Y:S01]  /*fdb0*/  FFMA.FTZ R10, R56, R44, R35 ;  /* 0x0000002c380a7223 */ /* 0x000fe20000010023 */
[-C--:B------:R-:W-:Y:S01]  /*fdc0*/  FMUL.FTZ R4, R53, R49.reuse ;  /* 0x0000003135047220 */ /* 0x080fe20000410000 */
[-C--:B------:R-:W-:Y:S01]  /*fdd0*/  FFMA.FTZ R44, R52, R6.reuse, -R39 ;  /* 0x00000006342c7223 */ /* 0x080fe20000010827 */
[----:B------:R-:W-:Y:S01]  /*fde0*/  FFMA.FTZ R43, R54, R6, R43 ;  /* 0x00000006362b7223 */ /* 0x000fe2000001002b */
[C---:B------:R-:W-:Y:S01]  /*fdf0*/  FMUL.FTZ R6, R47.reuse, R49 ;  /* 0x000000312f067220 */ /* 0x040fe20000410000 */
[----:B------:R-:W-:Y:S01]  /*fe00*/  LOP3.LUT R49, R38, 0xffff0000, RZ, 0xc0, !PT ;  /* 0xffff000026317812 */ /* 0x000fe200078ec0ff */
[-C--:B------:R-:W-:Y:S01]  /*fe10*/  FFMA.FTZ R35, R47, R45.reuse, -R4 ;  /* 0x0000002d2f237223 */ /* 0x080fe20000010804 */
[----:B------:R-:W-:Y:S01]  /*fe20*/  LOP3.LUT R11, R11, 0xffff0000, RZ, 0xc0, !PT ;  /* 0xffff00000b0b7812 */ /* 0x000fe200078ec0ff */
[----:B------:R-:W-:Y:S01]  /*fe30*/  FFMA.FTZ R45, R53, R45, R6 ;  /* 0x0000002d352d7223 */ /* 0x000fe20000010006 */
[----:B------:R-:W-:Y:S01]  /*fe40*/  LOP3.LUT R39, R34, 0xffff0000, RZ, 0xc0, !PT ;  /* 0xffff000022277812 */ /* 0x000fe200078ec0ff */
[----:B------:R-:W-:Y:S01]  /*fe50*/  FMUL.FTZ R4, R49, R9 ;  /* 0x0000000931047220 */ /* 0x000fe20000410000 */
[----:B------:R-:W-:-:S02]  /*fe60*/  LOP3.LUT R55, R40, 0xffff0000, RZ, 0xc0, !PT ;  /* 0xffff000028377812 */ /* 0x000fc400078ec0ff */
[----:B------:R-:W-:Y:S01]  /*fe70*/  LOP3.LUT R47, R36, 0xffff0000, RZ, 0xc0, !PT ;  /* 0xffff0000242f7812 */ /* 0x000fe200078ec0ff */
[C---:B------:R-:W-:Y:S01]  /*fe80*/  FMUL.FTZ R6, R39.reuse, R9 ;  /* 0x0000000927067220 */ /* 0x040fe20000410000 */
[----:B------:R-:W-:Y:S01]  /*fe90*/  FFMA.FTZ R9, R39, R5, -R4 ;  /* 0x0000000527097223 */ /* 0x000fe20000010804 */
[----:B------:R-:W-:Y:S01]  /*fea0*/  FMUL.FTZ R34, R55, R11 ;  /* 0x0000000b37227220 */ /* 0x000fe20000410000 */
[----:B------:R-:W-:Y:S01]  /*feb0*/  F2FP.BF16.F32.PACK_AB R4, R8, R51 ;  /* 0x000000330804723e */ /* 0x000fe200000010ff */
[----:B------:R-:W-:Y:S01]  /*fec0*/  FMUL.FTZ R36, R47, R11 ;  /* 0x0000000b2f247220 */ /* 0x000fe20000410000 */
[----:B------:R-:W-:Y:S01]  /*fed0*/  FFMA.FTZ R11, R49, R5, R6 ;  /* 0x00000005310b7223 */ /* 0x000fe20000010006 */
[-C--:B------:R-:W-:Y:S01]  /*fee0*/  FFMA.FTZ R34, R47, R7.reuse, -R34 ;  /* 0x000000072f227223 */ /* 0x080fe20000010822 */
        /* <DEDUP_REMOVED lines=8> */
[----:B------:R-:W-:-:S05]  /*ff70*/  F2FP.BF16.F32.PACK_AB R11, R36, R45 ;  /* 0x0000002d240b723e */ /* 0x000fca00000010ff */
[----:B------:R4:W-:Y:S02]  /*ff80*/  STS.128 [R41+0x15400], R8 ;  /* 0x0154000829007388 */ /* 0x0009e40000000c00 */
.L_x_615:
[----:B------:R-:W-:Y:S05]  /*ff90*/  BSYNC B1 ;  /* 0x0000000000017941 */ /* 0x000fea0003800000 */
.L_x_614:
[----:B------:R-:W-:Y:S04]  /*ffa0*/  BSSY B1, `(.L_x_616) ;  /* 0x0000058000017945 */ /* 0x000fe80003800000 */
[----:B------:R-:W-:Y:S05]  /*ffb0*/  @P1 BRA `(.L_x_617) ;  /* 0x0000000400581947 */ /* 0x000fea0003800000 */
[----:B-1234-:R-:W-:Y:S01]  /*ffc0*/  LEA.HI R4, R3, R229, RZ, 0x1d ;  /* 0x000000e503047211 */ /* 0x01efe200078fe8ff */
[C---:B------:R-:W-:Y:S01]  /*ffd0*/  IMAD.U32 R44, R29.reuse, 0x10000, RZ ;  /* 0x000100001d2c7824 */ /* 0x040fe200078e00ff */
[----:B------:R-:W-:Y:S01]  /*ffe0*/  LOP3.LUT R46, R29, 0xffff0000, RZ, 0xc0, !PT ;  /* 0xffff00001d2e7812 */ /* 0x000fe200078ec0ff */
[----:B------:R-:W-:Y:S01]  /*fff0*/  IMAD.U32 R42, R25, 0x10000, RZ ;  /* 0x00010000192a7824 */ /* 0x000fe200078e00ff */
[----:B------:R-:W-:Y:S01]  /*10000*/  SHF.R.S32.HI R7, RZ, 0x1f, R4 ;  /* 0x0000001fff077819 */ /* 0x000fe20000011404 */
[----:B0-----:R-:W-:Y:S01]  /*10010*/  IMAD.SHL.U32 R5, R4, 0x8, RZ ;  /* 0x0000000804057824 */ /* 0x001fe200078e00ff */
[----:B------:R-:W-:Y:S01]  /*10020*/  SHF.L.U32 R48, R31, 0x10, RZ ;  /* 0x000000101f307819 */ /* 0x000fe200000006ff */
[----:B------:R-:W-:Y:S01]  /*10030*/  IMAD.U32 R49, R30, 0x10000, RZ ;  /* 0x000100001e317824 */ /* 0x000fe200078e00ff */
[----:B------:R-:W-:Y:S01]  /*10040*/  LEA.HI R7, R7, R4, RZ, 0x3 ;  /* 0x0000000407077211 */ /* 0x000fe200078f18ff */
[----:B------:R-:W-:Y:S01]  /*10050*/  IMAD.U32 R47, R26, 0x10000, RZ ;  /* 0x000100001a2f7824 */ /* 0x000fe200078e00ff */
        /* <DEDUP_REMOVED lines=76> */
.L_x_617:
[----:B------:R-:W-:Y:S05]  /*10520*/  BSYNC B1 ;  /* 0x0000000000017941 */ /* 0x000fea0003800000 */
.L_x_616:
[----:B------:R-:W-:Y:S05]  /*10530*/  @P2 BRA `(.L_x_589) ;  /* 0x0000000400582947 */ /* 0x000fea0003800000 */
[----:B------:R-:W-:Y:S01]  /*10540*/  LEA.HI R3, R3, R234, RZ, 0x1d ;  /* 0x000000ea03037211 */ /* 0x000fe200078fe8ff */
[C---:B------:R-:W-:Y:S01]  /*10550*/  IMAD.U32 R35, R15.reuse, 0x10000, RZ ;  /* 0x000100000f237824 */ /* 0x040fe200078e00ff */
[----:B------:R-:W-:Y:S01]  /*10560*/  LOP3.LUT R40, R15, 0xffff0000, RZ, 0xc0, !PT ;  /* 0xffff00000f287812 */ /* 0x000fe200078ec0ff */
[C---:B0-----:R-:W-:Y:S01]  /*10570*/  IMAD.U32 R33, R0.reuse, 0x10000, RZ ;  /* 0x0001000000217824 */ /* 0x041fe200078e00ff */
[----:B-1234-:R-:W-:Y:S01]  /*10580*/  SHF.R.S32.HI R4, RZ, 0x1f, R3 ;  /* 0x0000001fff047819 */ /* 0x01efe20000011403 */
[----:B------:R-:W-:Y:S01]  /*10590*/  IMAD.SHL.U32 R5, R3, 0x8, RZ ;  /* 0x0000000803057824 */ /* 0x000fe200078e00ff */
[----:B------:R-:W-:Y:S01]  /*105a0*/  LOP3.LUT R0, R0, 0xffff0000, RZ, 0xc0, !PT ;  /* 0xffff000000007812 */ /* 0x000fe200078ec0ff */
[----:B------:R-:W-:Y:S01]  /*105b0*/  IMAD.U32 R42, R20, 0x10000, RZ ;  /* 0x00010000142a7824 */ /* 0x000fe200078e00ff */
[----:B------:R-:W-:Y:S01]  /*105c0*/  LEA.HI R3, R4, R3, RZ, 0x3 ;  /* 0x0000000304037211 */ /* 0x000fe200078f18ff */
[----:B------:R-:W-:Y:S01]  /*105d0*/  IMAD.U32 R38, R12, 0x10000, RZ ;  /* 0x000100000c267824 */ /* 0x000fe200078e00ff */
[----:B------:R-:W-:Y:S01]  /*105e0*/  LOP3.LUT R4, R208, 0x38, R5, 0xf8, !PT ;  /* 0x00000038d0047812 */ /* 0x000fe200078ef805 */
[----:B------:R-:W-:Y:S01]  /*105f0*/  IMAD.U32 R37, R21, 0x10000, RZ ;  /* 0x0001000015257824 */ /* 0x000fe200078e00ff */
[----:B------:R-:W-:Y:S01]  /*10600*/  LOP3.LUT R39, R20, 0xffff0000, RZ, 0xc0, !PT ;  /* 0xffff000014277812 */ /* 0x000fe200078ec0ff */
[----:B------:R-:W-:Y:S01]  /*10610*/  IMAD.SHL.U32 R3, R3, 0x400, RZ ;  /* 0x0000040003037824 */ /* 0x000fe200078e00ff */
[----:B------:R-:W-:-:S02]  /*10620*/  LOP3.LUT R4, R4, R237, RZ, 0x3c, !PT ;  /* 0x000000ed04047212 */ /* 0x000fc400078e3cff */
[----:B------:R-:W-:Y:S02]  /*10630*/  LOP3.LUT R41, R24, 0xffff0000, RZ, 0xc0, !PT ;  /* 0xffff000018297812 */ /* 0x000fe400078ec0ff */
        /* <DEDUP_REMOVED lines=18> */
[C---:B------:R-:W-:Y:S01]  /*10760*/  FMUL.FTZ R36, R33.reuse, R29 ;  /* 0x0000001d21247220 */ /* 0x040fe20000410000 */
[----:B------:R-:W-:Y:S01]  /*10770*/  FMUL.FTZ R29, R42, R30 ;  /* 0x0000001e2a1d7220 */ /* 0x000fe20000410000 */
[----:B------:R-:W-:Y:S01]  /*10780*/  FMUL.FTZ R15, R40, R8 ;  /* 0x00000008280f7220 */ /* 0x000fe20000410000 */
[-C--:B------:R-:W-:Y:S01]  /*10790*/  FFMA.FTZ R34, R33, R25.reuse, -R34 ;  /* 0x0000001921227223 */ /* 0x080fe20000010822 */
[----:B------:R-:W-:Y:S01]  /*107a0*/  FMUL.FTZ R33, R38, R30 ;  /* 0x0000001e26217220 */ /* 0x000fe20000410000 */
[----:B------:R-:W-:Y:S01]  /*107b0*/  FFMA.FTZ R36, R35, R25, R36 ;  /* 0x0000001923247223 */ /* 0x000fe20000010024 */
[----:B------:R-:W-:Y:S01]  /*107c0*/  FMUL.FTZ R25, R0, R8 ;  /* 0x0000000800197220 */ /* 0x000fe20000410000 */
[----:B------:R-:W-:-:S02]  /*107d0*/  IMAD.U32 R31, R10, 0x10000, RZ ;  /* 0x000100000a1f7824 */ /* 0x000fc400078e00ff */
[-C--:B------:R-:W-:Y:S01]  /*107e0*/  FFMA.FTZ R29, R38, R26.reuse, -R29 ;  /* 0x0000001a261d7223 */ /* 0x080fe2000001081d */
[C---:B------:R-:W-:Y:S02]  /*107f0*/  IMAD.U32 R35, R13.reuse, 0x10000, RZ ;  /* 0x000100000d237824 */ /* 0x040fe400078e00ff */
[----:B------:R-:W-:Y:S01]  /*10800*/  FFMA.FTZ R33, R42, R26, R33 ;  /* 0x0000001a2a217223 */ /* 0x000fe20000010021 */
[----:B------:R-:W-:Y:S01]  /*10810*/  LOP3.LUT R10, R10, 0xffff0000, RZ, 0xc0, !PT ;  /* 0xffff00000a0a7812 */ /* 0x000fe200078ec0ff */
[-C--:B------:R-:W-:Y:S01]  /*10820*/  FFMA.FTZ R15, R0, R4.reuse, -R15 ;  /* 0x00000004000f7223 */ /* 0x080fe2000001080f */
[----:B------:R-:W-:Y:S01]  /*10830*/  LOP3.LUT R26, R13, 0xffff0000, RZ, 0xc0, !PT ;  /* 0xffff00000d1a7812 */ /* 0x000fe200078ec0ff */
[----:B------:R-:W-:Y:S01]  /*10840*/  FFMA.FTZ R25, R40, R4, R25 ;  /* 0x0000000428197223 */ /* 0x000fe20000010019 */
[----:B------:R-:W-:Y:S01]  /*10850*/  LOP3.LUT R30, R21, 0xffff0000, RZ, 0xc0, !PT ;  /* 0xffff0000151e7812 */ /* 0x000fe200078ec0ff */
[-C--:B------:R-:W-:Y:S01]  /*10860*/  FMUL.FTZ R0, R37, R31.reuse ;  /* 0x0000001f25007220 */ /* 0x080fe20000410000 */
[----:B------:R-:W-:Y:S01]  /*10870*/  FMUL.FTZ R4, R35, R31 ;  /* 0x0000001f23047220 */ /* 0x000fe20000410000 */
[----:B------:R-:W-:-:S02]  /*10880*/  IMAD.U32 R32, R11, 0x10000, RZ ;  /* 0x000100000b207824 */ /* 0x000fc400078e00ff */
[-C--:B------:R-:W-:Y:S01]  /*10890*/  FMUL.FTZ R21, R26, R10.reuse ;  /* 0x0000000a1a157220 */ /* 0x080fe20000410000 */
[----:B------:R-:W-:Y:S02]  /*108a0*/  IMAD.U32 R38, R24, 0x10000, RZ ;  /* 0x0001000018267824 */ /* 0x000fe400078e00ff */
[----:B------:R-:W-:Y:S01]  /*108b0*/  FMUL.FTZ R13, R30, R10 ;  /* 0x0000000a1e0d7220 */ /* 0x000fe20000410000 */
[-C--:B------:R-:W-:Y:S01]  /*108c0*/  FFMA.FTZ R8, R35, R27.reuse, -R0 ;  /* 0x0000001b23087223 */ /* 0x080fe20000010800 */
[----:B------:R-:W-:Y:S01]  /*108d0*/  FFMA.FTZ R10, R37, R27, R4 ;  /* 0x0000001b250a7223 */ /* 0x000fe20000010004 */
[----:B------:R-:W-:Y:S01]  /*108e0*/  LOP3.LUT R11, R11, 0xffff0000, RZ, 0xc0, !PT ;  /* 0xffff00000b0b7812 */ /* 0x000fe200078ec0ff */
[----:B------:R-:W-:Y:S02]  /*108f0*/  IMAD.U32 R0, R14, 0x10000, RZ ;  /* 0x000100000e007824 */ /* 0x000fe400078e00ff */
[----:B------:R-:W-:Y:S01]  /*10900*/  FMUL.FTZ R27, R38, R32 ;  /* 0x00000020261b7220 */ /* 0x000fe20000410000 */
[----:B------:R-:W-:Y:S01]  /*10910*/  LOP3.LUT R35, R12, 0xffff0000, RZ, 0xc0, !PT ;  /* 0xffff00000c237812 */ /* 0x000fe200078ec0ff */
[-C--:B------:R-:W-:Y:S01]  /*10920*/  FFMA.FTZ R13, R26, R6.reuse, -R13 ;  /* 0x000000061a0d7223 */ /* 0x080fe2000001080d */
[----:B------:R-:W-:Y:S01]  /*10930*/  LOP3.LUT R37, R14, 0xffff0000, RZ, 0xc0, !PT ;  /* 0xffff00000e257812 */ /* 0x000fe200078ec0ff */
[----:B------:R-:W-:Y:S01]  /*10940*/  FFMA.FTZ R21, R30, R6, R21 ;  /* 0x000000061e157223 */ /* 0x000fe20000010015 */
[C---:B------:R-:W-:Y:S01]  /*10950*/  FMUL.FTZ R31, R0.reuse, R32 ;  /* 0x00000020001f7220 */ /* 0x040fe20000410000 */
[-C--:B------:R-:W-:Y:S01]  /*10960*/  FFMA.FTZ R27, R0, R28.reuse, -R27 ;  /* 0x0000001c001b7223 */ /* 0x080fe2000001081b */
        /* <DEDUP_REMOVED lines=11> */
[----:B------:R-:W-:Y:S02]  /*10a20*/  F2FP.BF16.F32.PACK_AB R5, R0, R29 ;  /* 0x0000001d0005723e */ /* 0x000fe400000010ff */
[----:B------:R-:W-:Y:S02]  /*10a30*/  F2FP.BF16.F32.PACK_AB R7, R14, R27 ;  /* 0x0000001b0e07723e */ /* 0x000fe400000010ff */
[----:B------:R-:W-:Y:S02]  /*10a40*/  F2FP.BF16.F32.PACK_AB R10, R21, R10 ;  /* 0x0000000a150a723e */ /* 0x000fe400000010ff */
[----:B------:R-:W-:Y:S01]  /*10a50*/  F2FP.BF16.F32.PACK_AB R8, R25, R36 ;  /* 0x000000241908723e */ /* 0x000fe200000010ff */
[----:B------:R0:W-:Y:S01]  /*10a60*/  STS.128 [R231], R4 ;  /* 0x00000004e7007388 */ /* 0x0001e20000000c00 */
[----:B------:R-:W-:-:S02]  /*10a70*/  F2FP.BF16.F32.PACK_AB R9, R12, R33 ;  /* 0x000000210c09723e */ /* 0x000fc400000010ff */
[----:B------:R-:W-:-:S05]  /*10a80*/  F2FP.BF16.F32.PACK_AB R11, R20, R31 ;  /* 0x0000001f140b723e */ /* 0x000fca00000010ff */
[----:B------:R0:W-:Y:S02]  /*10a90*/  STS.128 [R3+0x15400], R8 ;  /* 0x0154000803007388 */ /* 0x0001e40000000c00 */
.L_x_589:
[----:B------:R-:W-:Y:S05]  /*10aa0*/  BSYNC B0 ;  /* 0x0000000000007941 */ /* 0x000fea0003800000 */
.L_x_567:
[----:B------:R-:W-:Y:S01]  /*10ab0*/  @!PT LDS RZ, [RZ] ;  /* 0x00000000fffff984 */ /* 0x000fe20000000800 */
[----:B------:R-:W-:Y:S01]  /*10ac0*/  @!PT LDS RZ, [RZ] ;  /* 0x00000000fffff984 */ /* 0x000fe20000000800 */
[----:B------:R-:W-:Y:S01]  /*10ad0*/  @!PT LDS RZ, [RZ] ;  /* 0x00000000fffff984 */ /* 0x000fe20000000800 */
[----:B------:R-:W-:Y:S01]  /*10ae0*/  @!PT LDS RZ, [RZ] ;  /* 0x00000000fffff984 */ /* 0x000fe20000000800 */
[----:B------:R5:W-:Y:S06]  /*10af0*/  MEMBAR.ALL.CTA ;  /* 0x0000000000007992 */ /* 0x000bec0000008000 */
[----:B-----5:R-:W5:Y:S01]  /*10b00*/  FENCE.VIEW.ASYNC.S ;  /* 0x00000000000073c6 */ /* 0x020f620000000000 */
[----:B------:R-:W-:Y:S05]  /*10b10*/  WARPSYNC.ALL ;  /* 0x0000000000007948 */ /* 0x000fea0003800000 */
[----:B-----5:R-:W-:Y:S06]  /*10b20*/  BAR.SYNC.DEFER_BLOCKING 0xd, 0x100 ;  /* 0x0344000000007b1d */ /* 0x020fec0000010000 */
.L_x_565:
[----:B01-3--:R-:W3:Y:S02]  /*10b30*/  LDL R0, [R1+0x1c] ;  /* 0x00001c0001007983 */ /* 0x00bee40000100800 */
[----:B---3--:R-:W-:-:S13]  /*10b40*/  R2UR UR4, R0 ;  /* 0x00000000000472ca */ /* 0x008fda00000e0000 */
[----:B------:R-:W-:-:S05]  /*10b50*/  IMAD.U32 R0, RZ, RZ, UR4 ;  /* 0x00000004ff007e24 */ /* 0x000fca000f8e00ff */
[----:B------:R-:W-:-:S13]  /*10b60*/  ISETP.NE.AND P0, PT, R0, 0x3, PT ;  /* 0x000000030000780c */ /* 0x000fda0003f05270 */
[----:B------:R-:W-:Y:S05]  /*10b70*/  @!P0 BRA `(.L_x_618) ;  /* 0x0000000000048947 */ /* 0x000fea0003800000 */
[----:B------:R-:W-:Y:S01]  /*10b80*/  BPT.TRAP 0x1 ;  /* 0x000000040000795c */ /* 0x000fe20000300000 */
.L_x_618:
[----:B------:R-:W-:Y:S01]  /*10b90*/  IMAD R3, R212, 0x8, R18 ;  /* 0x00000008d4037824 */ /* 0x000fe200078e0212 */
[----:B------:R-:W-:-:S04]  /*10ba0*/  SHF.L.U32 R0, R214, 0x1f, RZ ;  /* 0x0000001fd6007819 */ /* 0x000fc800000006ff */
[----:B------:R0:W1:Y:S01]  /*10bb0*/  SYNCS.PHASECHK.TRANS64.TRYWAIT P2, [R3+URZ+0x36830], R0 ;  /* 0x03683000030075a7 */ /* 0x000062000804017f */
[----:B------:R-:W-:Y:S05]  /*10bc0*/  @!P0 BRA `(.L_x_619) ;  /* 0x0000000000048947 */ /* 0x000fea0003800000 */
[----:B------:R-:W-:Y:S01]  /*10bd0*/  BPT.TRAP 0x1 ;  /* 0x000000040000795c */ /* 0x000fe20000300000 */
.L_x_619:
[----:B--2-4-:R-:W2:Y:S01]  /*10be0*/  S2R R4, SR_TID.X ;  /* 0x0000000000047919 */ /* 0x014ea20000002100 */
[----:B------:R-:W-:Y:S01]  /*10bf0*/  IMAD.MOV.U32 R119, RZ, RZ, RZ ;  /* 0x000000ffff777224 */ /* 0x000fe200078e00ff */
[----:B--2---:R-:W-:-:S04]  /*10c00*/  LOP3.LUT R4, R4, 0x7f, RZ, 0xc0, !PT ;  /* 0x0000007f04047812 */ /* 0x004fc800078ec0ff */
[----:B------:R-:W-:Y:S01]  /*10c10*/  ISETP.NE.AND P1, PT, R4, RZ, PT ;  /* 0x000000ff0400720c */ /* 0x000fe20003f25270 */
[----:B-1----:R-:W-:-:S12]  /*10c20*/  @P2 BRA `(.L_x_620) ;  /* 0x0000000000082947 */ /* 0x002fd80003800000 */
[----:B------:R-:W1:Y:S02]  /*10c30*/  SYNCS.PHASECHK.TRANS64.TRYWAIT P2, [R3+URZ+0x36830], R0 ;  /* 0x03683000030075a7 */ /* 0x000e64000804017f */
[----:B-1----:R-:W-:Y:S05]  /*10c40*/  @!P2 BRA `(.L_x_621) ;  /* 0x0000013800a4a947 */ /* 0x002fea0003800000 */
.L_x_620:
[----:B------:R-:W-:Y:S05]  /*10c50*/  WARPSYNC.ALL ;  /* 0x0000000000007948 */ /* 0x000fea0003800000 */
[----:B01----:R-:W-:Y:S01]  /*10c60*/  VIADD R0, R18, 0x21400 ;  /* 0x0002140012007836 */ /* 0x003fe20000000000 */
[----:B------:R-:W-:Y:S01]  /*10c70*/  R2UR UR20, R2 ;  /* 0x00000000021472ca */ /* 0x000fe200000e0000 */
[----:B------:R-:W-:Y:S01]  /*10c80*/  IMAD.MOV.U32 R5, RZ, RZ, 0x40000040 ;  /* 0x40000040ff057424 */ /* 0x000fe200078e00ff */
[----:B------:R-:W-:Y:S01]  /*10c90*/  WARPGROUP.ARRIVE ;  /* 0x00000000000079c5 */ /* 0x000fe20000000000 */
[----:B------:R-:W-:Y:S01]  /*10ca0*/  UMOV UR5, 0x40000040 ;  /* 0x4000004000057882 */ /* 0x000fe20000000000 */
[----:B------:R-:W-:Y:S01]  /*10cb0*/  SHF.R.U32.HI R0, RZ, 0x4, R0 ;  /* 0x00000004ff007819 */ /* 0x000fe20000011600 */
[----:B------:R-:W-:Y:S01]  /*10cc0*/  IMAD.MOV.U32 R7, RZ, RZ, 0x40000040 ;  /* 0x40000040ff077424 */ /* 0x000fe200078e00ff */
[----:B------:R-:W-:Y:S01]  /*10cd0*/  R2UR UR7, R5 ;  /* 0x00000000050772ca */ /* 0x000fe200000e0000 */
[----:B------:R-:W-:Y:S01]  /*10ce0*/  UMOV UR23, UR5 ;  /* 0x0000000500177c82 */ /* 0x000fe20008000000 */
[----:B------:R-:W-:Y:S01]  /*10cf0*/  LOP3.LUT R0, R0, 0x3fff, RZ, 0xc0, !PT ;  /* 0x00003fff00007812 */ /* 0x000fe200078ec0ff */
[----:B------:R-:W-:Y:S01]  /*10d00*/  IMAD.U32 R21, RZ, RZ, UR5 ;  /* 0x00000005ff157e24 */ /* 0x000fe2000f8e00ff */
[----:B------:R-:W-:Y:S01]  /*10d10*/  UMOV UR9, UR23 ;  /* 0x0000001700097c82 */ /* 0x000fe20008000000 */
[----:B------:R-:W-:Y:S01]  /*10d20*/  IMAD.MOV.U32 R9, RZ, RZ, 0x40000040 ;  /* 0x40000040ff097424 */ /* 0x000fe200078e00ff */
[----:B------:R-:W-:Y:S01]  /*10d30*/  LOP3.LUT R216, R0, 0x10000, RZ, 0xfc, !PT ;  /* 0x0001000000d87812 */ /* 0x000fe200078efcff */
[----:B------:R-:W-:Y:S01]  /*10d40*/  ULOP3.LUT UR20, UR20, 0x10000, URZ, 0xfc, !UPT ;  /* 0x0001000014147892 */ /* 0x000fe2000f8efc3f */
[----:B------:R-:W-:Y:S01]  /*10d50*/  IMAD.MOV.U32 R15, RZ, RZ, 0x40000040 ;  /* 0x40000040ff0f7424 */ /* 0x000fe200078e00ff */
[----:B------:R-:W-:Y:S01]  /*10d60*/  UMOV UR13, UR23 ;  /* 0x00000017000d7c82 */ /* 0x000fe20008000000 */
[----:B------:R-:W-:Y:S01]  /*10d70*/  R2UR UR15, R9 ;  /* 0x00000000090f72ca */ /* 0x000fe200000e0000 */
[----:B------:R-:W-:Y:S01]  /*10d80*/  IMAD R4, R212, 0xa80, R216 ;  /* 0x00000a80d4047824 */ /* 0x000fe200078e02d8 */
[----:B------:R-:W-:Y:S01]  /*10d90*/  UMOV UR17, UR23 ;  /* 0x0000001700117c82 */ /* 0x000fe20008000000 */
[----:B------:R-:W-:Y:S01]  /*10da0*/  IMAD.MOV.U32 R9, RZ, RZ, 0x40000040 ;  /* 0x40000040ff097424 */ /* 0x000fe200078e00ff */
[----:B------:R-:W-:Y:S01]  /*10db0*/  UMOV UR4, UR20 ;  /* 0x0000001400047c82 */ /* 0x000fe20008000000 */
[C---:B------:R-:W-:Y:S01]  /*10dc0*/  VIADD R6, R4.reuse, 0x80 ;  /* 0x0000008004067836 */ /* 0x040fe20000000000 */
[C---:B------:R-:W-:Y:S01]  /*10dd0*/  R2UR UR6, R4.reuse ;  /* 0x00000000040672ca */ /* 0x040fe200000e0000 */
[----:B------:R-:W-:Y:S01]  /*10de0*/  UMOV UR22, UR4 ;  /* 0x0000000400167c82 */ /* 0x000fe20008000000 */
[----:B------:R-:W-:Y:S01]  /*10df0*/  IMAD.U32 R20, RZ, RZ, UR4 ;  /* 0x00000004ff147e24 */ /* 0x000fe2000f8e00ff */
[----:B------:R-:W-:Y:S01]  /*10e00*/  UMOV UR8, UR22 ;  /* 0x0000001600087c82 */ /* 0x000fe20008000000 */
[C---:B------:R-:W-:Y:S01]  /*10e10*/  VIADD R8, R4.reuse, 0x180 ;  /* 0x0000018004087836 */ /* 0x040fe20000000000 */
[----:B------:R-:W-:Y:S01]  /*10e20*/  UMOV UR12, UR22 ;  /* 0x00000016000c7c82 */ /* 0x000fe20008000000 */
[----:B------:R-:W-:Y:S01]  /*10e30*/  UMOV UR16, UR22 ;  /* 0x0000001600107c82 */ /* 0x000fe20008000000 */
[----:B------:R-:W-:Y:S01]  /*10e40*/  VIADD R14, R4, 0x280 ;  /* 0x00000280040e7836 */ /* 0x000fe20000000000 */
[----:B------:R-:W-:Y:S01]  /*10e50*/  R2UR UR27, R9 ;  /* 0x00000000091b72ca */ /* 0x000fe200000e0000 */
[----:B------:R-:W-:Y:S01]  /*10e60*/  UMOV UR25, 0x40000040 ;  /* 0x4000004000197882 */ /* 0x000fe20000000000 */
[----:B------:R-:W-:Y:S01]  /*10e70*/  R2UR UR14, R8 ;  /* 0x00000000080e72ca */ /* 0x000fe200000e0000 */
[----:B------:R-:W-:Y:S01]  /*10e80*/  VIADD R8, R4, 0x2 ;  /* 0x0000000204087836 */ /* 0x000fe20000000000 */
[----:B------:R0:W-:Y:S01]  /*10e90*/  STL.64 [R1+0x8], R20 ;  /* 0x0000081401007387 */ /* 0x0001e20000100a00 */
[----:B------:R-:W-:Y:S01]  /*10ea0*/  HGMMA.64x16x16.F32.BF16 R72, gdesc[UR4], RZ, !UPT, gsb0 ;  /* 0x00200000044879f0 */ /* 0x000fe2000c0018ff */
[----:B------:R-:W-:Y:S01]  /*10eb0*/  R2UR UR6, R6 ;  /* 0x00000000060672ca */ /* 0x000fe200000e0000 */
[----:B------:R-:W-:Y:S01]  /*10ec0*/  UMOV UR4, UR22 ;  /* 0x0000001600047c82 */ /* 0x000fe20008000000 */
[----:B------:R-:W-:Y:S01]  /*10ed0*/  R2UR UR7, R7 ;  /* 0x00000000070772ca */ /* 0x000fe200000e0000 */
[----:B------:R-:W-:Y:S01]  /*10ee0*/  UMOV UR5, UR23 ;  /* 0x0000001700057c82 */ /* 0x000fe20008000000 */
[----:B------:R-:W-:Y:S01]  /*10ef0*/  VIADD R6, R4, 0x100 ;  /* 0x0000010004067836 */ /* 0x000fe20000000000 */
[----:B------:R-:W-:Y:S01]  /*10f00*/  R2UR UR26, R8 ;  /* 0x00000000081a72ca */ /* 0x000fe200000e0000 */
[----:B------:R-:W-:Y:S01]  /*10f10*/  IMAD.MOV.U32 R7, RZ, RZ, 0x40000040 ;  /* 0x40000040ff077424 */ /* 0x000fe200078e00ff */
[----:B------:R-:W-:Y:S01]  /*10f20*/  P2R R10, PR, RZ, 0x2 ;  /* 0x00000002ff0a7803 */ /* 0x000fe20000000000 */
[----:B------:R-:W-:Y:S01]  /*10f30*/  VIADD R8, R4, 0x182 ;  /* 0x0000018204087836 */ /* 0x000fe20000000000 */
[----:B------:R-:W-:Y:S01]  /*10f40*/  R2UR UR10, R6 ;  /* 0x00000000060a72ca */ /* 0x000fe200000e0000 */
[----:B------:R-:W-:Y:S01]  /*10f50*/  VIADD R6, R4, 0x200 ;  /* 0x0000020004067836 */ /* 0x000fe20000000000 */
[----:B------:R-:W-:Y:S01]  /*10f60*/  R2UR UR11, R7 ;  /* 0x00000000070b72ca */ /* 0x000fe200000e0000 */
[----:B------:R-:W-:Y:S01]  /*10f70*/  IMAD.MOV.U32 R7, RZ, RZ, 0x40000040 ;  /* 0x40000040ff077424 */ /* 0x000fe200078e00ff */
[----:B------:R-:W-:Y:S01]  /*10f80*/  P2R R12, PR, RZ, 0x1 ;  /* 0x00000001ff0c7803 */ /* 0x000fe20000000000 */
[----:B------:R-:W-:Y:S01]  /*10f90*/  IMAD.MOV.U32 R9, RZ, RZ, 0x40000040 ;  /* 0x40000040ff097424 */ /* 0x000fe200078e00ff */
[----:B------:R-:W-:Y:S01]  /*10fa0*/  R2UR UR18, R6 ;  /* 0x00000000061272ca */ /* 0x000fe200000e0000 */
[----:B------:R-:W-:Y:S01]  /*10fb0*/  VIADD R6, R4, 0x300 ;  /* 0x0000030004067836 */ /* 0x000fe20000000000 */
[----:B------:R-:W-:Y:S01]  /*10fc0*/  R2UR UR19, R7 ;  /* 0x00000000071372ca */ /* 0x000fe200000e0000 */
[----:B------:R-:W-:-:S02]  /*10fd0*/  IMAD.MOV.U32 R7, RZ, RZ, 0x40000040 ;  /* 0x40000040ff077424 */ /* 0x000fc400078e00ff */
[----:B0-----:R-:W-:Y:S01]  /*10fe0*/  IMAD.U32 R21, RZ, RZ, UR25 ;  /* 0x00000019ff157e24 */ /* 0x001fe2000f8e00ff */
[----:B------:R-:W-:Y:S02]  /*10ff0*/  WARPGROUP.DEPBAR.LE gsb0, 0x0 ;  /* 0x00008000000079c5 */ /* 0x000fe40000010000 */
[----:B------:R-:W-:-:S06]  /*11000*/  WARPGROUP.ARRIVE ;  /* 0x00000000000079c5 */ /* 0x000fcc0000000000 */
[----:B------:R-:W-:Y:S01]  /*11010*/  HGMMA.64x16x16.F32.BF16 R64, gdesc[UR4], RZ, !UPT, gsb0 ;  /* 0x00200000044079f0 */ /* 0x000fe2000c0018ff */
[----:B------:R-:W-:Y:S01]  /*11020*/  R2UR UR6, R14 ;  /* 0x000000000e0672ca */ /* 0x000fe200000e0000 */
[----:B------:R-:W-:Y:S01]  /*11030*/  UMOV UR4, UR22 ;  /* 0x0000001600047c82 */ /* 0x000fe20008000000 */
[----:B------:R-:W-:Y:S01]  /*11040*/  R2UR UR7, R15 ;  /* 0x000000000f0772ca */ /* 0x000fe200000e0000 */
[----:B------:R-:W-:Y:S01]  /*11050*/  UMOV UR5, UR23 ;  /* 0x0000001700057c82 */ /* 0x000fe20008000000 */
[----:B------:R-:W-:Y:S02]  /*11060*/  VIADD R14, R4, 0x282 ;  /* 0x00000282040e7836 */ /* 0x000fe40000000000 */
[----:B------:R-:W-:Y:S01]  /*11070*/  IMAD.MOV.U32 R15, RZ, RZ, 0x40000040 ;  /* 0x40000040ff0f7424 */ /* 0x000fe200078e00ff */
[----:B------:R-:W-:Y:S02]  /*11080*/  WARPGROUP.DEPBAR.LE gsb0, 0x0 ;  /* 0x00008000000079c5 */ /* 0x000fe40000010000 */
[----:B------:R-:W-:-:S06]  /*11090*/  WARPGROUP.ARRIVE ;  /* 0x00000000000079c5 */ /* 0x000fcc0000000000 */
[----:B------:R-:W-:Y:S01]  /*110a0*/  HGMMA.64x16x16.F32.BF16 R56, gdesc[UR8], RZ, !UPT, gsb0 ;  /* 0x00200000083879f0 */ /* 0x000fe2000c0018ff */
[----:B------:R-:W-:Y:S01]  /*110b0*/  R2UR UR10, R6 ;  /* 0x00000000060a72ca */ /* 0x000fe200000e0000 */
[----:B------:R-:W-:Y:S01]  /*110c0*/  UMOV UR8, UR22 ;  /* 0x0000001600087c82 */ /* 0x000fe20008000000 */
[----:B------:R-:W-:Y:S01]  /*110d0*/  R2UR UR11, R7 ;  /* 0x00000000070b72ca */ /* 0x000fe200000e0000 */
[----:B------:R-:W-:Y:S01]  /*110e0*/  UMOV UR9, UR23 ;  /* 0x0000001700097c82 */ /* 0x000fe20008000000 */
[----:B------:R-:W-:Y:S01]  /*110f0*/  VIADD R6, R4, 0x82 ;  /* 0x0000008204067836 */ /* 0x000fe20000000000 */
[----:B------:R-:W-:Y:S01]  /*11100*/  UMOV UR23, UR25 ;  /* 0x0000001900177c82 */ /* 0x000fe20008000000 */
[----:B------:R-:W-:Y:S01]  /*11110*/  IMAD.MOV.U32 R7, RZ, RZ, 0x40000040 ;  /* 0x40000040ff077424 */ /* 0x000fe200078e00ff */
[----:B------:R-:W-:Y:S02]  /*11120*/  WARPGROUP.DEPBAR.LE gsb0, 0x0 ;  /* 0x00008000000079c5 */ /* 0x000fe40000010000 */
[----:B------:R-:W-:-:S06]  /*11130*/  WARPGROUP.ARRIVE ;  /* 0x00000000000079c5 */ /* 0x000fcc0000000000 */
[----:B------:R-:W-:Y:S01]  /*11140*/  HGMMA.64x16x16.F32.BF16 R48, gdesc[UR12], RZ, !UPT, gsb0 ;  /* 0x002000000c3079f0 */ /* 0x000fe2000c0018ff */
[----:B------:R-:W-:Y:S01]  /*11150*/  UIADD3 UR12, UR20, 0x2, URZ ;  /* 0x00000002140c7890 */ /* 0x000fe2000fffe03f */
[----:B------:R-:W-:-:S06]  /*11160*/  UMOV UR13, UR23 ;  /* 0x00000017000d7c82 */ /* 0x000fcc0008000000 */
[----:B------:R-:W-:Y:S02]  /*11170*/  UMOV UR24, UR12 ;  /* 0x0000000c00187c82 */ /* 0x000fe40008000000 */
[----:B------:R-:W-:Y:S01]  /*11180*/  UMOV UR22, UR24 ;  /* 0x0000001800167c82 */ /* 0x000fe20008000000 */
[----:B------:R-:W-:Y:S01]  /*11190*/  IMAD.U32 R20, RZ, RZ, UR24 ;  /* 0x00000018ff147e24 */ /* 0x000fe2000f8e00ff */
[----:B------:R-:W-:-:S04]  /*111a0*/  UMOV UR12, UR22 ;  /* 0x00000016000c7c82 */ /* 0x000fc80008000000 */
[----:B------:R0:W-:Y:S01]  /*111b0*/  STL.64 [R1+0x48], R20 ;  /* 0x0000481401007387 */ /* 0x0001e20000100a00 */
        /* <DEDUP_REMOVED lines=17> */
[----:B------:R-:W-:-:S03]  /*112d0*/  IMAD.MOV.U32 R7, RZ, RZ, 0x40000040 ;  /* 0x40000040ff077424 */ /* 0x000fc600078e00ff */
[----:B------:R-:W-:Y:S02]  /*112e0*/  R2UR UR14, R6 ;  /* 0x00000000060e72ca */ /* 0x000fe400000e0000 */
[----:B------:R-:W-:Y:S01]  /*112f0*/  R2UR UR15, R7 ;  /* 0x00000000070f72ca */ /* 0x000fe200000e0000 */
[----:B------:R-:W-:Y:S01]  /*11300*/  IMAD.MOV.U32 R7, RZ, RZ, 0x40000040 ;  /* 0x40000040ff077424 */ /* 0x000fe200078e00ff */
[----:B------:R-:W-:Y:S01]  /*11310*/  IADD3 R6, R4, 0x202, RZ ;  /* 0x0000020204067810 */ /* 0x000fe20007ffe0ff */
        /* <DEDUP_REMOVED lines=11> */
[----:B------:R-:W-:Y:S01]  /*113d0*/  HGMMA.64x16x16.F32.BF16 R72, gdesc[UR24], R72, gsb0 ;  /* 0x00200000184879f0 */ /* 0x000fe20008001848 */
[----:B------:R-:W-:Y:S01]  /*113e0*/  R2UR UR26, R8 ;  /* 0x00000000081a72ca */ /* 0x000fe200000e0000 */
[----:B------:R-:W-:Y:S01]  /*113f0*/  UMOV UR25, 0x40000040 ;  /* 0x4000004000197882 */ /* 0x000fe20000000000 */
[----:B------:R-:W-:Y:S01]  /*11400*/  R2UR UR27, R9 ;  /* 0x00000000091b72ca */ /* 0x000fe200000e0000 */
[----:B------:R-:W-:Y:S02]  /*11410*/  VIADD R8, R4, 0x184 ;  /* 0x0000018404087836 */ /* 0x000fe40000000000 */
[----:B------:R-:W-:Y:S02]  /*11420*/  IMAD.MOV.U32 R9, RZ, RZ, 0x40000040 ;  /* 0x40000040ff097424 */ /* 0x000fe400078e00ff */
[----:B0-----:R-:W-:Y:S01]  /*11430*/  IMAD.U32 R21, RZ, RZ, UR25 ;  /* 0x00000019ff157e24 */ /* 0x001fe2000f8e00ff */
[----:B------:R-:W-:Y:S02]  /*11440*/  WARPGROUP.DEPBAR.LE gsb0, 0x0 ;  /* 0x00008000000079c5 */ /* 0x000fe40000010000 */
[----:B------:R-:W-:-:S06]  /*11450*/  WARPGROUP.ARRIVE ;  /* 0x00000000000079c5 */ /* 0x000fcc0000000000 */
[----:B------:R-:W-:Y:S01]  /*11460*/  HGMMA.64x16x16.F32.BF16 R64, gdesc[UR4], R64, gsb0 ;  /* 0x00200000044079f0 */ /* 0x000fe20008001840 */
        /* <DEDUP_REMOVED lines=18> */
[----:B------:R-:W-:Y:S01]  /*11590*/  HGMMA.64x16x16.F32.BF16 R48, gdesc[UR16], R48, gsb0 ;  /* 0x00200000103079f0 */ /* 0x000fe20008001830 */
[----:B------:R-:W-:Y:S01]  /*115a0*/  R2UR UR18, R8 ;  /* 0x00000000081272ca */ /* 0x000fe200000e0000 */
[----:B------:R-:W-:Y:S01]  /*115b0*/  UMOV UR17, UR23 ;  /* 0x0000001700117c82 */ /* 0x000fe20008000000 */
[----:B------:R-:W-:Y:S01]  /*115c0*/  R2UR UR19, R9 ;  /* 0x00000000091372ca */ /* 0x000fe200000e0000 */
[----:B------:R-:W-:Y:S02]  /*115d0*/  VIADD R8, R4, 0x6 ;  /* 0x0000000604087836 */ /* 0x000fe40000000000 */
[----:B------:R-:W-:Y:S01]  /*115e0*/  IMAD.MOV.U32 R9, RZ, RZ, 0x40000040 ;  /* 0x40000040ff097424 */ /* 0x000fe200078e00ff */
[----:B------:R-:W-:Y:S02]  /*115f0*/  WARPGROUP.DEPBAR.LE gsb0, 0x0 ;  /* 0x00008000000079c5 */ /* 0x000fe40000010000 */
[----:B------:R-:W-:-:S06]  /*11600*/  WARPGROUP.ARRIVE ;  /* 0x00000000000079c5 */ /* 0x000fcc0000000000 */
[----:B------:R-:W-:Y:S01]  /*11610*/  HGMMA.64x16x16.F32.BF16 R40, gdesc[UR4], R40, gsb0 ;  /* 0x00200000042879f0 */ /* 0x000fe20008001828 */
[----:B------:R-:W-:Y:S01]  /*11620*/  UIADD3 UR4, UR20, 0x4, URZ ;  /* 0x0000000414047890 */ /* 0x000fe2000fffe03f */
[----:B------:R-:W-:Y:S01]  /*11630*/  R2UR UR6, R6 ;  /* 0x00000000060672ca */ /* 0x000fe200000e0000 */
[----:B------:R-:W-:Y:S01]  /*11640*/  UMOV UR5, UR23 ;  /* 0x0000001700057c82 */ /* 0x000fe20008000000 */
[----:B------:R-:W-:Y:S01]  /*11650*/  R2UR UR7, R7 ;  /* 0x00000000070772ca */ /* 0x000fe200000e0000 */
[----:B------:R-:W-:Y:S02]  /*11660*/  VIADD R6, R4, 0x104 ;  /* 0x0000010404067836 */ /* 0x000fe40000000000 */
[----:B------:R-:W-:Y:S01]  /*11670*/  IMAD.MOV.U32 R7, RZ, RZ, 0x40000040 ;  /* 0x40000040ff077424 */ /* 0x000fe200078e00ff */
[----:B------:R-:W-:Y:S02]  /*11680*/  UMOV UR24, UR4 ;  /* 0x0000000400187c82 */ /* 0x000fe40008000000 */
[----:B------:R-:W-:Y:S01]  /*11690*/  UMOV UR22, UR24 ;  /* 0x0000001800167c82 */ /* 0x000fe20008000000 */
[----:B------:R-:W-:Y:S01]  /*116a0*/  IMAD.U32 R20, RZ, RZ, UR24 ;  /* 0x00000018ff147e24 */ /* 0x000fe2000f8e00ff */
[----:B------:R-:W-:Y:S01]  /*116b0*/  UMOV UR4, UR22 ;  /* 0x0000001600047c82 */ /* 0x000fe20008000000 */
[----:B------:R-:W-:-:S03]  /*116c0*/  UMOV UR16, UR22 ;  /* 0x0000001600107c82 */ /* 0x000fc60008000000 */
[----:B------:R0:W-:Y:S01]  /*116d0*/  STL.64 [R1+0x40], R20 ;  /* 0x0000401401007387 */ /* 0x0001e20000100a00 */
        /* <DEDUP_REMOVED lines=155> */
[----:B------:R-:W-:Y:S01]  /*12090*/  MOV R7, 0x40000040 ;  /* 0x4000004000077802 */ /* 0x000fe20000000f00 */
        /* <DEDUP_REMOVED lines=49> */
[----:B------:R-:W-:Y:S01]  /*123b0*/  UMOV UR16, UR22 ;  /* 0x0000001600107c82 */ /* 0x000fe20008000000 */
[----:B------:R-:W-:Y:S01]  /*123c0*/  UIADD3 UR52, UR20, 0x406, URZ ;  /* 0x0000040614347890 */ /* 0x000fe2000fffe03f */
[----:B------:R-:W-:Y:S01]  /*123d0*/  UMOV UR53, 0x40000040 ;  /* 0x4000004000357882 */ /* 0x000fe20000000000 */
[----:B------:R-:W-:Y:S01]  /*123e0*/  UIADD3 UR48, UR20, 0x800, URZ ;  /* 0x0000080014307890 */ /* 0x000fe2000fffe03f */
[----:B------:R0:W-:Y:S01]  /*123f0*/  STL.64 [R1+0x28], R20 ;  /* 0x0000281401007387 */ /* 0x0001e20000100a00 */
[----:B------:R-:W-:Y:S01]  /*12400*/  UMOV UR49, 0x40000040 ;  /* 0x4000004000317882 */ /* 0x000fe20000000000 */
[----:B------:R-:W-:Y:S01]  /*12410*/  UIADD3 UR44, UR20, 0x802, URZ ;  /* 0x00000802142c7890 */ /* 0x000fe2000fffe03f */
[----:B------:R-:W-:Y:S01]  /*12420*/  UMOV UR45, 0x40000040 ;  /* 0x40000040002d7882 */ /* 0x000fe20000000000 */
[----:B------:R-:W-:Y:S01]  /*12430*/  UIADD3 UR40, UR20, 0x804, URZ ;  /* 0x0000080414287890 */ /* 0x000fe2000fffe03f */
[----:B------:R-:W2:Y:S01]  /*12440*/  LDL R0, [R1+0x58] ;  /* 0x0000580001007983 */ /* 0x000ea20000100800 */
[----:B------:R-:W-:-:S02]  /*12450*/  WARPGROUP.DEPBAR.LE gsb0, 0x0 ;  /* 0x00008000000079c5 */ /* 0x000fc40000010000 */
[----:B------:R-:W-:-:S06]  /*12460*/  WARPGROUP.ARRIVE ;  /* 0x00000000000079c5 */ /* 0x000fcc0000000000 */
[----:B------:R-:W-:Y:S01]  /*12470*/  HGMMA.64x16x16.F32.BF16 R32, gdesc[UR8], R32, gsb0 ;  /* 0x00200000082079f0 */ /* 0x000fe20008001820 */
[----:B------:R-:W-:Y:S01]  /*12480*/  R2UR UR10, R14 ;  /* 0x000000000e0a72ca */ /* 0x000fe200000e0000 */
[----:B------:R-:W-:Y:S01]  /*12490*/  UMOV UR8, UR22 ;  /* 0x0000001600087c82 */ /* 0x000fe20008000000 */
[----:B------:R-:W-:Y:S01]  /*124a0*/  R2UR UR11, R15 ;  /* 0x000000000f0b72ca */ /* 0x000fe200000e0000 */
[----:B------:R-:W-:Y:S01]  /*124b0*/  UMOV UR9, UR23 ;  /* 0x0000001700097c82 */ /* 0x000fe20008000000 */
        /* <DEDUP_REMOVED lines=15> */
[----:B------:R-:W-:Y:S02]  /*125b0*/  WARPGROUP.DEPBAR.LE gsb0, 0x0 ;  /* 0x00008000000079c5 */ /* 0x000fe40000010000 */
[----:B------:R-:W-:Y:S01]  /*125c0*/  WARPGROUP.ARRIVE ;  /* 0x00000000000079c5 */ /* 0x000fe20000000000 */
[C---:B------:R-:W-:Y:S02]  /*125d0*/  VIADD R8, R4.reuse, 0x504 ;  /* 0x0000050404087836 */ /* 0x040fe40000000000 */
[----:B------:R-:W-:Y:S02]  /*125e0*/  VIADD R14, R4, 0x604 ;  /* 0x00000604040e7836 */ /* 0x000fe40000000000 */
[----:B------:R-:W-:Y:S01]  /*125f0*/  IMAD.MOV.U32 R15, RZ, RZ, 0x40000040 ;  /* 0x40000040ff0f7424 */ /* 0x000fe200078e00ff */
[----:B------:R-:W-:Y:S01]  /*12600*/  HGMMA.64x16x16.F32.BF16 R64, gdesc[UR4], R64, gsb0 ;  /* 0x00200000044079f0 */ /* 0x000fe20008001840 */
[----:B------:R-:W-:Y:S01]  /*12610*/  R2UR UR6, R6 ;  /* 0x00000000060672ca */ /* 0x000fe200000e0000 */
[----:B------:R-:W-:Y:S01]  /*12620*/  UMOV UR4, UR22 ;  /* 0x0000001600047c82 */ /* 0x000fe20008000000 */
[----:B------:R-:W-:Y:S01]  /*12630*/  R2UR UR7, R7 ;  /* 0x00000000070772ca */ /* 0x000fe200000e0000 */
[----:B------:R-:W-:Y:S01]  /*12640*/  UMOV UR5, UR23 ;  /* 0x0000001700057c82 */ /* 0x000fe20008000000 */
[----:B------:R-:W-:-:S02]  /*12650*/  VIADD R6, R4, 0x682 ;  /* 0x0000068204067836 */ /* 0x000fc40000000000 */
[----:B------:R-:W-:Y:S01]  /*12660*/  IMAD.MOV.U32 R7, RZ, RZ, 0x40000040 ;  /* 0x40000040ff077424 */ /* 0x000fe200078e00ff */
[----:B------:R-:W-:Y:S01]  /*12670*/  UMOV UR41, 0x40000040 ;  /* 0x4000004000297882 */ /* 0x000fe20000000000 */
[----:B------:R-:W-:Y:S01]  /*12680*/  UIADD3 UR36, UR20, 0x806, URZ ;  /* 0x0000080614247890 */ /* 0x000fe2000fffe03f */
        /* <DEDUP_REMOVED lines=9> */
[----:B------:R-:W-:Y:S02]  /*12720*/  WARPGROUP.DEPBAR.LE gsb0, 0x0 ;  /* 0x00008000000079c5 */ /* 0x000fe40000010000 */
[----:B------:R-:W-:-:S06]  /*12730*/  WARPGROUP.ARRIVE ;  /* 0x00000000000079c5 */ /* 0x000fcc0000000000 */
[----:B------:R-:W-:Y:S03]  /*12740*/  HGMMA.64x16x16.F32.BF16 R48, gdesc[UR16], R48, gsb0 ;  /* 0x00200000103079f0 */ /* 0x000fe60008001830 */
[----:B------:R-:W-:Y:S02]  /*12750*/  WARPGROUP.DEPBAR.LE gsb0, 0x0 ;  /* 0x00008000000079c5 */ /* 0x000fe40000010000 */
[----:B------:R-:W-:-:S06]  /*12760*/  WARPGROUP.ARRIVE ;  /* 0x00000000000079c5 */ /* 0x000fcc0000000000 */
[----:B------:R-:W-:Y:S01]  /*12770*/  HGMMA.64x16x16.F32.BF16 R40, gdesc[UR4], R40, gsb0 ;  /* 0x00200000042879f0 */ /* 0x000fe20008001828 */
[----:B------:R-:W-:-:S07]  /*12780*/  UIADD3 UR4, UR20, 0x404, URZ ;  /* 0x0000040414047890 */ /* 0x000fce000fffe03f */
[----:B------:R-:W-:Y:S01]  /*12790*/  UMOV UR24, UR4 ;  /* 0x0000000400187c82 */ /* 0x000fe20008000000 */
[----:B------:R-:W-:Y:S02]  /*127a0*/  WARPGROUP.DEPBAR.LE gsb0, 0x0 ;  /* 0x00008000000079c5 */ /* 0x000fe40000010000 */
[----:B------:R-:W-:Y:S01]  /*127b0*/  WARPGROUP.ARRIVE ;  /* 0x00000000000079c5 */ /* 0x000fe20000000000 */
[----:B------:R-:W-:Y:S01]  /*127c0*/  IMAD.MOV.U32 R7, RZ, RZ, 0x40000040 ;  /* 0x40000040ff077424 */ /* 0x000fe200078e00ff */
[----:B------:R-:W-:Y:S01]  /*127d0*/  R2UR UR6, R6 ;  /* 0x00000000060672ca */ /* 0x000fe200000e0000 */
[----:B------:R-:W-:Y:S01]  /*127e0*/  UMOV UR22, UR24 ;  /* 0x0000001800167c82 */ /* 0x000fe20008000000 */
[----:B------:R-:W-:Y:S01]  /*127f0*/  UMOV UR23, UR25 ;  /* 0x0000001900177c82 */ /* 0x000fe20008000000 */
[----:B------:R-:W-:Y:S01]  /*12800*/  IMAD.MOV.U32 R9, RZ, RZ, 0x40000040 ;  /* 0x40000040ff097424 */ /* 0x000fe200078e00ff */
[----:B------:R-:W-:Y:S01]  /*12810*/  HGMMA.64x16x16.F32.BF16 R32, gdesc[UR8], R32, gsb0 ;  /* 0x00200000082079f0 */ /* 0x000fe20008001820 */
[----:B------:R-:W-:Y:S01]  /*12820*/  R2UR UR18, R8 ;  /* 0x00000000081272ca */ /* 0x000fe200000e0000 */
[----:B------:R-:W-:Y:S01]  /*12830*/  UMOV UR37, 0x40000040 ;  /* 0x4000004000257882 */ /* 0x000fe20000000000 */
[----:B--2---:R-:W-:-:S02]  /*12840*/  IMAD.IADD R5, R0, 0x1, R150 ;  /* 0x0000000100057824 */ /* 0x004fc400078e0296 */
[----:B------:R-:W-:Y:S01]  /*12850*/  IMAD.U32 R20, RZ, RZ, UR24 ;  /* 0x00000018ff147e24 */ /* 0x000fe2000f8e00ff */
[----:B------:R-:W-:Y:S02]  /*12860*/  WARPGROUP.DEPBAR.LE gsb0, 0x0 ;  /* 0x00008000000079c5 */ /* 0x000fe40000010000 */
[----:B------:R-:W-:-:S06]  /*12870*/  WARPGROUP.ARRIVE ;  /* 0x00000000000079c5 */ /* 0x000fcc0000000000 */
[----:B------:R-:W-:Y:S03]  /*12880*/  HGMMA.64x16x16.F32.BF16 R24, gdesc[UR12], R24, gsb0 ;  /* 0x002000000c1879f0 */ /* 0x000fe60008001818 */
[----:B------:R-:W-:Y:S02]  /*12890*/  WARPGROUP.DEPBAR.LE gsb0, 0x0 ;  /* 0x00008000000079c5 */ /* 0x000fe40000010000 */
[----:B------:R-:W-:-:S06]  /*128a0*/  WARPGROUP.ARRIVE ;  /* 0x00000000000079c5 */ /* 0x000fcc0000000000 */
[----:B------:R-:W-:Y:S01]  /*128b0*/  HGMMA.64x16x16.F32.BF16 R72, gdesc[UR24], R72, gsb0 ;  /* 0x00200000184879f0 */ /* 0x000fe20008001848 */
[----:B------:R-:W-:Y:S01]  /*128c0*/  R2UR UR7, R7 ;  /* 0x00000000070772ca */ /* 0x000fe200000e0000 */
[----:B------:R-:W-:Y:S01]  /*128d0*/  UMOV UR4, UR22 ;  /* 0x0000001600047c82 */ /* 0x000fe20008000000 */
[----:B------:R-:W-:Y:S01]  /*128e0*/  UMOV UR5, UR23 ;  /* 0x0000001700057c82 */ /* 0x000fe20008000000 */
[----:B------:R-:W-:Y:S01]  /*128f0*/  VIADD R6, R4, 0x484 ;  /* 0x0000048404067836 */ /* 0x000fe20000000000 */
[----:B------:R-:W-:Y:S02]  /*12900*/  WARPGROUP.DEPBAR.LE gsb0, 0x0 ;  /* 0x00008000000079c5 */ /* 0x000fe40000010000 */
[----:B------:R-:W-:-:S07]  /*12910*/  WARPGROUP.ARRIVE ;  /* 0x00000000000079c5 */ /* 0x000fce0000000000 */
[----:B------:R-:W-:Y:S01]  /*12920*/  HGMMA.64x16x16.F32.BF16 R64, gdesc[UR4], R64, gsb0 ;  /* 0x00200000044079f0 */ /* 0x000fe20008001840 */
[----:B------:R-:W-:Y:S01]  /*12930*/  IMAD.MOV.U32 R7, RZ, RZ, 0x40000040 ;  /* 0x40000040ff077424 */ /* 0x000fe200078e00ff */
[----:B------:R-:W-:-:S04]  /*12940*/  R2UR UR14, R6 ;  /* 0x00000000060e72ca */ /* 0x000fc800000e0000 */
[----:B------:R-:W-:Y:S01]  /*12950*/  R2UR UR15, R7 ;  /* 0x00000000070f72ca */ /* 0x000fe200000e0000 */
[----:B------:R-:W-:Y:S01]  /*12960*/  UMOV UR12, UR22 ;  /* 0x00000016000c7c82 */ /* 0x000fe20008000000 */
[----:B------:R-:W-:Y:S01]  /*12970*/  UMOV UR13, UR23 ;  /* 0x00000017000d7c82 */ /* 0x000fe20008000000 */
[----:B------:R-:W-:Y:S02]  /*12980*/  WARPGROUP.DEPBAR.LE gsb0, 0x0 ;  /* 0x00008000000079c5 */ /* 0x000fe40000010000 */
[----:B------:R-:W-:-:S08]  /*12990*/  WARPGROUP.ARRIVE ;  /* 0x00000000000079c5 */ /* 0x000fd00000000000 */
        /* <DEDUP_REMOVED lines=16> */
[----:B------:R-:W-:Y:S02]  /*12aa0*/  R2UR UR10, R14 ;  /* 0x000000000e0a72ca */ /* 0x000fe400000e0000 */
[----:B------:R-:W-:Y:S01]  /*12ab0*/  R2UR UR11, R15 ;  /* 0x000000000f0b72ca */ /* 0x000fe200000e0000 */
[----:B------:R-:W-:Y:S01]  /*12ac0*/  UMOV UR8, UR22 ;  /* 0x0000001600087c82 */ /* 0x000fe20008000000 */
[----:B------:R-:W-:Y:S01]  /*12ad0*/  UMOV UR9, UR23 ;  /* 0x0000001700097c82 */ /* 0x000fe20008000000 */
[----:B------:R-:W-:Y:S02]  /*12ae0*/  WARPGROUP.DEPBAR.LE gsb0, 0x0 ;  /* 0x00008000000079c5 */ /* 0x000fe40000010000 */
[----:B------:R-:W-:-:S08]  /*12af0*/  WARPGROUP.ARRIVE ;  /* 0x00000000000079c5 */ /* 0x000fd00000000000 */
[----:B------:R-:W-:Y:S01]  /*12b00*/  HGMMA.64x16x16.F32.BF16 R32, gdesc[UR8], R32, gsb0 ;  /* 0x00200000082079f0 */ /* 0x000fe20008001820 */
[----:B------:R-:W-:Y:S02]  /*12b10*/  VIADD R6, R4, 0x684 ;  /* 0x0000068404067836 */ /* 0x000fe40000000000 */
[----:B------:R-:W-:-:S03]  /*12b20*/  IMAD.MOV.U32 R7, RZ, RZ, 0x40000040 ;  /* 0x40000040ff077424 */ /* 0x000fc600078e00ff */
        /* <DEDUP_REMOVED lines=11> */
[----:B------:R-:W-:Y:S02]  /*12be0*/  WARPGROUP.DEPBAR.LE gsb0, 0x0 ;  /* 0x00008000000079c5 */ /* 0x000fe40000010000 */
[----:B------:R-:W-:-:S10]  /*12bf0*/  WARPGROUP.ARRIVE ;  /* 0x00000000000079c5 */ /* 0x000fd40000000000 */
        /* <DEDUP_REMOVED lines=55> */
[----:B------:R-:W-:Y:S01]  /*12f70*/  VIADD R8, R4, 0x700 ;  /* 0x0000070004087836 */ /* 0x000fe20000000000 */
[----:B------:R-:W-:-:S04]  /*12f80*/  MOV R9, 0x40000040 ;  /* 0x4000004000097802 */ /* 0x000fc80000000f00 */
        /* <DEDUP_REMOVED lines=230> */
[----:B------:R-:W-:-:S05]  /*13df0*/  IMAD R2, R152, -0x70, R5 ;  /* 0xffffff9098027824 */ /* 0x000fca00078e0205 */
[C---:B------:R-:W-:Y:S02]  /*13e00*/  ISETP.GT.AND P2, PT, R2.reuse, RZ, PT ;  /* 0x000000ff0200720c */ /* 0x040fe40003f44270 */
[C---:B------:R-:W-:Y:S02]  /*13e10*/  ISETP.GT.AND P3, PT, R2.reuse, 0x1, PT ;  /* 0x000000010200780c */ /* 0x040fe40003f64270 */
[----:B------:R-:W-:Y:S02]  /*13e20*/  ISETP.GT.AND P4, PT, R2, 0x8, PT ;  /* 0x000000080200780c */ /* 0x000fe40003f84270 */
[----:B------:R-:W-:Y:S02]  /*13e30*/  FSEL R81, R72, -INF , P2 ;  /* 0xff80000048517808 */ /* 0x000fe40001000000 */
[----:B------:R-:W-:Y:S01]  /*13e40*/  FSEL R73, R73, -INF , P3 ;  /* 0xff80000049497808 */ /* 0x000fe20001800000 */
[----:B------:R-:W-:Y:S02]  /*13e50*/  WARPGROUP.DEPBAR.LE gsb0, 0x0 ;  /* 0x00008000000079c5 */ /* 0x000fe40000010000 */
[----:B------:R-:W-:-:S06]  /*13e60*/  WARPGROUP.ARRIVE ;  /* 0x00000000000079c5 */ /* 0x000fcc0000000000 */
[----:B------:R-:W-:Y:S01]  /*13e70*/  HGMMA.64x16x16.F32.BF16 R32, gdesc[UR8], R32, gsb0 ;  /* 0x00200000082079f0 */ /* 0x000fe20008001820 */
[----:B------:R-:W-:Y:S02]  /*13e80*/  ISETP.GT.AND P5, PT, R2, 0x9, PT ;  /* 0x000000090200780c */ /* 0x000fe40003fa4270 */
[----:B------:R-:W-:Y:S02]  /*13e90*/  FSEL R97, R76, -INF , P4 ;  /* 0xff8000004c617808 */ /* 0x000fe40002000000 */
[----:B------:R-:W-:Y:S02]  /*13ea0*/  FMNMX.FTZ R0, R81, R73, !PT ;  /* 0x0000004951007209 */ /* 0x000fe40007810000 */
[----:B------:R-:W-:Y:S02]  /*13eb0*/  FSEL R77, R77, -INF , P5 ;  /* 0xff8000004d4d7808 */ /* 0x000fe40002800000 */
[----:B------:R-:W-:Y:S02]  /*13ec0*/  ISETP.GT.AND P6, PT, R2, 0x10, PT ;  /* 0x000000100200780c */ /* 0x000fe40003fc4270 */
        /* <DEDUP_REMOVED lines=12> */
[----:B------:R-:W-:Y:S01]  /*13f90*/  FMNMX.FTZ R0, R65, R0, !PT ;  /* 0x0000000041007209 */ /* 0x000fe20007810000 */
[----:B------:R-:W-:Y:S01]  /*13fa0*/  VIADD R4, R4, 0xa06 ;  /* 0x00000a0604047836 */ /* 0x000fe20000000000 */
[----:B------:R-:W-:Y:S01]  /*13fb0*/  FSEL R7, R74, -INF , P2 ;  /* 0xff8000004a077808 */ /* 0x000fe20001000000 */
[----:B------:R-:W-:Y:S01]  /*13fc0*/  IMAD.MOV.U32 R5, RZ, RZ, 0x40000040 ;  /* 0x40000040ff057424 */ /* 0x000fe200078e00ff */
[----:B------:R-:W-:-:S02]  /*13fd0*/  ISETP.GT.AND P2, PT, R2, 0x20, PT ;  /* 0x000000200200780c */ /* 0x000fc40003f44270 */
[----:B------:R-:W-:Y:S02]  /*13fe0*/  FSEL R69, R69, -INF , P5 ;  /* 0xff80000045457808 */ /* 0x000fe40002800000 */
[----:B------:R-:W-:Y:S02]  /*13ff0*/  FMNMX.FTZ R0, R101, R0, !PT ;  /* 0x0000000065007209 */ /* 0x000fe40007810000 */
[----:B------:R-:W-:Y:S02]  /*14000*/  R2UR UR6, R4 ;  /* 0x00000000040672ca */ /* 0x000fe400000e0000 */
[----:B------:R-:W-:Y:S02]  /*14010*/  R2UR UR7, R5 ;  /* 0x00000000050772ca */ /* 0x000fe400000e0000 */
[----:B------:R-:W-:Y:S02]  /*14020*/  FSEL R11, R66, -INF , P6 ;  /* 0xff800000420b7808 */ /* 0x000fe40003000000 */
[----:B------:R-:W-:-:S02]  /*14030*/  ISETP.GT.AND P6, PT, R2, 0x21, PT ;  /* 0x000000210200780c */ /* 0x000fc40003fc4270 */
[----:B------:R-:W-:Y:S02]  /*14040*/  FSEL R103, R56, -INF , P2 ;  /* 0xff80000038677808 */ /* 0x000fe40001000000 */
[----:B------:R-:W-:Y:S02]  /*14050*/  FMNMX.FTZ R0, R69, R0, !PT ;  /* 0x0000000045007209 */ /* 0x000fe40007810000 */
[----:B------:R-:W-:Y:S01]  /*14060*/  FSEL R71, R71, -INF , P5 ;  /* 0xff80000047477808 */ /* 0x000fe20002800000 */
[----:B------:R-:W-:Y:S02]  /*14070*/  WARPGROUP.DEPBAR.LE gsb0, 0x0 ;  /* 0x00008000000079c5 */ /* 0x000fe40000010000 */
[----:B------:R-:W-:Y:S02]  /*14080*/  ISETP.GT.AND P5, PT, R2, 0x28, PT ;  /* 0x000000280200780c */ /* 0x000fe40003fa4270 */
[----:B------:R-:W-:Y:S02]  /*14090*/  FSEL R105, R57, -INF , P6 ;  /* 0xff80000039697808 */ /* 0x000fe40003000000 */
[----:B------:R-:W-:Y:S01]  /*140a0*/  FMNMX.FTZ R0, R103, R0, !PT ;  /* 0x0000000067007209 */ /* 0x000fe20007810000 */
[----:B------:R-:W-:Y:S01]  /*140b0*/  WARPGROUP.ARRIVE ;  /* 0x00000000000079c5 */ /* 0x000fe20000000000 */
[----:B------:R-:W-:-:S02]  /*140c0*/  FSEL R13, R70, -INF , P4 ;  /* 0xff800000460d7808 */ /* 0x000fc40002000000 */
[----:B------:R-:W-:Y:S02]  /*140d0*/  ISETP.GT.AND P4, PT, R2, 0x29, PT ;  /* 0x000000290200780c */ /* 0x000fe40003f84270 */
[----:B------:R-:W-:Y:S02]  /*140e0*/  FSEL R107, R60, -INF , P5 ;  /* 0xff8000003c6b7808 */ /* 0x000fe40002800000 */
[----:B------:R-:W-:Y:S01]  /*140f0*/  FMNMX.FTZ R0, R105, R0, !PT ;  /* 0x0000000069007209 */ /* 0x000fe20007810000 */
[----:B------:R-:W-:Y:S01]  /*14100*/  UMOV UR4, UR36 ;  /* 0x0000002400047c82 */ /* 0x000fe20008000000 */
[----:B------:R-:W-:Y:S01]  /*14110*/  UMOV UR5, UR37 ;  /* 0x0000002500057c82 */ /* 0x000fe20008000000 */
[----:B------:R-:W-:Y:S01]  /*14120*/  FSEL R67, R67, -INF , P3 ;  /* 0xff80000043437808 */ /* 0x000fe20001800000 */
[----:B------:R-:W-:Y:S01]  /*14130*/  HGMMA.64x16x16.F32.BF16 R24, gdesc[UR4], R24, gsb0 ;  /* 0x00200000041879f0 */ /* 0x000fe20008001818 */
[----:B------:R-:W-:Y:S01]  /*14140*/  ISETP.GT.AND P3, PT, R2, 0x30, PT ;  /* 0x000000300200780c */ /* 0x000fe20003f64270 */
[----:B------:R0:W-:Y:S01]  /*14150*/  STL.64 [R1+0x20], R20 ;  /* 0x0000201401007387 */ /* 0x0001e20000100a00 */
[----:B------:R-:W-:Y:S01]  /*14160*/  FSEL R109, R61, -INF , P4 ;  /* 0xff8000003d6d7808 */ /* 0x000fe20002000000 */
[----:B------:R-:W-:Y:S01]  /*14170*/  ULDC UR4, c[0x0][0x988] ;  /* 0x0002620000047ab9 */ /* 0x000fe20000000800 */
        /* <DEDUP_REMOVED lines=9> */
[----:B0-----:R-:W-:Y:S02]  /*14210*/  FSEL R21, R62, -INF , P5 ;  /* 0xff8000003e157808 */ /* 0x001fe40002800000 */
        /* <DEDUP_REMOVED lines=32> */
[----:B------:R-:W-:-:S02]  /*14420*/  FSEL R123, R37, -INF , P2 ;  /* 0xff800000257b7808 */ /* 0x000fc40001000000 */
[----:B------:R-:W-:Y:S02]  /*14430*/  FMNMX.FTZ R0, R121, R0, !PT ;  /* 0x0000000079007209 */ /* 0x000fe40007810000 */
[----:B------:R-:W-:Y:S01]  /*14440*/  ISETP.GT.AND P3, PT, R2, 0x60, PT ;  /* 0x000000600200780c */ /* 0x000fe20003f64270 */
[----:B------:R-:W-:Y:S02]  /*14450*/  WARPGROUP.DEPBAR.LE gsb0, 0x0 ;  /* 0x00008000000079c5 */ /* 0x000fe40000010000 */
[----:B------:R-:W-:Y:S02]  /*14460*/  FSEL R45, R42, -INF , P4 ;  /* 0xff8000002a2d7808 */ /* 0x000fe40002000000 */
[----:B------:R-:W-:Y:S02]  /*14470*/  FSEL R125, R24, -INF , P3 ;  /* 0xff800000187d7808 */ /* 0x000fe40001800000 */
[----:B------:R-:W-:Y:S02]  /*14480*/  FMNMX.FTZ R0, R123, R0, !PT ;  /* 0x000000007b007209 */ /* 0x000fe40007810000 */
[----:B------:R-:W-:-:S02]  /*14490*/  ISETP.GT.AND P4, PT, R2, 0x61, PT ;  /* 0x000000610200780c */ /* 0x000fc40003f84270 */
[----:B------:R-:W-:Y:S02]  /*144a0*/  FSEL R55, R55, -INF , P5 ;  /* 0xff80000037377808 */ /* 0x000fe40002800000 */
[----:B------:R-:W-:Y:S02]  /*144b0*/  FSEL R41, R54, -INF , P6 ;  /* 0xff80000036297808 */ /* 0x000fe40003000000 */
[----:B------:R-:W-:Y:S02]  /*144c0*/  P2R R32, PR, RZ, 0x2 ;  /* 0x00000002ff207803 */ /* 0x000fe40000000000 */
[----:B------:R-:W-:Y:S02]  /*144d0*/  P2R R20, PR, RZ, 0x1 ;  /* 0x00000001ff147803 */ /* 0x000fe40000000000 */
[----:B------:R-:W-:Y:S02]  /*144e0*/  FSEL R127, R25, -INF , P4 ;  /* 0xff800000197f7808 */ /* 0x000fe40002000000 */
[----:B------:R-:W-:-:S02]  /*144f0*/  FMNMX.FTZ R0, R125, R0, !PT ;  /* 0x000000007d007209 */ /* 0x000fc40007810000 */
[C---:B------:R-:W-:Y:S02]  /*14500*/  ISETP.GT.AND P5, PT, R2.reuse, 0x68, PT ;  /* 0x000000680200780c */ /* 0x040fe40003fa4270 */
[C---:B------:R-:W-:Y:S02]  /*14510*/  ISETP.GT.AND P6, PT, R2.reuse, 0x69, PT ;  /* 0x000000690200780c */ /* 0x040fe40003fc4270 */
[C---:B------:R-:W-:Y:S02]  /*14520*/  ISETP.GT.AND P0, PT, R2.reuse, 0x49, PT ;  /* 0x000000490200780c */ /* 0x040fe40003f04270 */
[----:B------:R-:W-:Y:S02]  /*14530*/  ISETP.GT.AND P1, PT, R2, 0x50, PT ;  /* 0x000000500200780c */ /* 0x000fe40003f24270 */
[----:B------:R-:W-:Y:S02]  /*14540*/  FMNMX.FTZ R2, R7, R75, !PT ;  /* 0x0000004b07027209 */ /* 0x000fe40007810000 */
[----:B------:R-:W-:-:S02]  /*14550*/  FSEL R129, R28, -INF , P5 ;  /* 0xff8000001c817808 */ /* 0x000fc40002800000 */
[----:B------:R-:W-:Y:S02]  /*14560*/  FMNMX.FTZ R0, R127, R0, !PT ;  /* 0x000000007f007209 */ /* 0x000fe40007810000 */
[----:B------:R-:W-:Y:S02]  /*14570*/  FMNMX.FTZ R2, R9, R2, !PT ;  /* 0x0000000209027209 */ /* 0x000fe40007810000 */
[----:B------:R-:W-:Y:S02]  /*14580*/  FSEL R95, R29, -INF , P6 ;  /* 0xff8000001d5f7808 */ /* 0x000fe40003000000 */
[----:B------:R-:W-:Y:S02]  /*14590*/  FMNMX.FTZ R0, R129, R0, !PT ;  /* 0x0000000081007209 */ /* 0x000fe40007810000 */
[----:B------:R-:W-:Y:S02]  /*145a0*/  FMNMX.FTZ R2, R79, R2, !PT ;  /* 0x000000024f027209 */ /* 0x000fe40007810000 */
[----:B------:R-:W-:-:S02]  /*145b0*/  FMNMX.FTZ R4, R95, R0, !PT ;  /* 0x000000005f047209 */ /* 0x000fc40007810000 */
        /* <DEDUP_REMOVED lines=16> */
[----:B------:R-:W-:Y:S01]  /*146c0*/  FMNMX.FTZ R2, R43, R2, !PT ;  /* 0x000000022b027209 */ /* 0x000fe20007810000 */
[----:B------:R-:W-:Y:S01]  /*146d0*/  IMAD.U32 R0, RZ, RZ, UR4 ;  /* 0x00000004ff007e24 */ /* 0x000fe2000f8e00ff */
[----:B------:R-:W-:Y:S02]  /*146e0*/  FSEL R47, R47, -INF , P0 ;  /* 0xff8000002f2f7808 */ /* 0x000fe40000000000 */
[----:B0-----:R-:W-:Y:S02]  /*146f0*/  FMNMX.FTZ R5, R6, R5, !PT ;  /* 0x0000000506057209 */ /* 0x001fe40007810000 */
[----:B------:R-:W-:Y:S02]  /*14700*/  FMNMX.FTZ R2, R33, R2, !PT ;  /* 0x0000000221027209 */ /* 0x000fe40007810000 */
[----:B------:R-:W-:Y:S01]  /*14710*/  FSEL R25, R34, -INF , P1 ;  /* 0xff80000022197808 */ /* 0x000fe20000800000 */
[----:B------:R-:W-:Y:S01]  /*14720*/  FMUL.FTZ R8, R5, R0 ;  /* 0x0000000005087220 */ /* 0x000fe20000410000 */
[----:B------:R-:W-:-:S02]  /*14730*/  ISETP.NE.AND P1, PT, R32, RZ, PT ;  /* 0x000000ff2000720c */ /* 0x000fc40003f25270 */
[----:B------:R-:W-:Y:S02]  /*14740*/  FMNMX.FTZ R2, R47, R2, !PT ;  /* 0x000000022f027209 */ /* 0x000fe40007810000 */
[----:B------:R-:W-:Y:S02]  /*14750*/  P2R R14, PR, RZ, 0x4 ;  /* 0x00000004ff0e7803 */ /* 0x000fe40000000000 */
[----:B------:R-:W-:Y:S02]  /*14760*/  FSETP.NEU.FTZ.AND P2, PT, R5, -INF , PT ;  /* 0xff8000000500780b */ /* 0x000fe40003f5d000 */
[----:B------:R-:W-:Y:S02]  /*14770*/  ISETP.NE.AND P0, PT, R20, RZ, PT ;  /* 0x000000ff1400720c */ /* 0x000fe40003f05270 */
[----:B------:R-:W-:Y:S02]  /*14780*/  FSEL R35, R35, -INF , P1 ;  /* 0xff80000023237808 */ /* 0x000fe40000800000 */
[----:B------:R-:W-:-:S02]  /*14790*/  FMNMX.FTZ R2, R25, R2, !PT ;  /* 0x0000000219027209 */ /* 0x000fc40007810000 */
[----:B------:R-:W-:Y:S02]  /*147a0*/  FSEL R8, R8, RZ, P2 ;  /* 0x000000ff08087208 */ /* 0x000fe40001000000 */
[----:B------:R-:W-:Y:S02]  /*147b0*/  ISETP.NE.AND P2, PT, R14, RZ, PT ;  /* 0x000000ff0e00720c */ /* 0x000fe40003f45270 */
[----:B------:R-:W-:Y:S02]  /*147c0*/  FSEL R29, R38, -INF , P0 ;  /* 0xff800000261d7808 */ /* 0x000fe40000000000 */
[----:B------:R-:W-:Y:S01]  /*147d0*/  FMNMX.FTZ R2, R35, R2, !PT ;  /* 0x0000000223027209 */ /* 0x000fe20007810000 */
[--C-:B------:R-:W-:Y:S01]  /*147e0*/  FFMA.FTZ R61, R69, R0, -R8.reuse ;  /* 0x00000000453d7223 */ /* 0x100fe20000010808 */
[----:B------:R-:W-:Y:S02]  /*147f0*/  FSEL R69, R39, -INF , P2 ;  /* 0xff80000027457808 */ /* 0x000fe40001000000 */
[----:B------:R-:W-:Y:S01]  /*14800*/  FMNMX.FTZ R2, R29, R2, !PT ;  /* 0x000000021d027209 */ /* 0x000fe20007810000 */
[----:B------:R-:W-:Y:S01]  /*14810*/  FFMA.FTZ R37, R73, R0, -R8 ;  /* 0x0000000049257223 */ /* 0x000fe20000010808 */
[----:B------:R-:W-:-:S02]  /*14820*/  FSEL R73, R26, -INF , P3 ;  /* 0xff8000001a497808 */ /* 0x000fc40001800000 */
[----:B------:R-:W-:Y:S01]  /*14830*/  FMNMX.FTZ R2, R69, R2, !PT ;  /* 0x0000000245027209 */ /* 0x000fe20007810000 */
[--C-:B------:R-:W-:Y:S01]  /*14840*/  FFMA.FTZ R53, R77, R0, -R8.reuse ;  /* 0x000000004d357223 */ /* 0x100fe20000010808 */
[----:B------:R-:W-:Y:S02]  /*14850*/  FSEL R77, R27, -INF , P4 ;  /* 0xff8000001b4d7808 */ /* 0x000fe40002000000 */
[----:B------:R-:W-:Y:S01]  /*14860*/  FMNMX.FTZ R2, R73, R2, !PT ;  /* 0x0000000249027209 */ /* 0x000fe20007810000 */
[--C-:B------:R-:W-:Y:S01]  /*14870*/  FFMA.FTZ R200, R81, R0, -R8.reuse ;  /* 0x0000000051c87223 */ /* 0x100fe20000010808 */
[----:B------:R-:W-:Y:S02]  /*14880*/  FSEL R81, R30, -INF , P5 ;  /* 0xff8000001e517808 */ /* 0x000fe40002800000 */
[----:B------:R-:W-:Y:S01]  /*14890*/  FMNMX.FTZ R2, R77, R2, !PT ;  /* 0x000000024d027209 */ /* 0x000fe20007810000 */
[----:B------:R-:W-:Y:S01]  /*148a0*/  FFMA.FTZ R27, R85, R0, -R8 ;  /* 0x00000000551b7223 */ /* 0x000fe20000010808 */
[----:B------:R-:W-:-:S02]  /*148b0*/  FSEL R85, R31, -INF , P6 ;  /* 0xff8000001f557808 */ /* 0x000fc40003000000 */
[----:B------:R-:W-:-:S04]  /*148c0*/  FMNMX.FTZ R2, R81, R2, !PT ;  /* 0x0000000251027209 */ /* 0x000fc80007810000 */
[----:B------:R-:W-:Y:S01]  /*148d0*/  FMNMX.FTZ R2, R85, R2, !PT ;  /* 0x0000000255027209 */ /* 0x000fe20007810000 */
[----:B------:R-:W-:-:S04]  /*148e0*/  FFMA.FTZ R31, R89, R0, -R8 ;  /* 0x00000000591f7223 */ /* 0x000fc80000010808 */
[----:B------:R-:W0:Y:S01]  /*148f0*/  SHFL.BFLY PT, R89, R2, 0x2, 0x1f ;  /* 0x0c401f0002597f89 */ /* 0x000e2200000e0000 */
[----:B------:R-:W-:Y:S01]  /*14900*/  FFMA.FTZ R186, R93, R0, -R8 ;  /* 0x000000005dba7223 */ /* 0x000fe20000010808 */
[----:B0-----:R-:W-:-:S05]  /*14910*/  FMNMX.FTZ R6, R2, R89, !PT ;  /* 0x0000005902067209 */ /* 0x001fca0007810000 */
[----:B------:R-:W0:Y:S01]  /*14920*/  SHFL.BFLY PT, R93, R6, 0x1, 0x1f ;  /* 0x0c201f00065d7f89 */ /* 0x000e2200000e0000 */
[-CC-:B------:R-:W-:Y:S01]  /*14930*/  FFMA.FTZ R202, R97, R0.reuse, -R8.reuse ;  /* 0x0000000061ca7223 */ /* 0x180fe20000010808 */
[----:B------:R-:W-:Y:S01]  /*14940*/  MUFU.EX2 R200, R200 ;  /* 0x000000c800c87308 */ /* 0x000fe20000000800 */
[----:B------:R-:W-:-:S07]  /*14950*/  FFMA.FTZ R196, R99, R0, -R8 ;  /* 0x0000000063c47223 */ /* 0x000fce0000010808 */
[----:B------:R-:W1:Y:S01]  /*14960*/  MUFU.EX2 R37, R37 ;  /* 0x0000002500257308 */ /* 0x000e620000000800 */
[----:B0-----:R-:W-:-:S07]  /*14970*/  FMNMX.FTZ R4, R6, R93, !PT ;  /* 0x0000005d06047209 */ /* 0x001fce0007810000 */
[----:B------:R-:W0:Y:S01]  /*14980*/  MUFU.EX2 R202, R202 ;  /* 0x000000ca00ca7308 */ /* 0x000e220000000800 */
[C---:B------:R-:W-:Y:S01]  /*14990*/  FSETP.NEU.FTZ.AND P2, PT, R4.reuse, -INF , PT ;  /* 0xff8000000400780b */ /* 0x040fe20003f5d000 */
[-C--:B------:R-:W-:Y:S01]  /*149a0*/  FMUL.FTZ R2, R4, R0.reuse ;  /* 0x0000000004027220 */ /* 0x080fe20000410000 */
[----:B------:R-:W-:-:S04]  /*149b0*/  FFMA.FTZ R57, R65, R0, -R8 ;  /* 0x0000000041397223 */ /* 0x000fc80000010808 */
[----:B------:R-:W-:Y:S01]  /*149c0*/  FSEL R14, R2, RZ, P2 ;  /* 0x000000ff020e7208 */ /* 0x000fe20001000000 */
[----:B------:R-:W2:Y:S01]  /*149d0*/  MUFU.EX2 R53, R53 ;  /* 0x0000003500357308 */ /* 0x000ea20000000800 */
[----:B------:R-:W-:-:S03]  /*149e0*/  FFMA.FTZ R198, R101, R0, -R8 ;  /* 0x0000000065c67223 */ /* 0x000fc60000010808 */
[-CC-:B------:R-:W-:Y:S01]  /*149f0*/  FFMA.FTZ R201, R7, R0.reuse, -R14.reuse ;  /* 0x0000000007c97223 */ /* 0x180fe2000001080e */
[----:B------:R-:W-:-:S03]  /*14a00*/  FFMA.FTZ R2, R75, R0, -R14 ;  /* 0x000000004b027223 */ /* 0x000fc6000001080e */
[----:B------:R-:W3:Y:S01]  /*14a10*/  MUFU.EX2 R196, R196 ;  /* 0x000000c400c47308 */ /* 0x000ee20000000800 */
[-CC-:B------:R-:W-:Y:S01]  /*14a20*/  FFMA.FTZ R203, R9, R0.reuse, -R14.reuse ;  /* 0x0000000009cb7223 */ /* 0x180fe2000001080e */
[----:B-1----:R-:W-:Y:S01]  /*14a30*/  FADD.FTZ R7, R200, R37 ;  /* 0x00000025c8077221 */ /* 0x002fe20000010000 */
[----:B------:R-:W-:-:S05]  /*14a40*/  FFMA.FTZ R6, R79, R0, -R14 ;  /* 0x000000004f067223 */ /* 0x000fca000001080e */
[----:B------:R-:W1:Y:S01]  /*14a50*/  MUFU.EX2 R57, R57 ;  /* 0x0000003900397308 */ /* 0x000e620000000800 */
[----:B0-----:R-:W-:Y:S01]  /*14a60*/  FADD.FTZ R26, R202, R7 ;  /* 0x00000007ca1a7221 */ /* 0x001fe20000010000 */
[----:B------:R-:W-:-:S06]  /*14a70*/  FFMA.FTZ R192, R103, R0, -R8 ;  /* 0x0000000067c07223 */ /* 0x000fcc0000010808 */
[----:B------:R-:W-:Y:S01]  /*14a80*/  MUFU.EX2 R201, R201 ;  /* 0x000000c900c97308 */ /* 0x000fe20000000800 */
[----:B------:R-:W-:-:S07]  /*14a90*/  FFMA.FTZ R197, R11, R0, -R14 ;  /* 0x000000000bc57223 */ /* 0x000fce000001080e */
[----:B------:R-:W0:Y:S01]  /*14aa0*/  MUFU.EX2 R2, R2 ;  /* 0x0000000200027308 */ /* 0x000e220000000800 */
[-CC-:B------:R-:W-:Y:S01]  /*14ab0*/  FFMA.FTZ R190, R83, R0.reuse, -R8.reuse ;  /* 0x0000000053be7223 */ /* 0x180fe20000010808 */
[-CC-:B------:R-:W-:Y:S01]  /*14ac0*/  FFMA.FTZ R184, R87, R0.reuse, -R8.reuse ;  /* 0x0000000057b87223 */ /* 0x180fe20000010808 */
[----:B------:R-:W-:-:S05]  /*14ad0*/  FFMA.FTZ R83, R91, R0, -R8 ;  /* 0x000000005b537223 */ /* 0x000fca0000010808 */
[----:B------:R-:W4:Y:S01]  /*14ae0*/  MUFU.EX2 R198, R198 ;  /* 0x000000c600c67308 */ /* 0x000f220000000800 */
[----:B--2---:R-:W-:Y:S01]  /*14af0*/  FADD.FTZ R7, R53, R26 ;  /* 0x0000001a35077221 */ /* 0x004fe20000010000 */
[-CC-:B------:R-:W-:Y:S01]  /*14b00*/  FFMA.FTZ R65, R105, R0.reuse, -R8.reuse ;  /* 0x0000000069417223 */ /* 0x180fe20000010808 */
[----:B------:R-:W-:-:S05]  /*14b10*/  FFMA.FTZ R194, R107, R0, -R8 ;  /* 0x000000006bc27223 */ /* 0x000fca0000010808 */
[----:B------:R-:W2:Y:S01]  /*14b20*/  MUFU.EX2 R203, R203 ;  /* 0x000000cb00cb7308 */ /* 0x000ea20000000800 */
[-CC-:B------:R-:W-:Y:S01]  /*14b30*/  FFMA.FTZ R109, R109, R0.reuse, -R8.reuse ;  /* 0x000000006d6d7223 */ /* 0x180fe20000010808 */
[-CC-:B------:R-:W-:Y:S01]  /*14b40*/  FFMA.FTZ R188, R111, R0.reuse, -R8.reuse ;  /* 0x000000006fbc7223 */ /* 0x180fe20000010808 */
[-CC-:B------:R-:W-:Y:S01]  /*14b50*/  FFMA.FTZ R87, R113, R0.reuse, -R8.reuse ;  /* 0x0000000071577223 */ /* 0x180fe20000010808 */
[-CC-:B------:R-:W-:Y:S01]  /*14b60*/  FFMA.FTZ R180, R115, R0.reuse, -R8.reuse ;  /* 0x0000000073b47223 */ /* 0x180fe20000010808 */
[-CC-:B------:R-:W-:Y:S01]  /*14b70*/  FFMA.FTZ R89, R117, R0.reuse, -R8.reuse ;  /* 0x0000000075597223 */ /* 0x180fe20000010808 */
[-CC-:B------:R-:W-:Y:S02]  /*14b80*/  FFMA.FTZ R182, R121, R0.reuse, -R8.reuse ;  /* 0x0000000079b67223 */ /* 0x180fe40000010808 */
[----:B------:R-:W5:Y:S01]  /*14b90*/  MUFU.EX2 R61, R61 ;  /* 0x0000003d003d7308 */ /* 0x000f620000000800 */
[-CC-:B------:R-:W-:Y:S01]  /*14ba0*/  FFMA.FTZ R91, R123, R0.reuse, -R8.reuse ;  /* 0x000000007b5b7223 */ /* 0x180fe20000010808 */
[-CC-:B------:R-:W-:Y:S01]  /*14bb0*/  FFMA.FTZ R176, R125, R0.reuse, -R8.reuse ;  /* 0x000000007db07223 */ /* 0x180fe20000010808 */
[-CC-:B------:R-:W-:Y:S01]  /*14bc0*/  FFMA.FTZ R127, R127, R0.reuse, -R8.reuse ;  /* 0x000000007f7f7223 */ /* 0x180fe20000010808 */
[-CC-:B------:R-:W-:Y:S01]  /*14bd0*/  FFMA.FTZ R178, R129, R0.reuse, -R8.reuse ;  /* 0x0000000081b27223 */ /* 0x180fe20000010808 */
[-C--:B------:R-:W-:Y:S01]  /*14be0*/  FFMA.FTZ R95, R95, R0.reuse, -R8 ;  /* 0x000000005f5f7223 */ /* 0x080fe20000010808 */
[----:B------:R-:W-:-:S02]  /*14bf0*/  FFMA.FTZ R8, R67, R0, -R14 ;  /* 0x0000000043087223 */ /* 0x000fc4000001080e */
[----:B------:R-:W5:Y:S01]  /*14c00*/  MUFU.EX2 R6, R6 ;  /* 0x0000000600067308 */ /* 0x000f620000000800 */
[----:B---3--:R-:W-:Y:S01]  /*14c10*/  FADD.FTZ R28, R196, R7 ;  /* 0x00000007c41c7221 */ /* 0x008fe20000010000 */
[----:B------:R-:W-:-:S06]  /*14c20*/  FFMA.FTZ R199, R13, R0, -R14 ;  /* 0x000000000dc77223 */ /* 0x000fcc000001080e */
[----:B------:R-:W3:Y:S01]  /*14c30*/  MUFU.EX2 R192, R192 ;  /* 0x000000c000c07308 */ /* 0x000ee20000000800 */
[----:B-1----:R-:W-:Y:S01]  /*14c40*/  FADD.FTZ R7, R57, R28 ;  /* 0x0000001c39077221 */ /* 0x002fe20000010000 */
[----:B------:R-:W-:Y:S01]  /*14c50*/  ISETP.NE.AND P1, PT, R10, RZ, PT ;  /* 0x000000ff0a00720c */ /* 0x000fe20003f25270 */
[----:B0-----:R-:W-:-:S05]  /*14c60*/  FADD.FTZ R28, R201, R2 ;  /* 0x00000002c91c7221 */ /* 0x001fca0000010000 */
[----:B------:R-:W0:Y:S01]  /*14c70*/  MUFU.EX2 R197, R197 ;  /* 0x000000c500c57308 */ /* 0x000e220000000800 */
[----:B------:R-:W-:Y:S01]  /*14c80*/  FFMA.FTZ R10, R71, R0, -R14 ;  /* 0x00000000470a7223 */ /* 0x000fe2000001080e */
[----:B----4-:R-:W-:-:S06]  /*14c90*/  FADD.FTZ R30, R198, R7 ;  /* 0x00000007c61e7221 */ /* 0x010fcc0000010000 */
[----:B------:R-:W1:Y:S01]  /*14ca0*/  MUFU.EX2 R65, R65 ;  /* 0x0000004100417308 */ /* 0x000e620000000800 */
[----:B--2---:R-:W-:Y:S01]  /*14cb0*/  FADD.FTZ R7, R203, R28 ;  /* 0x0000001ccb077221 */ /* 0x004fe20000010000 */
[----:B------:R-:W-:-:S06]  /*14cc0*/  FFMA.FTZ R193, R15, R0, -R14 ;  /* 0x000000000fc17223 */ /* 0x000fcc000001080e */
[----:B------:R-:W2:Y:S01]  /*14cd0*/  MUFU.EX2 R8, R8 ;  /* 0x0000000800087308 */ /* 0x000ea20000000800 */
[----:B-----5:R-:W-:Y:S01]  /*14ce0*/  FADD.FTZ R9, R61, R30 ;  /* 0x0000001e3d097221 */ /* 0x020fe20000010000 */
[----:B------:R-:W-:-:S06]  /*14cf0*/  ISETP.NE.AND P0, PT, R12, RZ, PT ;  /* 0x000000ff0c00720c */ /* 0x000fcc0003f05270 */
[----:B------:R-:W4:Y:S01]  /*14d00*/  MUFU.EX2 R194, R194 ;  /* 0x000000c200c27308 */ /* 0x000f220000000800 */
[----:B------:R-:W-:Y:S01]  /*14d10*/  FADD.FTZ R30, R6, R7 ;  /* 0x00000007061e7221 */ /* 0x000fe20000010000 */
[----:B------:R-:W-:-:S06]  /*14d20*/  FFMA.FTZ R12, R59, R0, -R14 ;  /* 0x000000003b0c7223 */ /* 0x000fcc000001080e */
[----:B------:R-:W5:Y:S01]  /*14d30*/  MUFU.EX2 R199, R199 ;  /* 0x000000c700c77308 */ /* 0x000f620000000800 */
[----:B---3--:R-:W-:Y:S01]  /*14d40*/  FADD.FTZ R32, R192, R9 ;  /* 0x00000009c0207221 */ /* 0x008fe20000010000 */
[----:B0-----:R-:W-:-:S06]  /*14d50*/  FADD.FTZ R7, R197, R30 ;  /* 0x0000001ec5077221 */ /* 0x001fcc0000010000 */
[----:B------:R-:W0:Y:S01]  /*14d60*/  MUFU.EX2 R39, R109 ;  /* 0x0000006d00277308 */ /* 0x000e220000000800 */
[----:B------:R-:W-:-:S07]  /*14d70*/  FFMA.FTZ R21, R21, R0, -R14 ;  /* 0x0000000015157223 */ /* 0x000fce000001080e */
[----:B------:R-:W3:Y:S01]  /*14d80*/  MUFU.EX2 R10, R10 ;  /* 0x0000000a000a7308 */ /* 0x000ee20000000800 */
[----:B-1----:R-:W-:Y:S01]  /*14d90*/  FADD.FTZ R9, R65, R32 ;  /* 0x0000002041097221 */ /* 0x002fe20000010000 */
[----:B--2---:R-:W-:-:S06]  /*14da0*/  FADD.FTZ R30, R8, R7 ;  /* 0x00000007081e7221 */ /* 0x004fcc0000010000 */
[----:B------:R-:W1:Y:S08]  /*14db0*/  MUFU.EX2 R188, R188 ;  /* 0x000000bc00bc7308 */ /* 0x000e700000000800 */
[----:B------:R-:W2:Y:S01]  /*14dc0*/  MUFU.EX2 R193, R193 ;  /* 0x000000c100c17308 */ /* 0x000ea20000000800 */
[----:B------:R-:W-:Y:S01]  /*14dd0*/  FFMA.FTZ R63, R63, R0, -R14 ;  /* 0x000000003f3f7223 */ /* 0x000fe2000001080e */
[----:B----4-:R-:W-:-:S06]  /*14de0*/  FADD.FTZ R32, R194, R9 ;  /* 0x00000009c2207221 */ /* 0x010fcc0000010000 */
[----:B------:R-:W4:Y:S01]  /*14df0*/  MUFU.EX2 R27, R27 ;  /* 0x0000001b001b7308 */ /* 0x000f220000000800 */
[----:B-----5:R-:W-:Y:S01]  /*14e00*/  FADD.FTZ R7, R199, R30 ;  /* 0x0000001ec7077221 */ /* 0x020fe20000010000 */
[----:B------:R-:W-:-:S06]  /*14e10*/  FFMA.FTZ R49, R49, R0, -R14 ;  /* 0x0000000031317223 */ /* 0x000fcc000001080e */
[----:B------:R-:W5:Y:S01]  /*14e20*/  MUFU.EX2 R12, R12 ;  /* 0x0000000c000c7308 */ /* 0x000f620000000800 */
[----:B0-----:R-:W-:Y:S01]  /*14e30*/  FADD.FTZ R9, R39, R32 ;  /* 0x0000002027097221 */ /* 0x001fe20000010000 */
[----:B---3--:R-:W-:-:S06]  /*14e40*/  FADD.FTZ R32, R10, R7 ;  /* 0x000000070a207221 */ /* 0x008fcc0000010000 */
[----:B------:R-:W0:Y:S01]  /*14e50*/  MUFU.EX2 R190, R190 ;  /* 0x000000be00be7308 */ /* 0x000e220000000800 */
[----:B------:R-:W-:-:S07]  /*14e60*/  @!P1 VIADD R3, R3, 0x36840 ;  /* 0x0003684003039836 */ /* 0x000fce0000000000 */
[----:B------:R-:W3:Y:S01]  /*14e70*/  MUFU.EX2 R21, R21 ;  /* 0x0000001500157308 */ /* 0x000ee20000000800 */
[----:B------:R-:W-:Y:S01]  /*14e80*/  FFMA.FTZ R51, R51, R0, -R14 ;  /* 0x0000000033337223 */ /* 0x000fe2000001080e */
[----:B-1----:R-:W-:-:S06]  /*14e90*/  FADD.FTZ R34, R188, R9 ;  /* 0x00000009bc227221 */ /* 0x002fcc0000010000 */
[----:B------:R-:W1:Y:S01]  /*14ea0*/  MUFU.EX2 R31, R31 ;  /* 0x0000001f001f7308 */ /* 0x000e620000000800 */
[----:B--2---:R-:W-:Y:S01]  /*14eb0*/  FADD.FTZ R7, R193, R32 ;  /* 0x00000020c1077221 */ /* 0x004fe20000010000 */
[----:B------:R-:W-:-:S06]  /*14ec0*/  FFMA.FTZ R41, R41, R0, -R14 ;  /* 0x0000000029297223 */ /* 0x000fcc000001080e */
[----:B------:R-:W2:Y:S01]  /*14ed0*/  MUFU.EX2 R20, R63 ;  /* 0x0000003f00147308 */ /* 0x000ea20000000800 */
[----:B------:R-:W-:Y:S01]  /*14ee0*/  @!P1 PRMT R3, RZ, 0x654, R3 ;  /* 0x00000654ff039816 */ /* 0x000fe20000000003 */
[----:B----4-:R-:W-:-:S06]  /*14ef0*/  FADD.FTZ R9, R27, R34 ;  /* 0x000000221b097221 */ /* 0x010fcc0000010000 */
[----:B------:R-:W4:Y:S01]  /*14f00*/  MUFU.EX2 R184, R184 ;  /* 0x000000b800b87308 */ /* 0x000f220000000800 */
[----:B-----5:R-:W-:Y:S01]  /*14f10*/  FADD.FTZ R32, R12, R7 ;  /* 0x000000070c207221 */ /* 0x020fe20000010000 */
[----:B------:R-:W-:Y:S01]  /*14f20*/  FFMA.FTZ R55, R55, R0, -R14 ;  /* 0x0000000037377223 */ /* 0x000fe2000001080e */
[----:B------:R3:W-:Y:S05]  /*14f30*/  @!P1 SYNCS.ARRIVE.TRANS64.RED.A1T0 RZ, [R3+URZ], RZ ;  /* 0x000000ff03ff99a7 */ /* 0x0007ea000810043f */
[----:B------:R-:W5:Y:S01]  /*14f40*/  MUFU.EX2 R49, R49 ;  /* 0x0000003100317308 */ /* 0x000f620000000800 */
[----:B0-----:R-:W-:-:S07]  /*14f50*/  FADD.FTZ R34, R190, R9 ;  /* 0x00000009be227221 */ /* 0x001fce0000010000 */
[----:B------:R-:W0:Y:S01]  /*14f60*/  MUFU.EX2 R83, R83 ;  /* 0x0000005300537308 */ /* 0x000e220000000800 */
[----:B---3--:R-:W-:Y:S01]  /*14f70*/  FADD.FTZ R3, R21, R32 ;  /* 0x0000002015037221 */ /* 0x008fe20000010000 */
[----:B------:R-:W-:-:S06]  /*14f80*/  FFMA.FTZ R45, R45, R0, -R14 ;  /* 0x000000002d2d7223 */ /* 0x000fcc000001080e */
        /* <DEDUP_REMOVED lines=13> */
[----:B------:R-:W0:Y:S08]  /*15060*/  MUFU.EX2 R180, R180 ;  /* 0x000000b400b47308 */ /* 0x000e300000000800 */
[----:B------:R-:W3:Y:S01]  /*15070*/  MUFU.EX2 R45, R45 ;  /* 0x0000002d002d7308 */ /* 0x000ee20000000800 */
[----:B------:R-:W-:Y:S01]  /*15080*/  FFMA.FTZ R47, R47, R0, -R14 ;  /* 0x000000002f2f7223 */ /* 0x000fe2000001080e */
[----:B-1----:R-:W-:-:S06]  /*15090*/  FADD.FTZ R36, R186, R7 ;  /* 0x00000007ba247221 */ /* 0x002fcc0000010000 */
[----:B------:R-:W1:Y:S01]  /*150a0*/  MUFU.EX2 R89, R89 ;  /* 0x0000005900597308 */ /* 0x000e620000000800 */
[----:B--2---:R-:W-:Y:S01]  /*150b0*/  FADD.FTZ R3, R41, R34 ;  /* 0x0000002229037221 */ /* 0x004fe20000010000 */
[----:B------:R-:W-:-:S06]  /*150c0*/  FFMA.FTZ R25, R25, R0, -R14 ;  /* 0x0000000019197223 */ /* 0x000fcc000001080e */
[----:B------:R-:W2:Y:S01]  /*150d0*/  MUFU.EX2 R28, R43 ;  /* 0x0000002b001c7308 */ /* 0x000ea20000000800 */
[----:B----4-:R-:W-:Y:S01]  /*150e0*/  FADD.FTZ R7, R87, R36 ;  /* 0x0000002457077221 */ /* 0x010fe20000010000 */
[----:B-----5:R-:W-:-:S06]  /*150f0*/  FADD.FTZ R34, R26, R3 ;  /* 0x000000031a227221 */ /* 0x020fcc0000010000 */
[----:B------:R-:W4:Y:S08]  /*15100*/  MUFU.EX2 R182, R182 ;  /* 0x000000b600b67308 */ /* 0x000f300000000800 */
[----:B------:R-:W5:Y:S01]  /*15110*/  MUFU.EX2 R33, R33 ;  /* 0x0000002100217308 */ /* 0x000f620000000800 */
[----:B------:R-:W-:Y:S01]  /*15120*/  FFMA.FTZ R35, R35, R0, -R14 ;  /* 0x0000000023237223 */ /* 0x000fe2000001080e */
[----:B0-----:R-:W-:-:S06]  /*15130*/  FADD.FTZ R36, R180, R7 ;  /* 0x00000007b4247221 */ /* 0x001fcc0000010000 */
[----:B------:R-:W0:Y:S01]  /*15140*/  MUFU.EX2 R91, R91 ;  /* 0x0000005b005b7308 */ /* 0x000e220000000800 */
[----:B---3--:R-:W-:Y:S01]  /*15150*/  FADD.FTZ R3, R45, R34 ;  /* 0x000000222d037221 */ /* 0x008fe20000010000 */
[----:B------:R-:W-:-:S06]  /*15160*/  FFMA.FTZ R29, R29, R0, -R14 ;  /* 0x000000001d1d7223 */ /* 0x000fcc000001080e */
[----:B------:R-:W3:Y:S01]  /*15170*/  MUFU.EX2 R30, R47 ;  /* 0x0000002f001e7308 */ /* 0x000ee20000000800 */
[----:B-1----:R-:W-:Y:S01]  /*15180*/  FADD.FTZ R7, R89, R36 ;  /* 0x0000002459077221 */ /* 0x002fe20000010000 */
[----:B--2---:R-:W-:-:S06]  /*15190*/  FADD.FTZ R34, R28, R3 ;  /* 0x000000031c227221 */ /* 0x004fcc0000010000 */
[----:B------:R-:W1:Y:S01]  /*151a0*/  MUFU.EX2 R25, R25 ;  /* 0x0000001900197308 */ /* 0x000e620000000800 */
[----:B------:R-:W-:Y:S01]  /*151b0*/  FFMA.FTZ R69, R69, R0, -R14 ;  /* 0x0000000045457223 */ /* 0x000fe2000001080e */
[----:B----4-:R-:W-:Y:S01]  /*151c0*/  FADD.FTZ R36, R182, R7 ;  /* 0x00000007b6247221 */ /* 0x010fe20000010000 */
[----:B-----5:R-:W-:-:S05]  /*151d0*/  FADD.FTZ R3, R33, R34 ;  /* 0x0000002221037221 */ /* 0x020fca0000010000 */
[----:B------:R-:W2:Y:S01]  /*151e0*/  MUFU.EX2 R32, R35 ;  /* 0x0000002300207308 */ /* 0x000ea20000000800 */
[-CC-:B------:R-:W-:Y:S01]  /*151f0*/  FFMA.FTZ R73, R73, R0.reuse, -R14.reuse ;  /* 0x0000000049497223 */ /* 0x180fe2000001080e */
[-CC-:B------:R-:W-:Y:S01]  /*15200*/  FFMA.FTZ R77, R77, R0.reuse, -R14.reuse ;  /* 0x000000004d4d7223 */ /* 0x180fe2000001080e */
[-CC-:B------:R-:W-:Y:S01]  /*15210*/  FFMA.FTZ R81, R81, R0.reuse, -R14.reuse ;  /* 0x0000000051517223 */ /* 0x180fe2000001080e */
[----:B------:R-:W-:-:S04]  /*15220*/  FFMA.FTZ R85, R85, R0, -R14 ;  /* 0x0000000055557223 */ /* 0x000fc8000001080e */
[----:B------:R-:W4:Y:S01]  /*15230*/  MUFU.EX2 R29, R29 ;  /* 0x0000001d001d7308 */ /* 0x000f220000000800 */
[----:B0-----:R-:W-:Y:S01]  /*15240*/  FADD.FTZ R7, R91, R36 ;  /* 0x000000245b077221 */ /* 0x001fe20000010000 */
[----:B---3--:R-:W-:-:S06]  /*15250*/  FADD.FTZ R36, R30, R3 ;  /* 0x000000031e247221 */ /* 0x008fcc0000010000 */
[----:B------:R-:W0:Y:S01]  /*15260*/  MUFU.EX2 R14, R69 ;  /* 0x00000045000e7308 */ /* 0x000e220000000800 */
[----:B-1----:R-:W-:-:S07]  /*15270*/  FADD.FTZ R3, R25, R36 ;  /* 0x0000002419037221 */ /* 0x002fce0000010000 */
[----:B------:R-:W1:Y:S01]  /*15280*/  MUFU.EX2 R176, R176 ;  /* 0x000000b000b07308 */ /* 0x000e620000000800 */
[----:B--2---:R-:W-:-:S07]  /*15290*/  FADD.FTZ R36, R32, R3 ;  /* 0x0000000320247221 */ /* 0x004fce0000010000 */
[----:B------:R-:W2:Y:S01]  /*152a0*/  MUFU.EX2 R73, R73 ;  /* 0x0000004900497308 */ /* 0x000ea20000000800 */
[----:B----4-:R-:W-:-:S07]  /*152b0*/  FADD.FTZ R3, R29, R36 ;  /* 0x000000241d037221 */ /* 0x010fce0000010000 */
[----:B------:R-:W3:Y:S01]  /*152c0*/  MUFU.EX2 R93, R127 ;  /* 0x0000007f005d7308 */ /* 0x000ee20000000800 */
[----:B------:R-:W-:-:S07]  /*152d0*/  F2FP.BF16.F32.PACK_AB R201, R2, R201 ;  /* 0x000000c902c9723e */ /* 0x000fce00000010ff */
[----:B------:R-:W4:Y:S01]  /*152e0*/  MUFU.EX2 R34, R77 ;  /* 0x0000004d00227308 */ /* 0x000f220000000800 */
[----:B0-----:R-:W-:-:S07]  /*152f0*/  FADD.FTZ R36, R14, R3 ;  /* 0x000000030e247221 */ /* 0x001fce0000010000 */
[----:B------:R-:W0:Y:S01]  /*15300*/  MUFU.EX2 R178, R178 ;  /* 0x000000b200b27308 */ /* 0x000e220000000800 */
[----:B------:R-:W-:-:S07]  /*15310*/  ISETP.GE.AND P2, PT, R150, 0x71, PT ;  /* 0x000000719600780c */ /* 0x000fce0003f46270 */
[----:B------:R-:W5:Y:S01]  /*15320*/  MUFU.EX2 R81, R81 ;  /* 0x0000005100517308 */ /* 0x000f620000000800 */
[----:B-1----:R-:W-:Y:S01]  /*15330*/  FADD.FTZ R38, R176, R7 ;  /* 0x00000007b0267221 */ /* 0x002fe20000010000 */
[----:B--2---:R-:W-:-:S06]  /*15340*/  FADD.FTZ R3, R73, R36 ;  /* 0x0000002449037221 */ /* 0x004fcc0000010000 */
[----:B------:R-:W1:Y:S08]  /*15350*/  MUFU.EX2 R95, R95 ;  /* 0x0000005f005f7308 */ /* 0x000e700000000800 */
[----:B------:R-:W2:Y:S01]  /*15360*/  MUFU.EX2 R2, R85 ;  /* 0x0000005500027308 */ /* 0x000ea20000000800 */
[----:B------:R-:W-:Y:S01]  /*15370*/  F2FP.BF16.F32.PACK_AB R203, R6, R203 ;  /* 0x000000cb06cb723e */ /* 0x000fe200000010ff */
[----:B---3--:R-:W-:Y:S01]  /*15380*/  FADD.FTZ R7, R93, R38 ;  /* 0x000000265d077221 */ /* 0x008fe20000010000 */
[----:B----4-:R-:W-:Y:S01]  /*15390*/  FADD.FTZ R6, R34, R3 ;  /* 0x0000000322067221 */ /* 0x010fe20000010000 */
[----:B------:R-:W-:Y:S02]  /*153a0*/  BSSY B0, `(.L_x_622) ;  /* 0x0000587000007945 */ /* 0x000fe40003800000 */
[----:B0-----:R-:W-:Y:S01]  /*153b0*/  FADD.FTZ R38, R178, R7 ;  /* 0x00000007b2267221 */ /* 0x001fe20000010000 */
[----:B-----5:R-:W-:Y:S01]  /*153c0*/  FADD.FTZ R3, R81, R6 ;  /* 0x0000000651037221 */ /* 0x020fe20000010000 */
[----:B------:R-:W-:Y:S01]  /*153d0*/  F2FP.BF16.F32.PACK_AB R200, R37, R200 ;  /* 0x000000c825c8723e */ /* 0x000fe200000010ff */
[--C-:B------:R-:W-:Y:S01]  /*153e0*/  IMAD.MOV.U32 R118, RZ, RZ, R119.reuse ;  /* 0x000000ffff767224 */ /* 0x100fe200078e0077 */
[----:B------:R-:W-:Y:S01]  /*153f0*/  F2FP.BF16.F32.PACK_AB R202, R53, R202 ;  /* 0x000000ca35ca723e */ /* 0x000fe200000010ff */
[----:B-1----:R-:W-:Y:S01]  /*15400*/  FADD.FTZ R7, R95, R38 ;  /* 0x000000265f077221 */ /* 0x002fe20000010000 */
[----:B------:R-:W-:Y:S01]  /*15410*/  F2FP.BF16.F32.PACK_AB R196, R57, R196 ;  /* 0x000000c439c4723e */ /* 0x000fe200000010ff */
[--C-:B------:R-:W-:Y:S01]  /*15420*/  IMAD.MOV.U32 R117, RZ, RZ, R119.reuse ;  /* 0x000000ffff757224 */ /* 0x100fe200078e0077 */
[----:B------:R-:W-:Y:S01]  /*15430*/  F2FP.BF16.F32.PACK_AB R198, R61, R198 ;  /* 0x000000c63dc6723e */ /* 0x000fe200000010ff */
[----:B------:R-:W-:Y:S01]  /*15440*/  IMAD.MOV.U32 R116, RZ, RZ, R119 ;  /* 0x000000ffff747224 */ /* 0x000fe200078e0077 */
[----:B------:R-:W-:Y:S01]  /*15450*/  F2FP.BF16.F32.PACK_AB R192, R65, R192 ;  /* 0x000000c041c0723e */ /* 0x000fe200000010ff */
[----:B--2---:R-:W-:Y:S01]  /*15460*/  FADD.FTZ R6, R2, R3 ;  /* 0x0000000302067221 */ /* 0x004fe20000010000 */
[----:B------:R-:W-:Y:S01]  /*15470*/  F2FP.BF16.F32.PACK_AB R194, R39, R194 ;  /* 0x000000c227c2723e */ /* 0x000fe200000010ff */
[----:B------:R-:W-:Y:S01]  /*15480*/  IMAD.MOV.U32 R3, RZ, RZ, 0x3f800000 ;  /* 0x3f800000ff037424 */ /* 0x000fe200078e00ff */
[----:B------:R-:W-:Y:S01]  /*15490*/  F2FP.BF16.F32.PACK_AB R188, R27, R188 ;  /* 0x000000bc1bbc723e */ /* 0x000fe200000010ff */
[--C-:B------:R-:W-:Y:S01]  /*154a0*/  IMAD.MOV.U32 R115, RZ, RZ, R119.reuse ;  /* 0x000000ffff737224 */ /* 0x100fe200078e0077 */
        /* <DEDUP_REMOVED lines=38> */
[-C--:B------:R-:W-:Y:S01]  /*15710*/  MOV R77, R119.reuse ;  /* 0x00000077004d7202 */ /* 0x080fe20000000f00 */
        /* <DEDUP_REMOVED lines=71> */
[----:B------:R-:W-:Y:S01]  /*15b90*/  IMAD.MOV.U32 R24, RZ, RZ, R119 ;  /* 0x000000ffff187224 */ /* 0x000fe200078e0077 */
[----:B------:R-:W-:Y:S06]  /*15ba0*/  @!P2 BRA `(.L_x_623) ;  /* 0x000000500018a947 */ /* 0x000fec0003800000 */
        /* <DEDUP_REMOVED lines=53> */
[----:B------:R-:W-:-:S07]  /*15f00*/  CS2R R24, SRZ ;  /* 0x0000000000187805 */ /* 0x000fce000001ff00 */
.L_x_634:
[----:B------:R-:W-:-:S05]  /*15f10*/  VIADD R0, R12, 0x1 ;  /* 0x000000010c007836 */ /* 0x000fca0000000000 */
[----:B------:R-:W-:-:S04]  /*15f20*/  ISETP.NE.AND P2, PT, R0, 0x2, PT ;  /* 0x000000020000780c */ /* 0x000fc80003f45270 */
[----:B------:R-:W-:Y:S02]  /*15f30*/  SEL R214, RZ, 0x1, P2 ;  /* 0x00000001ffd67807 */ /* 0x000fe40001000000 */
[----:B------:R-:W-:Y:S02]  /*15f40*/  SEL R212, R0, RZ, P2 ;  /* 0x000000ff00d47207 */ /* 0x000fe40001000000 */
[----:B------:R-:W-:Y:S01]  /*15f50*/  LOP3.LUT R214, R11, R214, RZ, 0x3c, !PT ;  /* 0x000000d60bd67212 */ /* 0x000fe200078e3cff */
[----:B------:R-:W-:Y:S06]  /*15f60*/  @!P0 BRA `(.L_x_624) ;  /* 0x0000000000048947 */ /* 0x000fec0003800000 */
[----:B------:R-:W-:Y:S01]  /*15f70*/  BPT.TRAP 0x1 ;  /* 0x000000040000795c */ /* 0x000fe20000300000 */
.L_x_624:
[----:B------:R-:W-:Y:S01]  /*15f80*/  IMAD R13, R212, 0x8, R18 ;  /* 0x00000008d40d7824 */ /* 0x000fe200078e0212 */
[----:B------:R-:W-:-:S04]  /*15f90*/  SHF.L.U32 R4, R214, 0x1f, RZ ;  /* 0x0000001fd6047819 */ /* 0x000fc800000006ff */
[----:B------:R0:W1:Y:S01]  /*15fa0*/  SYNCS.PHASECHK.TRANS64.TRYWAIT P2, [R13+URZ+0x36830], R4 ;  /* 0x036830040d0075a7 */ /* 0x000062000804017f */
[----:B------:R-:W-:Y:S05]  /*15fb0*/  @!P0 BRA `(.L_x_625) ;  /* 0x0000000000048947 */ /* 0x000fea0003800000 */
[----:B------:R-:W-:Y:S01]  /*15fc0*/  BPT.TRAP 0x1 ;  /* 0x000000040000795c */ /* 0x000fe20000300000 */
.L_x_625:
[----:B------:R-:W-:Y:S01]  /*15fd0*/  IMAD R0, R212, 0xa80, R216 ;  /* 0x00000a80d4007824 */ /* 0x000fe200078e02d8 */
[----:B------:R-:W-:Y:S03]  /*15fe0*/  BSSY B1, `(.L_x_626) ;  /* 0x0000006000017945 */ /* 0x000fe60003800000 */
[C---:B------:R-:W-:Y:S02]  /*15ff0*/  VIADD R20, R0.reuse, 0x80 ;  /* 0x0000008000147836 */ /* 0x040fe40000000000 */
[----:B------:R-:W-:Y:S01]  /*16000*/  VIADD R121, R0, 0x100 ;  /* 0x0000010000797836 */ /* 0x000fe20000000000 */
[----:B-1----:R-:W-:Y:S06]  /*16010*/  @P2 BRA `(.L_x_627) ;  /* 0x0000000000082947 */ /* 0x002fec0003800000 */
[----:B------:R-:W1:Y:S02]  /*16020*/  SYNCS.PHASECHK.TRANS64.TRYWAIT P2, [R13+URZ+0x36830], R4 ;  /* 0x036830040d0075a7 */ /* 0x000e64000804017f */
[----:B-1----:R-:W-:Y:S05]  /*16030*/  @!P2 BRA `(.L_x_628) ;  /* 0x000000e400bca947 */ /* 0x002fea0003800000 */
.L_x_627:
[----:B------:R-:W-:Y:S05]  /*16040*/  BSYNC B1 ;  /* 0x0000000000017941 */ /* 0x000fea0003800000 */
.L_x_626:
[----:B------:R-:W2:Y:S04]  /*16050*/  LDL.64 R14, [R1+0x48] ;  /* 0x00004800010e7983 */ /* 0x000ea80000100a00 */
[----:B------:R-:W3:Y:S01]  /*16060*/  LDL.64 R122, [R1+0x8] ;  /* 0x00000800017a7983 */ /* 0x000ee20000100a00 */
[----:B------:R-:W-:Y:S01]  /*16070*/  WARPGROUP.ARRIVE ;  /* 0x00000000000079c5 */ /* 0x000fe20000000000 */
[----:B------:R-:W-:Y:S01]  /*16080*/  IMAD.MOV.U32 R21, RZ, RZ, 0x40000040 ;  /* 0x40000040ff157424 */ /* 0x000fe200078e00ff */
[----:B------:R-:W-:-:S04]  /*16090*/  R2UR UR6, R20 ;  /* 0x00000000140672ca */ /* 0x000fc800000e0000 */
[C---:B------:R-:W-:Y:S01]  /*160a0*/  R2UR UR7, R21.reuse ;  /* 0x00000000150772ca */ /* 0x040fe200000e0000 */
[----:B------:R-:W-:Y:S01]  /*160b0*/  IMAD.MOV.U32 R20, RZ, RZ, R121 ;  /* 0x000000ffff147224 */ /* 0x000fe200078e0079 */
[----:B------:R-:W-:-:S04]  /*160c0*/  R2UR UR19, R21 ;  /* 0x00000000151372ca */ /* 0x000fc800000e0000 */
[----:B------:R-:W-:Y:S01]  /*160d0*/  R2UR UR18, R20 ;  /* 0x00000000141272ca */ /* 0x000fe200000e0000 */
[----:B------:R-:W-:Y:S02]  /*160e0*/  VIADD R120, R0, 0x200 ;  /* 0x0000020000787836 */ /* 0x000fe40000000000 */
[----:B------:R-:W-:-:S03]  /*160f0*/  IMAD.MOV.U32 R121, RZ, RZ, 0x40000040 ;  /* 0x40000040ff797424 */ /* 0x000fc600078e00ff */
[----:B------:R-:W-:Y:S02]  /*16100*/  R2UR UR14, R120 ;  /* 0x00000000780e72ca */ /* 0x000fe400000e0000 */
[----:B------:R-:W-:Y:S02]  /*16110*/  R2UR UR15, R121 ;  /* 0x00000000790f72ca */ /* 0x000fe400000e0000 */
[----:B--2---:R-:W-:Y:S01]  /*16120*/  R2UR UR42, R14 ;  /* 0x000000000e2a72ca */ /* 0x004fe200000e0000 */
[----:B------:R-:W-:Y:S01]  /*16130*/  IMAD.MOV.U32 R14, RZ, RZ, R0 ;  /* 0x000000ffff0e7224 */ /* 0x000fe200078e0000 */
[----:B------:R-:W-:Y:S01]  /*16140*/  R2UR UR43, R15 ;  /* 0x000000000f2b72ca */ /* 0x000fe200000e0000 */
[----:B------:R-:W-:Y:S01]  /*16150*/  IMAD.MOV.U32 R15, RZ, RZ, 0x40000040 ;  /* 0x40000040ff0f7424 */ /* 0x000fe200078e00ff */
[----:B---3--:R-:W-:Y:S02]  /*16160*/  R2UR UR28, R122 ;  /* 0x000000007a1c72ca */ /* 0x008fe400000e0000 */
[----:B------:R-:W-:-:S02]  /*16170*/  R2UR UR29, R123 ;  /* 0x000000007b1d72ca */ /* 0x000fc400000e0000 */
[----:B------:R-:W-:Y:S01]  /*16180*/  R2UR UR26, R14 ;  /* 0x000000000e1a72ca */ /* 0x000fe200000e0000 */
[----:B------:R-:W2:Y:S01]  /*16190*/  LDL.64 R122, [R1+0x40] ;  /* 0x00004000017a7983 */ /* 0x000ea20000100a00 */
[----:B------:R-:W-:-:S07]  /*161a0*/  R2UR UR27, R15 ;  /* 0x000000000f1b72ca */ /* 0x000fce00000e0000 */
[----:B------:R-:W-:Y:S02]  /*161b0*/  UMOV UR24, UR28 ;  /* 0x0000001c00187c82 */ /* 0x000fe40008000000 */
[----:B------:R-:W-:-:S04]  /*161c0*/  UMOV UR25, UR29 ;  /* 0x0000001d00197c82 */ /* 0x000fc80008000000 */
[----:B------:R-:W-:Y:S01]  /*161d0*/  HGMMA.64x16x16.F32.BF16 R168, gdesc[UR24], RZ, !UPT, gsb0 ;  /* 0x0020000018a879f0 */ /* 0x000fe2000c0018ff */
[----:B------:R-:W-:Y:S01]  /*161e0*/  UMOV UR4, UR28 ;  /* 0x0000001c00047c82 */ /* 0x000fe20008000000 */
[----:B------:R-:W-:Y:S01]  /*161f0*/  UMOV UR5, UR29 ;  /* 0x0000001d00057c82 */ /* 0x000fe20008000000 */
[----:B------:R-:W-:Y:S02]  /*16200*/  WARPGROUP.DEPBAR.LE gsb0, 0x0 ;  /* 0x00008000000079c5 */ /* 0x000fe40000010000 */
[----:B------:R-:W-:-:S06]  /*16210*/  WARPGROUP.ARRIVE ;  /* 0x00000000000079c5 */ /* 0x000fcc0000000000 */
[----:B------:R-:W-:Y:S01]  /*16220*/  HGMMA.64x16x16.F32.BF16 R160, gdesc[UR4], RZ, !UPT, gsb0 ;  /* 0x0020000004a079f0 */ /* 0x000fe2000c0018ff */
[----:B------:R-:W-:Y:S01]  /*16230*/  UMOV UR16, UR28 ;  /* 0x0000001c00107c82 */ /* 0x000fe20008000000 */
[----:B------:R-:W-:Y:S01]  /*16240*/  UMOV UR17, UR29 ;  /* 0x0000001d00117c82 */ /* 0x000fe20008000000 */
[----:B------:R-:W-:Y:S01]  /*16250*/  VIADD R14, R0, 0x180 ;  /* 0x00000180000e7836 */ /* 0x000fe20000000000 */
[----:B------:R-:W-:Y:S02]  /*16260*/  WARPGROUP.DEPBAR.LE gsb0, 0x0 ;  /* 0x00008000000079c5 */ /* 0x000fe40000010000 */
[----:B------:R-:W-:-:S06]  /*16270*/  WARPGROUP.ARRIVE ;  /* 0x00000000000079c5 */ /* 0x000fcc0000000000 */
[----:B------:R-:W-:Y:S01]  /*16280*/  HGMMA.64x16x16.F32.BF16 R152, gdesc[UR16], RZ, !UPT, gsb0 ;  /* 0x00200000109879f0 */ /* 0x000fe2000c0018ff */
[----:B------:R-:W-:Y:S02]  /*16290*/  R2UR UR22, R14 ;  /* 0x000000000e1672ca */ /* 0x000fe400000e0000 */
[----:B------:R-:W-:Y:S01]  /*162a0*/  R2UR UR23, R15 ;  /* 0x000000000f1772ca */ /* 0x000fe200000e0000 */
[----:B------:R-:W-:Y:S01]  /*162b0*/  UMOV UR20, UR28 ;  /* 0x0000001c00147c82 */ /* 0x000fe20008000000 */
[----:B------:R-:W-:Y:S01]  /*162c0*/  UMOV UR21, UR29 ;  /* 0x0000001d00157c82 */ /* 0x000fe20008000000 */
[----:B------:R-:W-:Y:S02]  /*162d0*/  WARPGROUP.DEPBAR.LE gsb0, 0x0 ;  /* 0x00008000000079c5 */ /* 0x000fe40000010000 */
[----:B------:R-:W-:-:S08]  /*162e0*/  WARPGROUP.ARRIVE ;  /* 0x00000000000079c5 */ /* 0x000fd00000000000 */
        /* <DEDUP_REMOVED lines=11> */
[----:B------:R-:W-:Y:S02]  /*163a0*/  VIADD R120, R0, 0x2 ;  /* 0x0000000200787836 */ /* 0x000fe40000000000 */
[----:B------:R-:W-:Y:S01]  /*163b0*/  IMAD.MOV.U32 R121, RZ, RZ, 0x40000040 ;  /* 0x40000040ff797424 */ /* 0x000fe200078e00ff */
[----:B------:R-:W-:Y:S02]  /*163c0*/  WARPGROUP.DEPBAR.LE gsb0, 0x0 ;  /* 0x00008000000079c5 */ /* 0x000fe40000010000 */
[----:B------:R-:W-:-:S06]  /*163d0*/  WARPGROUP.ARRIVE ;  /* 0x00000000000079c5 */ /* 0x000fcc0000000000 */
[----:B------:R-:W-:Y:S01]  /*163e0*/  HGMMA.64x16x16.F32.BF16 R128, gdesc[UR8], RZ, !UPT, gsb0 ;  /* 0x00200000088079f0 */ /* 0x000fe2000c0018ff */
[----:B------:R-:W-:Y:S01]  /*163f0*/  R2UR UR34, R120 ;  /* 0x00000000782272ca */ /* 0x000fe200000e0000 */
[C---:B------:R-:W-:Y:S01]  /*16400*/  VIADD R14, R0.reuse, 0x300 ;  /* 0x00000300000e7836 */ /* 0x040fe20000000000 */
[----:B------:R-:W-:Y:S01]  /*16410*/  R2UR UR35, R121 ;  /* 0x00000000792372ca */ /* 0x000fe200000e0000 */
[----:B------:R-:W-:Y:S02]  /*16420*/  VIADD R120, R0, 0x182 ;  /* 0x0000018200787836 */ /* 0x000fe40000000000 */
[----:B------:R-:W-:Y:S01]  /*16430*/  IMAD.MOV.U32 R121, RZ, RZ, 0x40000040 ;  /* 0x40000040ff797424 */ /* 0x000fe200078e00ff */
[----:B------:R-:W-:Y:S02]  /*16440*/  R2UR UR58, R14 ;  /* 0x000000000e3a72ca */ /* 0x000fe400000e0000 */
[----:B------:R-:W-:Y:S02]  /*16450*/  R2UR UR59, R15 ;  /* 0x000000000f3b72ca */ /* 0x000fe400000e0000 */
[----:B------:R-:W-:Y:S01]  /*16460*/  R2UR UR26, R120 ;  /* 0x00000000781a72ca */ /* 0x000fe200000e0000 */
[----:B------:R-:W-:Y:S01]  /*16470*/  VIADD R120, R0, 0x302 ;  /* 0x0000030200787836 */ /* 0x000fe20000000000 */
[----:B------:R-:W-:Y:S01]  /*16480*/  R2UR UR27, R121 ;  /* 0x00000000791b72ca */ /* 0x000fe200000e0000 */
[----:B------:R-:W-:Y:S01]  /*16490*/  IMAD.MOV.U32 R121, RZ, RZ, 0x40000040 ;  /* 0x40000040ff797424 */ /* 0x000fe200078e00ff */
[----:B--2---:R-:W-:-:S02]  /*164a0*/  R2UR UR38, R122 ;  /* 0x000000007a2672ca */ /* 0x004fc400000e0000 */
[----:B------:R-:W-:Y:S02]  /*164b0*/  R2UR UR46, R120 ;  /* 0x00000000782e72ca */ /* 0x000fe400000e0000 */
[----:B------:R-:W-:Y:S02]  /*164c0*/  R2UR UR47, R121 ;  /* 0x00000000792f72ca */ /* 0x000fe400000e0000 */
[----:B------:R-:W-:Y:S01]  /*164d0*/  R2UR UR39, R123 ;  /* 0x000000007b2772ca */ /* 0x000fe200000e0000 */
        /* <DEDUP_REMOVED lines=51> */
[----:B------:R-:W-:Y:S01]  /*16810*/  MOV R5, UR45 ;  /* 0x0000002d00057c02 */ /* 0x000fe20008000f00 */
[----:B------:R-:W-:Y:S01]  /*16820*/  UMOV UR45, UR43 ;  /* 0x0000002b002d7c82 */ /* 0x000fe20008000000 */
[----:B01----:R-:W-:Y:S01]  /*16830*/  MOV R4, UR44 ;  /* 0x0000002c00047c02 */ /* 0x003fe20008000f00 */
[----:B------:R-:W-:Y:S01]  /*16840*/  UMOV UR44, UR42 ;  /* 0x0000002a002c7c82 */ /* 0x000fe20008000000 */
[----:B------:R-:W-:Y:S02]  /*16850*/  WARPGROUP.DEPBAR.LE gsb0, 0x0 ;  /* 0x00008000000079c5 */ /* 0x000fe40000010000 */
[----:B------:R-:W-:-:S06]  /*16860*/  WARPGROUP.ARRIVE ;  /* 0x00000000000079c5 */ /* 0x000fcc0000000000 */
[----:B------:R-:W-:Y:S01]  /*16870*/  HGMMA.64x16x16.F32.BF16 R120, gdesc[UR44], R120, gsb0 ;  /* 0x002000002c7879f0 */ /* 0x000fe20008001878 */
[----:B------:R-:W-:Y:S02]  /*16880*/  VIADD R20, R0, 0x4 ;  /* 0x0000000400147836 */ /* 0x000fe40000000000 */
[----:B------:R-:W-:-:S03]  /*16890*/  IMAD.MOV.U32 R21, RZ, RZ, 0x40000040 ;  /* 0x40000040ff157424 */ /* 0x000fc600078e00ff */
[----:B------:R-:W-:Y:S02]  /*168a0*/  R2UR UR14, R20 ;  /* 0x00000000140e72ca */ /* 0x000fe400000e0000 */
[----:B------:R-:W-:Y:S01]  /*168b0*/  R2UR UR15, R21 ;  /* 0x00000000150f72ca */ /* 0x000fe200000e0000 */
[----:B------:R-:W-:Y:S01]  /*168c0*/  UMOV UR12, UR38 ;  /* 0x00000026000c7c82 */ /* 0x000fe20008000000 */
[----:B------:R-:W-:Y:S01]  /*168d0*/  UMOV UR13, UR39 ;  /* 0x00000027000d7c82 */ /* 0x000fe20008000000 */
[----:B------:R-:W-:Y:S01]  /*168e0*/  VIADD R14, R0, 0x84 ;  /* 0x00000084000e7836 */ /* 0x000fe20000000000 */
[----:B------:R-:W-:Y:S01]  /*168f0*/  UMOV UR8, UR38 ;  /* 0x0000002600087c82 */ /* 0x000fe20008000000 */
[----:B------:R-:W-:Y:S01]  /*16900*/  IMAD.MOV.U32 R15, RZ, RZ, 0x40000040 ;  /* 0x40000040ff0f7424 */ /* 0x000fe200078e00ff */
[----:B------:R-:W-:Y:S01]  /*16910*/  UMOV UR9, UR39 ;  /* 0x0000002700097c82 */ /* 0x000fe20008000000 */
[----:B------:R-:W2:Y:S01]  /*16920*/  LDL.64 R20, [R1+0x38] ;  /* 0x0000380001147983 */ /* 0x000ea20000100a00 */
[----:B------:R-:W-:-:S02]  /*16930*/  WARPGROUP.DEPBAR.LE gsb0, 0x0 ;  /* 0x00008000000079c5 */ /* 0x000fc40000010000 */
[----:B------:R-:W-:-:S06]  /*16940*/  WARPGROUP.ARRIVE ;  /* 0x00000000000079c5 */ /* 0x000fcc0000000000 */
[----:B------:R-:W-:Y:S01]  /*16950*/  HGMMA.64x16x16.F32.BF16 R168, gdesc[UR12], R168, gsb0 ;  /* 0x002000000ca879f0 */ /* 0x000fe200080018a8 */
[----:B------:R-:W-:Y:S02]  /*16960*/  R2UR UR10, R14 ;  /* 0x000000000e0a72ca */ /* 0x000fe400000e0000 */
[----:B------:R-:W-:Y:S01]  /*16970*/  R2UR UR11, R15 ;  /* 0x000000000f0b72ca */ /* 0x000fe200000e0000 */
[----:B------:R-:W-:Y:S01]  /*16980*/  VIADD R14, R0, 0x104 ;  /* 0x00000104000e7836 */ /* 0x000fe20000000000 */
[----:B------:R-:W-:Y:S02]  /*16990*/  WARPGROUP.DEPBAR.LE gsb0, 0x0 ;  /* 0x00008000000079c5 */ /* 0x000fe40000010000 */
[----:B------:R-:W-:-:S09]  /*169a0*/  WARPGROUP.ARRIVE ;  /* 0x00000000000079c5 */ /* 0x000fd20000000000 */
        /* <DEDUP_REMOVED lines=46> */
[----:B------:R-:W-:Y:S01]  /*16c90*/  IMAD.MOV.U32 R15, RZ, RZ, 0x40000040 ;  /* 0x40000040ff0f7424 */ /* 0x000fe200078e00ff */
[----:B--2---:R-:W-:Y:S02]  /*16ca0*/  R2UR UR42, R20 ;  /* 0x00000000142a72ca */ /* 0x004fe400000e0000 */
[----:B------:R-:W-:Y:S02]  /*16cb0*/  R2UR UR43, R21 ;  /* 0x00000000152b72ca */ /* 0x000fe400000e0000 */
[----:B------:R-:W-:Y:S01]  /*16cc0*/  R2UR UR22, R14 ;  /* 0x000000000e1672ca */ /* 0x000fe200000e0000 */
[----:B------:R-:W2:Y:S01]  /*16cd0*/  LDL.64 R20, [R1+0x30] ;  /* 0x0000300001147983 */ /* 0x000ea20000100a00 */
[----:B------:R-:W-:-:S07]  /*16ce0*/  R2UR UR23, R15 ;  /* 0x000000000f1772ca */ /* 0x000fce00000e0000 */
[----:B------:R-:W-:Y:S02]  /*16cf0*/  UMOV UR20, UR42 ;  /* 0x0000002a00147c82 */ /* 0x000fe40008000000 */
        /* <DEDUP_REMOVED lines=111> */
[----:B------:R-:W-:-:S09]  /*173f0*/  UMOV UR17, UR39 ;  /* 0x0000002700117c82 */ /* 0x000fd20008000000 */
        /* <DEDUP_REMOVED lines=84> */
[----:B------:R-:W-:Y:S02]  /*17940*/  R2UR UR22, R14 ;  /* 0x000000000e1672ca */ /* 0x000fe400000e0000 */
        /* <DEDUP_REMOVED lines=67> */
[----:B------:R-:W-:Y:S01]  /*17d80*/  R2UR UR45, R5 ;  /* 0x00000000052d72ca */ /* 0x000fe200000e0000 */
[----:B------:R-:W-:Y:S01]  /*17d90*/  IMAD.MOV.U32 R5, RZ, RZ, 0x40000040 ;  /* 0x40000040ff057424 */ /* 0x000fe200078e00ff */
[----:B------:R-:W-:Y:S01]  /*17da0*/  R2UR UR44, R4 ;  /* 0x00000000042c72ca */ /* 0x000fe200000e0000 */
[----:B------:R-:W-:-:S03]  /*17db0*/  VIADD R4, R0, 0x406 ;  /* 0x0000040600047836 */ /* 0x000fc60000000000 */
        /* <DEDUP_REMOVED lines=344> */
[----:B------:R-:W-:Y:S01]  /*19340*/  FMUL.FTZ R26, R26, R2 ;  /* 0x000000021a1a7220 */ /* 0x000fe20000410000 */
[----:B------:R-:W-:-:S02]  /*19350*/  WARPGROUP.DEPBAR.LE gsb0, 0x0 ;  /* 0x00008000000079c5 */ /* 0x000fc40000010000 */
        /* <DEDUP_REMOVED lines=49> */
.L_x_629:
[----:B------:R-:W-:Y:S01]  /*19670*/  SHF.L.U32 R0, R11, 0x1f, RZ ;  /* 0x0000001f0b007819 */ /* 0x000fe200000006ff */
[----:B------:R-:W-:-:S04]  /*19680*/  IMAD R11, R12, 0x8, R18 ;  /* 0x000000080c0b7824 */ /* 0x000fc800078e0212 */
[----:B------:R0:W1:Y:S01]  /*19690*/  SYNCS.PHASECHK.TRANS64.TRYWAIT P2, [R11+URZ+0x36850], R0 ;  /* 0x036850000b0075a7 */ /* 0x000062000804017f */
[----:B------:R-:W-:Y:S05]  /*196a0*/  @!P0 BRA `(.L_x_630) ;  /* 0x0000000000048947 */ /* 0x000fea0003800000 */
[----:B------:R-:W-:Y:S01]  /*196b0*/  BPT.TRAP 0x1 ;  /* 0x000000040000795c */ /* 0x000fe20000300000 */
.L_x_630:
[----:B------:R-:W-:Y:S04]  /*196c0*/  BSSY B1, `(.L_x_631) ;  /* 0x0000004000017945 */ /* 0x000fe80003800000 */
[----:B-1----:R-:W-:Y:S05]  /*196d0*/  @P2 BRA `(.L_x_632) ;  /* 0x0000000000082947 */ /* 0x002fea0003800000 */
[----:B------:R-:W1:Y:S02]  /*196e0*/  SYNCS.PHASECHK.TRANS64.TRYWAIT P2, [R11+URZ+0x36850], R0 ;  /* 0x036850000b0075a7 */ /* 0x000e64000804017f */
[----:B-1----:R-:W-:Y:S05]  /*196f0*/  @!P2 BRA `(.L_x_633) ;  /* 0x000000b00020a947 */ /* 0x002fea0003800000 */
.L_x_632:
[----:B------:R-:W-:Y:S05]  /*19700*/  BSYNC B1 ;  /* 0x0000000000017941 */ /* 0x000fea0003800000 */
.L_x_631:
[----:B01----:R-:W-:Y:S01]  /*19710*/  VIADD R0, R18, 0x400 ;  /* 0x0000040012007836 */ /* 0x003fe20000000000 */
[----:B------:R-:W-:Y:S01]  /*19720*/  WARPGROUP.ARRIVE ;  /* 0x00000000000079c5 */ /* 0x000fe20000000000 */
[----:B------:R-:W-:Y:S01]  /*19730*/  IMAD.MOV.U32 R15, RZ, RZ, 0x40000040 ;  /* 0x40000040ff0f7424 */ /* 0x000fe200078e00ff */
[----:B------:R-:W-:Y:S01]  /*19740*/  ULDC UR4, c[0x0][0x988] ;  /* 0x0002620000047ab9 */ /* 0x000fe20000000800 */
[----:B------:R-:W-:Y:S01]  /*19750*/  IMAD.MOV.U32 R3, RZ, RZ, 0x40000040 ;  /* 0x40000040ff037424 */ /* 0x000fe200078e00ff */
[----:B------:R-:W-:Y:S01]  /*19760*/  SHF.R.U32.HI R0, RZ, 0x4, R0 ;  /* 0x00000004ff007819 */ /* 0x000fe20000011600 */
[----:B------:R-:W-:Y:S01]  /*19770*/  IMAD.MOV.U32 R21, RZ, RZ, 0x40000040 ;  /* 0x40000040ff157424 */ /* 0x000fe200078e00ff */
[----:B------:R-:W-:Y:S01]  /*19780*/  R2UR UR7, R15 ;  /* 0x000000000f0772ca */ /* 0x000fe200000e0000 */
[----:B------:R-:W-:Y:S01]  /*19790*/  @!P1 VIADD R13, R13, 0x36840 ;  /* 0x000368400d0d9836 */ /* 0x000fe20000000000 */
[----:B------:R-:W-:Y:S01]  /*197a0*/  LOP3.LUT R0, R0, 0x3fff, RZ, 0xc0, !PT ;  /* 0x00003fff00007812 */ /* 0x000fe200078ec0ff */
[----:B------:R-:W-:Y:S01]  /*197b0*/  @!P1 VIADD R11, R11, 0x36860 ;  /* 0x000368600b0b9836 */ /* 0x000fe20000000000 */
[C---:B------:R-:W-:Y:S01]  /*197c0*/  ISETP.GT.AND P2, PT, R8.reuse, RZ, PT ;  /* 0x000000ff0800720c */ /* 0x040fe20003f44270 */
[----:B------:R-:W-:Y:S01]  /*197d0*/  VIADD R8, R8, 0xffffffff ;  /* 0xffffffff08087836 */ /* 0x000fe20000000000 */
[----:B------:R-:W-:-:S05]  /*197e0*/  LOP3.LUT R0, R0, 0x3800000, RZ, 0xfc, !PT ;  /* 0x0380000000007812 */ /* 0x000fca00078efcff */
[----:B------:R-:W-:Y:S01]  /*197f0*/  IMAD R14, R12, 0xa80, R0 ;  /* 0x00000a800c0e7824 */ /* 0x000fe200078e0200 */
[----:B------:R-:W-:-:S03]  /*19800*/  FMNMX.FTZ R0, R168, R10, !PT ;  /* 0x0000000aa8007209 */ /* 0x000fc60007810000 */
[C---:B------:R-:W-:Y:S01]  /*19810*/  VIADD R2, R14.reuse, 0x80 ;  /* 0x000000800e027836 */ /* 0x040fe20000000000 */
[C---:B------:R-:W-:Y:S01]  /*19820*/  R2UR UR6, R14.reuse ;  /* 0x000000000e0672ca */ /* 0x040fe200000e0000 */
[----:B------:R-:W-:Y:S01]  /*19830*/  VIADD R20, R14, 0x200 ;  /* 0x000002000e147836 */ /* 0x000fe20000000000 */
[----:B------:R-:W-:-:S04]  /*19840*/  FMNMX.FTZ R0, R169, R0, !PT ;  /* 0x00000000a9007209 */ /* 0x000fc80007810000 */
[----:B------:R-:W-:-:S04]  /*19850*/  FMNMX.FTZ R0, R172, R0, !PT ;  /* 0x00000000ac007209 */ /* 0x000fc80007810000 */
[----:B------:R-:W-:-:S03]  /*19860*/  FMNMX.FTZ R0, R173, R0, !PT ;  /* 0x00000000ad007209 */ /* 0x000fc60007810000 */
[----:B------:R-:W-:Y:S01]  /*19870*/  HGMMA.64x192x16.F32.BF16 R24, R200, gdesc[UR4].tnspB, R24, gsb0 ;  /* 0x42e00004c8187df0 */ /* 0x000fe20008001818 */
[----:B------:R-:W-:Y:S01]  /*19880*/  R2UR UR6, R2 ;  /* 0x00000000020672ca */ /* 0x000fe200000e0000 */
[----:B------:R-:W-:Y:S01]  /*19890*/  VIADD R2, R14, 0x100 ;  /* 0x000001000e027836 */ /* 0x000fe20000000000 */
[----:B------:R-:W-:Y:S01]  /*198a0*/  R2UR UR7, R3 ;  /* 0x00000000030772ca */ /* 0x000fe200000e0000 */
[----:B------:R-:W-:Y:S01]  /*198b0*/  IMAD.MOV.U32 R3, RZ, RZ, 0x40000040 ;  /* 0x40000040ff037424 */ /* 0x000fe200078e00ff */
        /* <DEDUP_REMOVED lines=25> */
[----:B------:R-:W-:-:S06]  /*19a50*/  WARPGROUP.ARRIVE ;  /* 0x00000000000079c5 */ /* 0x000fcc0000000000 */
        /* <DEDUP_REMOVED lines=8> */
[----:B------:R-:W-:Y:S02]  /*19ae0*/  R2UR UR6, R2 ;  /* 0x00000000020672ca */ /* 0x000fe400000e0000 */
[----:B------:R-:W-:Y:S01]  /*19af0*/  R2UR UR7, R3 ;  /* 0x00000000030772ca */ /* 0x000fe200000e0000 */
[----:B------:R-:W0:Y:S02]  /*19b00*/  SHFL.BFLY PT, R2, R0, 0x2, 0x1f ;  /* 0x0c401f0000027f89 */ /* 0x000e2400000e0000 */
[----:B0-----:R-:W-:Y:S01]  /*19b10*/  FMNMX.FTZ R2, R0, R2, !PT ;  /* 0x0000000200027209 */ /* 0x001fe20007810000 */
[----:B------:R-:W-:-:S04]  /*19b20*/  IMAD.U32 R0, RZ, RZ, UR4 ;  /* 0x00000004ff007e24 */ /* 0x000fc8000f8e00ff */
[----:B------:R-:W0:Y:S02]  /*19b30*/  SHFL.BFLY PT, R5, R2, 0x1, 0x1f ;  /* 0x0c201f0002057f89 */ /* 0x000e2400000e0000 */
[----:B0-----:R-:W-:Y:S02]  /*19b40*/  FMNMX.FTZ R5, R2, R5, !PT ;  /* 0x0000000502057209 */ /* 0x001fe40007810000 */
[----:B------:R-:W-:-:S03]  /*19b50*/  FMNMX.FTZ R2, R170, R9, !PT ;  /* 0x00000009aa027209 */ /* 0x000fc60007810000 */
[----:B------:R-:W-:Y:S01]  /*19b60*/  FMUL.FTZ R15, R5, R0 ;  /* 0x00000000050f7220 */ /* 0x000fe20000410000 */
[----:B------:R-:W-:Y:S01]  /*19b70*/  FMNMX.FTZ R2, R171, R2, !PT ;  /* 0x00000002ab027209 */ /* 0x000fe20007810000 */
[----:B------:R-:W-:Y:S02]  /*19b80*/  FADD.FTZ R3, -R5, R10 ;  /* 0x0000000a05037221 */ /* 0x000fe40000010100 */
[--C-:B------:R-:W-:Y:S01]  /*19b90*/  FFMA.FTZ R196, R160, R0, -R15.reuse ;  /* 0x00000000a0c47223 */ /* 0x100fe2000001080f */
[----:B------:R-:W-:Y:S01]  /*19ba0*/  FMNMX.FTZ R2, R174, R2, !PT ;  /* 0x00000002ae027209 */ /* 0x000fe20007810000 */
[-CC-:B------:R-:W-:Y:S01]  /*19bb0*/  FFMA.FTZ R200, R168, R0.reuse, -R15.reuse ;  /* 0x00000000a8c87223 */ /* 0x180fe2000001080f */
[-CC-:B------:R-:W-:Y:S01]  /*19bc0*/  FFMA.FTZ R160, R161, R0.reuse, -R15.reuse ;  /* 0x00000000a1a07223 */ /* 0x180fe2000001080f */
        /* <DEDUP_REMOVED lines=8> */
[----:B------:R-:W-:Y:S01]  /*19c50*/  FFMA.FTZ R12, R149, R0, -R15 ;  /* 0x00000000950c7223 */ /* 0x000fe2000001080f */
[----:B------:R-:W-:Y:S01]  /*19c60*/  FMNMX.FTZ R2, R163, R2, !PT ;  /* 0x00000002a3027209 */ /* 0x000fe20007810000 */
[----:B------:R-:W-:Y:S01]  /*19c70*/  FMUL.FTZ R3, R3, R0 ;  /* 0x0000000003037220 */ /* 0x000fe20000410000 */
[----:B------:R-:W-:Y:S02]  /*19c80*/  MUFU.EX2 R200, R200 ;  /* 0x000000c800c87308 */ /* 0x000fe40000000800 */
[----:B------:R-:W-:-:S04]  /*19c90*/  FMNMX.FTZ R2, R166, R2, !PT ;  /* 0x00000002a6027209 */ /* 0x000fc80007810000 */
[----:B------:R-:W-:Y:S02]  /*19ca0*/  FMNMX.FTZ R2, R167, R2, !PT ;  /* 0x00000002a7027209 */ /* 0x000fe40007810000 */
[----:B------:R-:W0:Y:S02]  /*19cb0*/  MUFU.EX2 R3, R3 ;  /* 0x0000000300037308 */ /* 0x000e240000000800 */
[----:B------:R-:W-:-:S04]  /*19cc0*/  FMNMX.FTZ R2, R154, R2, !PT ;  /* 0x000000029a027209 */ /* 0x000fc80007810000 */
[----:B------:R-:W-:Y:S02]  /*19cd0*/  FMNMX.FTZ R2, R155, R2, !PT ;  /* 0x000000029b027209 */ /* 0x000fe40007810000 */
[----:B------:R-:W1:Y:S02]  /*19ce0*/  MUFU.EX2 R10, R10 ;  /* 0x0000000a000a7308 */ /* 0x000e640000000800 */
[----:B------:R-:W-:-:S04]  /*19cf0*/  FMNMX.FTZ R2, R158, R2, !PT ;  /* 0x000000029e027209 */ /* 0x000fc80007810000 */
[----:B------:R-:W-:Y:S02]  /*19d00*/  FMNMX.FTZ R2, R159, R2, !PT ;  /* 0x000000029f027209 */ /* 0x000fe40007810000 */
[----:B------:R-:W2:Y:S01]  /*19d10*/  MUFU.EX2 R202, R202 ;  /* 0x000000ca00ca7308 */ /* 0x000ea20000000800 */
[----:B0-----:R-:W-:Y:S01]  /*19d20*/  FFMA.FTZ R7, R3, R7, R200 ;  /* 0x0000000703077223 */ /* 0x001fe200000100c8 */
[----:B------:R-:W-:-:S04]  /*19d30*/  FMNMX.FTZ R2, R146, R2, !PT ;  /* 0x0000000292027209 */ /* 0x000fc80007810000 */
[----:B------:R-:W-:Y:S02]  /*19d40*/  FMNMX.FTZ R2, R147, R2, !PT ;  /* 0x0000000293027209 */ /* 0x000fe40007810000 */
[----:B------:R-:W0:Y:S01]  /*19d50*/  MUFU.EX2 R168, R168 ;  /* 0x000000a800a87308 */ /* 0x000e220000000800 */
[----:B-1----:R-:W-:Y:S01]  /*19d60*/  FADD.FTZ R7, R10, R7 ;  /* 0x000000070a077221 */ /* 0x002fe20000010000 */
[----:B------:R-:W-:Y:S02]  /*19d70*/  FMNMX.FTZ R2, R150, R2, !PT ;  /* 0x0000000296027209 */ /* 0x000fe40007810000 */
[----:B------:R-:W-:Y:S02]  /*19d80*/  F2FP.BF16.F32.PACK_AB R200, R10, R200 ;  /* 0x000000c80ac8723e */ /* 0x000fe400000010ff */
[----:B------:R-:W-:Y:S02]  /*19d90*/  FMNMX.FTZ R2, R151, R2, !PT ;  /* 0x0000000297027209 */ /* 0x000fe40007810000 */
[----:B------:R-:W-:Y:S01]  /*19da0*/  MUFU.EX2 R196, R196 ;  /* 0x000000c400c47308 */ /* 0x000fe20000000800 */
[----:B--2---:R-:W-:Y:S01]  /*19db0*/  FADD.FTZ R7, R202, R7 ;  /* 0x00000007ca077221 */ /* 0x004fe20000010000 */
[----:B------:R-:W-:-:S04]  /*19dc0*/  FMNMX.FTZ R2, R138, R2, !PT ;  /* 0x000000028a027209 */ /* 0x000fc80007810000 */
[----:B------:R-:W-:Y:S02]  /*19dd0*/  FMNMX.FTZ R2, R139, R2, !PT ;  /* 0x000000028b027209 */ /* 0x000fe40007810000 */
[----:B------:R-:W-:Y:S01]  /*19de0*/  MUFU.EX2 R160, R160 ;  /* 0x000000a000a07308 */ /* 0x000fe20000000800 */
[----:B0-----:R-:W-:Y:S01]  /*19df0*/  FADD.FTZ R7, R168, R7 ;  /* 0x00000007a8077221 */ /* 0x001fe20000010000 */
[----:B------:R-:W-:Y:S02]  /*19e00*/  FMNMX.FTZ R2, R142, R2, !PT ;  /* 0x000000028e027209 */ /* 0x000fe40007810000 */
[----:B------:R-:W-:Y:S02]  /*19e10*/  F2FP.BF16.F32.PACK_AB R202, R168, R202 ;  /* 0x000000caa8ca723e */ /* 0x000fe400000010ff */
[----:B------:R-:W-:Y:S02]  /*19e20*/  FMNMX.FTZ R2, R143, R2, !PT ;  /* 0x000000028f027209 */ /* 0x000fe40007810000 */
[----:B------:R-:W-:Y:S02]  /*19e30*/  MUFU.EX2 R198, R198 ;  /* 0x000000c600c67308 */ /* 0x000fe40000000800 */
[----:B------:R-:W-:-:S04]  /*19e40*/  FMNMX.FTZ R2, R130, R2, !PT ;  /* 0x0000000282027209 */ /* 0x000fc80007810000 */
        /* <DEDUP_REMOVED lines=9> */
[----:B------:R-:W-:-:S05]  /*19ee0*/  FMNMX.FTZ R2, R127, R2, !PT ;  /* 0x000000027f027209 */ /* 0x000fca0007810000 */
[----:B------:R-:W0:Y:S02]  /*19ef0*/  SHFL.BFLY PT, R4, R2, 0x2, 0x1f ;  /* 0x0c401f0002047f89 */ /* 0x000e2400000e0000 */
[----:B0-----:R-:W-:-:S05]  /*19f00*/  FMNMX.FTZ R4, R2, R4, !PT ;  /* 0x0000000402047209 */ /* 0x001fca0007810000 */
[----:B------:R-:W0:Y:S01]  /*19f10*/  SHFL.BFLY PT, R2, R4, 0x1, 0x1f ;  /* 0x0c201f0004027f89 */ /* 0x000e2200000e0000 */
[----:B------:R-:W-:Y:S02]  /*19f20*/  WARPGROUP.DEPBAR.LE gsb0, 0x0 ;  /* 0x00008000000079c5 */ /* 0x000fe40000010000 */
[----:B------:R-:W-:Y:S01]  /*19f30*/  WARPGROUP.ARRIVE ;  /* 0x00000000000079c5 */ /* 0x000fe20000000000 */
[-CC-:B------:R-:W-:Y:S01]  /*19f40*/  FFMA.FTZ R192, R152, R0.reuse, -R15.reuse ;  /* 0x0000000098c07223 */ /* 0x180fe2000001080f */
[-CC-:B------:R-:W-:Y:S01]  /*19f50*/  FFMA.FTZ R194, R156, R0.reuse, -R15.reuse ;  /* 0x000000009cc27223 */ /* 0x180fe2000001080f */
[----:B------:R-:W-:-:S03]  /*19f60*/  FFMA.FTZ R152, R157, R0, -R15 ;  /* 0x000000009d987223 */ /* 0x000fc6000001080f */
[----:B------:R-:W-:Y:S01]  /*19f70*/  HGMMA.64x192x16.F32.BF16 R24, R188, gdesc[UR4].tnspB, R24, gsb0 ;  /* 0x42e00004bc187df0 */ /* 0x000fe20008001818 */
[----:B------:R-:W-:Y:S01]  /*19f80*/  R2UR UR6, R20 ;  /* 0x00000000140672ca */ /* 0x000fe200000e0000 */
[C---:B------:R-:W-:Y:S01]  /*19f90*/  VIADD R20, R14.reuse, 0x280 ;  /* 0x000002800e147836 */ /* 0x040fe20000000000 */
[----:B------:R-:W-:Y:S01]  /*19fa0*/  R2UR UR7, R21 ;  /* 0x00000000150772ca */ /* 0x000fe200000e0000 */
[----:B------:R-:W-:Y:S01]  /*19fb0*/  IMAD.MOV.U32 R21, RZ, RZ, 0x40000040 ;  /* 0x40000040ff157424 */ /* 0x000fe200078e00ff */
[----:B------:R-:W-:Y:S01]  /*19fc0*/  MUFU.EX2 R192, R192 ;  /* 0x000000c000c07308 */ /* 0x000fe20000000800 */
[----:B------:R-:W-:Y:S01]  /*19fd0*/  VIADD R14, R14, 0x300 ;  /* 0x000003000e0e7836 */ /* 0x000fe20000000000 */
[----:B0-----:R-:W-:-:S06]  /*19fe0*/  FMNMX.FTZ R4, R4, R2, !PT ;  /* 0x0000000204047209 */ /* 0x001fcc0007810000 */
[----:B------:R-:W-:Y:S08]  /*19ff0*/  MUFU.EX2 R194, R194 ;  /* 0x000000c200c27308 */ /* 0x000ff00000000800 */
[----:B------:R-:W-:Y:S01]  /*1a000*/  MUFU.EX2 R152, R152 ;  /* 0x0000009800987308 */ /* 0x000fe20000000800 */
[----:B------:R-:W-:Y:S02]  /*1a010*/  WARPGROUP.DEPBAR.LE gsb0, 0x0 ;  /* 0x00008000000079c5 */ /* 0x000fe40000010000 */
[----:B------:R-:W-:Y:S01]  /*1a020*/  WARPGROUP.ARRIVE ;  /* 0x00000000000079c5 */ /* 0x000fe20000000000 */
[-CC-:B------:R-:W-:Y:S01]  /*1a030*/  FFMA.FTZ R188, R144, R0.reuse, -R15.reuse ;  /* 0x0000000090bc7223 */ /* 0x180fe2000001080f */
[-CC-:B------:R-:W-:Y:S01]  /*1a040*/  FFMA.FTZ R144, R145, R0.reuse, -R15.reuse ;  /* 0x0000000091907223 */ /* 0x180fe2000001080f */
[----:B------:R-:W-:-:S03]  /*1a050*/  FFMA.FTZ R190, R148, R0, -R15 ;  /* 0x0000000094be7223 */ /* 0x000fc6000001080f */
[----:B------:R-:W-:Y:S01]  /*1a060*/  HGMMA.64x192x16.F32.BF16 R24, R184, gdesc[UR4].tnspB, R24, gsb0 ;  /* 0x42e00004b8187df0 */ /* 0x000fe20008001818 */
[----:B------:R-:W-:Y:S01]  /*1a070*/  R2UR UR6, R20 ;  /* 0x00000000140672ca */ /* 0x000fe200000e0000 */
[-CC-:B------:R-:W-:Y:S01]  /*1a080*/  FFMA.FTZ R20, R141, R0.reuse, -R15.reuse ;  /* 0x000000008d147223 */ /* 0x180fe2000001080f */
[----:B------:R-:W-:Y:S01]  /*1a090*/  R2UR UR7, R21 ;  /* 0x00000000150772ca */ /* 0x000fe200000e0000 */
[-CC-:B------:R-:W-:Y:S01]  /*1a0a0*/  FFMA.FTZ R21, R120, R0.reuse, -R15.reuse ;  /* 0x0000000078157223 */ /* 0x180fe2000001080f */
[-CC-:B------:R-:W-:Y:S01]  /*1a0b0*/  FFMA.FTZ R120, R121, R0.reuse, -R15.reuse ;  /* 0x0000000079787223 */ /* 0x180fe2000001080f */
[----:B------:R-:W-:Y:S01]  /*1a0c0*/  FFMA.FTZ R121, R124, R0, -R15 ;  /* 0x000000007c797223 */ /* 0x000fe2000001080f */
        /* <DEDUP_REMOVED lines=10> */
[-CC-:B------:R-:W-:Y:S01]  /*1a170*/  FFMA.FTZ R136, R137, R0.reuse, -R15.reuse ;  /* 0x0000000089887223 */ /* 0x180fe2000001080f */
[----:B------:R-:W-:-:S03]  /*1a180*/  FFMA.FTZ R186, R140, R0, -R15 ;  /* 0x000000008cba7223 */ /* 0x000fc6000001080f */
[----:B------:R-:W-:Y:S01]  /*1a190*/  HGMMA.64x192x16.F32.BF16 R24, R180, gdesc[UR4].tnspB, R24, gsb0 ;  /* 0x42e00004b4187df0 */ /* 0x000fe20008001818 */
[----:B------:R-:W-:Y:S01]  /*1a1a0*/  R2UR UR6, R14 ;  /* 0x000000000e0672ca */ /* 0x000fe200000e0000 */
[----:B------:R-:W-:Y:S08]  /*1a1b0*/  MUFU.EX2 R184, R184 ;  /* 0x000000b800b87308 */ /* 0x000ff00000000800 */
[----:B------:R-:W-:Y:S08]  /*1a1c0*/  MUFU.EX2 R136, R136 ;  /* 0x0000008800887308 */ /* 0x000ff00000000800 */
[----:B------:R-:W-:Y:S01]  /*1a1d0*/  MUFU.EX2 R186, R186 ;  /* 0x000000ba00ba7308 */ /* 0x000fe20000000800 */
[----:B------:R-:W-:-:S02]  /*1a1e0*/  WARPGROUP.DEPBAR.LE gsb0, 0x0 ;  /* 0x00008000000079c5 */ /* 0x000fc40000010000 */
[-CC-:B------:R-:W-:Y:S01]  /*1a1f0*/  FFMA.FTZ R180, R128, R0.reuse, -R15.reuse ;  /* 0x0000000080b47223 */ /* 0x180fe2000001080f */
[-CC-:B------:R-:W-:Y:S01]  /*1a200*/  FFMA.FTZ R128, R129, R0.reuse, -R15.reuse ;  /* 0x0000000081807223 */ /* 0x180fe2000001080f */
[-CC-:B------:R-:W-:Y:S01]  /*1a210*/  FFMA.FTZ R182, R132, R0.reuse, -R15.reuse ;  /* 0x0000000084b67223 */ /* 0x180fe2000001080f */
[-CC-:B------:R-:W-:Y:S01]  /*1a220*/  FFMA.FTZ R129, R133, R0.reuse, -R15.reuse ;  /* 0x0000000085817223 */ /* 0x180fe2000001080f */
[-C--:B------:R-:W-:Y:S01]  /*1a230*/  FFMA.FTZ R132, R125, R0.reuse, -R15 ;  /* 0x000000007d847223 */ /* 0x080fe2000001080f */
[C---:B------:R-:W-:Y:S01]  /*1a240*/  FADD.FTZ R15, -R4.reuse, R9 ;  /* 0x00000009040f7221 */ /* 0x040fe20000010100 */
[----:B------:R-:W-:Y:S01]  /*1a250*/  WARPGROUP.ARRIVE ;  /* 0x00000000000079c5 */ /* 0x000fe20000000000 */
[-C--:B------:R-:W-:Y:S01]  /*1a260*/  FMUL.FTZ R125, R4, R0.reuse ;  /* 0x00000000047d7220 */ /* 0x080fe20000410000 */
[----:B------:R0:W1:Y:S01]  /*1a270*/  MUFU.EX2 R9, R132 ;  /* 0x0000008400097308 */ /* 0x0000620000000800 */
[-C--:B------:R-:W-:Y:S02]  /*1a280*/  FMUL.FTZ R15, R15, R0.reuse ;  /* 0x000000000f0f7220 */ /* 0x080fe40000410000 */
        /* <DEDUP_REMOVED lines=11> */
[-CC-:B0-----:R-:W-:Y:S01]  /*1a340*/  FFMA.FTZ R132, R155, R0.reuse, -R125.reuse ;  /* 0x000000009b847223 */ /* 0x181fe2000001087d */
[----:B------:R-:W-:Y:S01]  /*1a350*/  FFMA.FTZ R195, R158, R0, -R125 ;  /* 0x000000009ec37223 */ /* 0x000fe2000001087d */
[----:B------:R-:W-:Y:S01]  /*1a360*/  MUFU.EX2 R201, R201 ;  /* 0x000000c900c97308 */ /* 0x000fe20000000800 */
[----:B--2---:R-:W-:-:S02]  /*1a370*/  IMAD.MOV.U32 R15, RZ, RZ, 0x40000040 ;  /* 0x40000040ff0f7424 */ /* 0x004fc400078e00ff */
[-CC-:B------:R-:W-:Y:S01]  /*1a380*/  FFMA.FTZ R137, R159, R0.reuse, -R125.reuse ;  /* 0x000000009f897223 */ /* 0x180fe2000001087d */
[-CC-:B------:R-:W-:Y:S01]  /*1a390*/  FFMA.FTZ R181, R130, R0.reuse, -R125.reuse ;  /* 0x0000000082b57223 */ /* 0x180fe2000001087d */
[-CC-:B------:R-:W-:Y:S01]  /*1a3a0*/  FFMA.FTZ R189, R146, R0.reuse, -R125.reuse ;  /* 0x0000000092bd7223 */ /* 0x180fe2000001087d */
[-CC-:B------:R-:W-:Y:S01]  /*1a3b0*/  FFMA.FTZ R14, R147, R0.reuse, -R125.reuse ;  /* 0x00000000930e7223 */ /* 0x180fe2000001087d */
[----:B------:R-:W-:Y:S01]  /*1a3c0*/  R2UR UR7, R15 ;  /* 0x000000000f0772ca */ /* 0x000fe200000e0000 */
[-C--:B------:R-:W-:Y:S01]  /*1a3d0*/  FFMA.FTZ R191, R150, R0.reuse, -R125 ;  /* 0x0000000096bf7223 */ /* 0x080fe2000001087d */
[----:B------:R-:W-:Y:S01]  /*1a3e0*/  MUFU.EX2 R124, R124 ;  /* 0x0000007c007c7308 */ /* 0x000fe20000000800 */
[----:B------:R-:W-:Y:S01]  /*1a3f0*/  @!P1 PRMT R15, RZ, 0x654, R13 ;  /* 0x00000654ff0f9816 */ /* 0x000fe2000000000d */
[-CC-:B------:R-:W-:Y:S01]  /*1a400*/  FFMA.FTZ R151, R151, R0.reuse, -R125.reuse ;  /* 0x0000000097977223 */ /* 0x180fe2000001087d */
[-CC-:B------:R-:W-:Y:S01]  /*1a410*/  FFMA.FTZ R187, R142, R0.reuse, -R125.reuse ;  /* 0x000000008ebb7223 */ /* 0x180fe2000001087d */
[-CC-:B------:R-:W-:Y:S01]  /*1a420*/  FFMA.FTZ R131, R131, R0.reuse, -R125.reuse ;  /* 0x0000000083837223 */ /* 0x180fe2000001087d */
[-CC-:B------:R-:W-:Y:S01]  /*1a430*/  FFMA.FTZ R183, R134, R0.reuse, -R125.reuse ;  /* 0x0000000086b77223 */ /* 0x180fe2000001087d */
[-CC-:B------:R-:W-:Y:S01]  /*1a440*/  FFMA.FTZ R135, R135, R0.reuse, -R125.reuse ;  /* 0x0000000087877223 */ /* 0x180fe2000001087d */
[-CC-:B------:R-:W-:Y:S01]  /*1a450*/  FFMA.FTZ R122, R122, R0.reuse, -R125.reuse ;  /* 0x000000007a7a7223 */ /* 0x180fe2000001087d */
[----:B------:R-:W-:Y:S01]  /*1a460*/  MUFU.EX2 R203, R203 ;  /* 0x000000cb00cb7308 */ /* 0x000fe20000000800 */
[-CC-:B------:R-:W-:Y:S01]  /*1a470*/  FFMA.FTZ R123, R123, R0.reuse, -R125.reuse ;  /* 0x000000007b7b7223 */ /* 0x180fe2000001087d */
[----:B------:R-:W-:Y:S01]  /*1a480*/  FFMA.FTZ R126, R126, R0, -R125 ;  /* 0x000000007e7e7223 */ /* 0x000fe2000001087d */
[----:B------:R-:W-:Y:S05]  /*1a490*/  HGMMA.64x192x16.F32.BF16 R24, R176, gdesc[UR4].tnspB, R24, gsb0 ;  /* 0x42e00004b0187df0 */ /* 0x000fea0008001818 */
        /* <DEDUP_REMOVED lines=23> */
[----:B------:R-:W0:Y:S01]  /*1a610*/  MUFU.EX2 R123, R123 ;  /* 0x0000007b007b7308 */ /* 0x000e220000000800 */
[----:B------:R-:W-:-:S02]  /*1a620*/  WARPGROUP.DEPBAR.LE gsb0, 0x0 ;  /* 0x00008000000079c5 */ /* 0x000fc40000010000 */
[----:B------:R2:W-:Y:S05]  /*1a630*/  @!P1 SYNCS.ARRIVE.TRANS64.RED.A1T0 RZ, [R15+URZ], RZ ;  /* 0x000000ff0fff99a7 */ /* 0x0005ea000810043f */
[----:B------:R-:W-:Y:S01]  /*1a640*/  MUFU.EX2 R179, R126 ;  /* 0x0000007e00b37308 */ /* 0x000fe20000000800 */
[----:B-1----:R-:W-:Y:S02]  /*1a650*/  F2FP.BF16.F32.PACK_AB R178, R9, R121 ;  /* 0x0000007909b2723e */ /* 0x002fe400000010ff */
[----:B------:R-:W-:Y:S02]  /*1a660*/  F2FP.BF16.F32.PACK_AB R176, R120, R21 ;  /* 0x0000001578b0723e */ /* 0x000fe400000010ff */
[----:B0-----:R-:W-:Y:S01]  /*1a670*/  F2FP.BF16.F32.PACK_AB R177, R123, R122 ;  /* 0x0000007a7bb1723e */ /* 0x001fe200000010ff */
[----:B--2---:R-:W-:Y:S01]  /*1a680*/  FFMA.FTZ R15, R2, R6, R201 ;  /* 0x00000006020f7223 */ /* 0x004fe200000100c9 */
[----:B------:R-:W-:Y:S01]  /*1a690*/  FFMA.FTZ R6, R139, R0, -R125 ;  /* 0x000000008b067223 */ /* 0x000fe2000001087d */
[----:B------:R-:W-:-:S02]  /*1a6a0*/  F2FP.BF16.F32.PACK_AB R201, R124, R201 ;  /* 0x000000c97cc9723e */ /* 0x000fc400000010ff */
[----:B------:R-:W-:Y:S01]  /*1a6b0*/  FADD.FTZ R138, R124, R15 ;  /* 0x0000000f7c8a7221 */ /* 0x000fe20000010000 */
[----:B------:R-:W-:Y:S02]  /*1a6c0*/  @!P1 PRMT R15, RZ, 0x654, R11 ;  /* 0x00000654ff0f9816 */ /* 0x000fe4000000000b */
[----:B------:R-:W0:Y:S01]  /*1a6d0*/  MUFU.EX2 R6, R6 ;  /* 0x0000000600067308 */ /* 0x000e220000000800 */
[----:B------:R-:W-:Y:S01]  /*1a6e0*/  FADD.FTZ R11, R203, R138 ;  /* 0x0000008acb0b7221 */ /* 0x000fe20000010000 */
[----:B------:R1:W-:Y:S01]  /*1a6f0*/  @!P1 SYNCS.ARRIVE.TRANS64.RED.A1T0 RZ, [R15+URZ], RZ ;  /* 0x000000ff0fff99a7 */ /* 0x0003e2000810043f */
[C---:B------:R-:W-:Y:S02]  /*1a700*/  F2FP.BF16.F32.PACK_AB R203, R140.reuse, R203 ;  /* 0x000000cb8ccb723e */ /* 0x040fe400000010ff */
[----:B------:R-:W-:Y:S01]  /*1a710*/  FADD.FTZ R138, R140, R11 ;  /* 0x0000000b8c8a7221 */ /* 0x000fe20000010000 */
[----:B------:R-:W-:Y:S01]  /*1a720*/  FADD.FTZ R11, R196, R7 ;  /* 0x00000007c40b7221 */ /* 0x000fe20000010000 */
[-CC-:B------:R-:W-:Y:S01]  /*1a730*/  FFMA.FTZ R7, R143, R0.reuse, -R125.reuse ;  /* 0x000000008f077223 */ /* 0x180fe2000001087d */
[----:B------:R-:W-:Y:S01]  /*1a740*/  FFMA.FTZ R125, R127, R0, -R125 ;  /* 0x000000007f7d7223 */ /* 0x000fe2000001087d */
[----:B------:R-:W-:Y:S01]  /*1a750*/  FADD.FTZ R138, R197, R138 ;  /* 0x0000008ac58a7221 */ /* 0x000fe20000010000 */
[C---:B------:R-:W-:Y:S01]  /*1a760*/  FADD.FTZ R11, R160.reuse, R11 ;  /* 0x0000000ba00b7221 */ /* 0x040fe20000010000 */
[----:B------:R-:W-:-:S02]  /*1a770*/  F2FP.BF16.F32.PACK_AB R196, R160, R196 ;  /* 0x000000c4a0c4723e */ /* 0x000fc400000010ff */
[C---:B------:R-:W-:Y:S01]  /*1a780*/  FADD.FTZ R138, R133.reuse, R138 ;  /* 0x0000008a858a7221 */ /* 0x040fe20000010000 */
[----:B------:R-:W-:Y:S01]  /*1a790*/  FADD.FTZ R130, R198, R11 ;  /* 0x0000000bc6827221 */ /* 0x000fe20000010000 */
[----:B------:R-:W2:Y:S01]  /*1a7a0*/  MUFU.EX2 R7, R7 ;  /* 0x0000000700077308 */ /* 0x000ea20000000800 */
[----:B------:R-:W-:Y:S01]  /*1a7b0*/  F2FP.BF16.F32.PACK_AB R197, R133, R197 ;  /* 0x000000c585c5723e */ /* 0x000fe200000010ff */
[----:B------:R-:W-:Y:S01]  /*1a7c0*/  FADD.FTZ R138, R199, R138 ;  /* 0x0000008ac78a7221 */ /* 0x000fe20000010000 */
[C---:B------:R-:W-:Y:S01]  /*1a7d0*/  FADD.FTZ R11, R161.reuse, R130 ;  /* 0x00000082a10b7221 */ /* 0x040fe20000010000 */
[----:B------:R-:W-:Y:S02]  /*1a7e0*/  F2FP.BF16.F32.PACK_AB R198, R161, R198 ;  /* 0x000000c6a1c6723e */ /* 0x000fe400000010ff */
[C---:B------:R-:W-:Y:S01]  /*1a7f0*/  FADD.FTZ R138, R141.reuse, R138 ;  /* 0x0000008a8d8a7221 */ /* 0x040fe20000010000 */
[----:B------:R-:W-:Y:S01]  /*1a800*/  FADD.FTZ R130, R192, R11 ;  /* 0x0000000bc0827221 */ /* 0x000fe20000010000 */
[----:B------:R-:W-:Y:S01]  /*1a810*/  MUFU.EX2 R125, R125 ;  /* 0x0000007d007d7308 */ /* 0x000fe20000000800 */
[----:B------:R-:W-:Y:S01]  /*1a820*/  F2FP.BF16.F32.PACK_AB R199, R141, R199 ;  /* 0x000000c78dc7723e */ /* 0x000fe200000010ff */
[----:B------:R-:W-:Y:S01]  /*1a830*/  FADD.FTZ R11, R193, R138 ;  /* 0x0000008ac10b7221 */ /* 0x000fe20000010000 */
[C---:B-1----:R-:W-:Y:S01]  /*1a840*/  FADD.FTZ R15, R153.reuse, R130 ;  /* 0x00000082990f7221 */ /* 0x042fe20000010000 */
[----:B------:R-:W-:-:S02]  /*1a850*/  F2FP.BF16.F32.PACK_AB R192, R153, R192 ;  /* 0x000000c099c0723e */ /* 0x000fc400000010ff */
[----:B------:R-:W-:Y:S01]  /*1a860*/  FADD.FTZ R130, R132, R11 ;  /* 0x0000000b84827221 */ /* 0x000fe20000010000 */
[----:B------:R-:W-:Y:S01]  /*1a870*/  FADD.FTZ R15, R194, R15 ;  /* 0x0000000fc20f7221 */ /* 0x000fe20000010000 */
[----:B------:R-:W-:Y:S02]  /*1a880*/  F2FP.BF16.F32.PACK_AB R193, R132, R193 ;  /* 0x000000c184c1723e */ /* 0x000fe400000010ff */
[----:B------:R-:W-:Y:S01]  /*1a890*/  FADD.FTZ R130, R195, R130 ;  /* 0x00000082c3827221 */ /* 0x000fe20000010000 */
[C---:B------:R-:W-:Y:S01]  /*1a8a0*/  FADD.FTZ R15, R152.reuse, R15 ;  /* 0x0000000f980f7221 */ /* 0x040fe20000010000 */
[----:B------:R-:W-:Y:S02]  /*1a8b0*/  F2FP.BF16.F32.PACK_AB R194, R152, R194 ;  /* 0x000000c298c2723e */ /* 0x000fe400000010ff */
[C---:B------:R-:W-:Y:S01]  /*1a8c0*/  FADD.FTZ R130, R137.reuse, R130 ;  /* 0x0000008289827221 */ /* 0x040fe20000010000 */
[----:B------:R-:W-:Y:S01]  /*1a8d0*/  FADD.FTZ R15, R188, R15 ;  /* 0x0000000fbc0f7221 */ /* 0x000fe20000010000 */
[----:B------:R-:W-:-:S02]  /*1a8e0*/  F2FP.BF16.F32.PACK_AB R195, R137, R195 ;  /* 0x000000c389c3723e */ /* 0x000fc400000010ff */
[----:B------:R-:W-:Y:S01]  /*1a8f0*/  FADD.FTZ R11, R189, R130 ;  /* 0x00000082bd0b7221 */ /* 0x000fe20000010000 */
[----:B------:R-:W-:Y:S01]  /*1a900*/  FADD.FTZ R15, R144, R15 ;  /* 0x0000000f900f7221 */ /* 0x000fe20000010000 */
[C---:B------:R-:W-:Y:S02]  /*1a910*/  F2FP.BF16.F32.PACK_AB R189, R14.reuse, R189 ;  /* 0x000000bd0ebd723e */ /* 0x040fe400000010ff */
[----:B------:R-:W-:Y:S01]  /*1a920*/  FADD.FTZ R124, R14, R11 ;  /* 0x0000000b0e7c7221 */ /* 0x000fe20000010000 */
[----:B------:R-:W-:Y:S01]  /*1a930*/  FADD.FTZ R15, R190, R15 ;  /* 0x0000000fbe0f7221 */ /* 0x000fe20000010000 */
[C---:B------:R-:W-:Y:S02]  /*1a940*/  F2FP.BF16.F32.PACK_AB R190, R12.reuse, R190 ;  /* 0x000000be0cbe723e */ /* 0x040fe400000010ff */
[----:B------:R-:W-:Y:S01]  /*1a950*/  FADD.FTZ R130, R191, R124 ;  /* 0x0000007cbf827221 */ /* 0x000fe20000010000 */
[----:B------:R-:W-:Y:S01]  /*1a960*/  FADD.FTZ R15, R12, R15 ;  /* 0x0000000f0c0f7221 */ /* 0x000fe20000010000 */
[----:B------:R-:W1:Y:S01]  /*1a970*/  MUFU.EX2 R124, R135 ;  /* 0x00000087007c7308 */ /* 0x000e620000000800 */
[----:B------:R-:W-:Y:S01]  /*1a980*/  F2FP.BF16.F32.PACK_AB R188, R144, R188 ;  /* 0x000000bc90bc723e */ /* 0x000fe200000010ff */
[C---:B------:R-:W-:Y:S01]  /*1a990*/  FADD.FTZ R130, R13.reuse, R130 ;  /* 0x000000820d827221 */ /* 0x040fe20000010000 */
[----:B------:R-:W-:Y:S01]  /*1a9a0*/  FADD.FTZ R15, R184, R15 ;  /* 0x0000000fb80f7221 */ /* 0x000fe20000010000 */
[----:B------:R-:W-:-:S02]  /*1a9b0*/  F2FP.BF16.F32.PACK_AB R191, R13, R191 ;  /* 0x000000bf0dbf723e */ /* 0x000fc400000010ff */
[----:B------:R-:W-:Y:S01]  /*1a9c0*/  FADD.FTZ R11, R185, R130 ;  /* 0x00000082b90b7221 */ /* 0x000fe20000010000 */
[----:B------:R-:W-:Y:S01]  /*1a9d0*/  FADD.FTZ R15, R136, R15 ;  /* 0x0000000f880f7221 */ /* 0x000fe20000010000 */
[C---:B0-----:R-:W-:Y:S02]  /*1a9e0*/  F2FP.BF16.F32.PACK_AB R185, R6.reuse, R185 ;  /* 0x000000b906b9723e */ /* 0x041fe400000010ff */
[----:B------:R-:W-:Y:S01]  /*1a9f0*/  FADD.FTZ R130, R6, R11 ;  /* 0x0000000b06827221 */ /* 0x000fe20000010000 */
[----:B------:R-:W-:Y:S01]  /*1aa00*/  FADD.FTZ R15, R186, R15 ;  /* 0x0000000fba0f7221 */ /* 0x000fe20000010000 */
[----:B------:R-:W-:Y:S02]  /*1aa10*/  F2FP.BF16.F32.PACK_AB R184, R136, R184 ;  /* 0x000000b888b8723e */ /* 0x000fe400000010ff */
[----:B------:R-:W-:Y:S01]  /*1aa20*/  FADD.FTZ R130, R187, R130 ;  /* 0x00000082bb827221 */ /* 0x000fe20000010000 */
[----:B------:R-:W-:Y:S01]  /*1aa30*/  FADD.FTZ R15, R20, R15 ;  /* 0x0000000f140f7221 */ /* 0x000fe20000010000 */
[----:B--2---:R-:W-:-:S02]  /*1aa40*/  F2FP.BF16.F32.PACK_AB R187, R7, R187 ;  /* 0x000000bb07bb723e */ /* 0x004fc400000010ff */
[----:B------:R-:W-:Y:S01]  /*1aa50*/  FADD.FTZ R130, R7, R130 ;  /* 0x0000008207827221 */ /* 0x000fe20000010000 */
[----:B------:R-:W-:Y:S01]  /*1aa60*/  FADD.FTZ R15, R180, R15 ;  /* 0x0000000fb40f7221 */ /* 0x000fe20000010000 */
[----:B------:R-:W-:Y:S02]  /*1aa70*/  F2FP.BF16.F32.PACK_AB R186, R20, R186 ;  /* 0x000000ba14ba723e */ /* 0x000fe400000010ff */
[----:B------:R-:W-:Y:S01]  /*1aa80*/  FADD.FTZ R11, R181, R130 ;  /* 0x00000082b50b7221 */ /* 0x000fe20000010000 */
[----:B------:R-:W-:Y:S01]  /*1aa90*/  FADD.FTZ R15, R128, R15 ;  /* 0x0000000f800f7221 */ /* 0x000fe20000010000 */
[C---:B------:R-:W-:Y:S02]  /*1aaa0*/  F2FP.BF16.F32.PACK_AB R181, R10.reuse, R181 ;  /* 0x000000b50ab5723e */ /* 0x040fe400000010ff */
[----:B------:R-:W-:Y:S01]  /*1aab0*/  FADD.FTZ R12, R10, R11 ;  /* 0x0000000b0a0c7221 */ /* 0x000fe20000010000 */
[----:B------:R-:W-:Y:S01]  /*1aac0*/  FADD.FTZ R14, R182, R15 ;  /* 0x0000000fb60e7221 */ /* 0x000fe20000010000 */
[----:B------:R-:W-:-:S02]  /*1aad0*/  F2FP.BF16.F32.PACK_AB R180, R128, R180 ;  /* 0x000000b480b4723e */ /* 0x000fc400000010ff */
[----:B------:R-:W-:Y:S01]  /*1aae0*/  FADD.FTZ R11, R183, R12 ;  /* 0x0000000cb70b7221 */ /* 0x000fe20000010000 */
[C---:B------:R-:W-:Y:S01]  /*1aaf0*/  FADD.FTZ R14, R129.reuse, R14 ;  /* 0x0000000e810e7221 */ /* 0x040fe20000010000 */
[----:B------:R-:W-:Y:S01]  /*1ab00*/  F2FP.BF16.F32.PACK_AB R182, R129, R182 ;  /* 0x000000b681b6723e */ /* 0x000fe200000010ff */
[----:B------:R-:W-:Y:S02]  /*1ab10*/  IMAD.MOV.U32 R12, RZ, RZ, R212 ;  /* 0x000000ffff0c7224 */ /* 0x000fe400078e00d4 */
[C---:B-1----:R-:W-:Y:S01]  /*1ab20*/  FADD.FTZ R11, R124.reuse, R11 ;  /* 0x0000000b7c0b7221 */ /* 0x042fe20000010000 */
[----:B------:R-:W-:Y:S01]  /*1ab30*/  FADD.FTZ R7, R21, R14 ;  /* 0x0000000e15077221 */ /* 0x000fe20000010000 */
[----:B------:R-:W-:Y:S02]  /*1ab40*/  F2FP.BF16.F32.PACK_AB R183, R124, R183 ;  /* 0x000000b77cb7723e */ /* 0x000fe400000010ff */
[----:B------:R-:W-:Y:S01]  /*1ab50*/  FADD.FTZ R6, R122, R11 ;  /* 0x0000000b7a067221 */ /* 0x000fe20000010000 */
[----:B------:R-:W-:Y:S01]  /*1ab60*/  FADD.FTZ R10, R120, R7 ;  /* 0x00000007780a7221 */ /* 0x000fe20000010000 */
[----:B------:R-:W-:-:S02]  /*1ab70*/  IMAD.MOV.U32 R11, RZ, RZ, R214 ;  /* 0x000000ffff0b7224 */ /* 0x000fc400078e00d6 */
[----:B------:R-:W-:Y:S01]  /*1ab80*/  FADD.FTZ R6, R123, R6 ;  /* 0x000000067b067221 */ /* 0x000fe20000010000 */
[----:B------:R-:W-:-:S03]  /*1ab90*/  FADD.FTZ R10, R121, R10 ;  /* 0x0000000a790a7221 */ /* 0x000fc60000010000 */
[----:B------:R-:W-:Y:S01]  /*1aba0*/  FADD.FTZ R6, R179, R6 ;  /* 0x00000006b3067221 */ /* 0x000fe20000010000 */
[----:B------:R-:W-:Y:S01]  /*1abb0*/  FADD.FTZ R7, R9, R10 ;  /* 0x0000000a09077221 */ /* 0x000fe20000010000 */
[C---:B------:R-:W-:Y:S01]  /*1abc0*/  F2FP.BF16.F32.PACK_AB R179, R125.reuse, R179 ;  /* 0x000000b37db3723e */ /* 0x040fe200000010ff */
[----:B------:R-:W-:Y:S02]  /*1abd0*/  IMAD.MOV.U32 R9, RZ, RZ, R4 ;  /* 0x000000ffff097224 */ /* 0x000fe400078e0004 */
[----:B------:R-:W-:Y:S01]  /*1abe0*/  FADD.FTZ R6, R125, R6 ;  /* 0x000000067d067221 */ /* 0x000fe20000010000 */
[----:B------:R-:W-:Y:S01]  /*1abf0*/  IMAD.MOV.U32 R10, RZ, RZ, R5 ;  /* 0x000000ffff0a7224 */ /* 0x000fe200078e0005 */
[----:B------:R-:W-:Y:S06]  /*1ac00*/  @P2 BRA `(.L_x_634) ;  /* 0xffffffb000c02947 */ /* 0x000fec000383ffff */
.L_x_623:
[----:B------:R-:W-:Y:S05]  /*1ac10*/  BSYNC B0 ;  /* 0x0000000000007941 */ /* 0x000fea0003800000 */
.L_x_622:
        /* <DEDUP_REMOVED lines=99> */
.L_x_635:
[----:B------:R-:W-:Y:S02]  /*1b250*/  LEA R11, R212, R18, 0x3 ;  /* 0x00000012d40b7211 */ /* 0x000fe400078e18ff */
[----:B------:R-:W-:-:S04]  /*1b260*/  SHF.L.U32 R2, R214, 0x1f, RZ ;  /* 0x0000001fd6027819 */ /* 0x000fc800000006ff */
[----:B------:R0:W1:Y:S01]  /*1b270*/  SYNCS.PHASECHK.TRANS64.TRYWAIT P2, [R11+URZ+0x36850], R2 ;  /* 0x036850020b0075a7 */ /* 0x000062000804017f */
[----:B------:R-:W-:Y:S05]  /*1b280*/  @!P0 BRA `(.L_x_636) ;  /* 0x0000000000048947 */ /* 0x000fea0003800000 */
[----:B------:R-:W-:Y:S01]  /*1b290*/  BPT.TRAP 0x1 ;  /* 0x000000040000795c */ /* 0x000fe20000300000 */
.L_x_636:
[----:B------:R-:W-:Y:S01]  /*1b2a0*/  VIADD R18, R18, 0x400 ;  /* 0x0000040012127836 */ /* 0x000fe20000000000 */
[----:B------:R-:W-:Y:S04]  /*1b2b0*/  BSSY B0, `(.L_x_637) ;  /* 0x0000008000007945 */ /* 0x000fe80003800000 */
[----:B------:R-:W-:-:S04]  /*1b2c0*/  SHF.R.U32.HI R18, RZ, 0x4, R18 ;  /* 0x00000004ff127819 */ /* 0x000fc80000011612 */
[----:B------:R-:W-:-:S04]  /*1b2d0*/  LOP3.LUT R18, R18, 0x3fff, RZ, 0xc0, !PT ;  /* 0x00003fff12127812 */ /* 0x000fc800078ec0ff */
[----:B------:R-:W-:-:S05]  /*1b2e0*/  LOP3.LUT R3, R18, 0x3800000, RZ, 0xfc, !PT ;  /* 0x0380000012037812 */ /* 0x000fca00078efcff */
[----:B------:R-:W-:Y:S01]  /*1b2f0*/  IMAD R8, R212, 0xa80, R3 ;  /* 0x00000a80d4087824 */ /* 0x000fe200078e0203 */
[----:B-1----:R-:W-:Y:S06]  /*1b300*/  @P2 BRA `(.L_x_638) ;  /* 0x0000000000082947 */ /* 0x002fec0003800000 */
[----:B------:R-:W1:Y:S02]  /*1b310*/  SYNCS.PHASECHK.TRANS64.TRYWAIT P0, [R11+URZ+0x36850], R2 ;  /* 0x036850020b0075a7 */ /* 0x000e64000800017f */
[----:B-1----:R-:W-:Y:S05]  /*1b320*/  @!P0 BRA `(.L_x_639) ;  /* 0x0000009400288947 */ /* 0x002fea0003800000 */
.L_x_638:
[----:B------:R-:W-:Y:S05]  /*1b330*/  BSYNC B0 ;  /* 0x0000000000007941 */ /* 0x000fea0003800000 */
.L_x_637:
[----:B01----:R-:W-:Y:S01]  /*1b340*/  IMAD.MOV.U32 R2, RZ, RZ, R8 ;  /* 0x000000ffff027224 */ /* 0x003fe200078e0008 */
[----:B------:R-:W-:Y:S01]  /*1b350*/  WARPGROUP.ARRIVE ;  /* 0x00000000000079c5 */ /* 0x000fe20000000000 */
[----:B------:R-:W-:Y:S02]  /*1b360*/  IMAD.MOV.U32 R3, RZ, RZ, 0x40000040 ;  /* 0x40000040ff037424 */ /* 0x000fe400078e00ff */
[----:B------:R-:W-:Y:S01]  /*1b370*/  @!P1 VIADD R12, R11, 0x36860 ;  /* 0x000368600b0c9836 */ /* 0x000fe20000000000 */
[----:B------:R-:W-:Y:S01]  /*1b380*/  R2UR UR6, R2 ;  /* 0x00000000020672ca */ /* 0x000fe200000e0000 */
[----:B------:R-:W-:Y:S01]  /*1b390*/  VIADD R2, R8, 0x80 ;  /* 0x0000008008027836 */ /* 0x000fe20000000000 */
[----:B------:R-:W-:Y:S01]  /*1b3a0*/  R2UR UR7, R3 ;  /* 0x00000000030772ca */ /* 0x000fe200000e0000 */
[----:B------:R-:W-:Y:S01]  /*1b3b0*/  IMAD.MOV.U32 R3, RZ, RZ, 0x40000040 ;  /* 0x40000040ff037424 */ /* 0x000fe200078e00ff */
[----:B------:R-:W-:Y:S01]  /*1b3c0*/  @!P1 PRMT R12, RZ, 0x654, R12 ;  /* 0x00000654ff0c9816 */ /* 0x000fe2000000000c */
[----:B------:R-:W-:-:S02]  /*1b3d0*/  VIADD R212, R212, 0x1 ;  /* 0x00000001d4d47836 */ /* 0x000fc40000000000 */
[----:B------:R-:W-:-:S03]  /*1b3e0*/  VIADD R225, R225, 0x1 ;  /* 0x00000001e1e17836 */ /* 0x000fc60000000000 */
[----:B------:R-:W-:-:S04]  /*1b3f0*/  ISETP.NE.AND P2, PT, R212, 0x2, PT ;  /* 0x00000002d400780c */ /* 0x000fc80003f45270 */
[----:B------:R-:W-:Y:S01]  /*1b400*/  SEL R212, R212, RZ, P2 ;  /* 0x000000ffd4d47207 */ /* 0x000fe20001000000 */
        /* <DEDUP_REMOVED lines=38> */
[----:B------:R-:W0:Y:S04]  /*1b670*/  SHFL.BFLY PT, R2, R7, 0x2, 0x1f ;  /* 0x0c401f0007027f89 */ /* 0x000e2800000e0000 */
[----:B------:R-:W1:Y:S01]  /*1b680*/  SHFL.BFLY PT, R3, R6, 0x2, 0x1f ;  /* 0x0c401f0006037f89 */ /* 0x000e6200000e0000 */
[----:B0-----:R-:W-:Y:S01]  /*1b690*/  FADD.FTZ R2, R2, R7 ;  /* 0x0000000702027221 */ /* 0x001fe20000010000 */
[----:B-1----:R-:W-:Y:S01]  /*1b6a0*/  FADD.FTZ R8, R3, R6 ;  /* 0x0000000603087221 */ /* 0x002fe20000010000 */
[----:B------:R-:W-:-:S03]  /*1b6b0*/  CS2R R6, SRZ ;  /* 0x0000000000067805 */ /* 0x000fc6000001ff00 */
[----:B------:R-:W0:Y:S04]  /*1b6c0*/  SHFL.BFLY PT, R3, R2, 0x1, 0x1f ;  /* 0x0c201f0002037f89 */ /* 0x000e2800000e0000 */
[----:B------:R-:W1:Y:S01]  /*1b6d0*/  SHFL.BFLY PT, R9, R8, 0x1, 0x1f ;  /* 0x0c201f0008097f89 */ /* 0x000e6200000e0000 */
[----:B0-----:R-:W-:Y:S01]  /*1b6e0*/  FADD.FTZ R13, R2, R3 ;  /* 0x00000003020d7221 */ /* 0x001fe20000010000 */
[----:B------:R-:W-:Y:S01]  /*1b6f0*/  SEL R3, RZ, 0x1, P2 ;  /* 0x00000001ff037807 */ /* 0x000fe20001000000 */
[----:B------:R-:W-:Y:S02]  /*1b700*/  IMAD.MOV.U32 R2, RZ, RZ, -0x800000 ;  /* 0xff800000ff027424 */ /* 0x000fe400078e00ff */
[----:B-1----:R-:W-:Y:S01]  /*1b710*/  FADD.FTZ R14, R8, R9 ;  /* 0x00000009080e7221 */ /* 0x002fe20000010000 */
[----:B------:R-:W-:-:S02]  /*1b720*/  FSETP.NE.FTZ.AND P0, PT, R13, RZ, PT ;  /* 0x000000ff0d00720b */ /* 0x000fc40003f15000 */
        /* <DEDUP_REMOVED lines=115> */
.L_x_559:
[----:B------:R-:W0:Y:S08]  /*1be60*/  S2UR UR5, SR_CgaCtaId ;  /* 0x00000000000579c3 */ /* 0x000e300000008800 */
[----:B------:R-:W-:Y:S06]  /*1be70*/  BAR.SYNC.DEFER_BLOCKING 0x5, 0x120 ;  /* 0x0144800000007b1d */ /* 0x000fec0000010000 */
[----:B------:R-:W-:Y:S01]  /*1be80*/  UMOV UR4, 0x400 ;  /* 0x0000040000047882 */ /* 0x000fe20000000000 */
[----:B------:R-:W-:Y:S01]  /*1be90*/  BSSY B0, `(.L_x_640) ;  /* 0x0000234000007945 */ /* 0x000fe20003800000 */
[----:B0-----:R-:W-:-:S06]  /*1bea0*/  ULEA UR4, UR5, UR4, 0x18 ;  /* 0x0000000405047291 */ /* 0x001fcc000f8ec03f */
[----:B------:R-:W-:-:S05]  /*1beb0*/  IMAD.U32 R18, RZ, RZ, UR4 ;  /* 0x00000004ff127e24 */ /* 0x000fca000f8e00ff */
[----:B------:R0:W1:Y:S01]  /*1bec0*/  LDS.128 R144, [R18+0x368d0] ;  /* 0x0368d00012907984 */ /* 0x0000620000000c00 */
[----:B------:R-:W-:Y:S06]  /*1bed0*/  BAR.ARV 0x4, 0x120 ;  /* 0x0104800000007b1d */ /* 0x000fec0000002000 */
[----:B------:R-:W-:Y:S05]  /*1bee0*/  @P0 BRA `(.L_x_641) ;  /* 0x0000001800080947 */ /* 0x000fea0003800000 */
[----:B------:R-:W2:Y:S01]  /*1bef0*/  LDL R6, [R1+0x60] ;  /* 0x0000600001067983 */ /* 0x000ea20000100800 */
[----:B------:R-:W-:Y:S01]  /*1bf00*/  F2FP.BF16.F32.PACK_AB R24, R25, R24 ;  /* 0x000000181918723e */ /* 0x000fe200000010ff */
[----:B------:R-:W-:Y:S01]  /*1bf10*/  ULDC.64 UR4, c[0x0][0xbd8] ;  /* 0x0002f60000047ab9 */ /* 0x000fe20000000a00 */
[----:B------:R-:W-:Y:S01]  /*1bf20*/  F2FP.BF16.F32.PACK_AB R25, R135, R124 ;  /* 0x0000007c8719723e */ /* 0x000fe200000010ff */
[----:B------:R-:W3:Y:S01]  /*1bf30*/  S2R R7, SR_SWINHI ;  /* 0x0000000000077919 */ /* 0x000ee20000002f00 */
        /* <DEDUP_REMOVED lines=16> */
[----:B------:R-:W-:Y:S02]  /*1c040*/  MOV R4, R18 ;  /* 0x0000001200047202 */ /* 0x000fe40000000f00 */
[----:B---3--:R-:W-:Y:S02]  /*1c050*/  MOV R5, R7 ;  /* 0x0000000700057202 */ /* 0x008fe40000000f00 */
        /* <DEDUP_REMOVED lines=23> */
[----:B------:R-:W-:Y:S01]  /*1c1d0*/  F2FP.BF16.F32.PACK_AB R115, R119, R118 ;  /* 0x000000767773723e */ /* 0x000fe200000010ff */
[----:B------:R-:W-:Y:S01]  /*1c1e0*/  BAR.SYNC.DEFER_BLOCKING 0x1, 0x100 ;  /* 0x0044000000007b1d */ /* 0x000fe20000010000 */
[----:B--2---:R-:W-:-:S03]  /*1c1f0*/  IMAD.WIDE R26, R6, 0x2, R4 ;  /* 0x00000002061a7825 */ /* 0x004fc600078e0204 */
[C---:B------:R-:W-:Y:S02]  /*1c200*/  IADD3 R111, P2, R26.reuse, 0x20, RZ ;  /* 0x000000201a6f7810 */ /* 0x040fe40007f5e0ff */
[C---:B------:R-:W-:Y:S02]  /*1c210*/  IADD3 R143, P0, R26.reuse, 0x4020, RZ ;  /* 0x000040201a8f7810 */ /* 0x040fe40007f1e0ff */
[----:B------:R-:W-:Y:S01]  /*1c220*/  LOP3.LUT R6, R111, 0x380, RZ, 0xc0, !PT ;  /* 0x000003806f067812 */ /* 0x000fe200078ec0ff */
[--C-:B------:R-:W-:Y:S01]  /*1c230*/  IMAD.X R9, RZ, RZ, R27.reuse, P2 ;  /* 0x000000ffff097224 */ /* 0x100fe200010e061b */
[----:B------:R-:W-:Y:S01]  /*1c240*/  IADD3 R137, P1, R26, 0x40, RZ ;  /* 0x000000401a897810 */ /* 0x000fe20007f3e0ff */
[--C-:B------:R-:W-:Y:S01]  /*1c250*/  IMAD.X R21, RZ, RZ, R27.reuse, P0 ;  /* 0x000000ffff157224 */ /* 0x100fe200000e061b */
[----:B------:R-:W-:Y:S02]  /*1c260*/  SHF.R.U64 R6, R6, 0x3, RZ ;  /* 0x0000000306067819 */ /* 0x000fe400000012ff */
[----:B------:R-:W-:Y:S01]  /*1c270*/  LOP3.LUT R7, R26, 0x380, RZ, 0xc0, !PT ;  /* 0x000003801a077812 */ /* 0x000fe200078ec0ff */
[----:B------:R-:W-:Y:S01]  /*1c280*/  IMAD.X R11, RZ, RZ, R27, P1 ;  /* 0x000000ffff0b7224 */ /* 0x000fe200008e061b */
[----:B------:R-:W-:-:S02]  /*1c290*/  LOP3.LUT R8, R6, R111, RZ, 0x3c, !PT ;  /* 0x0000006f06087212 */ /* 0x000fc400078e3cff */
[----:B------:R-:W-:Y:S02]  /*1c2a0*/  LOP3.LUT R6, R143, 0x380, RZ, 0xc0, !PT ;  /* 0x000003808f067812 */ /* 0x000fe400078ec0ff */
[C---:B------:R-:W-:Y:S02]  /*1c2b0*/  IADD3 R141, P5, R26.reuse, 0x4000, RZ ;  /* 0x000040001a8d7810 */ /* 0x040fe40007fbe0ff */
[C---:B------:R-:W-:Y:S02]  /*1c2c0*/  IADD3 R139, P6, R26.reuse, 0x60, RZ ;  /* 0x000000601a8b7810 */ /* 0x040fe40007fde0ff */
[----:B------:R-:W-:Y:S01]  /*1c2d0*/  IADD3 R151, P3, R26, 0x4060, RZ ;  /* 0x000040601a977810 */ /* 0x000fe20007f7e0ff */
[--C-:B------:R-:W-:Y:S01]  /*1c2e0*/  IMAD.X R15, RZ, RZ, R27.reuse, P5 ;  /* 0x000000ffff0f7224 */ /* 0x100fe200028e061b */
[----:B------:R-:W-:Y:S01]  /*1c2f0*/  SHF.R.U64 R6, R6, 0x3, RZ ;  /* 0x0000000306067819 */ /* 0x000fe200000012ff */
[--C-:B------:R-:W-:Y:S01]  /*1c300*/  IMAD.X R13, RZ, RZ, R27.reuse, P6 ;  /* 0x000000ffff0d7224 */ /* 0x100fe200030e061b */
[----:B------:R-:W-:Y:S01]  /*1c310*/  IADD3 R155, P1, R26, 0x8020, RZ ;  /* 0x000080201a9b7810 */ /* 0x000fe20007f3e0ff */
[----:B------:R-:W-:Y:S01]  /*1c320*/  IMAD.X R35, RZ, RZ, R27, P3 ;  /* 0x000000ffff237224 */ /* 0x000fe200018e061b */
[----:B------:R-:W-:-:S02]  /*1c330*/  SHF.R.U64 R7, R7, 0x3, RZ ;  /* 0x0000000307077819 */ /* 0x000fc400000012ff */
[----:B------:R-:W-:Y:S01]  /*1c340*/  IADD3 R86, P5, R26, 0x8060, RZ ;  /* 0x000080601a567810 */ /* 0x000fe20007fbe0ff */
[----:B------:R-:W-:Y:S01]  /*1c350*/  IMAD.X R43, RZ, RZ, R27, P1 ;  /* 0x000000ffff2b7224 */ /* 0x000fe200008e061b */
[----:B------:R-:W-:Y:S02]  /*1c360*/  LOP3.LUT R10, R137, 0x380, RZ, 0xc0, !PT ;  /* 0x00000380890a7812 */ /* 0x000fe400078ec0ff */
[----:B------:R-:W-:Y:S02]  /*1c370*/  LOP3.LUT R34, R151, 0x380, RZ, 0xc0, !PT ;  /* 0x0000038097227812 */ /* 0x000fe400078ec0ff */
[----:B------:R-:W-:Y:S02]  /*1c380*/  LOP3.LUT R20, R6, R143, RZ, 0x3c, !PT ;  /* 0x0000008f06147212 */ /* 0x000fe400078e3cff */
[C---:B------:R-:W-:Y:S02]  /*1c390*/  IADD3 R149, P4, R26.reuse, 0x4040, RZ ;  /* 0x000040401a957810 */ /* 0x040fe40007f9e0ff */
[----:B------:R-:W-:-:S02]  /*1c3a0*/  IADD3 R153, P2, R26, 0x8000, RZ ;  /* 0x000080001a997810 */ /* 0x000fc40007f5e0ff */
[----:B------:R-:W-:Y:S01]  /*1c3b0*/  IADD3 R157, P6, R26, 0x8040, RZ ;  /* 0x000080401a9d7810 */ /* 0x000fe20007fde0ff */
[--C-:B------:R-:W-:Y:S01]  /*1c3c0*/  IMAD.X R31, RZ, RZ, R27.reuse, P4 ;  /* 0x000000ffff1f7224 */ /* 0x100fe200020e061b */
[----:B------:R-:W-:Y:S01]  /*1c3d0*/  LOP3.LUT R6, R155, 0x380, RZ, 0xc0, !PT ;  /* 0x000003809b067812 */ /* 0x000fe200078ec0ff */
[--C-:B------:R-:W-:Y:S01]  /*1c3e0*/  IMAD.X R39, RZ, RZ, R27.reuse, P2 ;  /* 0x000000ffff277224 */ /* 0x100fe200010e061b */
[----:B------:R-:W-:Y:S01]  /*1c3f0*/  LOP3.LUT R26, R7, R26, RZ, 0x3c, !PT ;  /* 0x0000001a071a7212 */ /* 0x000fe200078e3cff */
[--C-:B------:R-:W-:Y:S01]  /*1c400*/  IMAD.X R47, RZ, RZ, R27.reuse, P6 ;  /* 0x000000ffff2f7224 */ /* 0x100fe200030e061b */
[----:B------:R-:W-:Y:S01]  /*1c410*/  LOP3.LUT R12, R139, 0x380, RZ, 0xc0, !PT ;  /* 0x000003808b0c7812 */ /* 0x000fe200078ec0ff */
[----:B------:R-:W-:Y:S01]  /*1c420*/  IMAD.X R7, RZ, RZ, R27, P5 ;  /* 0x000000ffff077224 */ /* 0x000fe200028e061b */
[----:B------:R-:W-:Y:S02]  /*1c430*/  LOP3.LUT R14, R141, 0x380, RZ, 0xc0, !PT ;  /* 0x000003808d0e7812 */ /* 0x000fe400078ec0ff */
[----:B------:R-:W-:-:S02]  /*1c440*/  SHF.R.U64 R10, R10, 0x3, RZ ;  /* 0x000000030a0a7819 */ /* 0x000fc400000012ff */
[----:B------:R-:W-:Y:S02]  /*1c450*/  SHF.R.U64 R34, R34, 0x3, RZ ;  /* 0x0000000322227819 */ /* 0x000fe400000012ff */
[----:B------:R-:W-:Y:S02]  /*1c460*/  LOP3.LUT R42, R86, 0x380, RZ, 0xc0, !PT ;  /* 0x00000380562a7812 */ /* 0x000fe400078ec0ff */
[----:B------:R-:W-:Y:S02]  /*1c470*/  SHF.R.U64 R6, R6, 0x3, RZ ;  /* 0x0000000306067819 */ /* 0x000fe400000012ff */
[----:B------:R-:W-:Y:S02]  /*1c480*/  LOP3.LUT R30, R149, 0x380, RZ, 0xc0, !PT ;  /* 0x00000380951e7812 */ /* 0x000fe400078ec0ff */
[----:B------:R-:W-:Y:S02]  /*1c490*/  MOV R78, R26 ;  /* 0x0000001a004e7202 */ /* 0x000fe40000000f00 */
[----:B------:R-:W-:-:S02]  /*1c4a0*/  SHF.R.U64 R12, R12, 0x3, RZ ;  /* 0x000000030c0c7819 */ /* 0x000fc400000012ff */
[----:B------:R-:W-:Y:S02]  /*1c4b0*/  LOP3.LUT R27, R157, 0x380, RZ, 0xc0, !PT ;  /* 0x000003809d1b7812 */ /* 0x000fe400078ec0ff */
[----:B------:R-:W-:Y:S02]  /*1c4c0*/  F2FP.BF16.F32.PACK_AB R26, R29, R28 ;  /* 0x0000001c1d1a723e */ /* 0x000fe400000010ff */
[----:B------:R-:W-:Y:S02]  /*1c4d0*/  SHF.R.U64 R14, R14, 0x3, RZ ;  /* 0x000000030e0e7819 */ /* 0x000fe400000012ff */
[----:B------:R-:W-:Y:S02]  /*1c4e0*/  LOP3.LUT R10, R10, R137, RZ, 0x3c, !PT ;  /* 0x000000890a0a7212 */ /* 0x000fe400078e3cff */
[----:B------:R-:W-:Y:S02]  /*1c4f0*/  LOP3.LUT R34, R34, R151, RZ, 0x3c, !PT ;  /* 0x0000009722227212 */ /* 0x000fe400078e3cff */
[----:B------:R-:W-:-:S02]  /*1c500*/  SHF.R.U64 R29, R42, 0x3, RZ ;  /* 0x000000032a1d7819 */ /* 0x000fc400000012ff */
[----:B------:R-:W-:Y:S02]  /*1c510*/  LOP3.LUT R42, R6, R155, RZ, 0x3c, !PT ;  /* 0x0000009b062a7212 */ /* 0x000fe400078e3cff */
[----:B------:R-:W-:Y:S02]  /*1c520*/  SHF.R.U64 R30, R30, 0x3, RZ ;  /* 0x000000031e1e7819 */ /* 0x000fe400000012ff */
[----:B------:R-:W-:Y:S02]  /*1c530*/  LOP3.LUT R12, R12, R139, RZ, 0x3c, !PT ;  /* 0x0000008b0c0c7212 */ /* 0x000fe400078e3cff */
[----:B------:R-:W-:Y:S02]  /*1c540*/  SHF.R.U64 R28, R27, 0x3, RZ ;  /* 0x000000031b1c7819 */ /* 0x000fe400000012ff */
[----:B------:R-:W-:Y:S02]  /*1c550*/  MOV R9, R8 ;  /* 0x0000000800097202 */ /* 0x000fe40000000f00 */
[----:B------:R-:W-:-:S02]  /*1c560*/  LOP3.LUT R14, R14, R141, RZ, 0x3c, !PT ;  /* 0x0000008d0e0e7212 */ /* 0x000fc400078e3cff */
[----:B------:R-:W-:Y:S02]  /*1c570*/  F2FP.BF16.F32.PACK_AB R27, R134, R123 ;  /* 0x0000007b861b723e */ /* 0x000fe400000010ff */
[----:B------:R-:W-:Y:S02]  /*1c580*/  MOV R11, R10 ;  /* 0x0000000a000b7202 */ /* 0x000fe40000000f00 */
[----:B------:R-:W-:Y:S01]  /*1c590*/  MOV R8, R34 ;  /* 0x0000002200087202 */ /* 0x000fe20000000f00 */
[----:B------:R-:W-:Y:S01]  /*1c5a0*/  STSM.16.M88.4 [R78], R24 ;  /* 0x000000184e007844 */ /* 0x000fe20000000200 */
[----:B------:R-:W-:Y:S02]  /*1c5b0*/  LOP3.LUT R38, R153, 0x380, RZ, 0xc0, !PT ;  /* 0x0000038099267812 */ /* 0x000fe400078ec0ff */
[----:B------:R-:W-:Y:S02]  /*1c5c0*/  MOV R10, R42 ;  /* 0x0000002a000a7202 */ /* 0x000fe40000000f00 */
[----:B------:R-:W-:-:S02]  /*1c5d0*/  F2FP.BF16.F32.PACK_AB R34, R37, R36 ;  /* 0x000000242522723e */ /* 0x000fc400000010ff */
[----:B------:R-:W-:Y:S02]  /*1c5e0*/  F2FP.BF16.F32.PACK_AB R35, R132, R121 ;  /* 0x000000798423723e */ /* 0x000fe400000010ff */
[----:B------:R-:W-:Y:S02]  /*1c5f0*/  LOP3.LUT R30, R30, R149, RZ, 0x3c, !PT ;  /* 0x000000951e1e7212 */ /* 0x000fe400078e3cff */
[----:B------:R-:W-:Y:S01]  /*1c600*/  F2FP.BF16.F32.PACK_AB R42, R45, R44 ;  /* 0x0000002c2d2a723e */ /* 0x000fe200000010ff */
[----:B------:R-:W-:Y:S01]  /*1c610*/  STSM.16.M88.4 [R9], R32 ;  /* 0x0000002009007844 */ /* 0x000fe20000000200 */
[----:B------:R-:W-:Y:S02]  /*1c620*/  F2FP.BF16.F32.PACK_AB R43, R130, R0 ;  /* 0x00000000822b723e */ /* 0x000fe400000010ff */
[----:B------:R-:W-:Y:S02]  /*1c630*/  MOV R12, R12 ;  /* 0x0000000c000c7202 */ /* 0x000fe40000000f00 */
[----:B------:R-:W-:Y:S01]  /*1c640*/  MOV R14, R14 ;  /* 0x0000000e000e7202 */ /* 0x000fe20000000f00 */
[----:B------:R-:W-:Y:S01]  /*1c650*/  STSM.16.M88.4 [R11], R40 ;  /* 0x000000280b007844 */ /* 0x000fe20000000200 */
[----:B------:R-:W-:-:S02]  /*1c660*/  SHF.R.U64 R38, R38, 0x3, RZ ;  /* 0x0000000326267819 */ /* 0x000fc400000012ff */
[----:B------:R-:W-:Y:S01]  /*1c670*/  MOV R20, R20 ;  /* 0x0000001400147202 */ /* 0x000fe20000000f00 */
[----:B------:R-:W-:Y:S01]  /*1c680*/  STSM.16.M88.4 [R12], R48 ;  /* 0x000000300c007844 */ /* 0x000fe20000000200 */
[----:B------:R-:W-:Y:S02]  /*1c690*/  MOV R30, R30 ;  /* 0x0000001e001e7202 */ /* 0x000fe40000000f00 */
[----:B------:R-:W-:Y:S01]  /*1c6a0*/  LOP3.LUT R38, R38, R153, RZ, 0x3c, !PT ;  /* 0x0000009926267212 */ /* 0x000fe200078e3cff */
[----:B------:R-:W-:Y:S01]  /*1c6b0*/  STSM.16.M88.4 [R14], R56 ;  /* 0x000000380e007844 */ /* 0x000fe20000000200 */
[----:B------:R-:W-:Y:S02]  /*1c6c0*/  LOP3.LUT R46, R28, R157, RZ, 0x3c, !PT ;  /* 0x0000009d1c2e7212 */ /* 0x000fe400078e3cff */
[----:B------:R-:W-:Y:S01]  /*1c6d0*/  LOP3.LUT R6, R29, R86, RZ, 0x3c, !PT ;  /* 0x000000561d067212 */ /* 0x000fe200078e3cff */
[----:B------:R2:W-:Y:S01]  /*1c6e0*/  STSM.16.M88.4 [R20], R64 ;  /* 0x0000004014007844 */ /* 0x0005e20000000200 */
[----:B------:R-:W-:-:S02]  /*1c6f0*/  MOV R38, R38 ;  /* 0x0000002600267202 */ /* 0x000fc40000000f00 */
[----:B------:R-:W-:Y:S01]  /*1c700*/  ISETP.NE.U32.AND P0, PT, RZ, UR4, PT ;  /* 0x00000004ff007c0c */ /* 0x000fe2000bf05070 */
[----:B------:R-:W-:Y:S01]  /*1c710*/  STSM.16.M88.4 [R30], R72 ;  /* 0x000000481e007844 */ /* 0x000fe20000000200 */
[----:B------:R-:W-:Y:S02]  /*1c720*/  MOV R46, R46 ;  /* 0x0000002e002e7202 */ /* 0x000fe40000000f00 */
[----:B------:R-:W-:Y:S01]  /*1c730*/  MOV R0, R6 ;  /* 0x0000000600007202 */ /* 0x000fe20000000f00 */
[----:B------:R3:W-:Y:S01]  /*1c740*/  STSM.16.M88.4 [R8], R80 ;  /* 0x0000005008007844 */ /* 0x0007e20000000200 */
[----:B------:R-:W-:-:S03]  /*1c750*/  ISETP.NE.AND.EX P0, PT, RZ, UR5, PT, P0 ;  /* 0x00000005ff007c0c */ /* 0x000fc6000bf05300 */
[----:B------:R-:W-:Y:S04]  /*1c760*/  STSM.16.M88.4 [R38], R88 ;  /* 0x0000005826007844 */ /* 0x000fe80000000200 */
[----:B------:R-:W-:Y:S01]  /*1c770*/  STSM.16.M88.4 [R10], R96 ;  /* 0x000000600a007844 */ /* 0x000fe20000000200 */
[----:B--2---:R-:W-:-:S03]  /*1c780*/  IMAD.MOV.U32 R20, RZ, RZ, RZ ;  /* 0x000000ffff147224 */ /* 0x004fc600078e00ff */
[----:B------:R-:W-:Y:S01]  /*1c790*/  STSM.16.M88.4 [R46], R104 ;  /* 0x000000682e007844 */ /* 0x000fe20000000200 */
[----:B---3--:R-:W-:-:S03]  /*1c7a0*/  IADD3 R8, P1, R221, UR4, RZ ;  /* 0x00000004dd087c10 */ /* 0x008fc6000ff3e0ff */
[----:B------:R2:W-:Y:S01]  /*1c7b0*/  STSM.16.M88.4 [R0], R112 ;  /* 0x0000007000007844 */ /* 0x0005e20000000200 */
[----:B------:R-:W-:Y:S01]  /*1c7c0*/  IADD3.X R9, R222, UR5, RZ, P1, !PT ;  /* 0x00000005de097c10 */ /* 0x000fe20008ffe4ff */
[----:B------:R-:W-:Y:S01]  /*1c7d0*/  ULDC.64 UR4, c[0x0][0xbe0] ;  /* 0x0002f80000047ab9 */ /* 0x000fe20000000a00 */
[----:B------:R-:W-:Y:S01]  /*1c7e0*/  BAR.SYNC.DEFER_BLOCKING 0x1, 0x100 ;  /* 0x0044000000007b1d */ /* 0x000fe20000010000 */
[----:B------:R-:W-:-:S04]  /*1c7f0*/  ISETP.NE.U32.AND P1, PT, RZ, UR4, PT ;  /* 0x00000004ff007c0c */ /* 0x000fc8000bf25070 */
[----:B------:R-:W-:Y:S01]  /*1c800*/  ISETP.NE.AND.EX P1, PT, RZ, UR5, PT, P1 ;  /* 0x00000005ff007c0c */ /* 0x000fe2000bf25310 */
[----:B------:R-:W-:-:S04]  /*1c810*/  IMAD R7, R218, 0x40, R215 ;  /* 0x00000040da077824 */ /* 0x000fc800078e02d7 */
[----:B------:R-:W-:-:S08]  /*1c820*/  IMAD.WIDE R4, R7, 0x2, R4 ;  /* 0x0000000207047825 */ /* 0x000fd000078e0204 */
[----:B------:R-:W-:Y:S01]  /*1c830*/  @P1 IADD3 R6, P2, R221, UR4, RZ ;  /* 0x00000004dd061c10 */ /* 0x000fe2000ff5e0ff */
[----:B------:R-:W-:Y:S02]  /*1c840*/  ULDC UR4, c[0x0][0xa88] ;  /* 0x0002a20000047ab9 */ /* 0x000fe40000000800 */
[----:B------:R-:W-:Y:S01]  /*1c850*/  IMAD.U32 R61, RZ, RZ, UR4 ;  /* 0x00000004ff3d7e24 */ /* 0x000fe2000f8e00ff */
[----:B------:R-:W-:Y:S01]  /*1c860*/  @P1 IADD3.X R7, R222, UR5, RZ, P2, !PT ;  /* 0x00000005de071c10 */ /* 0x000fe200097fe4ff */
[----:B------:R3:W5:Y:S01]  /*1c870*/  @P0 LDG.E R20, desc[UR60][R8.64] ;  /* 0x0000003c08140981 */ /* 0x000762000c1e1900 */
[----:B------:R-:W-:-:S03]  /*1c880*/  IADD3 R11, P4, R4, 0x1000, RZ ;  /* 0x00001000040b7810 */ /* 0x000fc60007f9e0ff */
[----:B------:R3:W5:Y:S01]  /*1c890*/  @P1 LDG.E R61, desc[UR60][R6.64] ;  /* 0x0000003c063d1981 */ /* 0x000762000c1e1900 */
[----:B--2---:R-:W-:Y:S01]  /*1c8a0*/  LOP3.LUT R0, R11, 0x380, RZ, 0xc0, !PT ;  /* 0x000003800b007812 */ /* 0x004fe200078ec0ff */
[----:B------:R-:W-:Y:S08]  /*1c8b0*/  @P1 BRA `(.L_x_642) ;  /* 0x0000000000101947 */ /* 0x000ff00003800000 */
[----:B------:R-:W-:Y:S05]  /*1c8c0*/  @!P0 BRA `(.L_x_642) ;  /* 0x00000000000c8947 */ /* 0x000fea0003800000 */
[----:B---3--:R-:W2:Y:S04]  /*1c8d0*/  LDG.E R6, desc[UR60][R8.64] ;  /* 0x0000003c08067981 */ /* 0x008ea8000c1e1900 */
[----:B-----5:R-:W2:Y:S02]  /*1c8e0*/  LDG.E R61, desc[UR60][R8.64+0x4] ;  /* 0x0000043c083d7981 */ /* 0x020ea4000c1e1900 */
[----:B--2---:R-:W-:-:S07]  /*1c8f0*/  IMAD.IADD R61, R61, 0x1, -R6 ;  /* 0x000000013d3d7824 */ /* 0x004fce00078e0a06 */
.L_x_642:
[----:B------:R-:W2:Y:S01]  /*1c900*/  LDL R10, [R1+0x5c] ;  /* 0x00005c00010a7983 */ /* 0x000ea20000100800 */
[----:B------:R-:W-:Y:S01]  /*1c910*/  SHF.R.S32.HI R63, RZ, 0x1f, R220 ;  /* 0x0000001fff3f7819 */ /* 0x000fe200000114dc */
[----:B------:R-:W-:Y:S01]  /*1c920*/  ULDC.64 UR4, c[0x0][0xb70] ;  /* 0x0002dc0000047ab9 */ /* 0x000fe20000000a00 */
[--C-:B-----5:R-:W-:Y:S02]  /*1c930*/  SHF.R.S32.HI R21, RZ, 0x1f, R20.reuse ;  /* 0x0000001fff157819 */ /* 0x120fe40000011414 */
[----:B---3--:R-:W-:Y:S01]  /*1c940*/  SHF.R.U64 R8, R0, 0x3, RZ ;  /* 0x0000000300087819 */ /* 0x008fe200000012ff */
[----:B------:R-:W-:Y:S01]  /*1c950*/  IMAD R7, R63, UR4, RZ ;  /* 0x000000043f077c24 */ /* 0x000fe2000f8e02ff */
[----:B------:R-:W-:Y:S02]  /*1c960*/  SEL R227, R227, RZ, !P0 ;  /* 0x000000ffe3e37207 */ /* 0x000fe40004000000 */
[----:B------:R-:W-:Y:S01]  /*1c970*/  SEL R223, R223, RZ, !P0 ;  /* 0x000000ffdfdf7207 */ /* 0x000fe20004000000 */
[----:B------:R-:W-:Y:S01]  /*1c980*/  IMAD R9, R220, UR5, R7 ;  /* 0x00000005dc097c24 */ /* 0x000fe2000f8e0207 */
[----:B------:R-:W-:Y:S01]  /*1c990*/  LOP3.LUT R8, R8, R11, RZ, 0x3c, !PT ;  /* 0x0000000b08087212 */ /* 0x000fe200078e3cff */
[----:B------:R-:W-:Y:S01]  /*1c9a0*/  IMAD.WIDE.U32 R6, R220, UR4, R20 ;  /* 0x00000004dc067c25 */ /* 0x000fe2000f8e0014 */
[----:B------:R-:W-:Y:S01]  /*1c9b0*/  ULDC.64 UR4, c[0x0][0xb78] ;  /* 0x0002de0000047ab9 */ /* 0x000fe20000000a00 */
[----:B------:R-:W-:-:S02]  /*1c9c0*/  IADD3 R29, P0, R4, 0x4000, RZ ;  /* 0x00004000041d7810 */ /* 0x000fc40007f1e0ff */
[----:B------:R-:W-:Y:S01]  /*1c9d0*/  IMAD.IADD R7, R7, 0x1, R9 ;  /* 0x0000000107077824 */ /* 0x000fe200078e0209 */
[C---:B------:R-:W-:Y:S01]  /*1c9e0*/  IADD3 R13, P5, R4.reuse, 0x2000, RZ ;  /* 0x00002000040d7810 */ /* 0x040fe20007fbe0ff */
[----:B------:R-:W-:Y:S01]  /*1c9f0*/  IMAD R0, R227, UR4, RZ ;  /* 0x00000004e3007c24 */ /* 0x000fe2000f8e02ff */
[C---:B------:R-:W-:Y:S01]  /*1ca00*/  IADD3 R25, P6, R4.reuse, 0x3000, RZ ;  /* 0x0000300004197810 */ /* 0x040fe20007fde0ff */
[----:B------:R-:W-:Y:S01]  /*1ca10*/  IMAD.WIDE.U32 R6, R223, UR4, R6 ;  /* 0x00000004df067c25 */ /* 0x000fe2000f8e0006 */
[C---:B------:R-:W-:Y:S02]  /*1ca20*/  IADD3 R37, P2, R4.reuse, 0x6000, RZ ;  /* 0x0000600004257810 */ /* 0x040fe40007f5e0ff */
[----:B------:R-:W-:Y:S02]  /*1ca30*/  IADD3 R33, P1, R4, 0x5000, RZ ;  /* 0x0000500004217810 */ /* 0x000fe40007f3e0ff */
[----:B------:R-:W-:Y:S02]  /*1ca40*/  LOP3.LUT R28, R29, 0x380, RZ, 0xc0, !PT ;  /* 0x000003801d1c7812 */ /* 0x000fe400078ec0ff */
[----:B------:R-:W-:-:S02]  /*1ca50*/  LOP3.LUT R12, R13, 0x380, RZ, 0xc0, !PT ;  /* 0x000003800d0c7812 */ /* 0x000fc400078ec0ff */
[----:B------:R-:W-:Y:S02]  /*1ca60*/  LOP3.LUT R24, R25, 0x380, RZ, 0xc0, !PT ;  /* 0x0000038019187812 */ /* 0x000fe400078ec0ff */
[----:B------:R-:W-:Y:S02]  /*1ca70*/  LOP3.LUT R36, R37, 0x380, RZ, 0xc0, !PT ;  /* 0x0000038025247812 */ /* 0x000fe400078ec0ff */
[----:B------:R-:W-:Y:S02]  /*1ca80*/  LOP3.LUT R32, R33, 0x380, RZ, 0xc0, !PT ;  /* 0x0000038021207812 */ /* 0x000fe400078ec0ff */
[----:B------:R-:W-:Y:S02]  /*1ca90*/  SHF.R.U64 R28, R28, 0x3, RZ ;  /* 0x000000031c1c7819 */ /* 0x000fe400000012ff */
[----:B------:R-:W-:Y:S02]  /*1caa0*/  SHF.R.U64 R12, R12, 0x3, RZ ;  /* 0x000000030c0c7819 */ /* 0x000fe400000012ff */
[----:B------:R-:W-:-:S02]  /*1cab0*/  SHF.R.U64 R24, R24, 0x3, RZ ;  /* 0x0000000318187819 */ /* 0x000fc400000012ff */
[----:B------:R-:W-:Y:S02]  /*1cac0*/  SHF.R.U64 R36, R36, 0x3, RZ ;  /* 0x0000000324247819 */ /* 0x000fe400000012ff */
        /* <DEDUP_REMOVED lines=8> */
[----:B------:R-:W-:Y:S01]  /*1cb50*/  IMAD.X R37, RZ, RZ, R5, P2 ;  /* 0x000000ffff257224 */ /* 0x000fe200010e0605 */
[----:B------:R-:W-:-:S02]  /*1cb60*/  LOP3.LUT P0, RZ, R230, 0x3, RZ, 0xc0, !PT ;  /* 0x00000003e6ff7812 */ /* 0x000fc4000780c0ff */
[C---:B------:R-:W-:Y:S02]  /*1cb70*/  IADD3 R49, P5, R4.reuse, 0x9000, RZ ;  /* 0x0000900004317810 */ /* 0x040fe40007fbe0ff */
[----:B------:R-:W-:Y:S02]  /*1cb80*/  IADD3 R53, P6, R4, 0xa000, RZ ;  /* 0x0000a00004357810 */ /* 0x000fe40007fde0ff */
[----:B------:R-:W-:Y:S01]  /*1cb90*/  LOP3.LUT R32, R32, R33, RZ, 0x3c, !PT ;  /* 0x0000002120207212 */ /* 0x000fe200078e3cff */
[----:B------:R-:W-:Y:S01]  /*1cba0*/  IMAD.X R33, RZ, RZ, R5, P1 ;  /* 0x000000ffff217224 */ /* 0x000fe200008e0605 */
[----:B------:R-:W-:Y:S02]  /*1cbb0*/  LOP3.LUT R48, R49, 0x380, RZ, 0xc0, !PT ;  /* 0x0000038031307812 */ /* 0x000fe400078ec0ff */
[----:B------:R-:W-:Y:S02]  /*1cbc0*/  LOP3.LUT R52, R53, 0x380, RZ, 0xc0, !PT ;  /* 0x0000038035347812 */ /* 0x000fe400078ec0ff */
[----:B------:R-:W-:-:S02]  /*1cbd0*/  SHF.R.U64 R48, R48, 0x3, RZ ;  /* 0x0000000330307819 */ /* 0x000fc400000012ff */
[----:B------:R-:W-:Y:S02]  /*1cbe0*/  SHF.R.U64 R52, R52, 0x3, RZ ;  /* 0x0000000334347819 */ /* 0x000fe400000012ff */
[----:B------:R-:W-:Y:S01]  /*1cbf0*/  LOP3.LUT R48, R48, R49, RZ, 0x3c, !PT ;  /* 0x0000003130307212 */ /* 0x000fe200078e3cff */
[--C-:B------:R-:W-:Y:S01]  /*1cc00*/  IMAD.X R49, RZ, RZ, R5.reuse, P5 ;  /* 0x000000ffff317224 */ /* 0x100fe200028e0605 */
[----:B------:R-:W-:Y:S01]  /*1cc10*/  LOP3.LUT R52, R52, R53, RZ, 0x3c, !PT ;  /* 0x0000003534347212 */ /* 0x000fe200078e3cff */
[----:B------:R-:W-:Y:S01]  /*1cc20*/  IMAD.X R53, RZ, RZ, R5, P6 ;  /* 0x000000ffff357224 */ /* 0x000fe200030e0605 */
[----:B------:R-:W-:Y:S01]  /*1cc30*/  SHF.R.S32.HI R219, RZ, 0x1f, R218 ;  /* 0x0000001fffdb7819 */ /* 0x000fe200000114da */
[----:B------:R-:W-:Y:S01]  /*1cc40*/  BSSY B1, `(.L_x_643) ;  /* 0x0000064000017945 */ /* 0x000fe20003800000 */
[----:B--2---:R-:W-:Y:S02]  /*1cc50*/  IMAD R11, R226, 0x80, R10 ;  /* 0x00000080e20b7824 */ /* 0x004fe400078e020a */
[----:B------:R-:W-:Y:S01]  /*1cc60*/  IMAD R10, R223, UR5, R0 ;  /* 0x00000005df0a7c24 */ /* 0x000fe2000f8e0200 */
[----:B------:R-:W-:-:S02]  /*1cc70*/  ULDC.64 UR4, c[0x0][0xb40] ;  /* 0x0002d00000047ab9 */ /* 0x000fc40000000a00 */
[----:B------:R-:W-:Y:S02]  /*1cc80*/  SHF.R.S32.HI R9, RZ, 0x1f, R11 ;  /* 0x0000001fff097819 */ /* 0x000fe4000001140b */
[C---:B------:R-:W-:Y:S02]  /*1cc90*/  IADD3 R0, P3, R11.reuse, R6, RZ ;  /* 0x000000060b007210 */ /* 0x040fe40007f7e0ff */
[----:B------:R-:W-:Y:S02]  /*1cca0*/  ISETP.GE.OR P1, PT, R11, R61, P0 ;  /* 0x0000003d0b00720c */ /* 0x000fe40000726670 */
[----:B------:R-:W-:Y:S02]  /*1ccb0*/  IADD3.X R9, R9, R7, R10, P3, !PT ;  /* 0x0000000709097210 */ /* 0x000fe40001ffe40a */
[----:B------:R-:W-:Y:S02]  /*1ccc0*/  LEA R54, P3, R0, UR4, 0x2 ;  /* 0x0000000400367c11 */ /* 0x000fe4000f8610ff */
[----:B------:R-:W-:-:S02]  /*1ccd0*/  IADD3 R7, P2, R4, 0xb000, RZ ;  /* 0x0000b00004077810 */ /* 0x000fc40007f5e0ff */
[----:B------:R-:W-:Y:S01]  /*1cce0*/  LEA.HI.X R55, R0, UR5, R9, 0x2, P3 ;  /* 0x0000000500377c11 */ /* 0x000fe200098f1409 */
[----:B------:R-:W-:Y:S01]  /*1ccf0*/  IMAD.X R9, RZ, RZ, R5, P4 ;  /* 0x000000ffff097224 */ /* 0x000fe200020e0605 */
[C---:B------:R-:W-:Y:S01]  /*1cd00*/  IADD3 R41, P3, R4.reuse, 0x7000, RZ ;  /* 0x0000700004297810 */ /* 0x040fe20007f7e0ff */
[----:B------:R-:W-:Y:S01]  /*1cd10*/  VIADD R0, R11, 0x8 ;  /* 0x000000080b007836 */ /* 0x000fe20000000000 */
[----:B------:R-:W-:Y:S01]  /*1cd20*/  IADD3 R45, P4, R4, 0x8000, RZ ;  /* 0x00008000042d7810 */ /* 0x000fe20007f9e0ff */
[----:B------:R2:W-:Y:S01]  /*1cd30*/  @!P1 STG.E desc[UR60][R54.64], R3 ;  /* 0x0000000336009986 */ /* 0x0005e2000c10193c */
[----:B------:R-:W-:Y:S01]  /*1cd40*/  LOP3.LUT R40, R41, 0x380, RZ, 0xc0, !PT ;  /* 0x0000038029287812 */ /* 0x000fe200078ec0ff */
[----:B------:R-:W-:Y:S01]  /*1cd50*/  ULDC.64 UR4, c[0x0][0xaa0] ;  /* 0x0002a80000047ab9 */ /* 0x000fe20000000a00 */
[----:B------:R-:W-:Y:S02]  /*1cd60*/  LOP3.LUT R44, R45, 0x380, RZ, 0xc0, !PT ;  /* 0x000003802d2c7812 */ /* 0x000fe400078ec0ff */
[----:B------:R-:W-:-:S02]  /*1cd70*/  ISETP.GE.OR P0, PT, R0, R61, P0 ;  /* 0x0000003d0000720c */ /* 0x000fc40000706670 */
[----:B------:R-:W-:Y:S02]  /*1cd80*/  LOP3.LUT R11, R4, 0x380, RZ, 0xc0, !PT ;  /* 0x00000380040b7812 */ /* 0x000fe400078ec0ff */
[----:B------:R-:W-:Y:S02]  /*1cd90*/  LOP3.LUT R0, R7, 0x380, RZ, 0xc0, !PT ;  /* 0x0000038007007812 */ /* 0x000fe400078ec0ff */
[----:B------:R-:W-:Y:S02]  /*1cda0*/  SHF.R.U64 R40, R40, 0x3, RZ ;  /* 0x0000000328287819 */ /* 0x000fe400000012ff */
[----:B------:R-:W-:Y:S02]  /*1cdb0*/  SHF.R.U64 R44, R44, 0x3, RZ ;  /* 0x000000032c2c7819 */ /* 0x000fe400000012ff */
[----:B------:R-:W-:Y:S02]  /*1cdc0*/  SHF.R.U64 R11, R11, 0x3, RZ ;  /* 0x000000030b0b7819 */ /* 0x000fe400000012ff */
[----:B------:R-:W-:Y:S01]  /*1cdd0*/  SHF.R.U64 R0, R0, 0x3, RZ ;  /* 0x0000000300007819 */ /* 0x000fe200000012ff */
[----:B------:R3:W-:Y:S01]  /*1cde0*/  @!P0 STG.E desc[UR60][R54.64+0x20], R2 ;  /* 0x0000200236008986 */ /* 0x0007e2000c10193c */
[----:B------:R-:W-:Y:S01]  /*1cdf0*/  LOP3.LUT R40, R40, R41, RZ, 0x3c, !PT ;  /* 0x0000002928287212 */ /* 0x000fe200078e3cff */
[--C-:B------:R-:W-:Y:S01]  /*1ce00*/  IMAD.X R41, RZ, RZ, R5.reuse, P3 ;  /* 0x000000ffff297224 */ /* 0x100fe200018e0605 */
[----:B------:R-:W-:Y:S01]  /*1ce10*/  LOP3.LUT R44, R44, R45, RZ, 0x3c, !PT ;  /* 0x0000002d2c2c7212 */ /* 0x000fe200078e3cff */
[----:B------:R-:W-:Y:S01]  /*1ce20*/  IMAD.X R45, RZ, RZ, R5, P4 ;  /* 0x000000ffff2d7224 */ /* 0x000fe200020e0605 */
[----:B------:R-:W-:Y:S01]  /*1ce30*/  LOP3.LUT R4, R11, R4, RZ, 0x3c, !PT ;  /* 0x000000040b047212 */ /* 0x000fe200078e3cff */
[----:B------:R-:W5:Y:S01]  /*1ce40*/  LD.E.128 R12, desc[UR60][R12.64] ;  /* 0x0000003c0c0c7980 */ /* 0x000f62000c101d00 */
[----:B------:R-:W-:-:S02]  /*1ce50*/  IADD3.X R57, RZ, R5, RZ, P2, !PT ;  /* 0x00000005ff397210 */ /* 0x000fc400017fe4ff */
[----:B------:R-:W-:Y:S01]  /*1ce60*/  LOP3.LUT R56, R0, R7, RZ, 0x3c, !PT ;  /* 0x0000000700387212 */ /* 0x000fe200078e3cff */
[----:B------:R-:W5:Y:S01]  /*1ce70*/  LD.E.128 R8, desc[UR60][R8.64] ;  /* 0x0000003c08087980 */ /* 0x000f62000c101d00 */
[----:B--2---:R-:W-:-:S03]  /*1ce80*/  SHF.R.S32.HI R3, RZ, 0x1f, R215 ;  /* 0x0000001fff037819 */ /* 0x004fc600000114d7 */
        /* <DEDUP_REMOVED lines=8> */
[----:B---3--:R-:W5:Y:S04]  /*1cf10*/  LD.E.128 R52, desc[UR60][R52.64] ;  /* 0x0000003c34347980 */ /* 0x008f68000c101d00 */
[----:B------:R-:W5:Y:S01]  /*1cf20*/  LD.E.128 R56, desc[UR60][R56.64] ;  /* 0x0000003c38387980 */ /* 0x000f62000c101d00 */
[----:B------:R-:W-:Y:S01]  /*1cf30*/  IMAD R21, R21, UR4, RZ ;  /* 0x0000000415157c24 */ /* 0x000fe2000f8e02ff */
[----:B------:R-:W-:Y:S01]  /*1cf40*/  @!PT LDS RZ, [RZ] ;  /* 0x00000000fffff984 */ /* 0x000fe20000000800 */
[----:B------:R-:W-:Y:S01]  /*1cf50*/  @!PT LDS RZ, [RZ] ;  /* 0x00000000fffff984 */ /* 0x000fe20000000800 */
[----:B------:R-:W-:Y:S01]  /*1cf60*/  @!PT LDS RZ, [RZ] ;  /* 0x00000000fffff984 */ /* 0x000fe20000000800 */
[----:B------:R-:W-:Y:S01]  /*1cf70*/  @!PT LDS RZ, [RZ] ;  /* 0x00000000fffff984 */ /* 0x000fe20000000800 */
[----:B------:R2:W-:Y:S06]  /*1cf80*/  MEMBAR.ALL.CTA ;  /* 0x0000000000007992 */ /* 0x0005ec0000008000 */
[----:B--2---:R-:W2:Y:S01]  /*1cf90*/  FENCE.VIEW.ASYNC.S ;  /* 0x00000000000073c6 */ /* 0x004ea20000000000 */
[----:B------:R-:W-:-:S02]  /*1cfa0*/  IMAD.MOV.U32 R2, RZ, RZ, R215 ;  /* 0x000000ffff027224 */ /* 0x000fc400078e00d7 */
[C---:B------:R-:W-:Y:S02]  /*1cfb0*/  IMAD R21, R20.reuse, UR5, R21 ;  /* 0x0000000514157c24 */ /* 0x040fe4000f8e0215 */
[----:B------:R-:W-:Y:S01]  /*1cfc0*/  IMAD.WIDE.U32 R2, R20, UR4, R2 ;  /* 0x0000000414027c25 */ /* 0x000fe2000f8e0002 */
[----:B------:R-:W-:-:S03]  /*1cfd0*/  ULDC.64 UR4, c[0x0][0xae0] ;  /* 0x0002b80000047ab9 */ /* 0x000fc60000000a00 */
[----:B------:R-:W-:Y:S02]  /*1cfe0*/  IMAD R61, R226, -0x80, R61 ;  /* 0xffffff80e23d7824 */ /* 0x000fe400078e023d */
[C---:B------:R-:W-:Y:S02]  /*1cff0*/  VIADD R0, R218.reuse, 0x20 ;  /* 0x00000020da007836 */ /* 0x040fe40000000000 */
[----:B------:R-:W-:Y:S01]  /*1d000*/  IMAD.IADD R3, R3, 0x1, R21 ;  /* 0x0000000103037824 */ /* 0x000fe200078e0215 */
[-C--:B------:R-:W-:Y:S01]  /*1d010*/  ISETP.GE.AND P3, PT, R218, R61.reuse, PT ;  /* 0x0000003dda00720c */ /* 0x080fe20003f66270 */
[----:B------:R-:W-:Y:S01]  /*1d020*/  IMAD R63, R63, UR4, RZ ;  /* 0x000000043f3f7c24 */ /* 0x000fe2000f8e02ff */
[----:B------:R-:W-:Y:S01]  /*1d030*/  ISETP.GE.AND P0, PT, R0, R61, PT ;  /* 0x0000003d0000720c */ /* 0x000fe20003f06270 */
[----:B------:R-:W-:Y:S02]  /*1d040*/  VIADD R20, R218, 0x40 ;  /* 0x00000040da147836 */ /* 0x000fe40000000000 */
[----:B------:R-:W-:-:S02]  /*1d050*/  IMAD R63, R220, UR5, R63 ;  /* 0x00000005dc3f7c24 */ /* 0x000fc4000f8e023f */
[----:B------:R-:W-:Y:S01]  /*1d060*/  IMAD.WIDE.U32 R2, R220, UR4, R2 ;  /* 0x00000004dc027c25 */ /* 0x000fe2000f8e0002 */
[----:B------:R-:W-:-:S03]  /*1d070*/  ULDC.64 UR4, c[0x0][0xae8] ;  /* 0x0002ba0000047ab9 */ /* 0x000fc60000000a00 */
[----:B------:R-:W-:Y:S01]  /*1d080*/  VIADD R0, R18, 0x36820 ;  /* 0x0003682012007836 */ /* 0x000fe20000000000 */
[-C--:B------:R-:W-:Y:S01]  /*1d090*/  ISETP.GE.AND P1, PT, R20, R61.reuse, PT ;  /* 0x0000003d1400720c */ /* 0x080fe20003f26270 */
[----:B------:R-:W-:Y:S02]  /*1d0a0*/  VIADD R21, R218, 0x60 ;  /* 0x00000060da157836 */ /* 0x000fe40000000000 */
[----:B------:R-:W-:Y:S01]  /*1d0b0*/  IMAD.IADD R3, R3, 0x1, R63 ;  /* 0x0000000103037824 */ /* 0x000fe200078e023f */
[----:B------:R-:W-:Y:S01]  /*1d0c0*/  PRMT R0, RZ, 0x654, R0 ;  /* 0x00000654ff007816 */ /* 0x000fe20000000000 */
[----:B------:R-:W-:Y:S01]  /*1d0d0*/  IMAD R20, R227, UR4, RZ ;  /* 0x00000004e3147c24 */ /* 0x000fe2000f8e02ff */
[----:B------:R-:W-:Y:S01]  /*1d0e0*/  ISETP.GE.AND P2, PT, R21, R61, PT ;  /* 0x0000003d1500720c */ /* 0x000fe20003f46270 */
[C---:B------:R-:W-:Y:S01]  /*1d0f0*/  IMAD.WIDE.U32 R60, R223.reuse, UR4, R2 ;  /* 0x00000004df3c7c25 */ /* 0x040fe2000f8e0002 */
[----:B--2---:R2:W-:Y:S03]  /*1d100*/  SYNCS.ARRIVE.TRANS64.RED.A1T0 RZ, [R0+URZ], RZ ;  /* 0x000000ff00ff79a7 */ /* 0x0045e6000810043f */
[----:B------:R-:W-:-:S02]  /*1d110*/  IMAD R63, R223, UR5, R20 ;  /* 0x00000005df3f7c24 */ /* 0x000fc4000f8e0214 */
[----:B------:R-:W-:-:S04]  /*1d120*/  IMAD.WIDE R20, R226, 0x80, R218 ;  /* 0x00000080e2147825 */ /* 0x000fc800078e02da */
[----:B------:R-:W-:Y:S01]  /*1d130*/  IMAD.IADD R65, R61, 0x1, R63 ;  /* 0x000000013d417824 */ /* 0x000fe200078e023f */
[----:B--2---:R-:W-:Y:S06]  /*1d140*/  @P3 BRA `(.L_x_644) ;  /* 0x00000000004c3947 */ /* 0x004fec0003800000 */
        /* <DEDUP_REMOVED lines=19> */
.L_x_644:
[----:B------:R-:W-:Y:S05]  /*1d280*/  BSYNC B1 ;  /* 0x0000000000017941 */ /* 0x000fea0003800000 */
.L_x_643:
[----:B------:R-:W-:Y:S04]  /*1d290*/  BSSY B1, `(.L_x_645) ;  /* 0x0000017000017945 */ /* 0x000fe80003800000 */
[----:B------:R-:W-:Y:S05]  /*1d2a0*/  @P0 BRA `(.L_x_646) ;  /* 0x0000000000540947 */ /* 0x000fea0003800000 */
[----:B--2--5:R-:W-:Y:S01]  /*1d2b0*/  IADD3 R5, P0, R20, 0x20, RZ ;  /* 0x0000002014057810 */ /* 0x024fe20007f1e0ff */
[C---:B------:R-:W-:Y:S01]  /*1d2c0*/  VIADD R2, R215.reuse, 0x40 ;  /* 0x00000040d7027836 */ /* 0x040fe20000000000 */
[----:B------:R-:W-:Y:S01]  /*1d2d0*/  ULDC UR4, c[0x0][0xa8c] ;  /* 0x0002a30000047ab9 */ /* 0x000fe20000000800 */
[----:B------:R-:W-:Y:S01]  /*1d2e0*/  ULDC.64 UR6, c[0x0][0xad8] ;  /* 0x0002b60000067ab9 */ /* 0x000fe20000000a00 */
[----:B------:R-:W-:Y:S01]  /*1d2f0*/  IMAD.MOV.U32 R3, RZ, RZ, R65 ;  /* 0x000000ffff037224 */ /* 0x000fe200078e0041 */
[C---:B------:R-:W-:Y:S01]  /*1d300*/  ISETP.GE.AND P3, PT, R215.reuse, UR4, PT ;  /* 0x00000004d7007c0c */ /* 0x040fe2000bf66270 */
        /* <DEDUP_REMOVED lines=15> */
.L_x_646:
[----:B------:R-:W-:Y:S05]  /*1d400*/  BSYNC B1 ;  /* 0x0000000000017941 */ /* 0x000fea0003800000 */
.L_x_645:
[----:B------:R-:W-:Y:S04]  /*1d410*/  BSSY B1, `(.L_x_647) ;  /* 0x0000017000017945 */ /* 0x000fe80003800000 */
[----:B------:R-:W-:Y:S05]  /*1d420*/  @P1 BRA `(.L_x_648) ;  /* 0x0000000000541947 */ /* 0x000fea0003800000 */
[----:B--23-5:R-:W-:Y:S01]  /*1d430*/  IADD3 R5, P0, R20, 0x40, RZ ;  /* 0x0000004014057810 */ /* 0x02cfe20007f1e0ff */
        /* <DEDUP_REMOVED lines=20> */
.L_x_648:
[----:B------:R-:W-:Y:S05]  /*1d580*/  BSYNC B1 ;  /* 0x0000000000017941 */ /* 0x000fea0003800000 */
.L_x_647:
[----:B------:R-:W-:Y:S05]  /*1d590*/  @P2 BRA `(.L_x_649) ;  /* 0x0000000c000c2947 */ /* 0x000fea0003800000 */
[----:B--2345:R-:W-:Y:S01]  /*1d5a0*/  IADD3 R5, P0, R20, 0x60, RZ ;  /* 0x0000006014057810 */ /* 0x03cfe20007f1e0ff */
[----:B------:R-:W-:Y:S01]  /*1d5b0*/  ULDC.64 UR4, c[0x0][0xad8] ;  /* 0x0002b60000047ab9 */ /* 0x000fe20000000a00 */
[----:B------:R-:W-:Y:S01]  /*1d5c0*/  IMAD.MOV.U32 R2, RZ, RZ, R60 ;  /* 0x000000ffff027224 */ /* 0x000fe200078e003c */
[----:B------:R-:W-:Y:S01]  /*1d5d0*/  ULDC.64 UR6, c[0x0][0xa80] ;  /* 0x0002a00000067ab9 */ /* 0x000fe20000000a00 */
[----:B------:R-:W-:Y:S02]  /*1d5e0*/  IMAD.MOV.U32 R3, RZ, RZ, R65 ;  /* 0x000000ffff037224 */ /* 0x000fe400078e0041 */
[----:B------:R-:W-:Y:S02]  /*1d5f0*/  IMAD.X R20, RZ, RZ, R21, P0 ;  /* 0x000000ffff147224 */ /* 0x000fe400000e0615 */
[----:B------:R-:W-:Y:S02]  /*1d600*/  VIADD R0, R215, 0x40 ;  /* 0x00000040d7007836 */ /* 0x000fe40000000000 */
[----:B------:R-:W-:-:S02]  /*1d610*/  IMAD R20, R20, UR4, RZ ;  /* 0x0000000414147c24 */ /* 0x000fc4000f8e02ff */
[----:B------:R-:W-:Y:S01]  /*1d620*/  IMAD.WIDE.U32 R2, R5, UR4, R2 ;  /* 0x0000000405027c25 */ /* 0x000fe2000f8e0002 */
[----:B------:R-:W-:Y:S02]  /*1d630*/  ULDC UR4, c[0x0][0xa8c] ;  /* 0x0002a30000047ab9 */ /* 0x000fe40000000800 */
        /* <DEDUP_REMOVED lines=13> */
.L_x_641:
[----:B------:R-:W-:Y:S01]  /*1d710*/  ULDC.64 UR4, c[0x0][0xbd8] ;  /* 0x0002f60000047ab9 */ /* 0x000fe20000000a00 */
[----:B------:R-:W-:Y:S01]  /*1d720*/  IMAD.MOV.U32 R9, RZ, RZ, RZ ;  /* 0x000000ffff097224 */ /* 0x000fe200078e00ff */
[----:B------:R-:W-:Y:S02]  /*1d730*/  ISETP.NE.U32.AND P0, PT, RZ, UR4, PT ;  /* 0x00000004ff007c0c */ /* 0x000fe4000bf05070 */
[----:B------:R-:W-:Y:S02]  /*1d740*/  IADD3 R2, P1, R221, UR4, RZ ;  /* 0x00000004dd027c10 */ /* 0x000fe4000ff3e0ff */
[----:B------:R-:W-:Y:S02]  /*1d750*/  ISETP.NE.AND.EX P0, PT, RZ, UR5, PT, P0 ;  /* 0x00000005ff007c0c */ /* 0x000fe4000bf05300 */
[----:B------:R-:W-:Y:S01]  /*1d760*/  IADD3.X R3, R222, UR5, RZ, P1, !PT ;  /* 0x00000005de037c10 */ /* 0x000fe20008ffe4ff */
[----:B------:R-:W-:Y:S02]  /*1d770*/  ULDC.64 UR4, c[0x0][0xbe0] ;  /* 0x0002f80000047ab9 */ /* 0x000fe40000000a00 */
[----:B------:R-:W-:-:S04]  /*1d780*/  ISETP.NE.U32.AND P1, PT, RZ, UR4, PT ;  /* 0x00000004ff007c0c */ /* 0x000fc8000bf25070 */
[----:B------:R-:W-:-:S04]  /*1d790*/  ISETP.NE.AND.EX P1, PT, RZ, UR5, PT, P1 ;  /* 0x00000005ff007c0c */ /* 0x000fc8000bf25310 */
[----:B------:R2:W5:Y:S09]  /*1d7a0*/  @P0 LDG.E R9, desc[UR60][R2.64] ;  /* 0x0000003c02090981 */ /* 0x000572000c1e1900 */
[----:B------:R-:W-:Y:S01]  /*1d7b0*/  @P1 IADD3 R4, P2, R221, UR4, RZ ;  /* 0x00000004dd041c10 */ /* 0x000fe2000ff5e0ff */
[----:B------:R-:W-:-:S02]  /*1d7c0*/  ULDC UR4, c[0x0][0xa88] ;  /* 0x0002a20000047ab9 */ /* 0x000fc40000000800 */
[----:B------:R-:W-:Y:S01]  /*1d7d0*/  IMAD.U32 R7, RZ, RZ, UR4 ;  /* 0x00000004ff077e24 */ /* 0x000fe2000f8e00ff */
[----:B------:R-:W-:-:S05]  /*1d7e0*/  @P1 IADD3.X R5, R222, UR5, RZ, P2, !PT ;  /* 0x00000005de051c10 */ /* 0x000fca00097fe4ff */
[----:B------:R2:W5:Y:S01]  /*1d7f0*/  @P1 LDG.E R7, desc[UR60][R4.64] ;  /* 0x0000003c04071981 */ /* 0x000562000c1e1900 */
[----:B------:R-:W3:Y:S02]  /*1d800*/  S2R R11, SR_TID.X ;  /* 0x00000000000b7919 */ /* 0x000ee40000002100 */
[----:B---3--:R-:W-:-:S05]  /*1d810*/  VIADD R0, R11, 0xffffff80 ;  /* 0xffffff800b007836 */ /* 0x008fca0000000000 */
[----:B------:R-:W-:Y:S01]  /*1d820*/  ISETP.GE.AND P2, PT, R0, 0x80, PT ;  /* 0x000000800000780c */ /* 0x000fe20003f46270 */
[----:B--2---:R-:W-:-:S12]  /*1d830*/  @P1 BRA `(.L_x_650) ;  /* 0x0000000000101947 */ /* 0x004fd80003800000 */
[----:B------:R-:W-:Y:S05]  /*1d840*/  @!P0 BRA `(.L_x_650) ;  /* 0x00000000000c8947 */ /* 0x000fea0003800000 */
[----:B------:R-:W2:Y:S04]  /*1d850*/  LDG.E R0, desc[UR60][R2.64] ;  /* 0x0000003c02007981 */ /* 0x000ea8000c1e1900 */
[----:B-----5:R-:W2:Y:S02]  /*1d860*/  LDG.E R7, desc[UR60][R2.64+0x4] ;  /* 0x0000043c02077981 */ /* 0x020ea4000c1e1900 */
[----:B--2---:R-:W-:-:S07]  /*1d870*/  IMAD.IADD R7, R7, 0x1, -R0 ;  /* 0x0000000107077824 */ /* 0x004fce00078e0a00 */
.L_x_650:
[----:B------:R-:W-:Y:S01]  /*1d880*/  BSSY B1, `(.L_x_651) ;  /* 0x000001c000017945 */ /* 0x000fe20003800000 */
[----:B------:R-:W-:Y:S02]  /*1d890*/  SHF.R.S32.HI R8, RZ, 0x1f, R220 ;  /* 0x0000001fff087819 */ /* 0x000fe400000114dc */
[----:B------:R-:W-:Y:S02]  /*1d8a0*/  SHF.R.S32.HI R10, RZ, 0x1f, R215 ;  /* 0x0000001fff0a7819 */ /* 0x000fe400000114d7 */
[----:B------:R-:W-:Y:S02]  /*1d8b0*/  SEL R223, R223, RZ, !P0 ;  /* 0x000000ffdfdf7207 */ /* 0x000fe40004000000 */
[----:B------:R-:W-:Y:S02]  /*1d8c0*/  SEL R227, R227, RZ, !P0 ;  /* 0x000000ffe3e37207 */ /* 0x000fe40004000000 */
[----:B-----5:R-:W-:Y:S01]  /*1d8d0*/  SHF.R.S32.HI R6, RZ, 0x1f, R9 ;  /* 0x0000001fff067819 */ /* 0x020fe20000011409 */
[----:B------:R-:W-:Y:S06]  /*1d8e0*/  @P2 BRA `(.L_x_652) ;  /* 0x0000000000542947 */ /* 0x000fec0003800000 */
[----:B------:R-:W-:-:S04]  /*1d8f0*/  IMAD R0, R226, 0x80, R11 ;  /* 0x00000080e2007824 */ /* 0x000fc800078e020b */
[----:B------:R-:W-:-:S05]  /*1d900*/  VIADD R0, R0, 0xffffff80 ;  /* 0xffffff8000007836 */ /* 0x000fca0000000000 */
[----:B------:R-:W-:-:S13]  /*1d910*/  ISETP.GE.AND P0, PT, R0, R7, PT ;  /* 0x000000070000720c */ /* 0x000fda0003f06270 */
[----:B------:R-:W-:Y:S05]  /*1d920*/  @P0 BRA `(.L_x_652) ;  /* 0x0000000000440947 */ /* 0x000fea0003800000 */
[----:B------:R-:W-:Y:S01]  /*1d930*/  IADD3 R2, P0, R0, R9, RZ ;  /* 0x0000000900027210 */ /* 0x000fe20007f1e0ff */
[----:B------:R-:W-:Y:S02]  /*1d940*/  ULDC.64 UR4, c[0x0][0xb70] ;  /* 0x0002dc0000047ab9 */ /* 0x000fe40000000a00 */
[----:B------:R-:W-:Y:S01]  /*1d950*/  IMAD R5, R8, UR4, RZ ;  /* 0x0000000408057c24 */ /* 0x000fe2000f8e02ff */
[----:B------:R-:W-:-:S03]  /*1d960*/  LEA.HI.X.SX32 R3, R0, R6, 0x1, P0 ;  /* 0x0000000600037211 */ /* 0x000fc600000f0eff */
        /* <DEDUP_REMOVED lines=13> */
.L_x_652:
[----:B------:R-:W-:Y:S05]  /*1da40*/  BSYNC B1 ;  /* 0x0000000000017941 */ /* 0x000fea0003800000 */
.L_x_651:
[----:B------:R-:W-:Y:S01]  /*1da50*/  ULDC.64 UR4, c[0x0][0xaa0] ;  /* 0x0002a80000047ab9 */ /* 0x000fe20000000a00 */
[----:B------:R-:W-:Y:S01]  /*1da60*/  IMAD.MOV.U32 R2, RZ, RZ, R215 ;  /* 0x000000ffff027224 */ /* 0x000fe200078e00d7 */
[----:B------:R-:W-:Y:S01]  /*1da70*/  BSSY B1, `(.L_x_653) ;  /* 0x000002f000017945 */ /* 0x000fe20003800000 */
[----:B--2---:R-:W-:Y:S02]  /*1da80*/  IMAD.MOV.U32 R3, RZ, RZ, R10 ;  /* 0x000000ffff037224 */ /* 0x004fe400078e000a */
[----:B------:R-:W-:Y:S02]  /*1da90*/  IMAD R0, R6, UR4, RZ ;  /* 0x0000000406007c24 */ /* 0x000fe4000f8e02ff */
[----:B------:R-:W-:-:S04]  /*1daa0*/  IMAD.WIDE.U32 R2, R9, UR4, R2 ;  /* 0x0000000409027c25 */ /* 0x000fc8000f8e0002 */
[----:B------:R-:W-:Y:S01]  /*1dab0*/  IMAD R9, R9, UR5, R0 ;  /* 0x0000000509097c24 */ /* 0x000fe2000f8e0200 */
[----:B------:R-:W-:Y:S01]  /*1dac0*/  ULDC.64 UR4, c[0x0][0xae0] ;  /* 0x0002b80000047ab9 */ /* 0x000fe20000000a00 */
[----:B------:R-:W-:Y:S02]  /*1dad0*/  VIADD R0, R218, 0x20 ;  /* 0x00000020da007836 */ /* 0x000fe40000000000 */
[----:B------:R-:W-:Y:S02]  /*1dae0*/  IMAD R7, R226, -0x80, R7 ;  /* 0xffffff80e2077824 */ /* 0x000fe400078e0207 */
[----:B------:R-:W-:Y:S02]  /*1daf0*/  IMAD.IADD R3, R3, 0x1, R9 ;  /* 0x0000000103037824 */ /* 0x000fe400078e0209 */
[----:B------:R-:W-:Y:S01]  /*1db00*/  IMAD R5, R8, UR4, RZ ;  /* 0x0000000408057c24 */ /* 0x000fe2000f8e02ff */
[-C--:B------:R-:W-:Y:S01]  /*1db10*/  ISETP.GE.AND P2, PT, R0, R7.reuse, PT ;  /* 0x000000070000720c */ /* 0x080fe20003f46270 */
[C---:B------:R-:W-:Y:S01]  /*1db20*/  VIADD R0, R218.reuse, 0x60 ;  /* 0x00000060da007836 */ /* 0x040fe20000000000 */
[----:B------:R-:W-:Y:S01]  /*1db30*/  ISETP.GE.AND P3, PT, R218, R7, PT ;  /* 0x00000007da00720c */ /* 0x000fe20003f66270 */
[----:B------:R-:W-:-:S02]  /*1db40*/  IMAD R5, R220, UR5, R5 ;  /* 0x00000005dc057c24 */ /* 0x000fc4000f8e0205 */
[----:B------:R-:W-:Y:S01]  /*1db50*/  IMAD.WIDE.U32 R2, R220, UR4, R2 ;  /* 0x00000004dc027c25 */ /* 0x000fe2000f8e0002 */
[----:B------:R-:W-:Y:S01]  /*1db60*/  ULDC.64 UR4, c[0x0][0xae8] ;  /* 0x0002ba0000047ab9 */ /* 0x000fe20000000a00 */
[-C--:B------:R-:W-:Y:S02]  /*1db70*/  ISETP.GE.AND P0, PT, R0, R7.reuse, PT ;  /* 0x000000070000720c */ /* 0x080fe40003f06270 */
[----:B------:R-:W-:Y:S02]  /*1db80*/  VIADD R4, R218, 0x40 ;  /* 0x00000040da047836 */ /* 0x000fe40000000000 */
        /* <DEDUP_REMOVED lines=12> */
[----:B------:R-:W-:Y:S01]  /*1dc50*/  IADD3 R0, R215, 0x40, RZ ;  /* 0x00000040d7007810 */ /* 0x000fe20007ffe0ff */
[----:B------:R-:W-:Y:S01]  /*1dc60*/  IMAD R9, R7, UR6, RZ ;  /* 0x0000000607097c24 */ /* 0x000fe2000f8e02ff */
[----:B------:R-:W-:Y:S01]  /*1dc70*/  ULDC UR4, c[0x0][0xa8c] ;  /* 0x0002a30000047ab9 */ /* 0x000fe20000000800 */
[----:B------:R-:W-:Y:S01]  /*1dc80*/  IMAD.MOV.U32 R2, RZ, RZ, R4 ;  /* 0x000000ffff027224 */ /* 0x000fe200078e0004 */
[----:B------:R-:W-:Y:S01]  /*1dc90*/  ISETP.GE.AND P5, PT, R0, UR4, PT ;  /* 0x0000000400007c0c */ /* 0x000fe2000bfa6270 */
[----:B------:R-:W-:Y:S01]  /*1dca0*/  IMAD.MOV.U32 R3, RZ, RZ, R11 ;  /* 0x000000ffff037224 */ /* 0x000fe200078e000b */
[----:B------:R-:W-:Y:S01]  /*1dcb0*/  ISETP.GE.AND P4, PT, R215, UR4, PT ;  /* 0x00000004d7007c0c */ /* 0x000fe2000bf86270 */
[----:B------:R-:W-:Y:S01]  /*1dcc0*/  IMAD R9, R6, UR7, R9 ;  /* 0x0000000706097c24 */ /* 0x000fe2000f8e0209 */
[----:B------:R-:W-:Y:S01]  /*1dcd0*/  ISETP.GE.AND P6, PT, R8, UR4, PT ;  /* 0x0000000408007c0c */ /* 0x000fe2000bfc6270 */
        /* <DEDUP_REMOVED lines=8> */
.L_x_654:
[----:B------:R-:W-:Y:S05]  /*1dd60*/  BSYNC B1 ;  /* 0x0000000000017941 */ /* 0x000fea0003800000 */
.L_x_653:
[----:B------:R-:W-:Y:S04]  /*1dd70*/  BSSY B1, `(.L_x_655) ;  /* 0x0000017000017945 */ /* 0x000fe80003800000 */
[----:B------:R-:W-:Y:S05]  /*1dd80*/  @P2 BRA `(.L_x_656) ;  /* 0x0000000000542947 */ /* 0x000fea0003800000 */
[----:B--2---:R-:W-:Y:S01]  /*1dd90*/  IADD3 R9, P2, R6, 0x20, RZ ;  /* 0x0000002006097810 */ /* 0x004fe20007f5e0ff */
        /* <DEDUP_REMOVED lines=20> */
.L_x_656:
[----:B------:R-:W-:Y:S05]  /*1dee0*/  BSYNC B1 ;  /* 0x0000000000017941 */ /* 0x000fea0003800000 */
.L_x_655:
[----:B------:R-:W-:Y:S04]  /*1def0*/  BSSY B1, `(.L_x_657) ;  /* 0x0000017000017945 */ /* 0x000fe80003800000 */
[----:B------:R-:W-:Y:S05]  /*1df00*/  @P1 BRA `(.L_x_658) ;  /* 0x0000000000541947 */ /* 0x000fea0003800000 */
[----:B--23--:R-:W-:Y:S01]  /*1df10*/  IADD3 R9, P1, R6, 0x40, RZ ;  /* 0x0000004006097810 */ /* 0x00cfe20007f3e0ff */
        /* <DEDUP_REMOVED lines=20> */
.L_x_658:
[----:B------:R-:W-:Y:S05]  /*1e060*/  BSYNC B1 ;  /* 0x0000000000017941 */ /* 0x000fea0003800000 */
.L_x_657:
        /* <DEDUP_REMOVED lines=22> */
.L_x_649:
[----:B------:R-:W-:Y:S05]  /*1e1d0*/  BSYNC B0 ;  /* 0x0000000000007941 */ /* 0x000fea0003800000 */
.L_x_640:
[----:B------:R-:W-:Y:S02]  /*1e1e0*/  ULDC UR4, c[0x0][0xc14] ;  /* 0x0003050000047ab9 */ /* 0x000fe40000000800 */
[----:B-1----:R-:W-:-:S13]  /*1e1f0*/  ISETP.GE.AND P0, PT, R147, UR4, PT ;  /* 0x0000000493007c0c */ /* 0x002fda000bf06270 */
[----:B------:R-:W-:Y:S05]  /*1e200*/  @!P0 BRA `(.L_x_659) ;  /* 0xfffffe30000c8947 */ /* 0x000fea000383ffff */
[----:B------:R-:W-:Y:S05]  /*1e210*/  BRA `(.L_x_448) ;  /* 0x0000005c00707947 */ /* 0x000fea0003800000 */
.L_x_446:
[----:B------:R-:W-:-:S08]  /*1e220*/  NOP ;  /* 0x0000000000007918 */ /* 0x000fd00000000000 */
[----:B0-----:R-:W0:-:S00]  /*1e230*/  USETMAXREG.DEALLOC.CTAPOOL 0x18 ;  /* 0x00000018000079c8 */ /* 0x001e0000080e0500 */
[----:B0-----:R-:W-:-:S06]  /*1e240*/  LOP3.LUT R0, R0, 0x3, RZ, 0xc0, !PT ;  /* 0x0000000300007812 */ /* 0x001fcc00078ec0ff */
[----:B------:R-:W0:Y:S02]  /*1e250*/  SHFL.IDX PT, R0, R0, RZ, 0x1f ;  /* 0x00001fff00007589 */ /* 0x000e2400000e0000 */
[----:B0-----:R-:W-:-:S13]  /*1e260*/  ISETP.NE.AND P0, PT, R0, RZ, PT ;  /* 0x000000ff0000720c */ /* 0x001fda0003f05270 */
[----:B------:R-:W-:Y:S05]  /*1e270*/  @P0 BRA `(.L_x_448) ;  /* 0x0000005c00580947 */ /* 0x000fea0003800000 */
[----:B------:R-:W2:Y:S01]  /*1e280*/  LDL.LU R7, [R1] ;  /* 0x0000000001077983 */ /* 0x000ea20000300800 */
[----:B------:R-:W-:Y:S01]  /*1e290*/  LOP3.LUT R8, R4, 0x1f, RZ, 0xc0, !PT ;  /* 0x0000001f04087812 */ /* 0x000fe200078ec0ff */
[----:B------:R-:W-:Y:S01]  /*1e2a0*/  ULDC UR5, c[0x0][0xc14] ;  /* 0x0003050000057ab9 */ /* 0x000fe20000000800 */
[----:B------:R-:W-:Y:S01]  /*1e2b0*/  IMAD.MOV.U32 R0, RZ, RZ, RZ ;  /* 0x000000ffff007224 */ /* 0x000fe200078e00ff */
[----:B------:R-:W0:Y:S01]  /*1e2c0*/  S2UR UR6, SR_CTAID.X ;  /* 0x00000000000679c3 */ /* 0x000e220000002500 */
[----:B------:R-:W-:Y:S01]  /*1e2d0*/  ISETP.NE.AND P0, PT, R8, 0x1f, PT ;  /* 0x0000001f0800780c */ /* 0x000fe20003f05270 */
[----:B------:R-:W-:Y:S01]  /*1e2e0*/  ULDC UR4, c[0x0][0xc10] ;  /* 0x0003040000047ab9 */ /* 0x000fe20000000800 */
[----:B--2---:R-:W-:-:S11]  /*1e2f0*/  LOP3.LUT R7, R7, 0xffffffdf, RZ, 0xc0, !PT ;  /* 0xffffffdf07077812 */ /* 0x004fd600078ec0ff */
[----:B------:R-:W-:Y:S02]  /*1e300*/  @P0 LOP3.LUT R7, R7, 0x20, RZ, 0xfc, !PT ;  /* 0x0000002007070812 */ /* 0x000fe400078efcff */
[----:B------:R-:W-:-:S13]  /*1e310*/  ISETP.GE.OR P0, PT, R8, UR5, !P0 ;  /* 0x0000000508007c0c */ /* 0x000fda000c706670 */
[----:B------:R-:W1:Y:S02]  /*1e320*/  @!P0 LDC.64 R2, c[0x0][0xc58] ;  /* 0x00031600ff028b82 */ /* 0x000e640000000a00 */
[----:B-1----:R-:W-:-:S05]  /*1e330*/  @!P0 IMAD.WIDE.U32 R2, R8, 0x4, R2 ;  /* 0x0000000408028825 */ /* 0x002fca00078e0002 */
[----:B------:R-:W2:Y:S01]  /*1e340*/  @!P0 LDG.E R0, desc[UR60][R2.64] ;  /* 0x0000003c02008981 */ /* 0x000ea2000c1e1900 */
[C---:B------:R-:W-:Y:S01]  /*1e350*/  ISETP.NE.AND P1, PT, R8.reuse, RZ, PT ;  /* 0x000000ff0800720c */ /* 0x040fe20003f25270 */
[----:B------:R-:W-:Y:S01]  /*1e360*/  IMAD.MOV.U32 R16, RZ, RZ, RZ ;  /* 0x000000ffff107224 */ /* 0x000fe200078e00ff */
[----:B------:R-:W-:Y:S01]  /*1e370*/  ISETP.GE.U32.AND P0, PT, R8, 0x2, PT ;  /* 0x000000020800780c */ /* 0x000fe20003f06070 */
[----:B------:R-:W-:Y:S01]  /*1e380*/  IMAD.MOV.U32 R19, RZ, RZ, RZ ;  /* 0x000000ffff137224 */ /* 0x000fe200078e00ff */
[----:B------:R-:W-:-:S09]  /*1e390*/  LOP3.LUT R7, R7, 0xfffffffe, RZ, 0xc0, !PT ;  /* 0xfffffffe07077812 */ /* 0x000fd200078ec0ff */
[----:B------:R-:W-:-:S04]  /*1e3a0*/  @P1 LOP3.LUT R7, R7, 0x1, RZ, 0xfc, !PT ;  /* 0x0000000107071812 */ /* 0x000fc800078efcff */
[----:B------:R-:W-:-:S04]  /*1e3b0*/  LOP3.LUT R7, R7, 0xffffffef, RZ, 0xc0, !PT ;  /* 0xffffffef07077812 */ /* 0x000fc800078ec0ff */
[----:B------:R-:W-:-:S04]  /*1e3c0*/  @P0 LOP3.LUT R7, R7, 0x10, RZ, 0xfc, !PT ;  /* 0x0000001007070812 */ /* 0x000fc800078efcff */
[----:B------:R-:W-:Y:S01]  /*1e3d0*/  LOP3.LUT R7, R7, 0xfffffff7, RZ, 0xc0, !PT ;  /* 0xfffffff707077812 */ /* 0x000fe200078ec0ff */
[----:B--2---:R-:W1:Y:S02]  /*1e3e0*/  SHFL.UP PT, R4, R0, 0x1, RZ ;  /* 0x0420000000047989 */ /* 0x004e6400000e00ff */
[----:B-1----:R-:W-:-:S05]  /*1e3f0*/  SEL R5, R4, RZ, P1 ;  /* 0x000000ff04057207 */ /* 0x002fca0000800000 */
[----:B------:R-:W-:-:S05]  /*1e400*/  IMAD.IADD R5, R0, 0x1, R5 ;  /* 0x0000000100057824 */ /* 0x000fca00078e0205 */
[----:B------:R-:W1:Y:S02]  /*1e410*/  SHFL.UP PT, R4, R5, 0x2, RZ ;  /* 0x0440000005047989 */ /* 0x000e6400000e00ff */
[----:B-1----:R-:W-:Y:S02]  /*1e420*/  SEL R4, R4, RZ, P0 ;  /* 0x000000ff04047207 */ /* 0x002fe40000000000 */
[----:B------:R-:W-:-:S03]  /*1e430*/  ISETP.GE.U32.AND P0, PT, R8, 0x4, PT ;  /* 0x000000040800780c */ /* 0x000fc60003f06070 */
[----:B------:R-:W-:-:S05]  /*1e440*/  IMAD.IADD R4, R5, 0x1, R4 ;  /* 0x0000000105047824 */ /* 0x000fca00078e0204 */
[----:B------:R-:W1:Y:S05]  /*1e450*/  SHFL.UP PT, R6, R4, 0x4, RZ ;  /* 0x0480000004067989 */ /* 0x000e6a00000e00ff */
[----:B------:R-:W-:-:S04]  /*1e460*/  @P0 LOP3.LUT R7, R7, 0x8, RZ, 0xfc, !PT ;  /* 0x0000000807070812 */ /* 0x000fc800078efcff */
[----:B------:R-:W-:Y:S02]  /*1e470*/  LOP3.LUT R7, R7, 0xfffffffb, RZ, 0xc0, !PT ;  /* 0xfffffffb07077812 */ /* 0x000fe400078ec0ff */
        /* <DEDUP_REMOVED lines=10> */
[----:B------:R-:W-:-:S05]  /*1e520*/  @P0 LOP3.LUT R7, R7, 0x2, RZ, 0xfc, !PT ;  /* 0x0000000207070812 */ /* 0x000fca00078efcff */
[----:B------:R-:W-:Y:S01]  /*1e530*/  STL [R1], R7 ;  /* 0x0000000701007387 */ /* 0x000fe20000100800 */
[----:B-1----:R-:W-:-:S05]  /*1e540*/  SEL R2, R2, RZ, P0 ;  /* 0x000000ff02027207 */ /* 0x002fca0000000000 */
[----:B------:R-:W-:-:S05]  /*1e550*/  IMAD.IADD R2, R5, 0x1, R2 ;  /* 0x0000000105027824 */ /* 0x000fca00078e0202 */
[----:B------:R-:W1:Y:S02]  /*1e560*/  SHFL.IDX PT, R4, R2, 0x1f, 0x1f ;  /* 0x03e01f0002047f89 */ /* 0x000e6400000e0000 */
[----:B-1----:R-:W-:-:S04]  /*1e570*/  IMAD R4, R4, UR4, RZ ;  /* 0x0000000404047c24 */ /* 0x002fc8000f8e02ff */
[----:B------:R-:W-:Y:S01]  /*1e580*/  IMAD.MOV.U32 R7, RZ, RZ, R4 ;  /* 0x000000ffff077224 */ /* 0x000fe200078e0004 */
[----:B0-----:R-:W-:-:S13]  /*1e590*/  ISETP.GT.AND P0, PT, R4, UR6, PT ;  /* 0x0000000604007c0c */ /* 0x001fda000bf04270 */
[----:B------:R-:W-:Y:S05]  /*1e5a0*/  @P0 BRA `(.L_x_660) ;  /* 0x0000000000c40947 */ /* 0x000fea0003800000 */
[----:B------:R-:W-:Y:S01]  /*1e5b0*/  IMAD.MOV.U32 R4, RZ, RZ, R7 ;  /* 0x000000ffff047224 */ /* 0x000fe200078e0007 */
[----:B------:R-:W-:Y:S01]  /*1e5c0*/  ULDC UR5, c[0x0][0xc14] ;  /* 0x0003050000057ab9 */ /* 0x000fe20000000800 */
[----:B------:R-:W-:Y:S01]  /*1e5d0*/  IMAD.MOV.U32 R19, RZ, RZ, RZ ;  /* 0x000000ffff137224 */ /* 0x000fe200078e00ff */
[----:B------:R-:W-:Y:S01]  /*1e5e0*/  ULDC UR7, c[0x0][0xc14] ;  /* 0x0003050000077ab9 */ /* 0x000fe20000000800 */
[----:B------:R-:W-:-:S05]  /*1e5f0*/  ULDC UR4, c[0x0][0xc10] ;  /* 0x0003040000047ab9 */ /* 0x000fca0000000800 */
.L_x_664:
        /* <DEDUP_REMOVED lines=16> */
.L_x_663:
[----:B------:R-:W-:Y:S05]  /*1e700*/  BSYNC B0 ;  /* 0x0000000000007941 */ /* 0x000fea0003800000 */
.L_x_662:
[----:B0----5:R-:W0:Y:S01]  /*1e710*/  SHFL.UP PT, R2, R0, 0x1, RZ ;  /* 0x0420000000027989 */ /* 0x021e2200000e00ff */
[C---:B------:R-:W-:Y:S02]  /*1e720*/  ISETP.NE.AND P0, PT, R7.reuse, RZ, PT ;  /* 0x000000ff0700720c */ /* 0x040fe40003f05270 */
[C---:B------:R-:W-:Y:S02]  /*1e730*/  ISETP.GE.U32.AND P1, PT, R7.reuse, 0x2, PT ;  /* 0x000000020700780c */ /* 0x040fe40003f26070 */
        /* <DEDUP_REMOVED lines=22> */
[----:B------:R-:W-:Y:S02]  /*1e8a0*/  IMAD.MOV.U32 R2, RZ, RZ, R7 ;  /* 0x000000ffff027224 */ /* 0x000fe400078e0007 */
[----:B------:R-:W-:-:S07]  /*1e8b0*/  IMAD.MOV.U32 R7, RZ, RZ, R3 ;  /* 0x000000ffff077224 */ /* 0x000fce00078e0003 */
.L_x_660:
[----:B------:R-:W-:-:S04]  /*1e8c0*/  IMAD.IADD R7, R4, 0x1, -R7 ;  /* 0x0000000104077824 */ /* 0x000fc800078e0a07 */
        /* <DEDUP_REMOVED lines=13> */
[----:B------:R-:W-:-:S05]  /*1e9a0*/  IADD3 R9, R4, -0x1, RZ ;  /* 0xffffffff04097810 */ /* 0x000fca0007ffe0ff */
[----:B------:R0:W1:Y:S02]  /*1e9b0*/  SHFL.IDX PT, R16, R2, R9, 0x1f ;  /* 0x00001f0902107589 */ /* 0x00006400000e0000 */
.L_x_665:
[----:B-1----:R-:W-:Y:S01]  /*1e9c0*/  IMAD R16, R16, UR4, R7 ;  /* 0x0000000410107c24 */ /* 0x002fe2000f8e0207 */
[----:B------:R-:W-:Y:S01]  /*1e9d0*/  IABS R6, R0 ;  /* 0x0000000000067213 */ /* 0x000fe20000000000 */
[----:B------:R-:W-:Y:S02]  /*1e9e0*/  IMAD R7, R10, R5, RZ ;  /* 0x000000050a077224 */ /* 0x000fe400078e02ff */
[----:B0-----:R-:W-:Y:S01]  /*1e9f0*/  IMAD.MOV.U32 R2, RZ, RZ, RZ ;  /* 0x000000ffff027224 */ /* 0x001fe200078e00ff */
[----:B------:R-:W-:Y:S01]  /*1ea00*/  IADD3 R17, -R16, UR6, RZ ;  /* 0x0000000610117c10 */ /* 0x000fe2000fffe1ff */
[----:B------:R-:W-:Y:S02]  /*1ea10*/  IMAD.MOV R6, RZ, RZ, -R6 ;  /* 0x000000ffff067224 */ /* 0x000fe400078e0a06 */
[----:B------:R-:W-:Y:S01]  /*1ea20*/  IMAD.HI.U32 R2, R3, R7, R2 ;  /* 0x0000000703027227 */ /* 0x000fe200078e0002 */
[----:B------:R-:W-:-:S03]  /*1ea30*/  IABS R3, R17 ;  /* 0x0000001100037213 */ /* 0x000fc60000000000 */
[----:B------:R-:W-:Y:S02]  /*1ea40*/  IMAD.IADD R19, R4, 0x1, R19 ;  /* 0x0000000104137824 */ /* 0x000fe400078e0213 */
[----:B------:R-:W-:-:S04]  /*1ea50*/  IMAD.HI.U32 R2, R2, R3, RZ ;  /* 0x0000000302027227 */ /* 0x000fc800078e00ff */
[----:B------:R-:W-:Y:S01]  /*1ea60*/  IMAD R6, R2, R6, R3 ;  /* 0x0000000602067224 */ /* 0x000fe200078e0203 */
[----:B------:R-:W-:-:S04]  /*1ea70*/  LOP3.LUT R3, R17, R0, RZ, 0x3c, !PT ;  /* 0x0000000011037212 */ /* 0x000fc800078e3cff */
[----:B------:R-:W-:-:S13]  /*1ea80*/  ISETP.GT.U32.AND P0, PT, R5, R6, PT ;  /* 0x000000060500720c */ /* 0x000fda0003f04070 */
[----:B------:R-:W-:Y:S02]  /*1ea90*/  @!P0 IMAD.IADD R6, R6, 0x1, -R5 ;  /* 0x0000000106068824 */ /* 0x000fe400078e0a05 */
[----:B------:R-:W-:-:S03]  /*1eaa0*/  @!P0 VIADD R2, R2, 0x1 ;  /* 0x0000000102028836 */ /* 0x000fc60000000000 */
[----:B------:R-:W-:-:S13]  /*1eab0*/  ISETP.GE.U32.AND P0, PT, R6, R5, PT ;  /* 0x000000050600720c */ /* 0x000fda0003f06070 */
        /* <DEDUP_REMOVED lines=9> */
.L_x_661:
[----:B------:R-:W-:Y:S02]  /*1eb50*/  IMAD.MOV.U32 R17, RZ, RZ, RZ ;  /* 0x000000ffff117224 */ /* 0x000fe400078e00ff */
[----:B------:R-:W-:Y:S02]  /*1eb60*/  IMAD.U32 R16, RZ, RZ, UR6 ;  /* 0x00000006ff107e24 */ /* 0x000fe4000f8e00ff */
[----:B------:R-:W-:-:S07]  /*1eb70*/  IMAD.MOV.U32 R18, RZ, RZ, RZ ;  /* 0x000000ffff127224 */ /* 0x000fce00078e00ff */
.L_x_666:
        /* <DEDUP_REMOVED lines=14> */
[----:B0-----:R-:W-:Y:S01]  /*1ec60*/  IMAD.MOV.U32 R0, RZ, RZ, 0x1 ;  /* 0x00000001ff007424 */ /* 0x001fe200078e00ff */
[----:B------:R0:W-:Y:S01]  /*1ec70*/  STL [R1], RZ ;  /* 0x000000ff01007387 */ /* 0x0001e20000100800 */
[----:B------:R-:W-:Y:S01]  /*1ec80*/  ULDC.64 UR36, c[0x0][0x198] ;  /* 0x0000660000247ab9 */ /* 0x000fe20000000a00 */
[----:B------:R-:W-:Y:S02]  /*1ec90*/  ULDC UR38, c[0x0][0xc] ;  /* 0x0000030000267ab9 */ /* 0x000fe40000000800 */
[----:B------:R0:W-:Y:S04]  /*1eca0*/  STL [R1+0x8], R0 ;  /* 0x0000080001007387 */ /* 0x0001e80000100800 */
[----:B------:R0:W-:Y:S04]  /*1ecb0*/  STL [R1+0x10], RZ ;  /* 0x000010ff01007387 */ /* 0x0001e80000100800 */
[----:B------:R0:W-:Y:S04]  /*1ecc0*/  STL [R1+0x14], R0 ;  /* 0x0000140001007387 */ /* 0x0001e80000100800 */
[----:B------:R0:W-:Y:S02]  /*1ecd0*/  STL [R1+0x30], RZ ;  /* 0x000030ff01007387 */ /* 0x0001e40000100800 */
.L_x_751:
[----:B-1----:R-:W1:Y:S02]  /*1ece0*/  LDC.64 R2, c[0x0][0xc60] ;  /* 0x00031800ff027b82 */ /* 0x002e640000000a00 */
[----:B-1----:R-:W-:-:S05]  /*1ecf0*/  IMAD.WIDE R2, R19, 0x4, R2 ;  /* 0x0000000413027825 */ /* 0x002fca00078e0202 */
[----:B------:R-:W0:Y:S01]  /*1ed00*/  LDG.E R11, desc[UR60][R2.64] ;  /* 0x0000003c020b7981 */ /* 0x000e22000c1e1900 */
[----:B------:R-:W-:Y:S05]  /*1ed10*/  YIELD ;  /* 0x0000000000007946 */ /* 0x000fea0003800000 */
[----:B------:R-:W-:Y:S01]  /*1ed20*/  ULDC.64 UR4, c[0x0][0xa28] ;  /* 0x00028a0000047ab9 */ /* 0x000fe20000000a00 */
[----:B------:R-:W-:Y:S01]  /*1ed30*/  IMAD.MOV.U32 R7, RZ, RZ, RZ ;  /* 0x000000ffff077224 */ /* 0x000fe200078e00ff */
[----:B------:R-:W-:Y:S01]  /*1ed40*/  ISETP.NE.U32.AND P0, PT, RZ, UR4, PT ;  /* 0x00000004ff007c0c */ /* 0x000fe2000bf05070 */
[----:B------:R-:W-:Y:S01]  /*1ed50*/  IMAD.MOV.U32 R4, RZ, RZ, RZ ;  /* 0x000000ffff047224 */ /* 0x000fe200078e00ff */
[----:B------:R-:W-:-:S02]  /*1ed60*/  ULDC.64 UR6, c[0x0][0xa10] ;  /* 0x0002840000067ab9 */ /* 0x000fc40000000a00 */
[----:B------:R-:W-:Y:S02]  /*1ed70*/  ISETP.NE.AND.EX P0, PT, RZ, UR5, PT, P0 ;  /* 0x00000005ff007c0c */ /* 0x000fe4000bf05300 */
[----:B0-----:R-:W-:Y:S01]  /*1ed80*/  SHF.R.S32.HI R0, RZ, 0x1f, R11 ;  /* 0x0000001fff007819 */ /* 0x001fe2000001140b */
[----:B------:R-:W-:Y:S10]  /*1ed90*/  STL [R1+0x20], R11 ;  /* 0x0000200b01007387 */ /* 0x000ff40000100800 */
[----:B------:R-:W-:-:S04]  /*1eda0*/  @P0 LEA R2, P1, R11, UR4, 0x2 ;  /* 0x000000040b020c11 */ /* 0x000fc8000f8210ff */
        /* <DEDUP_REMOVED lines=8> */
[----:B--2---:R-:W2:Y:S01]  /*1ee30*/  @P0 LDG.E R4, desc[UR60][R2.64] ;  /* 0x0000003c02040981 */ /* 0x004ea2000c1e1900 */
[----:B------:R-:W-:Y:S01]  /*1ee40*/  ISETP.NE.U32.AND P1, PT, RZ, UR4, PT ;  /* 0x00000004ff007c0c */ /* 0x000fe2000bf25070 */
[----:B------:R-:W-:Y:S01]  /*1ee50*/  IMAD.MOV.U32 R10, RZ, RZ, RZ ;  /* 0x000000ffff0a7224 */ /* 0x000fe200078e00ff */
[C---:B------:R-:W-:Y:S02]  /*1ee60*/  SHF.L.U64.HI R0, R11.reuse, 0x2, R0 ;  /* 0x000000020b007819 */ /* 0x040fe40000010200 */
[----:B------:R-:W-:Y:S01]  /*1ee70*/  ISETP.NE.AND.EX P1, PT, RZ, UR5, PT, P1 ;  /* 0x00000005ff007c0c */ /* 0x000fe2000bf25310 */
[----:B--2---:R0:W-:Y:S02]  /*1ee80*/  STL [R1+0x38], R4 ;  /* 0x0000380401007387 */ /* 0x0041e40000100800 */
[----:B0-----:R-:W-:-:S10]  /*1ee90*/  IMAD.SHL.U32 R4, R11, 0x4, RZ ;  /* 0x000000040b047824 */ /* 0x001fd400078e00ff */
[----:B------:R-:W-:Y:S01]  /*1eea0*/  @P1 IADD3 R8, P0, R4, UR4, RZ ;  /* 0x0000000404081c10 */ /* 0x000fe2000ff1e0ff */
[----:B------:R0:W-:Y:S03]  /*1eeb0*/  STL [R1+0x28], R4 ;  /* 0x0000280401007387 */ /* 0x0001e60000100800 */
[----:B------:R-:W-:Y:S01]  /*1eec0*/  @P1 IADD3.X R9, R0, UR5, RZ, P0, !PT ;  /* 0x0000000500091c10 */ /* 0x000fe200087fe4ff */
[----:B------:R-:W-:Y:S01]  /*1eed0*/  ULDC.64 UR4, c[0x0][0xa08] ;  /* 0x0002820000047ab9 */ /* 0x000fe20000000a00 */
[----:B------:R1:W-:Y:S01]  /*1eee0*/  STL [R1+0x2c], R0 ;  /* 0x00002c0001007387 */ /* 0x0003e20000100800 */
[----:B------:R-:W-:Y:S02]  /*1eef0*/  IADD3 R2, P0, R4, UR4, RZ ;  /* 0x0000000404027c10 */ /* 0x000fe4000ff1e0ff */
[----:B------:R-:W-:Y:S02]  /*1ef00*/  ISETP.NE.U32.AND P2, PT, RZ, UR4, PT ;  /* 0x00000004ff007c0c */ /* 0x000fe4000bf45070 */
[----:B------:R-:W-:-:S02]  /*1ef10*/  IADD3.X R3, R0, UR5, RZ, P0, !PT ;  /* 0x0000000500037c10 */ /* 0x000fc400087fe4ff */
[----:B------:R-:W-:Y:S01]  /*1ef20*/  ISETP.NE.AND.EX P2, PT, RZ, UR5, PT, P2 ;  /* 0x00000005ff007c0c */ /* 0x000fe2000bf45320 */
[----:B------:R-:W-:Y:S01]  /*1ef30*/  ULDC.64 UR4, c[0x0][0x3f8] ;  /* 0x0000fe0000047ab9 */ /* 0x000fe20000000a00 */
[----:B0-----:R-:W-:Y:S01]  /*1ef40*/  IADD3 R4, P0, R4, UR6, RZ ;  /* 0x0000000604047c10 */ /* 0x001fe2000ff1e0ff */
[----:B------:R-:W-:-:S03]  /*1ef50*/  UISETP.NE.U32.AND UP0, UPT, UR4, URZ, UPT ;  /* 0x0000003f0400728c */ /* 0x000fc6000bf05070 */
[----:B------:R-:W-:Y:S01]  /*1ef60*/  ULDC UR4, c[0x0][0x404] ;  /* 0x0001010000047ab9 */ /* 0x000fe20000000800 */
[----:B------:R-:W-:Y:S01]  /*1ef70*/  UISETP.NE.AND.EX UP0, UPT, UR5, URZ, UPT, UP0 ;  /* 0x0000003f0500728c */ /* 0x000fe2000bf05300 */
[----:B------:R-:W-:Y:S02]  /*1ef80*/  IADD3.X R5, R0, UR7, RZ, P0, !PT ;  /* 0x0000000700057c10 */ /* 0x000fe400087fe4ff */
[----:B------:R-:W-:Y:S01]  /*1ef90*/  ULDC UR5, c[0x0][0x2e0] ;  /* 0x0000b80000057ab9 */ /* 0x000fe20000000800 */
[----:B------:R-:W-:Y:S02]  /*1efa0*/  USEL UR4, UR4, 0x1, UP0 ;  /* 0x0000000104047887 */ /* 0x000fe40008000000 */
[----:B------:R0:W5:Y:S02]  /*1efb0*/  @P2 LDG.E R10, desc[UR60][R2.64] ;  /* 0x0000003c020a2981 */ /* 0x000164000c1e1900 */
[----:B------:R-:W-:-:S06]  /*1efc0*/  UIMAD UR4, UR4, UR5, URZ ;  /* 0x00000005040472a4 */ /* 0x000fcc000f8e023f */
[----:B------:R-:W-:-:S06]  /*1efd0*/  IMAD.U32 R6, RZ, RZ, UR4 ;  /* 0x00000004ff067e24 */ /* 0x000fcc000f8e00ff */
[----:B------:R0:W5:Y:S01]  /*1efe0*/  @P1 LDG.E R6, desc[UR60][R8.64] ;  /* 0x0000003c08061981 */ /* 0x000162000c1e1900 */
[----:B------:R-:W-:Y:S01]  /*1eff0*/  ISETP.NE.U32.AND P0, PT, RZ, UR6, PT ;  /* 0x00000006ff007c0c */ /* 0x000fe2000bf05070 */
[----:B------:R-:W-:Y:S02]  /*1f000*/  ULDC UR4, c[0x0][0x338] ;  /* 0x0000ce0000047ab9 */ /* 0x000fe40000000800 */
[----:B-1----:R-:W-:Y:S01]  /*1f010*/  IMAD.U32 R0, RZ, RZ, UR4 ;  /* 0x00000004ff007e24 */ /* 0x002fe2000f8e00ff */
[----:B------:R-:W-:Y:S01]  /*1f020*/  ISETP.NE.AND.EX P0, PT, RZ, UR7, PT, P0 ;  /* 0x00000007ff007c0c */ /* 0x000fe2000bf05300 */
[----:B------:R-:W-:-:S12]  /*1f030*/  @P1 BRA `(.L_x_668) ;  /* 0x0000000000101947 */ /* 0x000fd80003800000 */
[----:B------:R-:W-:Y:S05]  /*1f040*/  @!P2 BRA `(.L_x_668) ;  /* 0x00000000000ca947 */ /* 0x000fea0003800000 */
[----:B-----5:R-:W2:Y:S04]  /*1f050*/  LDG.E R6, desc[UR60][R2.64] ;  /* 0x0000003c02067981 */ /* 0x020ea8000c1e1900 */
[----:B0-----:R-:W2:Y:S02]  /*1f060*/  LDG.E R2, desc[UR60][R2.64+0x4] ;  /* 0x0000043c02027981 */ /* 0x001ea4000c1e1900 */
[----:B--2---:R-:W-:-:S07]  /*1f070*/  IMAD.IADD R6, R2, 0x1, -R6 ;  /* 0x0000000102067824 */ /* 0x004fce00078e0a06 */
.L_x_668:
[----:B0-----:R-:W2:Y:S04]  /*1f080*/  @P0 LDG.E R2, desc[UR60][R4.64] ;  /* 0x0000003c04020981 */ /* 0x001ea8000c1e1900 */
[----:B------:R-:W2:Y:S01]  /*1f090*/  @P0 LDG.E R3, desc[UR60][R4.64+0x4] ;  /* 0x0000043c04030981 */ /* 0x000ea2000c1e1900 */
[----:B-----5:R-:W-:Y:S02]  /*1f0a0*/  IMAD.IADD R6, R6, 0x1, -R7 ;  /* 0x0000000106067824 */ /* 0x020fe400078e0a07 */
[----:B--2---:R-:W-:Y:S02]  /*1f0b0*/  @P0 IMAD.IADD R0, R3, 0x1, -R2 ;  /* 0x0000000103000824 */ /* 0x004fe400078e0a02 */
[----:B------:R-:W-:Y:S02]  /*1f0c0*/  IMAD.MOV.U32 R2, RZ, RZ, RZ ;  /* 0x000000ffff027224 */ /* 0x000fe400078e00ff */
[----:B------:R-:W-:-:S04]  /*1f0d0*/  IMAD.IADD R8, R6, 0x1, R0 ;  /* 0x0000000106087824 */ /* 0x000fc800078e0200 */
[----:B------:R-:W-:Y:S01]  /*1f0e0*/  VIADD R3, R8, 0x6f ;  /* 0x0000006f08037836 */ /* 0x000fe20000000000 */
[----:B------:R0:W-:Y:S03]  /*1f0f0*/  STL [R1+0x34], R8 ;  /* 0x0000340801007387 */ /* 0x0001e60000100800 */
[----:B------:R-:W-:-:S05]  /*1f100*/  IMAD.HI R2, R3, -0x6db6db6d, R2 ;  /* 0x9249249303027827 */ /* 0x000fca00078e0202 */
[----:B------:R-:W-:-:S04]  /*1f110*/  SHF.R.U32.HI R3, RZ, 0x1f, R2 ;  /* 0x0000001fff037819 */ /* 0x000fc80000011602 */
[----:B0-----:R-:W-:-:S05]  /*1f120*/  LEA.HI.SX32 R8, R2, R3, 0x1a ;  /* 0x0000000302087211 */ /* 0x001fca00078fd2ff */
[--C-:B------:R-:W-:Y:S01]  /*1f130*/  IMAD R2, R8, 0x70, -R6.reuse ;  /* 0x0000007008027824 */ /* 0x100fe200078e0a06 */
[----:B------:R0:W-:Y:S01]  /*1f140*/  STL [R1+0x24], R8 ;  /* 0x0000240801007387 */ /* 0x0001e20000100800 */
[----:B------:R-:W-:-:S03]  /*1f150*/  IMAD.MOV R6, RZ, RZ, -R6 ;  /* 0x000000ffff067224 */ /* 0x000fc600078e0a06 */
[----:B------:R-:W-:Y:S02]  /*1f160*/  VIMNMX R0, R2, R0, PT ;  /* 0x0000000002007248 */ /* 0x000fe40003fe0100 */
[----:B------:R-:W-:-:S04]  /*1f170*/  VIMNMX R2, RZ, R6, !PT ;  /* 0x00000006ff027248 */ /* 0x000fc80007fe0100 */
[----:B------:R-:W-:Y:S02]  /*1f180*/  ISETP.GT.AND P1, PT, R0, R2, PT ;  /* 0x000000020000720c */ /* 0x000fe40003f24270 */
[----:B0-----:R-:W-:-:S05]  /*1f190*/  SHF.R.U32.HI R8, RZ, 0x4, R2 ;  /* 0x00000004ff087819 */ /* 0x001fca0000011602 */
[----:B------:R-:W-:-:S06]  /*1f1a0*/  IMAD.WIDE.U32 R8, R8, 0x24924925, RZ ;  /* 0x2492492508087825 */ /* 0x000fcc00078e00ff */
[----:B------:R-:W-:Y:S02]  /*1f1b0*/  @P1 VIADD R3, R0, 0x6f ;  /* 0x0000006f00031836 */ /* 0x000fe40000000000 */
[----:B------:R-:W-:Y:S02]  /*1f1c0*/  @P1 IMAD.MOV.U32 R2, RZ, RZ, RZ ;  /* 0x000000ffff021224 */ /* 0x000fe400078e00ff */
[----:B------:R-:W-:Y:S02]  /*1f1d0*/  IMAD.MOV.U32 R0, RZ, RZ, R9 ;  /* 0x000000ffff007224 */ /* 0x000fe400078e0009 */
[----:B------:R-:W-:-:S04]  /*1f1e0*/  @P1 IMAD.HI R3, R3, -0x6db6db6d, R2 ;  /* 0x9249249303031827 */ /* 0x000fc800078e0202 */
[----:B------:R-:W-:Y:S01]  /*1f1f0*/  IMAD.MOV.U32 R2, RZ, RZ, R0 ;  /* 0x000000ffff027224 */ /* 0x000fe200078e0000 */
[----:B------:R-:W-:-:S04]  /*1f200*/  @P1 SHF.R.U32.HI R6, RZ, 0x1f, R3 ;  /* 0x0000001fff061819 */ /* 0x000fc80000011603 */
[----:B------:R-:W-:Y:S01]  /*1f210*/  @P1 LEA.HI.SX32 R2, R3, R6, 0x1a ;  /* 0x0000000603021211 */ /* 0x000fe200078fd2ff */
[----:B------:R-:W-:-:S06]  /*1f220*/  IMAD.MOV.U32 R6, RZ, RZ, RZ ;  /* 0x000000ffff067224 */ /* 0x000fcc00078e00ff */
[----:B------:R0:W5:Y:S01]  /*1f230*/  @P0 LDG.E R6, desc[UR60][R4.64] ;  /* 0x0000003c04060981 */ /* 0x000162000c1e1900 */
[----:B------:R-:W-:Y:S01]  /*1f240*/  IMAD.IADD R3, R10, 0x1, R7 ;  /* 0x000000010a037824 */ /* 0x000fe200078e0207 */
[----:B------:R-:W-:Y:S01]  /*1f250*/  ISETP.GT.AND P1, PT, R2, R0, PT ;  /* 0x000000000200720c */ /* 0x000fe20003f24270 */
[----:B------:R-:W-:Y:S01]  /*1f260*/  BSSY B0, `(.L_x_669) ;  /* 0x00000dc000007945 */ /* 0x000fe20003800000 */
[----:B------:R-:W-:Y:S02]  /*1f270*/  PLOP3.LUT P2, PT, PT, PT, PT, 0x80, 0x0 ;  /* 0x000000000000781c */ /* 0x000fe40003f4f070 */
[----:B------:R0:W-:Y:S09]  /*1f280*/  STL [R1+0x4], R3 ;  /* 0x0000040301007387 */ /* 0x0001f20000100800 */
[----:B------:R-:W-:Y:S05]  /*1f290*/  @!P1 BRA `(.L_x_670) ;  /* 0x0000000c00609947 */ /* 0x000fea0003800000 */
[----:B0-----:R-:W0:Y:S01]  /*1f2a0*/  LDC R3, c[0x0][0x428] ;  /* 0x00010a00ff037b82 */ /* 0x001e220000000800 */
[----:B------:R-:W-:Y:S01]  /*1f2b0*/  UMOV UR4, 0xffffffff ;  /* 0xffffffff00047882 */ /* 0x000fe20000000000 */
[----:B0-----:R-:W-:Y:S01]  /*1f2c0*/  ISETP.NE.AND P1, PT, R3, 0x1, PT ;  /* 0x000000010300780c */ /* 0x001fe20003f25270 */
[----:B------:R-:W-:-:S12]  /*1f2d0*/  IMAD.MOV.U32 R3, RZ, RZ, R18 ;  /* 0x000000ffff037224 */ /* 0x000fd800078e0012 */
[----:B------:R-:W0:Y:S08]  /*1f2e0*/  @P1 LDC R4, c[0x0][0x42c] ;  /* 0x00010b00ff041b82 */ /* 0x000e300000000800 */
[----:B------:R-:W1:Y:S01]  /*1f2f0*/  @P1 LDC R5, c[0x0][0x430] ;  /* 0x00010c00ff051b82 */ /* 0x000e620000000800 */
[----:B0-----:R-:W-:-:S05]  /*1f300*/  @P1 IMAD.HI.U32 R4, R18, R4, RZ ;  /* 0x0000000412041227 */ /* 0x001fca00078e00ff */
[----:B-1----:R-:W-:Y:S02]  /*1f310*/  @P1 SHF.R.U32.HI R3, RZ, R5, R4 ;  /* 0x00000005ff031219 */ /* 0x002fe40000011604 */
[----:B------:R-:W-:Y:S01]  /*1f320*/  SEL R4, R11, RZ, !P0 ;  /* 0x000000ff0b047207 */ /* 0x000fe20004000000 */
[----:B------:R-:W-:Y:S06]  /*1f330*/  BRA.DIV UR4, `(.L_x_671) ;  /* 0x0000005604387947 */ /* 0x000fec000b800000 */
.L_x_794:
[----:B------:R-:W-:-:S03]  /*1f340*/  UMOV UR4, 0xffffffff ;  /* 0xffffffff00047882 */ /* 0x000fc60000000000 */
[----:B------:R-:W-:Y:S05]  /*1f350*/  BRA.DIV UR4, `(.L_x_672) ;  /* 0x0000005604647947 */ /* 0x000fea000b800000 */
[----:B------:R-:W-:-:S13]  /*1f360*/  ELECT P6, URZ, PT ;  /* 0x00000000003f782f */ /* 0x000fda00038c0000 */
.L_x_797:
[----:B------:R-:W2:Y:S01]  /*1f370*/  LDL R5, [R1+0x30] ;  /* 0x0000300001057983 */ /* 0x000ea20000100800 */
[----:B------:R-:W-:Y:S01]  /*1f380*/  BSSY B1, `(.L_x_673) ;  /* 0x000000b000017945 */ /* 0x000fe20003800000 */
[----:B------:R-:W0:Y:S01]  /*1f390*/  S2R R9, SR_CgaCtaId ;  /* 0x0000000000097919 */ /* 0x000e220000008800 */
[----:B--2---:R-:W-:-:S05]  /*1f3a0*/  VIADD R5, R5, 0x1 ;  /* 0x0000000105057836 */ /* 0x004fca0000000000 */
[----:B------:R-:W-:-:S04]  /*1f3b0*/  LEA.HI R7, R5, R5, RZ, 0x1 ;  /* 0x0000000505077211 */ /* 0x000fc800078f08ff */
[----:B------:R-:W-:-:S05]  /*1f3c0*/  LOP3.LUT R7, R7, 0xfffffffe, RZ, 0xc0, !PT ;  /* 0xfffffffe07077812 */ /* 0x000fca00078ec0ff */
[----:B------:R-:W-:Y:S01]  /*1f3d0*/  IMAD.IADD R5, R5, 0x1, -R7 ;  /* 0x0000000105057824 */ /* 0x000fe200078e0a07 */
[----:B------:R-:W-:-:S04]  /*1f3e0*/  MOV R7, 0x400 ;  /* 0x0000040000077802 */ /* 0x000fc80000000f00 */
[----:B0-----:R-:W-:Y:S02]  /*1f3f0*/  LEA R9, R9, R7, 0x18 ;  /* 0x0000000709097211 */ /* 0x001fe400078ec0ff */
[----:B------:R-:W-:-:S04]  /*1f400*/  SHF.L.U32 R5, R5, 0x1f, RZ ;  /* 0x0000001f05057819 */ /* 0x000fc800000006ff */
[----:B------:R-:W0:Y:S02]  /*1f410*/  SYNCS.PHASECHK.TRANS64.TRYWAIT P0, [R9+URZ+0x36820], R5 ;  /* 0x03682005090075a7 */ /* 0x000e24000800017f */
[----:B0-----:R-:W-:Y:S05]  /*1f420*/  @!P0 BRA `(.L_x_674) ;  /* 0x0000005400508947 */ /* 0x001fea0003800000 */
.L_x_798:
[----:B------:R-:W-:Y:S05]  /*1f430*/  BSYNC B1 ;  /* 0x0000000000017941 */ /* 0x000fea0003800000 */
.L_x_673:
[----:B------:R-:W-:Y:S04]  /*1f440*/  BSSY B1, `(.L_x_675) ;  /* 0x0000050000017945 */ /* 0x000fe80003800000 */
[----:B------:R-:W-:Y:S05]  /*1f450*/  @!P6 BRA `(.L_x_676) ;  /* 0x000000040038e947 */ /* 0x000fea0003800000 */
[----:B------:R-:W0:Y:S04]  /*1f460*/  LDL R8, [R1+0x10] ;  /* 0x0000100001087983 */ /* 0x000e280000100800 */
[----:B------:R-:W2:Y:S01]  /*1f470*/  LDL R7, [R1+0x14] ;  /* 0x0000140001077983 */ /* 0x000ea20000100800 */
[----:B0-----:R-:W-:Y:S01]  /*1f480*/  IMAD R5, R8, 0x8, R9 ;  /* 0x0000000808057824 */ /* 0x001fe200078e0209 */
[----:B--2---:R-:W-:-:S04]  /*1f490*/  SHF.L.U32 R10, R7, 0x1f, RZ ;  /* 0x0000001f070a7819 */ /* 0x004fc800000006ff */
[----:B------:R-:W0:Y:S02]  /*1f4a0*/  SYNCS.PHASECHK.TRANS64.TRYWAIT P0, [R5+URZ+0x368a0], R10 ;  /* 0x0368a00a050075a7 */ /* 0x000e24000800017f */
[----:B0-----:R-:W-:Y:S05]  /*1f4b0*/  @!P0 BRA `(.L_x_677) ;  /* 0x0000005400408947 */ /* 0x001fea0003800000 */
.L_x_799:
[----:B------:R-:W1:Y:S02]  /*1f4c0*/  S2R R7, SR_TID.X ;  /* 0x0000000000077919 */ /* 0x000e640000002100 */
[----:B-1----:R-:W-:-:S04]  /*1f4d0*/  LOP3.LUT R7, R7, 0x7f, RZ, 0xc0, !PT ;  /* 0x0000007f07077812 */ /* 0x002fc800078ec0ff */
[----:B------:R-:W-:-:S13]  /*1f4e0*/  ISETP.NE.AND P1, PT, R7, RZ, PT ;  /* 0x000000ff0700720c */ /* 0x000fda0003f25270 */
        /* <DEDUP_REMOVED lines=8> */
.L_x_678:
[----:B-1----:R-:W2:Y:S01]  /*1f570*/  LDL R7, [R1+0x10] ;  /* 0x0000100001077983 */ /* 0x002ea20000100800 */
[----:B------:R-:W-:Y:S01]  /*1f580*/  R2UR UR9, R5 ;  /* 0x00000000050972ca */ /* 0x000fe200000e0000 */
[----:B-----5:R-:W-:Y:S01]  /*1f590*/  IMAD R8, R2, 0x70, R6 ;  /* 0x0000007002087824 */ /* 0x020fe200078e0206 */
[----:B------:R-:W-:Y:S01]  /*1f5a0*/  UIADD3 UR4, UP0, UR36, 0x570, URZ ;  /* 0x0000057024047890 */ /* 0x000fe2000ff1e03f */
[----:B------:R-:W-:Y:S01]  /*1f5b0*/  R2UR UR12, R3 ;  /* 0x00000000030c72ca */ /* 0x000fe200000e0000 */
[----:B------:R-:W-:Y:S01]  /*1f5c0*/  UMOV UR10, URZ ;  /* 0x0000003f000a7c82 */ /* 0x000fe20008000000 */
[----:B------:R-:W-:Y:S01]  /*1f5d0*/  VIADD R8, R8, 0xffffff90 ;  /* 0xffffff9008087836 */ /* 0x000fe20000000000 */
[----:B------:R-:W-:Y:S01]  /*1f5e0*/  R2UR UR13, R4 ;  /* 0x00000000040d72ca */ /* 0x000fe200000e0000 */
[----:B------:R-:W-:Y:S01]  /*1f5f0*/  UIADD3.X UR5, URZ, UR37, URZ, UP0, !UPT ;  /* 0x000000253f057290 */ /* 0x000fe200087fe43f */
[----:B------:R-:W-:Y:S02]  /*1f600*/  UMOV UR6, 0x0 ;  /* 0x0000000000067882 */ /* 0x000fe40000000000 */
[----:B------:R-:W-:Y:S01]  /*1f610*/  R2UR UR11, R8 ;  /* 0x00000000080b72ca */ /* 0x000fe200000e0000 */
[----:B------:R-:W-:Y:S01]  /*1f620*/  UMOV UR7, 0x12f00000 ;  /* 0x12f0000000077882 */ /* 0x000fe20000000000 */
[----:B------:R-:W-:Y:S01]  /*1f630*/  UMOV UR16, 0x40 ;  /* 0x0000004000107882 */ /* 0x000fe20000000000 */
[----:B------:R-:W-:Y:S01]  /*1f640*/  UIADD3 UR9, UR9, 0x36890, URZ ;  /* 0x0003689009097890 */ /* 0x000fe2000fffe03f */
[----:B--2---:R-:W-:-:S05]  /*1f650*/  IMAD R7, R7, 0xa800, R9 ;  /* 0x0000a80007077824 */ /* 0x004fca00078e0209 */
        /* <DEDUP_REMOVED lines=11> */
[----:B------:R1:W-:Y:S01]  /*1f710*/  UTMALDG.4D [UR8], [UR4], desc[UR6] ;  /* 0x00000608040075b4 */ /* 0x0003e20008019000 */
[----:B------:R-:W2:Y:S02]  /*1f720*/  SYNCS.PHASECHK.TRANS64.TRYWAIT P0, [R5+URZ+0x368c0], R10 ;  /* 0x0368c00a050075a7 */ /* 0x000ea4000800017f */
[----:B-12---:R-:W-:Y:S05]  /*1f730*/  @!P0 BRA `(.L_x_679) ;  /* 0x0000005000b48947 */ /* 0x006fea0003800000 */
.L_x_800:
[----:B------:R-:W-:Y:S05]  /*1f740*/  @P1 BRA `(.L_x_680) ;  /* 0x00000000001c1947 */ /* 0x000fea0003800000 */
[----:B------:R-:W2:Y:S01]  /*1f750*/  S2R R11, SR_TID.X ;  /* 0x00000000000b7919 */ /* 0x000ea20000002100 */
[----:B01----:R-:W-:-:S04]  /*1f760*/  IMAD.MOV.U32 R10, RZ, RZ, 0xa800 ;  /* 0x0000a800ff0a7424 */ /* 0x003fc800078e00ff */
[----:B------:R3:W-:Y:S01]  /*1f770*/  SYNCS.ARRIVE.TRANS64 RZ, [R5+URZ+0x368b0], R10 ;  /* 0x0368b00a05ff79a7 */ /* 0x0007e2000800003f */
[----:B--2---:R-:W-:-:S04]  /*1f780*/  LOP3.LUT R11, R11, 0x1f, RZ, 0xc0, !PT ;  /* 0x0000001f0b0b7812 */ /* 0x004fc800078ec0ff */
[----:B------:R-:W-:-:S13]  /*1f790*/  ISETP.NE.AND P0, PT, R11, RZ, PT ;  /* 0x000000ff0b00720c */ /* 0x000fda0003f05270 */
[----:B---3--:R-:W-:Y:S05]  /*1f7a0*/  @!P0 BRA `(.L_x_680) ;  /* 0x0000000000048947 */ /* 0x008fea0003800000 */
[----:B------:R-:W-:Y:S01]  /*1f7b0*/  BPT.TRAP 0x1 ;  /* 0x000000040000795c */ /* 0x000fe20000300000 */
.L_x_680:
[----:B------:R-:W-:Y:S01]  /*1f7c0*/  R2UR UR15, R7 ;  /* 0x00000000070f72ca */ /* 0x000fe200000e0000 */
        /* <DEDUP_REMOVED lines=9> */
[----:B------:R-:W-:-:S03]  /*1f860*/  UMOV UR16, 0x40 ;  /* 0x0000004000107882 */ /* 0x000fc60000000000 */
[----:B------:R-:W-:Y:S02]  /*1f870*/  UIADD3 UR8, UR15, 0x400, URZ ;  /* 0x000004000f087890 */ /* 0x000fe4000fffe03f */
[----:B------:R-:W-:Y:S02]  /*1f880*/  UIADD3 UR9, UR9, 0x368b0, URZ ;  /* 0x000368b009097890 */ /* 0x000fe4000fffe03f */
[----:B------:R-:W-:Y:S02]  /*1f890*/  UIADD3 UR14, UR15, 0x3c00, URZ ;  /* 0x00003c000f0e7890 */ /* 0x000fe4000fffe03f */
[----:B------:R-:W-:-:S05]  /*1f8a0*/  UIADD3 UR15, UR15, 0x7400, URZ ;  /* 0x000074000f0f7890 */ /* 0x000fca000fffe03f */
[----:B------:R2:W-:Y:S02]  /*1f8b0*/  UTMALDG.4D [UR8], [UR4], desc[UR6] ;  /* 0x00000608040075b4 */ /* 0x0005e40008019000 */
[----:B--2---:R-:W-:Y:S01]  /*1f8c0*/  UMOV UR8, UR14 ;  /* 0x0000000e00087c82 */ /* 0x004fe20008000000 */
[----:B------:R-:W-:Y:S01]  /*1f8d0*/  UMOV UR10, UR16 ;  /* 0x00000010000a7c82 */ /* 0x000fe20008000000 */
[----:B------:R-:W-:Y:S01]  /*1f8e0*/  UMOV UR14, 0x80 ;  /* 0x00000080000e7882 */ /* 0x000fe20000000000 */
[----:B------:R2:W-:Y:S02]  /*1f8f0*/  UTMALDG.4D [UR8], [UR4], desc[UR6] ;  /* 0x00000608040075b4 */ /* 0x0005e40008019000 */
[----:B--2---:R-:W-:Y:S01]  /*1f900*/  UMOV UR8, UR15 ;  /* 0x0000000f00087c82 */ /* 0x004fe20008000000 */
[----:B------:R-:W-:Y:S02]  /*1f910*/  UMOV UR10, UR14 ;  /* 0x0000000e000a7c82 */ /* 0x000fe40008000000 */
[----:B------:R2:W-:Y:S02]  /*1f920*/  UTMALDG.4D [UR8], [UR4], desc[UR6] ;  /* 0x00000608040075b4 */ /* 0x0005e40008019000 */
[----:B--2---:R-:W-:Y:S01]  /*1f930*/  NOP ;  /* 0x0000000000007918 */ /* 0x004fe20000000000 */
.L_x_676:
[----:B------:R-:W-:Y:S05]  /*1f940*/  BSYNC B1 ;  /* 0x0000000000017941 */ /* 0x000fea0003800000 */
.L_x_675:
[----:B01----:R-:W2:Y:S04]  /*1f950*/  LDL.LU R5, [R1+0x10] ;  /* 0x0000100001057983 */ /* 0x003ea80000300800 */
[----:B------:R-:W3:Y:S01]  /*1f960*/  LDL.LU R8, [R1+0x14] ;  /* 0x0000140001087983 */ /* 0x000ee20000300800 */
[----:B------:R-:W-:Y:S01]  /*1f970*/  PLOP3.LUT P2, PT, PT, PT, PT, 0x8, 0x0 ;  /* 0x000000000000781c */ /* 0x000fe20003f4e170 */
[----:B--2---:R-:W-:-:S05]  /*1f980*/  VIADD R5, R5, 0x1 ;  /* 0x0000000105057836 */ /* 0x004fca0000000000 */
[----:B------:R-:W-:-:S04]  /*1f990*/  ISETP.NE.AND P0, PT, R5, 0x2, PT ;  /* 0x000000020500780c */ /* 0x000fc80003f05270 */
[----:B------:R-:W-:Y:S02]  /*1f9a0*/  SEL R7, RZ, 0x1, P0 ;  /* 0x00000001ff077807 */ /* 0x000fe40000000000 */
[----:B------:R-:W-:Y:S01]  /*1f9b0*/  SEL R10, R5, RZ, P0 ;  /* 0x000000ff050a7207 */ /* 0x000fe20000000000 */
[----:B------:R-:W-:Y:S01]  /*1f9c0*/  VIADD R5, R2, 0xfffffffe ;  /* 0xfffffffe02057836 */ /* 0x000fe20000000000 */
[----:B---3--:R-:W-:-:S03]  /*1f9d0*/  LOP3.LUT R8, R8, R7, RZ, 0x3c, !PT ;  /* 0x0000000708087212 */ /* 0x008fc600078e3cff */
[----:B------:R1:W-:Y:S01]  /*1f9e0*/  STL [R1+0x10], R10 ;  /* 0x0000100a01007387 */ /* 0x0003e20000100800 */
[----:B------:R-:W-:-:S03]  /*1f9f0*/  ISETP.GE.AND P0, PT, R5, R0, PT ;  /* 0x000000000500720c */ /* 0x000fc60003f06270 */
[----:B------:R1:W-:Y:S10]  /*1fa00*/  STL [R1+0x14], R8 ;  /* 0x0000140801007387 */ /* 0x0003f40000100800 */
[----:B-1----:R-:W-:Y:S05]  /*1fa10*/  @!P0 BRA `(.L_x_670) ;  /* 0x0000000400808947 */ /* 0x002fea0003800000 */
[C---:B-----5:R-:W-:Y:S02]  /*1fa20*/  IMAD R5, R2.reuse, 0x70, R6 ;  /* 0x0000007002057824 */ /* 0x060fe400078e0206 */
[----:B------:R-:W-:Y:S02]  /*1fa30*/  VIADD R2, R2, 0xffffffff ;  /* 0xffffffff02027836 */ /* 0x000fe40000000000 */
[----:B------:R-:W-:-:S07]  /*1fa40*/  VIADD R5, R5, 0xffffff20 ;  /* 0xffffff2005057836 */ /* 0x000fce0000000000 */
.L_x_687:
[----:B------:R-:W-:Y:S05]  /*1fa50*/  YIELD ;  /* 0x0000000000007946 */ /* 0x000fea0003800000 */
[----:B------:R-:W-:Y:S04]  /*1fa60*/  BSSY B1, `(.L_x_681) ;  /* 0x000004e000017945 */ /* 0x000fe80003800000 */
[----:B-1----:R-:W-:Y:S05]  /*1fa70*/  @!P6 BRA `(.L_x_682) ;  /* 0x000000040030e947 */ /* 0x002fea0003800000 */
[----:B------:R-:W2:Y:S04]  /*1fa80*/  LDL R6, [R1+0x10] ;  /* 0x0000100001067983 */ /* 0x000ea80000100800 */
[----:B------:R-:W3:Y:S01]  /*1fa90*/  LDL R7, [R1+0x14] ;  /* 0x0000140001077983 */ /* 0x000ee20000100800 */
[----:B--2---:R-:W-:Y:S01]  /*1faa0*/  IMAD R6, R6, 0x8, R9 ;  /* 0x0000000806067824 */ /* 0x004fe200078e0209 */
[----:B---3--:R-:W-:-:S04]  /*1fab0*/  SHF.L.U32 R7, R7, 0x1f, RZ ;  /* 0x0000001f07077819 */ /* 0x008fc800000006ff */
[----:B------:R-:W0:Y:S02]  /*1fac0*/  SYNCS.PHASECHK.TRANS64.TRYWAIT P0, [R6+URZ+0x368a0], R7 ;  /* 0x0368a007060075a7 */ /* 0x000e24000800017f */
[----:B0-----:R-:W-:Y:S05]  /*1fad0*/  @!P0 BRA `(.L_x_683) ;  /* 0x0000004c00e08947 */ /* 0x001fea0003800000 */
.L_x_801:
        /* <DEDUP_REMOVED lines=11> */
.L_x_684:
[----:B-1----:R-:W2:Y:S01]  /*1fb90*/  LDL R8, [R1+0x10] ;  /* 0x0000100001087983 */ /* 0x002ea20000100800 */
        /* <DEDUP_REMOVED lines=9> */
[----:B------:R-:W-:-:S04]  /*1fc30*/  UMOV UR16, 0x40 ;  /* 0x0000004000107882 */ /* 0x000fc80000000000 */
        /* <DEDUP_REMOVED lines=16> */
.L_x_802:
        /* <DEDUP_REMOVED lines=8> */
.L_x_686:
        /* <DEDUP_REMOVED lines=24> */
.L_x_682:
[----:B------:R-:W-:Y:S05]  /*1ff40*/  BSYNC B1 ;  /* 0x0000000000017941 */ /* 0x000fea0003800000 */
.L_x_681:
[----:B01----:R-:W2:Y:S04]  /*1ff50*/  LDL.LU R6, [R1+0x10] ;  /* 0x0000100001067983 */ /* 0x003ea80000300800 */
[----:B------:R-:W3:Y:S01]  /*1ff60*/  LDL.LU R7, [R1+0x14] ;  /* 0x0000140001077983 */ /* 0x000ee20000300800 */
[----:B------:R-:W-:Y:S01]  /*1ff70*/  VIADD R2, R2, 0xffffffff ;  /* 0xffffffff02027836 */ /* 0x000fe20000000000 */
[----:B------:R-:W-:Y:S01]  /*1ff80*/  IADD3 R5, R5, -0x70, RZ ;  /* 0xffffff9005057810 */ /* 0x000fe20007ffe0ff */
[----:B--2---:R-:W-:-:S05]  /*1ff90*/  VIADD R6, R6, 0x1 ;  /* 0x0000000106067836 */ /* 0x004fca0000000000 */
[----:B------:R-:W-:-:S04]  /*1ffa0*/  ISETP.NE.AND P0, PT, R6, 0x2, PT ;  /* 0x000000020600780c */ /* 0x000fc80003f05270 */
[----:B------:R-:W-:Y:S02]  /*1ffb0*/  SEL R8, R6, RZ, P0 ;  /* 0x000000ff06087207 */ /* 0x000fe40000000000 */
[----:B------:R-:W-:Y:S02]  /*1ffc0*/  SEL R6, RZ, 0x1, P0 ;  /* 0x00000001ff067807 */ /* 0x000fe40000000000 */
[----:B------:R-:W-:Y:S01]  /*1ffd0*/  ISETP.GT.AND P0, PT, R2, R0, PT ;  /* 0x000000000200720c */ /* 0x000fe20003f04270 */
[----:B------:R1:W-:Y:S01]  /*1ffe0*/  STL [R1+0x10], R8 ;  /* 0x0000100801007387 */ /* 0x0003e20000100800 */
[----:B---3--:R-:W-:-:S05]  /*1fff0*/  LOP3.LUT R7, R7, R6, RZ, 0x3c, !PT ;  /* 0x0000000607077212 */ /* 0x008fca00078e3cff */
[----:B------:R1:W-:Y:S06]  /*20000*/  STL [R1+0x14], R7 ;  /* 0x0000140701007387 */ /* 0x0003ec0000100800 */
[----:B------:R-:W-:Y:S05]  /*20010*/  @P0 BRA `(.L_x_687) ;  /* 0xfffffff8008c0947 */ /* 0x000fea000383ffff */
.L_x_670:
[----:B------:R-:W-:Y:S05]  /*20020*/  BSYNC B0 ;  /* 0x0000000000007941 */ /* 0x000fea0003800000 */
.L_x_669:
[----:B-----5:R-:W2:Y:S01]  /*20030*/  LDL R6, [R1+0x34] ;  /* 0x0000340001067983 */ /* 0x020ea20000100800 */
[----:B------:R-:W-:Y:S05]  /*20040*/  @!P2 WARPSYNC.ALL ;  /* 0x000000000000a948 */ /* 0x000fea0003800000 */
[----:B------:R-:W-:Y:S01]  /*20050*/  BSSY B6, `(.L_x_688) ;  /* 0x000031f000067945 */ /* 0x000fe20003800000 */
[----:B------:R-:W-:Y:S01]  /*20060*/  @!P2 BAR.SYNC.DEFER_BLOCKING 0xc, 0x120 ;  /* 0x030480000000ab1d */ /* 0x000fe20000010000 */
[----:B--2---:R-:W-:-:S13]  /*20070*/  ISETP.GT.AND P0, PT, R6, RZ, PT ;  /* 0x000000ff0600720c */ /* 0x004fda0003f04270 */
[----:B------:R-:W-:Y:S05]  /*20080*/  @P0 BRA `(.L_x_689) ;  /* 0x0000000000440947 */ /* 0x000fea0003800000 */
[----:B------:R-:W2:Y:S02]  /*20090*/  S2R R6, SR_TID.X ;  /* 0x0000000000067919 */ /* 0x000ea40000002100 */
[----:B--2---:R-:W-:-:S04]  /*200a0*/  LOP3.LUT R6, R6, 0x1f, RZ, 0xc0, !PT ;  /* 0x0000001f06067812 */ /* 0x004fc800078ec0ff */
[----:B------:R-:W-:-:S13]  /*200b0*/  ISETP.NE.AND P1, PT, R6, RZ, PT ;  /* 0x000000ff0600720c */ /* 0x000fda0003f25270 */
[----:B------:R-:W-:Y:S05]  /*200c0*/  @P1 BRA `(.L_x_690) ;  /* 0x00000030005c1947 */ /* 0x000fea0003800000 */
[----:B-1----:R-:W1:Y:S01]  /*200d0*/  S2R R7, SR_LANEID ;  /* 0x0000000000077919 */ /* 0x002e620000000000 */
[----:B------:R-:W-:Y:S01]  /*200e0*/  VOTEU.ANY UR4, UPT, PT ;  /* 0x0000000000047886 */ /* 0x000fe200038e0100 */
[----:B0-----:R-:W0:Y:S01]  /*200f0*/  LDC.64 R2, c[0x0][0xc38] ;  /* 0x00030e00ff027b82 */ /* 0x001e220000000a00 */
[----:B------:R-:W1:Y:S08]  /*20100*/  FLO.U32 R0, UR4 ;  /* 0x0000000400007d00 */ /* 0x000e7000080e0000 */
[----:B------:R-:W0:Y:S01]  /*20110*/  POPC R5, UR4 ;  /* 0x0000000400057d09 */ /* 0x000e220008000000 */
[----:B-1----:R-:W-:-:S13]  /*20120*/  ISETP.EQ.U32.AND P0, PT, R0, R7, PT ;  /* 0x000000070000720c */ /* 0x002fda0003f02070 */
[----:B0-----:R-:W2:Y:S01]  /*20130*/  @P0 ATOMG.E.ADD.STRONG.GPU PT, R3, desc[UR60][R2.64], R5 ;  /* 0x00000005020309a8 */ /* 0x001ea200081ee1fc */
[----:B------:R-:W0:Y:S02]  /*20140*/  S2R R4, SR_LTMASK ;  /* 0x0000000000047919 */ /* 0x000e240000003900 */
[----:B0-----:R-:W-:-:S04]  /*20150*/  LOP3.LUT R4, R4, UR4, RZ, 0xc0, !PT ;  /* 0x0000000404047c12 */ /* 0x001fc8000f8ec0ff */
[----:B------:R-:W0:Y:S01]  /*20160*/  POPC R7, R4 ;  /* 0x0000000400077309 */ /* 0x000e220000000000 */
[----:B--2---:R-:W0:Y:S02]  /*20170*/  SHFL.IDX PT, R0, R3, R0, 0x1f ;  /* 0x00001f0003007589 */ /* 0x004e2400000e0000 */
[----:B0-----:R-:W-:Y:S01]  /*20180*/  IADD3 R16, R0, UR38, R7 ;  /* 0x0000002600107c10 */ /* 0x001fe2000fffe007 */
[----:B------:R-:W-:Y:S06]  /*20190*/  BRA `(.L_x_690) ;  /* 0x0000003000287947 */ /* 0x000fec0003800000 */
.L_x_689:
[----:B------:R-:W0:Y:S01]  /*201a0*/  S2R R0, SR_CgaCtaId ;  /* 0x0000000000007919 */ /* 0x000e220000008800 */
[----:B------:R-:W-:-:S04]  /*201b0*/  MOV R2, 0x400 ;  /* 0x0000040000027802 */ /* 0x000fc80000000f00 */
[----:B0-----:R-:W-:-:S05]  /*201c0*/  LEA R3, R0, R2, 0x18 ;  /* 0x0000000200037211 */ /* 0x001fca00078ec0ff */
        /* <DEDUP_REMOVED lines=8> */
[----:B------:R-:W-:Y:S02]  /*20250*/  IMAD.U32 R4, RZ, RZ, UR6 ;  /* 0x00000006ff047e24 */ /* 0x000fe4000f8e00ff */
[----:B------:R-:W0:Y:S01]  /*20260*/  LDC.64 R2, c[0x4][R2] ;  /* 0x0100000002027b82 */ /* 0x000e220000000a00 */
[----:B------:R-:W-:Y:S02]  /*20270*/  IMAD.U32 R5, RZ, RZ, UR7 ;  /* 0x00000007ff057e24 */ /* 0x000fe4000f8e00ff */
[----:B------:R-:W-:Y:S02]  /*20280*/  IMAD.U32 R6, RZ, RZ, UR8 ;  /* 0x00000008ff067e24 */ /* 0x000fe4000f8e00ff */
[----:B-1----:R-:W-:-:S02]  /*20290*/  IMAD.U32 R7, RZ, RZ, UR9 ;  /* 0x00000009ff077e24 */ /* 0x002fc4000f8e00ff */
[----:B------:R-:W-:Y:S02]  /*202a0*/  IMAD.U32 R10, RZ, RZ, UR4 ;  /* 0x00000004ff0a7e24 */ /* 0x000fe4000f8e00ff */
[----:B------:R-:W-:Y:S02]  /*202b0*/  IMAD.U32 R11, RZ, RZ, UR5 ;  /* 0x00000005ff0b7e24 */ /* 0x000fe4000f8e00ff */
[----:B------:R-:W-:Y:S02]  /*202c0*/  IMAD.MOV.U32 R8, RZ, RZ, 0x70 ;  /* 0x00000070ff087424 */ /* 0x000fe400078e00ff */
[----:B------:R-:W-:Y:S02]  /*202d0*/  IMAD.MOV.U32 R12, RZ, RZ, 0x1 ;  /* 0x00000001ff0c7424 */ /* 0x000fe400078e00ff */
[----:B------:R-:W-:-:S07]  /*202e0*/  IMAD.MOV.U32 R13, RZ, RZ, RZ ;  /* 0x000000ffff0d7224 */ /* 0x000fce00078e00ff */
[----:B------:R-:W-:-:S07]  /*202f0*/  LEPC R20, `(.L_x_691) ;  /* 0x000000001014794e */ /* 0x000fce0000000000 */
[----:B0-----:R-:W-:Y:S05]  /*20300*/  CALL.ABS.NOINC R2 ;  /* 0x0000000002007343 */ /* 0x001fea0003c00000 */
.L_x_691:
        /* <DEDUP_REMOVED lines=12> */
[----:B-1----:R-:W-:-:S02]  /*203d0*/  IMAD.U32 R7, RZ, RZ, UR9 ;  /* 0x00000009ff077e24 */ /* 0x002fc4000f8e00ff */
[----:B------:R-:W-:Y:S02]  /*203e0*/  IMAD.U32 R10, RZ, RZ, UR4 ;  /* 0x00000004ff0a7e24 */ /* 0x000fe4000f8e00ff */
[----:B------:R-:W-:Y:S02]  /*203f0*/  IMAD.U32 R11, RZ, RZ, UR5 ;  /* 0x00000005ff0b7e24 */ /* 0x000fe4000f8e00ff */
[----:B------:R-:W-:Y:S02]  /*20400*/  IMAD.MOV.U32 R8, RZ, RZ, 0x70 ;  /* 0x00000070ff087424 */ /* 0x000fe400078e00ff */
[----:B------:R-:W-:Y:S02]  /*20410*/  IMAD.MOV.U32 R12, RZ, RZ, 0x1 ;  /* 0x00000001ff0c7424 */ /* 0x000fe400078e00ff */
[----:B0-----:R-:W-:-:S07]  /*20420*/  IMAD.MOV.U32 R13, RZ, RZ, RZ ;  /* 0x000000ffff0d7224 */ /* 0x001fce00078e00ff */
[----:B------:R-:W-:-:S07]  /*20430*/  LEPC R20, `(.L_x_693) ;  /* 0x000000001014794e */ /* 0x000fce0000000000 */
[----:B--2---:R-:W-:Y:S05]  /*20440*/  CALL.ABS.NOINC R2 ;  /* 0x0000000002007343 */ /* 0x004fea0003c00000 */
.L_x_693:
        /* <DEDUP_REMOVED lines=15> */
[----:B0-----:R-:W-:Y:S05]  /*20540*/  CALL.ABS.NOINC R2 ;  /* 0x0000000002007343 */ /* 0x001fea0003c00000 */
.L_x_692:
        /* <DEDUP_REMOVED lines=24> */
[----:B--2---:R-:W0:Y:S08]  /*206d0*/  @P0 LDC R3, c[0x0][0x42c] ;  /* 0x00010b00ff030b82 */ /* 0x004e300000000800 */
[----:B------:R-:W2:Y:S01]  /*206e0*/  @P0 LDC R2, c[0x0][0x430] ;  /* 0x00010c00ff020b82 */ /* 0x000ea20000000800 */
[----:B0-----:R-:W-:-:S05]  /*206f0*/  @P0 IMAD.HI.U32 R3, R18, R3, RZ ;  /* 0x0000000312030227 */ /* 0x001fca00078e00ff */
[----:B--2---:R-:W-:Y:S02]  /*20700*/  @P0 SHF.R.U32.HI R4, RZ, R2, R3 ;  /* 0x00000002ff040219 */ /* 0x004fe40000011603 */
[----:B------:R-:W-:-:S04]  /*20710*/  ISETP.NE.U32.AND P0, PT, RZ, UR4, PT ;  /* 0x00000004ff007c0c */ /* 0x000fc8000bf05070 */
[----:B------:R-:W-:-:S04]  /*20720*/  ISETP.NE.AND.EX P0, PT, RZ, UR5, PT, P0 ;  /* 0x00000005ff007c0c */ /* 0x000fc8000bf05300 */
[----:B------:R-:W-:-:S09]  /*20730*/  SEL R2, R5, RZ, !P0 ;  /* 0x000000ff05027207 */ /* 0x000fd20004000000 */
.L_x_694:
        /* <DEDUP_REMOVED lines=16> */
.L_x_695:
        /* <DEDUP_REMOVED lines=15> */
.L_x_696:
        /* <DEDUP_REMOVED lines=9> */
[----:B-1----:R-:W0:Y:S01]  /*209c0*/  LDC.64 R8, c[0x0][0x3f8] ;  /* 0x0000fe00ff087b82 */ /* 0x002e220000000a00 */
[----:B------:R-:W-:Y:S02]  /*209d0*/  ULDC.64 UR4, c[0x0][0xa08] ;  /* 0x0002820000047ab9 */ /* 0x000fe40000000a00 */
[----:B0-----:R-:W-:Y:S01]  /*209e0*/  LOP3.LUT P0, RZ, R8, UR4, RZ, 0xfc, !PT ;  /* 0x0000000408ff7c12 */ /* 0x001fe2000f80fcff */
[----:B------:R-:W-:-:S03]  /*209f0*/  UMOV UR4, 0xffffffff ;  /* 0xffffffff00047882 */ /* 0x000fc60000000000 */
[----:B------:R-:W-:-:S04]  /*20a00*/  LOP3.LUT P0, RZ, R9, UR5, RZ, 0xfc, P0 ;  /* 0x0000000509ff7c12 */ /* 0x000fc8000800fcff */
[----:B-----5:R-:W-:Y:S01]  /*20a10*/  SEL R5, R0, RZ, !P0 ;  /* 0x000000ff00057207 */ /* 0x020fe20004000000 */
[----:B------:R-:W-:Y:S08]  /*20a20*/  BRA.DIV UR4, `(.L_x_697) ;  /* 0x0000004204347947 */ /* 0x000ff0000b800000 */
.L_x_805:
[----:B------:R-:W2:Y:S01]  /*20a30*/  LDL R3, [R1+0x24] ;  /* 0x0000240001037983 */ /* 0x000ea20000100800 */
[----:B------:R-:W-:Y:S01]  /*20a40*/  UMOV UR4, 0xffffffff ;  /* 0xffffffff00047882 */ /* 0x000fe20000000000 */
[----:B------:R-:W-:Y:S01]  /*20a50*/  SHF.R.S32.HI R12, RZ, 0x1f, R0 ;  /* 0x0000001fff0c7819 */ /* 0x000fe20000011400 */
[----:B--2---:R-:W-:Y:S01]  /*20a60*/  VIADD R3, R3, 0xffffffff ;  /* 0xffffffff03037836 */ /* 0x004fe20000000000 */
[----:B------:R-:W-:Y:S06]  /*20a70*/  BRA.DIV UR4, `(.L_x_698) ;  /* 0x0000004204547947 */ /* 0x000fec000b800000 */
[----:B------:R-:W-:-:S13]  /*20a80*/  ELECT P6, URZ, PT ;  /* 0x00000000003f782f */ /* 0x000fda00038c0000 */
.L_x_808:
        /* <DEDUP_REMOVED lines=24> */
.L_x_700:
        /* <DEDUP_REMOVED lines=9> */
.L_x_809:
        /* <DEDUP_REMOVED lines=11> */
.L_x_702:
        /* <DEDUP_REMOVED lines=34> */
.L_x_699:
        /* <DEDUP_REMOVED lines=39> */
[----:B--2---:R-:W-:-:S05]  /*211e0*/  VIADD R11, R11, 0x1 ;  /* 0x000000010b0b7836 */ /* 0x004fca0000000000 */
[----:B------:R-:W-:Y:S01]  /*211f0*/  LEA.HI R2, R11, R11, RZ, 0x1 ;  /* 0x0000000b0b027211 */ /* 0x000fe200078f08ff */
[----:B------:R0:W-:Y:S03]  /*21200*/  STL [R1+0x30], R11 ;  /* 0x0000300b01007387 */ /* 0x0001e60000100800 */
[----:B------:R-:W-:-:S05]  /*21210*/  LOP3.LUT R2, R2, 0xfffffffe, RZ, 0xc0, !PT ;  /* 0xfffffffe02027812 */ /* 0x000fca00078ec0ff */
[----:B------:R-:W-:-:S05]  /*21220*/  IMAD.IADD R2, R11, 0x1, -R2 ;  /* 0x000000010b027824 */ /* 0x000fca00078e0a02 */
[----:B------:R-:W-:-:S04]  /*21230*/  SHF.L.U32 R2, R2, 0x1f, RZ ;  /* 0x0000001f02027819 */ /* 0x000fc800000006ff */
[----:B------:R-:W1:Y:S02]  /*21240*/  SYNCS.PHASECHK.TRANS64.TRYWAIT P0, [R7+URZ+0x36820], R2 ;  /* 0x03682002070075a7 */ /* 0x000e64000800017f */
[----:B01----:R-:W-:Y:S05]  /*21250*/  @!P0 BRA `(.L_x_704) ;  /* 0x0000003800908947 */ /* 0x003fea0003800000 */
.L_x_810:
[----:B------:R-:W-:Y:S05]  /*21260*/  BSYNC B0 ;  /* 0x0000000000007941 */ /* 0x000fea0003800000 */
.L_x_703:
        /* <DEDUP_REMOVED lines=9> */
[C---:B------:R-:W-:Y:S02]  /*21300*/  IMAD.IADD R2, R6.reuse, 0x1, R13 ;  /* 0x0000000106027824 */ /* 0x040fe400078e020d */
[----:B------:R-:W-:-:S03]  /*21310*/  VIADD R6, R6, 0xfffffffe ;  /* 0xfffffffe06067836 */ /* 0x000fc60000000000 */
[----:B------:R-:W-:-:S04]  /*21320*/  LOP3.LUT R2, R2, 0x1, RZ, 0xc0, !PT ;  /* 0x0000000102027812 */ /* 0x000fc800078ec0ff */
[----:B------:R-:W-:-:S13]  /*21330*/  ISETP.NE.U32.AND P0, PT, R2, 0x1, PT ;  /* 0x000000010200780c */ /* 0x000fda0003f05070 */
        /* <DEDUP_REMOVED lines=15> */
[----:B------:R-:W-:Y:S01]  /*21430*/  IMAD.MOV.U32 R2, RZ, RZ, R6 ;  /* 0x000000ffff027224 */ /* 0x000fe200078e0006 */
[----:B------:R-:W-:Y:S01]  /*21440*/  ULDC.64 UR4, c[0x0][0x408] ;  /* 0x0001020000047ab9 */ /* 0x000fe20000000a00 */
[----:B0-----:R-:W-:-:S13]  /*21450*/  ISETP.NE.AND P0, PT, R17, 0x1, PT ;  /* 0x000000011100780c */ /* 0x001fda0003f05270 */
[----:B------:R-:W0:Y:S02]  /*21460*/  @P0 LDC.64 R10, c[0x0][0x420] ;  /* 0x00010800ff0a0b82 */ /* 0x000e240000000a00 */
[----:B0-----:R-:W-:-:S05]  /*21470*/  @P0 IMAD.HI.U32 R10, R6, R10, RZ ;  /* 0x0000000a060a0227 */ /* 0x001fca00078e00ff */
[----:B------:R-:W-:Y:S01]  /*21480*/  @P0 SHF.R.U32.HI R2, RZ, R11, R10 ;  /* 0x0000000bff020219 */ /* 0x000fe2000001160a */
[----:B------:R-:W-:-:S03]  /*21490*/  IMAD R10, R12, UR4, RZ ;  /* 0x000000040c0a7c24 */ /* 0x000fc6000f8e02ff */
[----:B------:R-:W-:Y:S01]  /*214a0*/  SHF.R.S32.HI R11, RZ, 0x1f, R2 ;  /* 0x0000001fff0b7819 */ /* 0x000fe20000011402 */
[----:B------:R-:W-:Y:S01]  /*214b0*/  IMAD R15, R0, UR5, R10 ;  /* 0x00000005000f7c24 */ /* 0x000fe2000f8e020a */
[----:B------:R-:W-:Y:S01]  /*214c0*/  MOV R10, R2 ;  /* 0x00000002000a7202 */ /* 0x000fe20000000f00 */
[----:B------:R-:W-:-:S04]  /*214d0*/  IMAD.MOV R2, RZ, RZ, -R2 ;  /* 0x000000ffff027224 */ /* 0x000fc800078e0a02 */
[----:B------:R-:W-:-:S04]  /*214e0*/  IMAD.WIDE.U32 R10, R0, UR4, R10 ;  /* 0x00000004000a7c25 */ /* 0x000fc8000f8e000a */
[----:B------:R-:W-:Y:S01]  /*214f0*/  IMAD.IADD R15, R15, 0x1, R11 ;  /* 0x000000010f0f7824 */ /* 0x000fe200078e020b */
[----:B------:R-:W-:Y:S01]  /*21500*/  LEA R8, P0, R10, R8, 0x2 ;  /* 0x000000080a087211 */ /* 0x000fe200078010ff */
[----:B------:R-:W-:-:S03]  /*21510*/  IMAD R6, R17, R2, R6 ;  /* 0x0000000211067224 */ /* 0x000fc600078e0206 */
[----:B------:R-:W-:-:S05]  /*21520*/  LEA.HI.X R9, R10, R9, R15, 0x2, P0 ;  /* 0x000000090a097211 */ /* 0x000fca00000f140f */
[----:B------:R0:W5:Y:S04]  /*21530*/  LDG.E R2, desc[UR60][R8.64] ;  /* 0x0000003c08027981 */ /* 0x000168000c1e1900 */
.L_x_711:
[----:B0-----:R-:W0:Y:S01]  /*21540*/  S2R R9, SR_CgaCtaId ;  /* 0x0000000000097919 */ /* 0x001e220000008800 */
[----:B------:R-:W-:-:S04]  /*21550*/  MOV R8, 0x400 ;  /* 0x0000040000087802 */ /* 0x000fc80000000f00 */
[----:B0-----:R-:W-:Y:S02]  /*21560*/  LEA R8, R9, R8, 0x18 ;  /* 0x0000000809087211 */ /* 0x001fe400078ec0ff */
[----:B------:R-:W-:-:S03]  /*21570*/  SHF.L.U32 R9, R14, 0x1f, RZ ;  /* 0x0000001f0e097819 */ /* 0x000fc600000006ff */
[----:B------:R-:W-:-:S04]  /*21580*/  IMAD R8, R7, 0x8, R8 ;  /* 0x0000000807087824 */ /* 0x000fc800078e0208 */
[----:B------:R-:W0:Y:S02]  /*21590*/  SYNCS.PHASECHK.TRANS64.TRYWAIT P0, [R8+URZ+0x36840], R9 ;  /* 0x03684009080075a7 */ /* 0x000e24000800017f */
[----:B0-----:R-:W-:Y:S05]  /*215a0*/  @!P0 BRA `(.L_x_712) ;  /* 0x0000003400dc8947 */ /* 0x001fea0003800000 */
.L_x_811:
        /* <DEDUP_REMOVED lines=11> */
.L_x_713:
        /* <DEDUP_REMOVED lines=37> */
.L_x_812:
[----:B------:R-:W-:Y:S05]  /*218b0*/  @P1 BRA `(.L_x_715) ;  /* 0x0000000000301947 */ /* 0x000fea0003800000 */
[----:B------:R-:W2:Y:S01]  /*218c0*/  LDL R10, [R1] ;  /* 0x00000000010a7983 */ /* 0x000ea20000100800 */
[----:B------:R-:W-:Y:S01]  /*218d0*/  MOV R11, 0x400 ;  /* 0x00000400000b7802 */ /* 0x000fe20000000f00 */
[----:B------:R-:W1:Y:S01]  /*218e0*/  S2R R17, SR_TID.X ;  /* 0x0000000000117919 */ /* 0x000e620000002100 */
[----:B------:R-:W3:Y:S01]  /*218f0*/  S2R R15, SR_CgaCtaId ;  /* 0x00000000000f7919 */ /* 0x000ee20000008800 */
[----:B0-----:R-:W-:Y:S01]  /*21900*/  IMAD.MOV.U32 R9, RZ, RZ, 0xa800 ;  /* 0x0000a800ff097424 */ /* 0x001fe200078e00ff */
[----:B-1----:R-:W-:-:S04]  /*21910*/  LOP3.LUT R17, R17, 0x1f, RZ, 0xc0, !PT ;  /* 0x0000001f11117812 */ /* 0x002fc800078ec0ff */
[----:B------:R-:W-:Y:S02]  /*21920*/  ISETP.NE.AND P0, PT, R17, RZ, PT ;  /* 0x000000ff1100720c */ /* 0x000fe40003f05270 */
[----:B---3--:R-:W-:-:S05]  /*21930*/  LEA R11, R15, R11, 0x18 ;  /* 0x0000000b0f0b7211 */ /* 0x008fca00078ec0ff */
[----:B--2---:R-:W-:-:S04]  /*21940*/  IMAD R8, R10, 0x8, R11 ;  /* 0x000000080a087824 */ /* 0x004fc800078e020b */
[----:B------:R1:W-:Y:S02]  /*21950*/  SYNCS.ARRIVE.TRANS64 RZ, [R8+URZ+0x36850], R9 ;  /* 0x0368500908ff79a7 */ /* 0x0003e4000800003f */
[----:B------:R-:W-:Y:S05]  /*21960*/  @!P0 BRA `(.L_x_715) ;  /* 0x0000000000048947 */ /* 0x000fea0003800000 */
[----:B------:R-:W-:Y:S01]  /*21970*/  BPT.TRAP 0x1 ;  /* 0x000000040000795c */ /* 0x000fe20000300000 */
.L_x_715:
        /* <DEDUP_REMOVED lines=15> */
[----:B--2---:R-:W-:Y:S01]  /*21a70*/  R2UR UR11, R8 ;  /* 0x00000000080b72ca */ /* 0x004fe200000e0000 */
        /* <DEDUP_REMOVED lines=20> */
.L_x_710:
[----:B------:R-:W-:Y:S05]  /*21bc0*/  BSYNC B2 ;  /* 0x0000000000027941 */ /* 0x000fea0003800000 */
.L_x_709:
[----:B------:R-:W2:Y:S04]  /*21bd0*/  LDL.LU R2, [R1+0x24] ;  /* 0x0000240001027983 */ /* 0x000ea80000300800 */
[----:B------:R0:W-:Y:S04]  /*21be0*/  STL [R1], R7 ;  /* 0x0000000701007387 */ /* 0x0001e80000100800 */
[----:B------:R0:W-:Y:S02]  /*21bf0*/  STL [R1+0x8], R14 ;  /* 0x0000080e01007387 */ /* 0x0001e40000100800 */
[----:B0-2---:R-:W-:-:S07]  /*21c00*/  VIADD R6, R2, 0xfffffffd ;  /* 0xfffffffd02067836 */ /* 0x005fce0000000000 */
.L_x_708:
[----:B------:R-:W-:Y:S05]  /*21c10*/  BSYNC B1 ;  /* 0x0000000000017941 */ /* 0x000fea0003800000 */
.L_x_707:
[----:B------:R-:W-:-:S05]  /*21c20*/  IMAD.MOV R2, RZ, RZ, -R13 ;  /* 0x000000ffff027224 */ /* 0x000fca00078e0a0d */
[----:B------:R-:W-:-:S13]  /*21c30*/  ISETP.NE.AND P0, PT, R3, R2, PT ;  /* 0x000000020300720c */ /* 0x000fda0003f05270 */
[----:B------:R-:W-:Y:S05]  /*21c40*/  @!P0 BRA `(.L_x_706) ;  /* 0x0000001000288947 */ /* 0x000fea0003800000 */
[----:B------:R-:W-:-:S07]  /*21c50*/  IMAD.MOV.U32 R10, RZ, RZ, R5 ;  /* 0x000000ffff0a7224 */ /* 0x000fce00078e0005 */
.L_x_730:
        /* <DEDUP_REMOVED lines=21> */
[----:B------:R-:W-:-:S04]  /*21db0*/  @P0 SHF.R.U32.HI R2, RZ, R3, R9 ;  /* 0x00000003ff020219 */ /* 0x000fc80000011609 */
[--C-:B------:R-:W-:Y:S01]  /*21dc0*/  SHF.R.S32.HI R3, RZ, 0x1f, R2.reuse ;  /* 0x0000001fff037819 */ /* 0x100fe20000011402 */
[----:B------:R-:W-:-:S04]  /*21dd0*/  IMAD.MOV R9, RZ, RZ, -R2 ;  /* 0x000000ffff097224 */ /* 0x000fc800078e0a02 */
[----:B------:R-:W-:Y:S02]  /*21de0*/  IMAD R9, R10, R9, R6 ;  /* 0x000000090a097224 */ /* 0x000fe400078e0206 */
[----:B------:R-:W-:Y:S02]  /*21df0*/  IMAD R10, R12, UR6, RZ ;  /* 0x000000060c0a7c24 */ /* 0x000fe4000f8e02ff */
[----:B------:R-:W-:-:S04]  /*21e00*/  IMAD.WIDE.U32 R2, R0, UR6, R2 ;  /* 0x0000000600027c25 */ /* 0x000fc8000f8e0002 */
[----:B------:R-:W-:-:S04]  /*21e10*/  IMAD R10, R0, UR7, R10 ;  /* 0x00000007000a7c24 */ /* 0x000fc8000f8e020a */
[----:B------:R-:W-:Y:S01]  /*21e20*/  IMAD.IADD R3, R10, 0x1, R3 ;  /* 0x000000010a037824 */ /* 0x000fe200078e0203 */
[----:B------:R-:W-:-:S04]  /*21e30*/  LEA R10, P0, R2, UR4, 0x2 ;  /* 0x00000004020a7c11 */ /* 0x000fc8000f8010ff */
[----:B------:R-:W-:-:S05]  /*21e40*/  LEA.HI.X R11, R2, UR5, R3, 0x2, P0 ;  /* 0x00000005020b7c11 */ /* 0x000fca00080f1403 */
[----:B------:R0:W5:Y:S04]  /*21e50*/  LDG.E R10, desc[UR60][R10.64] ;  /* 0x0000003c0a0a7981 */ /* 0x000168000c1e1900 */
.L_x_718:
[----:B------:R-:W1:Y:S01]  /*21e60*/  S2R R3, SR_CgaCtaId ;  /* 0x0000000000037919 */ /* 0x000e620000008800 */
[----:B------:R-:W-:-:S04]  /*21e70*/  MOV R2, 0x400 ;  /* 0x0000040000027802 */ /* 0x000fc80000000f00 */
[----:B-1----:R-:W-:Y:S02]  /*21e80*/  LEA R2, R3, R2, 0x18 ;  /* 0x0000000203027211 */ /* 0x002fe400078ec0ff */
[----:B------:R-:W-:-:S03]  /*21e90*/  SHF.L.U32 R3, R8, 0x1f, RZ ;  /* 0x0000001f08037819 */ /* 0x000fc600000006ff */
[----:B------:R-:W-:-:S04]  /*21ea0*/  IMAD R2, R7, 0x8, R2 ;  /* 0x0000000807027824 */ /* 0x000fc800078e0202 */
[----:B------:R-:W1:Y:S02]  /*21eb0*/  SYNCS.PHASECHK.TRANS64.TRYWAIT P0, [R2+URZ+0x36840], R3 ;  /* 0x03684003020075a7 */ /* 0x000e64000800017f */
[----:B-1----:R-:W-:Y:S05]  /*21ec0*/  @!P0 BRA `(.L_x_719) ;  /* 0x0000002c00bc8947 */ /* 0x002fea0003800000 */
.L_x_813:
        /* <DEDUP_REMOVED lines=11> */
.L_x_720:
[----:B------:R-:W2:Y:S04]  /*21f80*/  LDL R15, [R1+0x4] ;  /* 0x00000400010f7983 */ /* 0x000ea80000100800 */
[----:B------:R-:W3:Y:S01]  /*21f90*/  LDL.LU R14, [R1+0x8] ;  /* 0x00000800010e7983 */ /* 0x000ee20000300800 */
[----:B-1----:R-:W-:-:S03]  /*21fa0*/  MOV R3, 0x400 ;  /* 0x0000040000037802 */ /* 0x002fc60000000f00 */
        /* <DEDUP_REMOVED lines=34> */
.L_x_814:
        /* <DEDUP_REMOVED lines=8> */
.L_x_722:
        /* <DEDUP_REMOVED lines=36> */
.L_x_717:
[----:B------:R-:W-:Y:S05]  /*22490*/  BSYNC B1 ;  /* 0x0000000000017941 */ /* 0x000fea0003800000 */
.L_x_716:
        /* <DEDUP_REMOVED lines=10> */
[----:B------:R-:W-:Y:S01]  /*22540*/  VIADD R9, R6, 0xffffffff ;  /* 0xffffffff06097836 */ /* 0x000fe20000000000 */
        /* <DEDUP_REMOVED lines=20> */
.L_x_725:
[----:B------:R-:W2:Y:S01]  /*22690*/  S2R R3, SR_CgaCtaId ;  /* 0x0000000000037919 */ /* 0x000ea20000008800 */
[----:B------:R-:W-:-:S04]  /*226a0*/  MOV R2, 0x400 ;  /* 0x0000040000027802 */ /* 0x000fc80000000f00 */
[----:B--2---:R-:W-:Y:S02]  /*226b0*/  LEA R2, R3, R2, 0x18 ;  /* 0x0000000203027211 */ /* 0x004fe400078ec0ff */
[----:B------:R-:W-:-:S03]  /*226c0*/  SHF.L.U32 R3, R13, 0x1f, RZ ;  /* 0x0000001f0d037819 */ /* 0x000fc600000006ff */
[----:B------:R-:W-:-:S04]  /*226d0*/  IMAD R2, R14, 0x8, R2 ;  /* 0x000000080e027824 */ /* 0x000fc800078e0202 */
[----:B------:R-:W2:Y:S02]  /*226e0*/  SYNCS.PHASECHK.TRANS64.TRYWAIT P0, [R2+URZ+0x36840], R3 ;  /* 0x03684003020075a7 */ /* 0x000ea4000800017f */
[----:B--2---:R-:W-:Y:S05]  /*226f0*/  @!P0 BRA `(.L_x_726) ;  /* 0x0000002400d88947 */ /* 0x004fea0003800000 */
.L_x_815:
        /* <DEDUP_REMOVED lines=11> */
.L_x_727:
        /* <DEDUP_REMOVED lines=38> */
.L_x_816:
        /* <DEDUP_REMOVED lines=8> */
.L_x_729:
        /* <DEDUP_REMOVED lines=34> */
.L_x_724:
[----:B------:R-:W-:Y:S05]  /*22cb0*/  BSYNC B1 ;  /* 0x0000000000017941 */ /* 0x000fea0003800000 */
.L_x_723:
[C---:B------:R-:W-:Y:S01]  /*22cc0*/  ISETP.GT.AND P0, PT, R6.reuse, 0x1, PT ;  /* 0x000000010600780c */ /* 0x040fe20003f04270 */
[----:B------:R-:W-:-:S12]  /*22cd0*/  VIADD R6, R6, 0xfffffffe ;  /* 0xfffffffe06067836 */ /* 0x000fd80000000000 */
[----:B------:R-:W-:Y:S05]  /*22ce0*/  @P0 BRA `(.L_x_730) ;  /* 0xffffffec00dc0947 */ /* 0x000fea000383ffff */
.L_x_706:
[----:B------:R-:W-:Y:S05]  /*22cf0*/  BSYNC B0 ;  /* 0x0000000000007941 */ /* 0x000fea0003800000 */
.L_x_705:
        /* <DEDUP_REMOVED lines=8> */
[----:B------:R-:W1:Y:S02]  /*22d80*/  FLO.U32 R0, UR4 ;  /* 0x0000000400007d00 */ /* 0x000e6400080e0000 */
[----:B-1----:R-:W-:-:S06]  /*22d90*/  ISETP.EQ.U32.AND P0, PT, R0, R7, PT ;  /* 0x000000070000720c */ /* 0x002fcc0003f02070 */
[----:B------:R-:W2:Y:S07]  /*22da0*/  POPC R7, UR4 ;  /* 0x0000000400077d09 */ /* 0x000eae0008000000 */
[----:B--2---:R-:W2:Y:S01]  /*22db0*/  @P0 ATOMG.E.ADD.STRONG.GPU PT, R3, desc[UR60][R2.64], R7 ;  /* 0x00000007020309a8 */ /* 0x004ea200081ee1fc */
[----:B------:R-:W1:Y:S02]  /*22dc0*/  S2R R6, SR_LTMASK ;  /* 0x0000000000067919 */ /* 0x000e640000003900 */
[----:B-1----:R-:W-:-:S04]  /*22dd0*/  LOP3.LUT R6, R6, UR4, RZ, 0xc0, !PT ;  /* 0x0000000406067c12 */ /* 0x002fc8000f8ec0ff */
[----:B------:R-:W1:Y:S01]  /*22de0*/  POPC R9, R6 ;  /* 0x0000000600097309 */ /* 0x000e620000000000 */
[----:B--2---:R-:W1:Y:S02]  /*22df0*/  SHFL.IDX PT, R0, R3, R0, 0x1f ;  /* 0x00001f0003007589 */ /* 0x004e6400000e0000 */
[----:B-1----:R-:W-:-:S07]  /*22e00*/  IADD3 R16, R0, UR38, R9 ;  /* 0x0000002600107c10 */ /* 0x002fce000fffe009 */
.L_x_732:
[----:B------:R-:W-:Y:S05]  /*22e10*/  BSYNC B0 ;  /* 0x0000000000007941 */ /* 0x000fea0003800000 */
.L_x_731:
        /* <DEDUP_REMOVED lines=11> */
.L_x_817:
        /* <DEDUP_REMOVED lines=11> */
.L_x_736:
        /* <DEDUP_REMOVED lines=34> */
.L_x_734:
[----:B------:R-:W-:Y:S05]  /*231a0*/  BSYNC B0 ;  /* 0x0000000000007941 */ /* 0x000fea0003800000 */
.L_x_733:
        /* <DEDUP_REMOVED lines=9> */
.L_x_690:
[----:B------:R-:W-:Y:S05]  /*23240*/  BSYNC B6 ;  /* 0x0000000000067941 */ /* 0x000fea0003800000 */
.L_x_688:
[----:B------:R-:W-:-:S03]  /*23250*/  UMOV UR4, 0xffffffff ;  /* 0xffffffff00047882 */ /* 0x000fc60000000000 */
[----:B------:R-:W-:Y:S05]  /*23260*/  BRA.DIV UR4, `(.L_x_737) ;  /* 0x0000001e04387947 */ /* 0x000fea000b800000 */
[----:B0-----:R0:W2:Y:S04]  /*23270*/  SHFL.IDX PT, R4, R16, RZ, 0x1f ;  /* 0x00001fff10047589 */ /* 0x0010a800000e0000 */
[----:B------:R0:W3:Y:S02]  /*23280*/  SHFL.IDX PT, R6, R16, 0x1, 0x1f ;  /* 0x00201f0010067f89 */ /* 0x0000e400000e0000 */
.L_x_821:
[----:B-1----:R-:W1:Y:S01]  /*23290*/  S2R R8, SR_TID.X ;  /* 0x0000000000087919 */ /* 0x002e620000002100 */
[----:B------:R-:W-:Y:S01]  /*232a0*/  ULDC UR4, c[0x0][0xc14] ;  /* 0x0003050000047ab9 */ /* 0x000fe20000000800 */
[----:B------:R-:W-:Y:S01]  /*232b0*/  BSSY B0, `(.L_x_738) ;  /* 0x000000b000007945 */ /* 0x000fe20003800000 */
[----:B------:R-:W-:Y:S02]  /*232c0*/  IMAD.U32 R0, RZ, RZ, UR4 ;  /* 0x00000004ff007e24 */ /* 0x000fe4000f8e00ff */
[----:B------:R-:W-:Y:S01]  /*232d0*/  IMAD.MOV.U32 R17, RZ, RZ, RZ ;  /* 0x000000ffff117224 */ /* 0x000fe200078e00ff */
[----:B-1----:R-:W-:-:S04]  /*232e0*/  LOP3.LUT R8, R8, 0x1f, RZ, 0xc0, !PT ;  /* 0x0000001f08087812 */ /* 0x002fc800078ec0ff */
[C---:B------:R-:W-:Y:S01]  /*232f0*/  ISETP.NE.AND P0, PT, R8.reuse, 0x1f, PT ;  /* 0x0000001f0800780c */ /* 0x040fe20003f05270 */
[----:B------:R-:W-:-:S05]  /*23300*/  IMAD.IADD R5, R8, 0x1, R19 ;  /* 0x0000000108057824 */ /* 0x000fca00078e0213 */
[----:B------:R-:W-:-:S13]  /*23310*/  ISETP.GE.OR P0, PT, R5, R0, !P0 ;  /* 0x000000000500720c */ /* 0x000fda0004706670 */
[----:B------:R-:W-:Y:S05]  /*23320*/  @P0 BRA `(.L_x_739) ;  /* 0x00000000000c0947 */ /* 0x000fea0003800000 */
[----:B------:R-:W1:Y:S02]  /*23330*/  LDC.64 R2, c[0x0][0xc58] ;  /* 0x00031600ff027b82 */ /* 0x000e640000000a00 */
[----:B-1----:R-:W-:-:S05]  /*23340*/  IMAD.WIDE R2, R5, 0x4, R2 ;  /* 0x0000000405027825 */ /* 0x002fca00078e0202 */
[----:B------:R1:W5:Y:S02]  /*23350*/  LDG.E R17, desc[UR60][R2.64] ;  /* 0x0000003c02117981 */ /* 0x000364000c1e1900 */
.L_x_739:
[----:B------:R-:W-:Y:S05]  /*23360*/  BSYNC B0 ;  /* 0x0000000000007941 */ /* 0x000fea0003800000 */
.L_x_738:
[----:B------:R-:W-:-:S03]  /*23370*/  UMOV UR4, 0xffffffff ;  /* 0xffffffff00047882 */ /* 0x000fc60000000000 */
[----:B------:R-:W-:Y:S05]  /*23380*/  BRA.DIV UR4, `(.L_x_740) ;  /* 0x0000001e043c7947 */ /* 0x000fea000b800000 */
[----:B-----5:R-:W4:Y:S01]  /*23390*/  SHFL.UP PT, R14, R17, 0x1, RZ ;  /* 0x04200000110e7989 */ /* 0x020f2200000e00ff */
[C---:B------:R-:W-:Y:S02]  /*233a0*/  ISETP.NE.AND P0, PT, R8.reuse, RZ, PT ;  /* 0x000000ff0800720c */ /* 0x040fe40003f05270 */
[----:B------:R-:W-:Y:S02]  /*233b0*/  ISETP.GE.U32.AND P1, PT, R8, 0x2, PT ;  /* 0x000000020800780c */ /* 0x000fe40003f26070 */
[----:B----4-:R-:W-:Y:S02]  /*233c0*/  SEL R14, R14, RZ, P0 ;  /* 0x000000ff0e0e7207 */ /* 0x010fe40000000000 */
[----:B------:R-:W-:-:S03]  /*233d0*/  ISETP.GE.U32.AND P0, PT, R8, 0x4, PT ;  /* 0x000000040800780c */ /* 0x000fc60003f06070 */
[----:B------:R-:W-:-:S05]  /*233e0*/  IMAD.IADD R13, R17, 0x1, R14 ;  /* 0x00000001110d7824 */ /* 0x000fca00078e020e */
[----:B------:R-:W4:Y:S02]  /*233f0*/  SHFL.UP PT, R14, R13, 0x2, RZ ;  /* 0x044000000d0e7989 */ /* 0x000f2400000e00ff */
[----:B----4-:R-:W-:Y:S02]  /*23400*/  SEL R14, R14, RZ, P1 ;  /* 0x000000ff0e0e7207 */ /* 0x010fe40000800000 */
[----:B------:R-:W-:-:S03]  /*23410*/  ISETP.GE.U32.AND P1, PT, R8, 0x8, PT ;  /* 0x000000080800780c */ /* 0x000fc60003f26070 */
[----:B-1----:R-:W-:-:S05]  /*23420*/  IMAD.IADD R3, R13, 0x1, R14 ;  /* 0x000000010d037824 */ /* 0x002fca00078e020e */
        /* <DEDUP_REMOVED lines=9> */
[----:B------:R-:W-:-:S05]  /*234c0*/  IMAD.IADD R2, R7, 0x1, R2 ;  /* 0x0000000107027824 */ /* 0x000fca00078e0202 */
[----:B------:R1:W4:Y:S02]  /*234d0*/  SHFL.IDX PT, R14, R2, 0x1f, 0x1f ;  /* 0x03e01f00020e7f89 */ /* 0x00032400000e0000 */
.L_x_829:
[----:B------:R-:W-:Y:S02]  /*234e0*/  ULDC UR4, c[0x0][0xc10] ;  /* 0x0003040000047ab9 */ /* 0x000fe40000000800 */
[----:B0-----:R-:W-:-:S04]  /*234f0*/  IMAD.U32 R16, RZ, RZ, UR4 ;  /* 0x00000004ff107e24 */ /* 0x001fc8000f8e00ff */
[----:B----4-:R-:W-:-:S05]  /*23500*/  IMAD R3, R14, R16, RZ ;  /* 0x000000100e037224 */ /* 0x010fca00078e02ff */
[----:B---3--:R-:W-:-:S04]  /*23510*/  IADD3 R6, R6, R3, RZ ;  /* 0x0000000306067210 */ /* 0x008fc80007ffe0ff */
[----:B--2---:R-:W-:-:S13]  /*23520*/  ISETP.GT.AND P0, PT, R6, R4, PT ;  /* 0x000000040600720c */ /* 0x004fda0003f04270 */
[----:B------:R-:W-:Y:S05]  /*23530*/  @P0 BRA `(.L_x_741) ;  /* 0x0000000000b40947 */ /* 0x000fea0003800000 */
[----:B------:R-:W0:Y:S02]  /*23540*/  LDC R0, c[0x0][0xc14] ;  /* 0x00030500ff007b82 */ /* 0x000e240000000800 */
.L_x_746:
[----:B------:R-:W-:-:S05]  /*23550*/  VIADD R19, R19, 0x1f ;  /* 0x0000001f13137836 */ /* 0x000fca0000000000 */
[----:B0-----:R-:W-:-:S13]  /*23560*/  ISETP.GE.AND P0, PT, R19, R0, PT ;  /* 0x000000001300720c */ /* 0x001fda0003f06270 */
[----:B------:R-:W-:Y:S05]  /*23570*/  @P0 BRA `(.L_x_742) ;  /* 0x00000004005c0947 */ /* 0x000fea0003800000 */
[----:B------:R-:W0:Y:S01]  /*23580*/  S2R R8, SR_TID.X ;  /* 0x0000000000087919 */ /* 0x000e220000002100 */
[----:B------:R-:W-:Y:S01]  /*23590*/  BSSY B0, `(.L_x_743) ;  /* 0x000000a000007945 */ /* 0x000fe20003800000 */
[----:B------:R-:W-:Y:S01]  /*235a0*/  IMAD.MOV.U32 R17, RZ, RZ, RZ ;  /* 0x000000ffff117224 */ /* 0x000fe200078e00ff */
[----:B0-----:R-:W-:-:S04]  /*235b0*/  LOP3.LUT R8, R8, 0x1f, RZ, 0xc0, !PT ;  /* 0x0000001f08087812 */ /* 0x001fc800078ec0ff */
[C---:B------:R-:W-:Y:S01]  /*235c0*/  ISETP.NE.AND P1, PT, R8.reuse, 0x1f, PT ;  /* 0x0000001f0800780c */ /* 0x040fe20003f25270 */
[----:B------:R-:W-:-:S05]  /*235d0*/  IMAD.IADD R5, R8, 0x1, R19 ;  /* 0x0000000108057824 */ /* 0x000fca00078e0213 */
[----:B------:R-:W-:-:S13]  /*235e0*/  ISETP.GE.OR P0, PT, R5, R0, !P1 ;  /* 0x000000000500720c */ /* 0x000fda0004f06670 */
[----:B------:R-:W-:Y:S05]  /*235f0*/  @P0 BRA `(.L_x_744) ;  /* 0x00000000000c0947 */ /* 0x000fea0003800000 */
[----:B-1----:R-:W0:Y:S02]  /*23600*/  LDC.64 R2, c[0x0][0xc58] ;  /* 0x00031600ff027b82 */ /* 0x002e240000000a00 */
[----:B0-----:R-:W-:-:S05]  /*23610*/  IMAD.WIDE R2, R5, 0x4, R2 ;  /* 0x0000000405027825 */ /* 0x001fca00078e0202 */
[----:B------:R0:W5:Y:S02]  /*23620*/  LDG.E R17, desc[UR60][R2.64] ;  /* 0x0000003c02117981 */ /* 0x000164000c1e1900 */
.L_x_744:
[----:B------:R-:W-:Y:S05]  /*23630*/  BSYNC B0 ;  /* 0x0000000000007941 */ /* 0x000fea0003800000 */
.L_x_743:
[----:B------:R-:W-:-:S03]  /*23640*/  UMOV UR4, 0xffffffff ;  /* 0xffffffff00047882 */ /* 0x000fc60000000000 */
[----:B------:R-:W-:Y:S05]  /*23650*/  BRA.DIV UR4, `(.L_x_745) ;  /* 0x0000001e04587947 */ /* 0x000fea000b800000 */
[----:B-----5:R-:W2:Y:S01]  /*23660*/  SHFL.UP PT, R14, R17, 0x1, RZ ;  /* 0x04200000110e7989 */ /* 0x020ea200000e00ff */
[C---:B------:R-:W-:Y:S02]  /*23670*/  ISETP.NE.AND P0, PT, R8.reuse, RZ, PT ;  /* 0x000000ff0800720c */ /* 0x040fe40003f05270 */
[----:B------:R-:W-:Y:S02]  /*23680*/  ISETP.GE.U32.AND P1, PT, R8, 0x2, PT ;  /* 0x000000020800780c */ /* 0x000fe40003f26070 */
[----:B--2---:R-:W-:Y:S02]  /*23690*/  SEL R14, R14, RZ, P0 ;  /* 0x000000ff0e0e7207 */ /* 0x004fe40000000000 */
[----:B------:R-:W-:-:S03]  /*236a0*/  ISETP.GE.U32.AND P0, PT, R8, 0x4, PT ;  /* 0x000000040800780c */ /* 0x000fc60003f06070 */
[----:B------:R-:W-:-:S05]  /*236b0*/  IMAD.IADD R13, R17, 0x1, R14 ;  /* 0x00000001110d7824 */ /* 0x000fca00078e020e */
[----:B------:R-:W2:Y:S02]  /*236c0*/  SHFL.UP PT, R14, R13, 0x2, RZ ;  /* 0x044000000d0e7989 */ /* 0x000ea400000e00ff */
[----:B--2---:R-:W-:Y:S02]  /*236d0*/  SEL R14, R14, RZ, P1 ;  /* 0x000000ff0e0e7207 */ /* 0x004fe40000800000 */
[----:B------:R-:W-:-:S03]  /*236e0*/  ISETP.GE.U32.AND P1, PT, R8, 0x8, PT ;  /* 0x000000080800780c */ /* 0x000fc60003f26070 */
[----:B0-----:R-:W-:-:S05]  /*236f0*/  IMAD.IADD R3, R13, 0x1, R14 ;  /* 0x000000010d037824 */ /* 0x001fca00078e020e */
[----:B------:R-:W0:Y:S02]  /*23700*/  SHFL.UP PT, R14, R3, 0x4, RZ ;  /* 0x04800000030e7989 */ /* 0x000e2400000e00ff */
[----:B0-----:R-:W-:Y:S02]  /*23710*/  SEL R14, R14, RZ, P0 ;  /* 0x000000ff0e0e7207 */ /* 0x001fe40000000000 */
[----:B------:R-:W-:-:S03]  /*23720*/  ISETP.GE.U32.AND P0, PT, R8, 0x10, PT ;  /* 0x000000100800780c */ /* 0x000fc60003f06070 */
[----:B------:R-:W-:-:S05]  /*23730*/  IMAD.IADD R5, R3, 0x1, R14 ;  /* 0x0000000103057824 */ /* 0x000fca00078e020e */
[----:B------:R-:W0:Y:S02]  /*23740*/  SHFL.UP PT, R14, R5, 0x8, RZ ;  /* 0x05000000050e7989 */ /* 0x000e2400000e00ff */
[----:B0-----:R-:W-:-:S05]  /*23750*/  SEL R14, R14, RZ, P1 ;  /* 0x000000ff0e0e7207 */ /* 0x001fca0000800000 */
[----:B------:R-:W-:-:S05]  /*23760*/  IMAD.IADD R7, R5, 0x1, R14 ;  /* 0x0000000105077824 */ /* 0x000fca00078e020e */
[----:B------:R-:W1:Y:S02]  /*23770*/  SHFL.UP PT, R14, R7, 0x10, RZ ;  /* 0x06000000070e7989 */ /* 0x000e6400000e00ff */
[----:B-1----:R-:W-:-:S05]  /*23780*/  SEL R2, R14, RZ, P0 ;  /* 0x000000ff0e027207 */ /* 0x002fca0000000000 */
[----:B------:R-:W-:-:S05]  /*23790*/  IMAD.IADD R2, R7, 0x1, R2 ;  /* 0x0000000107027824 */ /* 0x000fca00078e0202 */
[----:B------:R0:W1:Y:S02]  /*237a0*/  SHFL.IDX PT, R14, R2, 0x1f, 0x1f ;  /* 0x03e01f00020e7f89 */ /* 0x00006400000e0000 */
.L_x_837:
[----:B------:R-:W-:Y:S02]  /*237b0*/  ULDC UR4, c[0x0][0xc10] ;  /* 0x0003040000047ab9 */ /* 0x000fe40000000800 */
[----:B------:R-:W-:-:S04]  /*237c0*/  IMAD.U32 R16, RZ, RZ, UR4 ;  /* 0x00000004ff107e24 */ /* 0x000fc8000f8e00ff */
[----:B-1----:R-:W-:-:S04]  /*237d0*/  IMAD R3, R14, R16, RZ ;  /* 0x000000100e037224 */ /* 0x002fc800078e02ff */
[----:B------:R-:W-:-:S05]  /*237e0*/  IMAD.IADD R6, R3, 0x1, R6 ;  /* 0x0000000103067824 */ /* 0x000fca00078e0206 */
[----:B------:R-:W-:-:S13]  /*237f0*/  ISETP.GT.AND P0, PT, R6, R4, PT ;  /* 0x000000040600720c */ /* 0x000fda0003f04270 */
[----:B------:R-:W-:Y:S05]  /*23800*/  @!P0 BRA `(.L_x_746) ;  /* 0xfffffffc00508947 */ /* 0x000fea000383ffff */
.L_x_741:
[----:B------:R-:W-:Y:S01]  /*23810*/  IMAD.IADD R6, R6, 0x1, -R3 ;  /* 0x0000000106067824 */ /* 0x000fe200078e0a03 */
[----:B------:R-:W-:-:S03]  /*23820*/  UMOV UR4, 0xffffffff ;  /* 0xffffffff00047882 */ /* 0x000fc60000000000 */
[----:B------:R-:W-:-:S05]  /*23830*/  IMAD R3, R2, R16, R6 ;  /* 0x0000001002037224 */ /* 0x000fca00078e0206 */
[----:B------:R-:W-:Y:S01]  /*23840*/  ISETP.GT.AND P6, PT, R3, R4, PT ;  /* 0x000000040300720c */ /* 0x000fe20003fc4270 */
[----:B------:R-:W-:-:S12]  /*23850*/  BRA.DIV UR4, `(.L_x_747) ;  /* 0x0000001e04a87947 */ /* 0x000fd8000b800000 */
[----:B------:R-:W-:-:S04]  /*23860*/  VOTE.ANY R3, PT, !P6 ;  /* 0x0000000000037806 */ /* 0x000fc800070e0100 */
[----:B------:R-:W2:Y:S02]  /*23870*/  POPC R5, R3 ;  /* 0x0000000300057309 */ /* 0x000ea40000000000 */
[----:B--2---:R2:W3:Y:S02]  /*23880*/  SHFL.IDX PT, R17, R17, R5, 0x1f ;  /* 0x00001f0511117589 */ /* 0x0044e400000e0000 */
.L_x_841:
[----:B------:R-:W-:Y:S01]  /*23890*/  ISETP.NE.AND P0, PT, R3, RZ, PT ;  /* 0x000000ff0300720c */ /* 0x000fe20003f05270 */
[----:B------:R-:W-:-:S12]  /*238a0*/  IMAD.MOV.U32 R14, RZ, RZ, RZ ;  /* 0x000000ffff0e7224 */ /* 0x000fd800078e00ff */
[----:B------:R-:W-:Y:S05]  /*238b0*/  @!P0 BRA `(.L_x_748) ;  /* 0x0000000000108947 */ /* 0x000fea0003800000 */
[----:B------:R-:W-:Y:S01]  /*238c0*/  UMOV UR4, 0xffffffff ;  /* 0xffffffff00047882 */ /* 0x000fe20000000000 */
[----:B------:R-:W-:Y:S02]  /*238d0*/  VIADD R12, R5, 0xffffffff ;  /* 0xffffffff050c7836 */ /* 0x000fe40000000000 */
[----:B------:R-:W-:Y:S05]  /*238e0*/  BRA.DIV UR4, `(.L_x_749) ;  /* 0x0000001e04cc7947 */ /* 0x000fea000b800000 */
[----:B------:R4:W0:Y:S02]  /*238f0*/  SHFL.IDX PT, R14, R2, R12, 0x1f ;  /* 0x00001f0c020e7589 */ /* 0x00082400000e0000 */
.L_x_748:
[----:B0-----:R-:W-:Y:S01]  /*23900*/  IMAD R16, R14, R16, R6 ;  /* 0x000000100e107224 */ /* 0x001fe200078e0206 */
[----:B---3--:R-:W-:Y:S01]  /*23910*/  IABS R6, R17 ;  /* 0x0000001100067213 */ /* 0x008fe20000000000 */
[----:B-1--4-:R-:W-:Y:S02]  /*23920*/  IMAD.MOV.U32 R2, RZ, RZ, RZ ;  /* 0x000000ffff027224 */ /* 0x012fe400078e00ff */
[----:B------:R-:W-:Y:S01]  /*23930*/  IMAD.IADD R19, R5, 0x1, R19 ;  /* 0x0000000105137824 */ /* 0x000fe200078e0213 */
[----:B------:R-:W0:Y:S08]  /*23940*/  I2F.RP R7, R6 ;  /* 0x0000000600077306 */ /* 0x000e300000209400 */
[----:B0-----:R-:W0:Y:S02]  /*23950*/  MUFU.RCP R7, R7 ;  /* 0x0000000700077308 */ /* 0x001e240000001000 */
[----:B0-----:R-:W-:-:S06]  /*23960*/  VIADD R8, R7, 0xffffffe ;  /* 0x0ffffffe07087836 */ /* 0x001fcc0000000000 */
[----:B------:R-:W0:Y:S02]  /*23970*/  F2I.FTZ.U32.TRUNC.NTZ R3, R8 ;  /* 0x0000000800037305 */ /* 0x000e24000021f000 */
[----:B0-----:R-:W-:-:S04]  /*23980*/  IMAD.MOV R9, RZ, RZ, -R3 ;  /* 0x000000ffff097224 */ /* 0x001fc800078e0a03 */
[----:B------:R-:W-:-:S04]  /*23990*/  IMAD R9, R9, R6, RZ ;  /* 0x0000000609097224 */ /* 0x000fc800078e02ff */
[----:B------:R-:W-:Y:S01]  /*239a0*/  IMAD.HI.U32 R3, R3, R9, R2 ;  /* 0x0000000903037227 */ /* 0x000fe200078e0002 */
[----:B------:R-:W-:-:S03]  /*239b0*/  IABS R9, R17 ;  /* 0x0000001100097213 */ /* 0x000fc60000000000 */
[----:B------:R-:W-:Y:S02]  /*239c0*/  IMAD.IADD R2, R4, 0x1, -R16 ;  /* 0x0000000104027824 */ /* 0x000fe400078e0a10 */
[----:B------:R-:W-:-:S03]  /*239d0*/  IMAD.MOV R7, RZ, RZ, -R9 ;  /* 0x000000ffff077224 */ /* 0x000fc600078e0a09 */
[----:B------:R-:W-:-:S05]  /*239e0*/  IABS R4, R2 ;  /* 0x0000000200047213 */ /* 0x000fca0000000000 */
        /* <DEDUP_REMOVED lines=16> */
.L_x_742:
[----:B------:R-:W-:Y:S01]  /*23af0*/  UMOV UR4, URZ ;  /* 0x0000003f00047c82 */ /* 0x000fe20008000000 */
[----:B------:R-:W-:Y:S01]  /*23b00*/  UMOV UR5, URZ ;  /* 0x0000003f00057c82 */ /* 0x000fe20008000000 */
[----:B------:R-:W-:Y:S01]  /*23b10*/  ULDC UR6, c[0x0][0xc14] ;  /* 0x0003050000067ab9 */ /* 0x000fe20000000800 */
[----:B------:R-:W-:Y:S02]  /*23b20*/  IMAD.MOV.U32 R16, RZ, RZ, R4 ;  /* 0x000000ffff107224 */ /* 0x000fe400078e0004 */
[----:B------:R-:W-:Y:S02]  /*23b30*/  IMAD.U32 R17, RZ, RZ, UR4 ;  /* 0x00000004ff117e24 */ /* 0x000fe4000f8e00ff */
[----:B------:R-:W-:Y:S02]  /*23b40*/  IMAD.U32 R18, RZ, RZ, UR5 ;  /* 0x00000005ff127e24 */ /* 0x000fe4000f8e00ff */
[----:B------:R-:W-:-:S07]  /*23b50*/  IMAD.U32 R19, RZ, RZ, UR6 ;  /* 0x00000006ff137e24 */ /* 0x000fce000f8e00ff */
.L_x_750:
[----:B-1----:R-:W0:Y:S01]  /*23b60*/  S2R R2, SR_TID.X ;  /* 0x0000000000027919 */ /* 0x002e220000002100 */
        /* <DEDUP_REMOVED lines=11> */
.L_x_667:
[----:B0-----:R-:W3:Y:S01]  /*23c20*/  LDL.LU R0, [R1+0x30] ;  /* 0x0000300001007983 */ /* 0x001ee20000300800 */
[----:B------:R-:W-:Y:S01]  /*23c30*/  BSSY B0, `(.L_x_752) ;  /* 0x000000b000007945 */ /* 0x000fe20003800000 */
[----:B--2---:R-:W0:Y:S01]  /*23c40*/  S2R R5, SR_CgaCtaId ;  /* 0x0000000000057919 */ /* 0x004e220000008800 */
[----:B---3--:R-:W-:-:S05]  /*23c50*/  VIADD R0, R0, 0x1 ;  /* 0x0000000100007836 */ /* 0x008fca0000000000 */
        /* <DEDUP_REMOVED lines=8> */
.L_x_844:
[----:B------:R-:W-:Y:S05]  /*23ce0*/  BSYNC B0 ;  /* 0x0000000000007941 */ /* 0x000fea0003800000 */
.L_x_752:
[----:B------:R-:W-:-:S03]  /*23cf0*/  UMOV UR4, 0xffffffff ;  /* 0xffffffff00047882 */ /* 0x000fc60000000000 */
[----:B------:R-:W-:Y:S05]  /*23d00*/  BRA.DIV UR4, `(.L_x_754) ;  /* 0x0000001a04fc7947 */ /* 0x000fea000b800000 */
[----:B------:R-:W1:Y:S02]  /*23d10*/  S2R R2, SR_TID.X ;  /* 0x0000000000027919 */ /* 0x000e640000002100 */
[----:B-1----:R-:W-:-:S04]  /*23d20*/  SHF.R.U32.HI R2, RZ, 0x5, R2 ;  /* 0x00000005ff027819 */ /* 0x002fc80000011602 */
[----:B------:R-:W-:-:S05]  /*23d30*/  LOP3.LUT R2, R2, 0x3, RZ, 0xc0, !PT ;  /* 0x0000000302027812 */ /* 0x000fca00078ec0ff */
[----:B------:R1:W2:Y:S02]  /*23d40*/  SHFL.IDX PT, R14, R2, RZ, 0x1f ;  /* 0x00001fff020e7589 */ /* 0x0002a400000e0000 */
.L_x_847:
[----:B--2---:R-:W-:-:S13]  /*23d50*/  ISETP.NE.AND P0, PT, R14, RZ, PT ;  /* 0x000000ff0e00720c */ /* 0x004fda0003f05270 */
[----:B------:R-:W-:Y:S05]  /*23d60*/  @P0 BRA `(.L_x_448) ;  /* 0x00000000009c0947 */ /* 0x000fea0003800000 */
[----:B------:R-:W-:-:S03]  /*23d70*/  UMOV UR4, 0xffffffff ;  /* 0xffffffff00047882 */ /* 0x000fc60000000000 */
[----:B------:R-:W-:Y:S05]  /*23d80*/  BRA.DIV UR4, `(.L_x_755) ;  /* 0x0000001e04107947 */ /* 0x000fea000b800000 */
[----:B------:R-:W-:-:S13]  /*23d90*/  ELECT P6, URZ, PT ;  /* 0x00000000003f782f */ /* 0x000fda00038c0000 */
.L_x_850:
[----:B------:R-:W-:Y:S05]  /*23da0*/  @!P6 BRA `(.L_x_448) ;  /* 0x00000000008ce947 */ /* 0x000fea0003800000 */
[----:B-1----:R-:W2:Y:S02]  /*23db0*/  LDL R2, [R1+0x64] ;  /* 0x0000640001027983 */ /* 0x002ea40000100800 */
[----:B--2---:R-:W-:-:S13]  /*23dc0*/  R2UR UR4, R2 ;  /* 0x00000000020472ca */ /* 0x004fda00000e0000 */
[----:B------:R-:W-:-:S06]  /*23dd0*/  ULOP3.LUT UR4, UR4, 0x2, URZ, 0xfc, !UPT ;  /* 0x0000000204047892 */ /* 0x000fcc000f8efc3f */
[----:B------:R-:W-:-:S05]  /*23de0*/  IMAD.U32 R2, RZ, RZ, UR4 ;  /* 0x00000004ff027e24 */ /* 0x000fca000f8e00ff */
[----:B------:R-:W-:-:S13]  /*23df0*/  ISETP.NE.AND P2, PT, R2, 0x3, PT ;  /* 0x000000030200780c */ /* 0x000fda0003f45270 */
[----:B------:R-:W-:Y:S05]  /*23e00*/  @!P2 BRA `(.L_x_756) ;  /* 0x000000000004a947 */ /* 0x000fea0003800000 */
[----:B------:R-:W-:Y:S01]  /*23e10*/  BPT.TRAP 0x1 ;  /* 0x000000040000795c */ /* 0x000fe20000300000 */
.L_x_756:
        /* <DEDUP_REMOVED lines=14> */
.L_x_851:
[----:B------:R-:W1:Y:S02]  /*23f00*/  SYNCS.PHASECHK.TRANS64.TRYWAIT P0, [R7+URZ], R2 ;  /* 0x00000002070075a7 */ /* 0x000e64000800017f */
[----:B-1----:R-:W-:Y:S05]  /*23f10*/  @!P0 BRA `(.L_x_758) ;  /* 0x0000001800e08947 */ /* 0x002fea0003800000 */
.L_x_852:
[----:B------:R-:W-:Y:S05]  /*23f20*/  @!P2 BRA `(.L_x_759) ;  /* 0x000000000004a947 */ /* 0x000fea0003800000 */
[----:B------:R-:W-:Y:S01]  /*23f30*/  BPT.TRAP 0x1 ;  /* 0x000000040000795c */ /* 0x000fe20000300000 */
.L_x_759:
[----:B------:R-:W2:Y:S01]  /*23f40*/  LDL.LU R4, [R1] ;  /* 0x0000000001047983 */ /* 0x000ea20000300800 */
[----:B------:R-:W-:-:S04]  /*23f50*/  VIADD R0, R0, 0x36860 ;  /* 0x0003686000007836 */ /* 0x000fc80000000000 */
[----:B--2---:R-:W-:-:S04]  /*23f60*/  IMAD R4, R4, 0x8, R0 ;  /* 0x0000000804047824 */ /* 0x004fc800078e0200 */
[----:B------:R-:W2:Y:S02]  /*23f70*/  SYNCS.PHASECHK.TRANS64.TRYWAIT P0, [R4+URZ], R5 ;  /* 0x00000005040075a7 */ /* 0x000ea4000800017f */
[----:B--2---:R-:W-:Y:S05]  /*23f80*/  @!P0 BRA `(.L_x_760) ;  /* 0x0000001800d88947 */ /* 0x004fea0003800000 */
.L_x_853:
[----:B------:R-:W-:-:S07]  /*23f90*/  IMAD R3, R3, 0x8, R0 ;  /* 0x0000000803037824 */ /* 0x000fce00078e0200 */
.L_x_761:
[----:B---3--:R3:W4:Y:S02]  /*23fa0*/  SYNCS.PHASECHK.TRANS64.TRYWAIT P0, [R3+URZ], R2 ;  /* 0x00000002030075a7 */ /* 0x008724000800017f */
[----:B----4-:R-:W-:Y:S05]  /*23fb0*/  @!P0 NANOSLEEP.SYNCS 0x989680 ;  /* 0x009896800000895d */ /* 0x010fea0003900000 */
[----:B------:R-:W4:Y:S02]  /*23fc0*/  @!P0 SYNCS.PHASECHK.TRANS64 P0, [R3+URZ], R2 ;  /* 0x00000002030085a7 */ /* 0x000f24000800007f */
[----:B----4-:R-:W-:Y:S05]  /*23fd0*/  @!P0 BRA `(.L_x_761) ;  /* 0xfffffffc00f08947 */ /* 0x010fea000383ffff */
.L_x_448:
[----:B------:R-:W-:Y:S05]  /*23fe0*/  BSYNC B7 ;  /* 0x0000000000077941 */ /* 0x000fea0003800000 */
.L_x_445:
[----:B------:R-:W-:Y:S05]  /*23ff0*/  EXIT ;  /* 0x000000000000794d */ /* 0x000fea0003800000 */
.L_x_466:
[----:B0-----:R0:W1:Y:S02]  /*24000*/  SYNCS.PHASECHK.TRANS64.TRYWAIT P5, [R43+URZ+0x36890], R100 ;  /* 0x036890642b0075a7 */ /* 0x00106400080a017f */
[----:B-1----:R-:W-:Y:S05]  /*24010*/  @!P5 NANOSLEEP.SYNCS 0x989680 ;  /* 0x009896800000d95d */ /* 0x002fea0003900000 */
[----:B------:R-:W1:Y:S02]  /*24020*/  @!P5 SYNCS.PHASECHK.TRANS64 P5, [R43+URZ+0x36890], R100 ;  /* 0x036890642b00d5a7 */ /* 0x000e6400080a007f */
[----:B-1----:R-:W-:Y:S05]  /*24030*/  @!P5 BRA `(.L_x_466) ;  /* 0xfffffffc00f0d947 */ /* 0x002fea000383ffff */
[----:B------:R-:W-:Y:S05]  /*24040*/  BRA `(.L_x_762) ;  /* 0xfffffdf8000c7947 */ /* 0x000fea000383ffff */
.L_x_520:
[----:B-1----:R1:W3:Y:S02]  /*24050*/  SYNCS.PHASECHK.TRANS64.TRYWAIT P5, [R43+URZ+0x36890], R100 ;  /* 0x036890642b0075a7 */ /* 0x0022e400080a017f */
[----:B---3--:R-:W-:Y:S05]  /*24060*/  @!P5 NANOSLEEP.SYNCS 0x989680 ;  /* 0x009896800000d95d */ /* 0x008fea0003900000 */
[----:B------:R-:W3:Y:S02]  /*24070*/  @!P5 SYNCS.PHASECHK.TRANS64 P5, [R43+URZ+0x36890], R100 ;  /* 0x036890642b00d5a7 */ /* 0x000ee400080a007f */
[----:B---3--:R-:W-:Y:S05]  /*24080*/  @!P5 BRA `(.L_x_520) ;  /* 0xfffffffc00f0d947 */ /* 0x008fea000383ffff */
[----:B------:R-:W-:Y:S05]  /*24090*/  BRA `(.L_x_763) ;  /* 0xfffffe2c00807947 */ /* 0x000fea000383ffff */
.L_x_545:
[----:B-1----:R1:W2:Y:S02]  /*240a0*/  SYNCS.PHASECHK.TRANS64.TRYWAIT P3, [R43+URZ+0x36890], R100 ;  /* 0x036890642b0075a7 */ /* 0x0022a4000806017f */
[----:B--2---:R-:W-:Y:S05]  /*240b0*/  @!P3 NANOSLEEP.SYNCS 0x989680 ;  /* 0x009896800000b95d */ /* 0x004fea0003900000 */
[----:B------:R-:W2:Y:S02]  /*240c0*/  @!P3 SYNCS.PHASECHK.TRANS64 P3, [R43+URZ+0x36890], R100 ;  /* 0x036890642b00b5a7 */ /* 0x000ea4000806007f */
[----:B--2---:R-:W-:Y:S05]  /*240d0*/  @!P3 BRA `(.L_x_545) ;  /* 0xfffffffc00f0b947 */ /* 0x004fea000383ffff */
[----:B------:R-:W-:Y:S05]  /*240e0*/  BRA `(.L_x_764) ;  /* 0xfffffe60000c7947 */ /* 0x000fea000383ffff */
.L_x_551:
[----:B0-----:R0:W1:Y:S02]  /*240f0*/  SYNCS.PHASECHK.TRANS64.TRYWAIT P2, [R43+URZ+0x368b0], R100 ;  /* 0x0368b0642b0075a7 */ /* 0x001064000804017f */
[----:B-1----:R-:W-:Y:S05]  /*24100*/  @!P2 NANOSLEEP.SYNCS 0x989680 ;  /* 0x009896800000a95d */ /* 0x002fea0003900000 */
[----:B------:R-:W1:Y:S02]  /*24110*/  @!P2 SYNCS.PHASECHK.TRANS64 P2, [R43+URZ+0x368b0], R100 ;  /* 0x0368b0642b00a5a7 */ /* 0x000e64000804007f */
[----:B-1----:R-:W-:Y:S05]  /*24120*/  @!P2 BRA `(.L_x_551) ;  /* 0xfffffffc00f0a947 */ /* 0x002fea000383ffff */
[----:B------:R-:W-:Y:S05]  /*24130*/  BRA `(.L_x_765) ;  /* 0xfffffe6400247947 */ /* 0x000fea000383ffff */
.L_x_571:
[----:B------:R-:W-:Y:S01]  /*24140*/  BSSY B1, `(.L_x_766) ;  /* 0x0000008000017945 */ /* 0x000fe20003800000 */
[----:B------:R-:W-:Y:S02]  /*24150*/  IMAD.MOV.U32 R13, RZ, RZ, R38 ;  /* 0x000000ffff0d7224 */ /* 0x000fe400078e0026 */
[----:B------:R-:W-:Y:S02]  /*24160*/  IMAD.MOV.U32 R12, RZ, RZ, RZ ;  /* 0x000000ffff0c7224 */ /* 0x000fe400078e00ff */
[----:B------:R-:W-:Y:S02]  /*24170*/  IMAD.MOV.U32 R11, RZ, RZ, 0x1c1f ;  /* 0x00001c1fff0b7424 */ /* 0x000fe400078e00ff */
[----:B------:R-:W-:-:S07]  /*24180*/  IMAD.MOV.U32 R15, RZ, RZ, -0x1 ;  /* 0xffffffffff0f7424 */ /* 0x000fce00078e00ff */
[----:B------:R-:W-:Y:S05]  /*24190*/  WARPSYNC.COLLECTIVE R15, `(.L_x_767) ;  /* 0x000000000f087348 */ /* 0x000fea0003c00000 */
[----:B------:R0:W1:Y:S02]  /*241a0*/  SHFL.IDX P6, R14, R13, R12, R11 ;  /* 0x0000000c0d0e7389 */ /* 0x00006400000c000b */
[----:B01----:R-:W-:Y:S01]  /*241b0*/  ENDCOLLECTIVE ;  /* 0x000000000000791b */ /* 0x003fe20003800000 */
.L_x_767:
[----:B------:R-:W-:Y:S05]  /*241c0*/  BSYNC B1 ;  /* 0x0000000000017941 */ /* 0x000fea0003800000 */
.L_x_766:
[----:B------:R-:W-:Y:S05]  /*241d0*/  BRA `(.L_x_768) ;  /* 0xfffffe7c00007947 */ /* 0x000fea000383ffff */
.L_x_572:
        /* <DEDUP_REMOVED lines=8> */
.L_x_770:
[----:B------:R-:W-:Y:S05]  /*24260*/  BSYNC B1 ;  /* 0x0000000000017941 */ /* 0x000fea0003800000 */
.L_x_769:
[----:B------:R-:W-:Y:S05]  /*24270*/  BRA `(.L_x_771) ;  /* 0xfffffe7800e47947 */ /* 0x000fea000383ffff */
.L_x_573:
[----:B------:R-:W-:Y:S01]  /*24280*/  BSSY B1, `(.L_x_772) ;  /* 0x0000008000017945 */ /* 0x000fe20003800000 */
[----:B------:R-:W-:Y:S01]  /*24290*/  IMAD.MOV.U32 R13, RZ, RZ, R39 ;  /* 0x000000ffff0d7224 */ /* 0x000fe200078e0027 */
[----:B------:R-:W-:Y:S01]  /*242a0*/  MOV R11, 0x1c1f ;  /* 0x00001c1f000b7802 */ /* 0x000fe20000000f00 */
[----:B------:R-:W-:Y:S02]  /*242b0*/  IMAD.MOV.U32 R12, RZ, RZ, RZ ;  /* 0x000000ffff0c7224 */ /* 0x000fe400078e00ff */
[----:B------:R-:W-:-:S07]  /*242c0*/  IMAD.MOV.U32 R15, RZ, RZ, -0x1 ;  /* 0xffffffffff0f7424 */ /* 0x000fce00078e00ff */
[----:B------:R-:W-:Y:S05]  /*242d0*/  WARPSYNC.COLLECTIVE R15, `(.L_x_773) ;  /* 0x000000000f087348 */ /* 0x000fea0003c00000 */
[----:B------:R0:W1:Y:S02]  /*242e0*/  SHFL.IDX P6, R14, R13, R12, R11 ;  /* 0x0000000c0d0e7389 */ /* 0x00006400000c000b */
[----:B01----:R-:W-:Y:S01]  /*242f0*/  ENDCOLLECTIVE ;  /* 0x000000000000791b */ /* 0x003fe20003800000 */
.L_x_773:
[----:B------:R-:W-:Y:S05]  /*24300*/  BSYNC B1 ;  /* 0x0000000000017941 */ /* 0x000fea0003800000 */
.L_x_772:
[----:B------:R-:W-:Y:S05]  /*24310*/  BRA `(.L_x_774) ;  /* 0xfffffe7800c87947 */ /* 0x000fea000383ffff */
.L_x_574:
        /* <DEDUP_REMOVED lines=8> */
.L_x_776:
[----:B------:R-:W-:Y:S05]  /*243a0*/  BSYNC B1 ;  /* 0x0000000000017941 */ /* 0x000fea0003800000 */
.L_x_775:
[----:B------:R-:W-:Y:S05]  /*243b0*/  BRA `(.L_x_777) ;  /* 0xfffffe7800ac7947 */ /* 0x000fea000383ffff */
.L_x_576:
[----:B0-----:R0:W1:Y:S02]  /*243c0*/  SYNCS.PHASECHK.TRANS64.TRYWAIT P1, [R18+URZ+0x36800], R5 ;  /* 0x03680005120075a7 */ /* 0x001064000802017f */
[----:B-1----:R-:W-:Y:S05]  /*243d0*/  @!P1 NANOSLEEP.SYNCS 0x989680 ;  /* 0x009896800000995d */ /* 0x002fea0003900000 */
[----:B------:R-:W1:Y:S02]  /*243e0*/  @!P1 SYNCS.PHASECHK.TRANS64 P1, [R18+URZ+0x36800], R5 ;  /* 0x03680005120095a7 */ /* 0x000e64000802007f */
[----:B-1----:R-:W-:Y:S05]  /*243f0*/  @!P1 BRA `(.L_x_576) ;  /* 0xfffffffc00f09947 */ /* 0x002fea000383ffff */
[----:B------:R-:W-:Y:S05]  /*24400*/  BRA `(.L_x_778) ;  /* 0xfffffe7800f07947 */ /* 0x000fea000383ffff */
.L_x_602:
        /* <DEDUP_REMOVED lines=8> */
.L_x_780:
[----:B------:R-:W-:Y:S05]  /*24490*/  BSYNC B1 ;  /* 0x0000000000017941 */ /* 0x000fea0003800000 */
.L_x_779:
[----:B------:R-:W-:Y:S05]  /*244a0*/  BRA `(.L_x_781) ;  /* 0xfffffea000707947 */ /* 0x000fea000383ffff */
.L_x_603:
        /* <DEDUP_REMOVED lines=8> */
.L_x_783:
[----:B------:R-:W-:Y:S05]  /*24530*/  BSYNC B1 ;  /* 0x0000000000017941 */ /* 0x000fea0003800000 */
.L_x_782:
[----:B------:R-:W-:Y:S05]  /*24540*/  BRA `(.L_x_784) ;  /* 0xfffffea000547947 */ /* 0x000fea000383ffff */
.L_x_604:
        /* <DEDUP_REMOVED lines=8> */
.L_x_786:
[----:B------:R-:W-:Y:S05]  /*245d0*/  BSYNC B1 ;  /* 0x0000000000017941 */ /* 0x000fea0003800000 */
.L_x_785:
[----:B------:R-:W-:Y:S05]  /*245e0*/  BRA `(.L_x_787) ;  /* 0xfffffea000387947 */ /* 0x000fea000383ffff */
.L_x_605:
        /* <DEDUP_REMOVED lines=8> */
.L_x_789:
[----:B------:R-:W-:Y:S05]  /*24670*/  BSYNC B1 ;  /* 0x0000000000017941 */ /* 0x000fea0003800000 */
.L_x_788:
[----:B------:R-:W-:Y:S05]  /*24680*/  BRA `(.L_x_790) ;  /* 0xfffffea0001c7947 */ /* 0x000fea000383ffff */
.L_x_607:
[----:B0-----:R0:W1:Y:S02]  /*24690*/  SYNCS.PHASECHK.TRANS64.TRYWAIT P0, [R18+URZ+0x36800], R5 ;  /* 0x03680005120075a7 */ /* 0x001064000800017f */
[----:B-1----:R-:W-:Y:S05]  /*246a0*/  @!P0 NANOSLEEP.SYNCS 0x989680 ;  /* 0x009896800000895d */ /* 0x002fea0003900000 */
[----:B------:R-:W1:Y:S02]  /*246b0*/  @!P0 SYNCS.PHASECHK.TRANS64 P0, [R18+URZ+0x36800], R5 ;  /* 0x03680005120085a7 */ /* 0x000e64000800007f */
[----:B-1----:R-:W-:Y:S05]  /*246c0*/  @!P0 BRA `(.L_x_607) ;  /* 0xfffffffc00f08947 */ /* 0x002fea000383ffff */
[----:B------:R-:W-:Y:S05]  /*246d0*/  BRA `(.L_x_791) ;  /* 0xfffffea0005c7947 */ /* 0x000fea000383ffff */
.L_x_621:
[----:B-1----:R1:W2:Y:S02]  /*246e0*/  SYNCS.PHASECHK.TRANS64.TRYWAIT P2, [R3+URZ+0x36830], R0 ;  /* 0x03683000030075a7 */ /* 0x0022a4000804017f */
[----:B--2---:R-:W-:Y:S05]  /*246f0*/  @!P2 NANOSLEEP.SYNCS 0x989680 ;  /* 0x009896800000a95d */ /* 0x004fea0003900000 */
[----:B------:R-:W2:Y:S02]  /*24700*/  @!P2 SYNCS.PHASECHK.TRANS64 P2, [R3+URZ+0x36830], R0 ;  /* 0x036830000300a5a7 */ /* 0x000ea4000804007f */
[----:B--2---:R-:W-:Y:S05]  /*24710*/  @!P2 BRA `(.L_x_621) ;  /* 0xfffffffc00f0a947 */ /* 0x004fea000383ffff */
[----:B------:R-:W-:Y:S05]  /*24720*/  BRA `(.L_x_620) ;  /* 0xfffffec400487947 */ /* 0x000fea000383ffff */
.L_x_628:
[----:B-1----:R1:W2:Y:S02]  /*24730*/  SYNCS.PHASECHK.TRANS64.TRYWAIT P2, [R13+URZ+0x36830], R4 ;  /* 0x036830040d0075a7 */ /* 0x0022a4000804017f */
[----:B--2---:R-:W-:Y:S05]  /*24740*/  @!P2 NANOSLEEP.SYNCS 0x989680 ;  /* 0x009896800000a95d */ /* 0x004fea0003900000 */
[----:B------:R-:W2:Y:S02]  /*24750*/  @!P2 SYNCS.PHASECHK.TRANS64 P2, [R13+URZ+0x36830], R4 ;  /* 0x036830040d00a5a7 */ /* 0x000ea4000804007f */
[----:B--2---:R-:W-:Y:S05]  /*24760*/  @!P2 BRA `(.L_x_628) ;  /* 0xfffffffc00f0a947 */ /* 0x004fea000383ffff */
[----:B------:R-:W-:Y:S05]  /*24770*/  BRA `(.L_x_627) ;  /* 0xffffff1800307947 */ /* 0x000fea000383ffff */
.L_x_633:
[----:B-1----:R1:W2:Y:S02]  /*24780*/  SYNCS.PHASECHK.TRANS64.TRYWAIT P2, [R11+URZ+0x36850], R0 ;  /* 0x036850000b0075a7 */ /* 0x0022a4000804017f */
[----:B--2---:R-:W-:Y:S05]  /*24790*/  @!P2 NANOSLEEP.SYNCS 0x989680 ;  /* 0x009896800000a95d */ /* 0x004fea0003900000 */
[----:B------:R-:W2:Y:S02]  /*247a0*/  @!P2 SYNCS.PHASECHK.TRANS64 P2, [R11+URZ+0x36850], R0 ;  /* 0x036850000b00a5a7 */ /* 0x000ea4000804007f */
[----:B--2---:R-:W-:Y:S05]  /*247b0*/  @!P2 BRA `(.L_x_633) ;  /* 0xfffffffc00f0a947 */ /* 0x004fea000383ffff */
[----:B------:R-:W-:Y:S05]  /*247c0*/  BRA `(.L_x_632) ;  /* 0xffffff4c00cc7947 */ /* 0x000fea000383ffff */
.L_x_639:
[----:B-1----:R1:W2:Y:S02]  /*247d0*/  SYNCS.PHASECHK.TRANS64.TRYWAIT P0, [R11+URZ+0x36850], R2 ;  /* 0x036850020b0075a7 */ /* 0x0022a4000800017f */
[----:B--2---:R-:W-:Y:S05]  /*247e0*/  @!P0 NANOSLEEP.SYNCS 0x989680 ;  /* 0x009896800000895d */ /* 0x004fea0003900000 */
[----:B------:R-:W2:Y:S02]  /*247f0*/  @!P0 SYNCS.PHASECHK.TRANS64 P0, [R11+URZ+0x36850], R2 ;  /* 0x036850020b0085a7 */ /* 0x000ea4000800007f */
[----:B--2---:R-:W-:Y:S05]  /*24800*/  @!P0 BRA `(.L_x_639) ;  /* 0xfffffffc00f08947 */ /* 0x004fea000383ffff */
[----:B------:R-:W-:Y:S05]  /*24810*/  BRA `(.L_x_638) ;  /* 0xffffff6800c47947 */ /* 0x000fea000383ffff */
.L_x_671:
[----:B------:R-:W0:Y:S01]  /*24820*/  S2R R11, SR_TID.X ;  /* 0x00000000000b7919 */ /* 0x000e220000002100 */
[----:B------:R-:W-:Y:S01]  /*24830*/  BSSY B1, `(.L_x_792) ;  /* 0x000000a000017945 */ /* 0x000fe20003800000 */
[----:B------:R-:W-:Y:S02]  /*24840*/  IMAD.MOV.U32 R12, RZ, RZ, RZ ;  /* 0x000000ffff0c7224 */ /* 0x000fe400078e00ff */
[----:B------:R-:W-:Y:S01]  /*24850*/  IMAD.MOV.U32 R15, RZ, RZ, -0x1 ;  /* 0xffffffffff0f7424 */ /* 0x000fe200078e00ff */
[----:B0-----:R-:W-:-:S04]  /*24860*/  SHF.R.U32.HI R11, RZ, 0x5, R11 ;  /* 0x00000005ff0b7819 */ /* 0x001fc8000001160b */
[----:B------:R-:W-:-:S05]  /*24870*/  LOP3.LUT R11, R11, 0x3, RZ, 0xc0, !PT ;  /* 0x000000030b0b7812 */ /* 0x000fca00078ec0ff */
[----:B------:R-:W-:Y:S02]  /*24880*/  IMAD.MOV.U32 R13, RZ, RZ, R11 ;  /* 0x000000ffff0d7224 */ /* 0x000fe400078e000b */
[----:B------:R-:W-:-:S07]  /*24890*/  IMAD.MOV.U32 R11, RZ, RZ, 0x1f ;  /* 0x0000001fff0b7424 */ /* 0x000fce00078e00ff */
[----:B-----5:R-:W-:Y:S05]  /*248a0*/  WARPSYNC.COLLECTIVE R15, `(.L_x_793) ;  /* 0x000000000f087348 */ /* 0x020fea0003c00000 */
[----:B------:R0:W1:Y:S02]  /*248b0*/  SHFL.IDX P6, R14, R13, R12, R11 ;  /* 0x0000000c0d0e7389 */ /* 0x00006400000c000b */
[----:B01---5:R-:W-:Y:S01]  /*248c0*/  ENDCOLLECTIVE ;  /* 0x000000000000791b */ /* 0x023fe20003800000 */
.L_x_793:
[----:B------:R-:W-:Y:S05]  /*248d0*/  BSYNC B1 ;  /* 0x0000000000017941 */ /* 0x000fea0003800000 */
.L_x_792:
[----:B------:R-:W-:Y:S05]  /*248e0*/  BRA `(.L_x_794) ;  /* 0xffffffa800947947 */ /* 0x000fea000383ffff */
.L_x_672:
[----:B------:R-:W-:Y:S01]  /*248f0*/  BSSY B1, `(.L_x_795) ;  /* 0x0000006000017945 */ /* 0x000fe20003800000 */
[----:B------:R-:W-:-:S07]  /*24900*/  IMAD.MOV.U32 R15, RZ, RZ, -0x1 ;  /* 0xffffffffff0f7424 */ /* 0x000fce00078e00ff */
[----:B-----5:R-:W-:Y:S05]  /*24910*/  WARPSYNC.COLLECTIVE R15, `(.L_x_796) ;  /* 0x000000000f0c7348 */ /* 0x020fea0003c00000 */
[----:B------:R-:W-:Y:S02]  /*24920*/  ELECT P6, UR62, PT ;  /* 0x00000000003e782f */ /* 0x000fe400038c0000 */
[----:B------:R-:W-:Y:S01]  /*24930*/  MOV R14, UR62 ;  /* 0x0000003e000e7c02 */ /* 0x000fe20008000f00 */
[----:B-----5:R-:W-:Y:S10]  /*24940*/  ENDCOLLECTIVE ;  /* 0x000000000000791b */ /* 0x020ff40003800000 */
.L_x_796:
[----:B------:R-:W-:Y:S05]  /*24950*/  BSYNC B1 ;  /* 0x0000000000017941 */ /* 0x000fea0003800000 */
.L_x_795:
[----:B------:R-:W-:Y:S05]  /*24960*/  BRA `(.L_x_797) ;  /* 0xffffffa800807947 */ /* 0x000fea000383ffff */
.L_x_674:
[----:B0-----:R0:W1:Y:S02]  /*24970*/  SYNCS.PHASECHK.TRANS64.TRYWAIT P0, [R9+URZ+0x36820], R5 ;  /* 0x03682005090075a7 */ /* 0x001064000800017f */
[----:B-1----:R-:W-:Y:S05]  /*24980*/  @!P0 NANOSLEEP.SYNCS 0x989680 ;  /* 0x009896800000895d */ /* 0x002fea0003900000 */
[----:B------:R-:W1:Y:S02]  /*24990*/  @!P0 SYNCS.PHASECHK.TRANS64 P0, [R9+URZ+0x36820], R5 ;  /* 0x03682005090085a7 */ /* 0x000e64000800007f */
[----:B-1----:R-:W-:Y:S05]  /*249a0*/  @!P0 BRA `(.L_x_674) ;  /* 0xfffffffc00f08947 */ /* 0x002fea000383ffff */
[----:B------:R-:W-:Y:S05]  /*249b0*/  BRA `(.L_x_798) ;  /* 0xffffffa8009c7947 */ /* 0x000fea000383ffff */
.L_x_677:
[----:B0-----:R0:W1:Y:S02]  /*249c0*/  SYNCS.PHASECHK.TRANS64.TRYWAIT P0, [R5+URZ+0x368a0], R10 ;  /* 0x0368a00a050075a7 */ /* 0x001064000800017f */
[----:B-1----:R-:W-:Y:S05]  /*249d0*/  @!P0 NANOSLEEP.SYNCS 0x989680 ;  /* 0x009896800000895d */ /* 0x002fea0003900000 */
[----:B------:R-:W1:Y:S02]  /*249e0*/  @!P0 SYNCS.PHASECHK.TRANS64 P0, [R5+URZ+0x368a0], R10 ;  /* 0x0368a00a050085a7 */ /* 0x000e64000800007f */
[----:B-1----:R-:W-:Y:S05]  /*249f0*/  @!P0 BRA `(.L_x_677) ;  /* 0xfffffffc00f08947 */ /* 0x002fea000383ffff */
[----:B------:R-:W-:Y:S05]  /*24a00*/  BRA `(.L_x_799) ;  /* 0xffffffa800ac7947 */ /* 0x000fea000383ffff */
.L_x_679:
[----:B-1----:R1:W2:Y:S02]  /*24a10*/  SYNCS.PHASECHK.TRANS64.TRYWAIT P0, [R5+URZ+0x368c0], R10 ;  /* 0x0368c00a050075a7 */ /* 0x0022a4000800017f */
[----:B--2---:R-:W-:Y:S05]  /*24a20*/  @!P0 NANOSLEEP.SYNCS 0x989680 ;  /* 0x009896800000895d */ /* 0x004fea0003900000 */
[----:B------:R-:W2:Y:S02]  /*24a30*/  @!P0 SYNCS.PHASECHK.TRANS64 P0, [R5+URZ+0x368c0], R10 ;  /* 0x0368c00a050085a7 */ /* 0x000ea4000800007f */
[----:B--2---:R-:W-:Y:S05]  /*24a40*/  @!P0 BRA `(.L_x_679) ;  /* 0xfffffffc00f08947 */ /* 0x004fea000383ffff */
[----:B------:R-:W-:Y:S05]  /*24a50*/  BRA `(.L_x_800) ;  /* 0xffffffac00387947 */ /* 0x000fea000383ffff */
.L_x_683:
[----:B0-----:R0:W1:Y:S02]  /*24a60*/  SYNCS.PHASECHK.TRANS64.TRYWAIT P0, [R6+URZ+0x368a0], R7 ;  /* 0x0368a007060075a7 */ /* 0x001064000800017f */
[----:B-1----:R-:W-:Y:S05]  /*24a70*/  @!P0 NANOSLEEP.SYNCS 0x989680 ;  /* 0x009896800000895d */ /* 0x002fea0003900000 */
[----:B------:R-:W1:Y:S02]  /*24a80*/  @!P0 SYNCS.PHASECHK.TRANS64 P0, [R6+URZ+0x368a0], R7 ;  /* 0x0368a007060085a7 */ /* 0x000e64000800007f */
[----:B-1----:R-:W-:Y:S05]  /*24a90*/  @!P0 BRA `(.L_x_683) ;  /* 0xfffffffc00f08947 */ /* 0x002fea000383ffff */
[----:B------:R-:W-:Y:S05]  /*24aa0*/  BRA `(.L_x_801) ;  /* 0xffffffb0000c7947 */ /* 0x000fea000383ffff */
.L_x_685:
[----:B-1----:R1:W2:Y:S02]  /*24ab0*/  SYNCS.PHASECHK.TRANS64.TRYWAIT P1, [R6+URZ+0x368c0], R7 ;  /* 0x0368c007060075a7 */ /* 0x0022a4000802017f */
[----:B--2---:R-:W-:Y:S05]  /*24ac0*/  @!P1 NANOSLEEP.SYNCS 0x989680 ;  /* 0x009896800000995d */ /* 0x004fea0003900000 */
[----:B------:R-:W2:Y:S02]  /*24ad0*/  @!P1 SYNCS.PHASECHK.TRANS64 P1, [R6+URZ+0x368c0], R7 ;  /* 0x0368c007060095a7 */ /* 0x000ea4000802007f */
[----:B--2---:R-:W-:Y:S05]  /*24ae0*/  @!P1 BRA `(.L_x_685) ;  /* 0xfffffffc00f09947 */ /* 0x004fea000383ffff */
[----:B------:R-:W-:Y:S05]  /*24af0*/  BRA `(.L_x_802) ;  /* 0xffffffb000907947 */ /* 0x000fea000383ffff */
.L_x_697:
        /* <DEDUP_REMOVED lines=11> */
.L_x_804:
[----:B------:R-:W-:Y:S05]  /*24bb0*/  BSYNC B0 ;  /* 0x0000000000007941 */ /* 0x000fea0003800000 */
.L_x_803:
[----:B------:R-:W-:Y:S05]  /*24bc0*/  BRA `(.L_x_805) ;  /* 0xffffffbc00987947 */ /* 0x000fea000383ffff */
.L_x_698:
[----:B------:R-:W-:Y:S01]  /*24bd0*/  BSSY B0, `(.L_x_806) ;  /* 0x0000006000007945 */ /* 0x000fe20003800000 */
[----:B------:R-:W-:-:S07]  /*24be0*/  IMAD.MOV.U32 R15, RZ, RZ, -0x1 ;  /* 0xffffffffff0f7424 */ /* 0x000fce00078e00ff */
[----:B------:R-:W-:Y:S05]  /*24bf0*/  WARPSYNC.COLLECTIVE R15, `(.L_x_807) ;  /* 0x000000000f0c7348 */ /* 0x000fea0003c00000 */
[----:B------:R-:W-:Y:S02]  /*24c00*/  ELECT P6, UR62, PT ;  /* 0x00000000003e782f */ /* 0x000fe400038c0000 */
[----:B------:R-:W-:Y:S01]  /*24c10*/  MOV R14, UR62 ;  /* 0x0000003e000e7c02 */ /* 0x000fe20008000f00 */
[----:B------:R-:W-:Y:S10]  /*24c20*/  ENDCOLLECTIVE ;  /* 0x000000000000791b */ /* 0x000ff40003800000 */
.L_x_807:
[----:B------:R-:W-:Y:S05]  /*24c30*/  BSYNC B0 ;  /* 0x0000000000007941 */ /* 0x000fea0003800000 */
.L_x_806:
[----:B------:R-:W-:Y:S05]  /*24c40*/  BRA `(.L_x_808) ;  /* 0xffffffbc00907947 */ /* 0x000fea000383ffff */
.L_x_701:
[----:B0-----:R0:W1:Y:S02]  /*24c50*/  SYNCS.PHASECHK.TRANS64.TRYWAIT P0, [R6+URZ+0x36840], R7 ;  /* 0x03684007060075a7 */ /* 0x001064000800017f */
[----:B-1----:R-:W-:Y:S05]  /*24c60*/  @!P0 NANOSLEEP.SYNCS 0x989680 ;  /* 0x009896800000895d */ /* 0x002fea0003900000 */
[----:B------:R-:W1:Y:S02]  /*24c70*/  @!P0 SYNCS.PHASECHK.TRANS64 P0, [R6+URZ+0x36840], R7 ;  /* 0x03684007060085a7 */ /* 0x000e64000800007f */
[----:B-1----:R-:W-:Y:S05]  /*24c80*/  @!P0 BRA `(.L_x_701) ;  /* 0xfffffffc00f08947 */ /* 0x002fea000383ffff */
[----:B------:R-:W-:Y:S05]  /*24c90*/  BRA `(.L_x_809) ;  /* 0xffffffc000007947 */ /* 0x000fea000383ffff */
.L_x_704:
        /* <DEDUP_REMOVED lines=8> */
.L_x_712:
[----:B0-----:R0:W1:Y:S02]  /*24d20*/  SYNCS.PHASECHK.TRANS64.TRYWAIT P0, [R8+URZ+0x36840], R9 ;  /* 0x03684009080075a7 */ /* 0x001064000800017f */
[----:B-1----:R-:W-:Y:S05]  /*24d30*/  @!P0 NANOSLEEP.SYNCS 0x989680 ;  /* 0x009896800000895d */ /* 0x002fea0003900000 */
[----:B------:R-:W1:Y:S02]  /*24d40*/  @!P0 SYNCS.PHASECHK.TRANS64 P0, [R8+URZ+0x36840], R9 ;  /* 0x03684009080085a7 */ /* 0x000e64000800007f */
[----:B-1----:R-:W-:Y:S05]  /*24d50*/  @!P0 BRA `(.L_x_712) ;  /* 0xfffffffc00f08947 */ /* 0x002fea000383ffff */
[----:B------:R-:W-:Y:S05]  /*24d60*/  BRA `(.L_x_811) ;  /* 0xffffffc800107947 */ /* 0x000fea000383ffff */
.L_x_714:
[----:B0-----:R0:W1:Y:S02]  /*24d70*/  SYNCS.PHASECHK.TRANS64.TRYWAIT P0, [R9+URZ+0x60], R8 ;  /* 0x00006008090075a7 */ /* 0x001064000800017f */
[----:B-1----:R-:W-:Y:S05]  /*24d80*/  @!P0 NANOSLEEP.SYNCS 0x989680 ;  /* 0x009896800000895d */ /* 0x002fea0003900000 */
[----:B------:R-:W1:Y:S02]  /*24d90*/  @!P0 SYNCS.PHASECHK.TRANS64 P0, [R9+URZ+0x60], R8 ;  /* 0x00006008090085a7 */ /* 0x000e64000800007f */
[----:B-1----:R-:W-:Y:S05]  /*24da0*/  @!P0 BRA `(.L_x_714) ;  /* 0xfffffffc00f08947 */ /* 0x002fea000383ffff */
[----:B------:R-:W-:Y:S05]  /*24db0*/  BRA `(.L_x_812) ;  /* 0xffffffc800bc7947 */ /* 0x000fea000383ffff */
.L_x_719:
[----:B-1----:R1:W2:Y:S02]  /*24dc0*/  SYNCS.PHASECHK.TRANS64.TRYWAIT P0, [R2+URZ+0x36840], R3 ;  /* 0x03684003020075a7 */ /* 0x0022a4000800017f */
[----:B--2---:R-:W-:Y:S05]  /*24dd0*/  @!P0 NANOSLEEP.SYNCS 0x989680 ;  /* 0x009896800000895d */ /* 0x004fea0003900000 */
[----:B------:R-:W2:Y:S02]  /*24de0*/  @!P0 SYNCS.PHASECHK.TRANS64 P0, [R2+URZ+0x36840], R3 ;  /* 0x03684003020085a7 */ /* 0x000ea4000800007f */
[----:B--2---:R-:W-:Y:S05]  /*24df0*/  @!P0 BRA `(.L_x_719) ;  /* 0xfffffffc00f08947 */ /* 0x004fea000383ffff */
[----:B------:R-:W-:Y:S05]  /*24e00*/  BRA `(.L_x_813) ;  /* 0xffffffd000307947 */ /* 0x000fea000383ffff */
.L_x_721:
[----:B0-----:R0:W1:Y:S02]  /*24e10*/  SYNCS.PHASECHK.TRANS64.TRYWAIT P1, [R3+URZ+0x60], R2 ;  /* 0x00006002030075a7 */ /* 0x001064000802017f */
[----:B-1----:R-:W-:Y:S05]  /*24e20*/  @!P1 NANOSLEEP.SYNCS 0x989680 ;  /* 0x009896800000995d */ /* 0x002fea0003900000 */
[----:B------:R-:W1:Y:S02]  /*24e30*/  @!P1 SYNCS.PHASECHK.TRANS64 P1, [R3+URZ+0x60], R2 ;  /* 0x00006002030095a7 */ /* 0x000e64000802007f */
[----:B-1----:R-:W-:Y:S05]  /*24e40*/  @!P1 BRA `(.L_x_721) ;  /* 0xfffffffc00f09947 */ /* 0x002fea000383ffff */
[----:B------:R-:W-:Y:S05]  /*24e50*/  BRA `(.L_x_814) ;  /* 0xffffffd000dc7947 */ /* 0x000fea000383ffff */
.L_x_726:
[----:B--2---:R2:W3:Y:S02]  /*24e60*/  SYNCS.PHASECHK.TRANS64.TRYWAIT P0, [R2+URZ+0x36840], R3 ;  /* 0x03684003020075a7 */ /* 0x0044e4000800017f */
[----:B---3--:R-:W-:Y:S05]  /*24e70*/  @!P0 NANOSLEEP.SYNCS 0x989680 ;  /* 0x009896800000895d */ /* 0x008fea0003900000 */
[----:B------:R-:W3:Y:S02]  /*24e80*/  @!P0 SYNCS.PHASECHK.TRANS64 P0, [R2+URZ+0x36840], R3 ;  /* 0x03684003020085a7 */ /* 0x000ee4000800007f */
[----:B---3--:R-:W-:Y:S05]  /*24e90*/  @!P0 BRA `(.L_x_726) ;  /* 0xfffffffc00f08947 */ /* 0x008fea000383ffff */
[----:B------:R-:W-:Y:S05]  /*24ea0*/  BRA `(.L_x_815) ;  /* 0xffffffd800147947 */ /* 0x000fea000383ffff */
.L_x_728:
[----:B0-----:R0:W1:Y:S02]  /*24eb0*/  SYNCS.PHASECHK.TRANS64.TRYWAIT P1, [R2+URZ+0x60], R8 ;  /* 0x00006008020075a7 */ /* 0x001064000802017f */
[----:B-1----:R-:W-:Y:S05]  /*24ec0*/  @!P1 NANOSLEEP.SYNCS 0x989680 ;  /* 0x009896800000995d */ /* 0x002fea0003900000 */
[----:B------:R-:W1:Y:S02]  /*24ed0*/  @!P1 SYNCS.PHASECHK.TRANS64 P1, [R2+URZ+0x60], R8 ;  /* 0x00006008020095a7 */ /* 0x000e64000802007f */
[----:B-1----:R-:W-:Y:S05]  /*24ee0*/  @!P1 BRA `(.L_x_728) ;  /* 0xfffffffc00f09947 */ /* 0x002fea000383ffff */
[----:B------:R-:W-:Y:S05]  /*24ef0*/  BRA `(.L_x_816) ;  /* 0xffffffd800c47947 */ /* 0x000fea000383ffff */
.L_x_735:
[----:B-1----:R1:W2:Y:S02]  /*24f00*/  SYNCS.PHASECHK.TRANS64.TRYWAIT P0, [R3+URZ+0x36860], R0 ;  /* 0x03686000030075a7 */ /* 0x0022a4000800017f */
[----:B--2---:R-:W-:Y:S05]  /*24f10*/  @!P0 NANOSLEEP.SYNCS 0x989680 ;  /* 0x009896800000895d */ /* 0x004fea0003900000 */
[----:B------:R-:W2:Y:S02]  /*24f20*/  @!P0 SYNCS.PHASECHK.TRANS64 P0, [R3+URZ+0x36860], R0 ;  /* 0x03686000030085a7 */ /* 0x000ea4000800007f */
[----:B--2---:R-:W-:Y:S05]  /*24f30*/  @!P0 BRA `(.L_x_735) ;  /* 0xfffffffc00f08947 */ /* 0x004fea000383ffff */
[----:B------:R-:W-:Y:S05]  /*24f40*/  BRA `(.L_x_817) ;  /* 0xffffffdc00e07947 */ /* 0x000fea000383ffff */
.L_x_737:
[----:B------:R-:W-:Y:S01]  /*24f50*/  BSSY B0, `(.L_x_818) ;  /* 0x0000008000007945 */ /* 0x000fe20003800000 */
[----:B0-----:R-:W-:Y:S02]  /*24f60*/  IMAD.MOV.U32 R13, RZ, RZ, R16 ;  /* 0x000000ffff0d7224 */ /* 0x001fe400078e0010 */
[----:B------:R-:W-:Y:S02]  /*24f70*/  IMAD.MOV.U32 R12, RZ, RZ, RZ ;  /* 0x000000ffff0c7224 */ /* 0x000fe400078e00ff */
[----:B------:R-:W-:Y:S02]  /*24f80*/  IMAD.MOV.U32 R11, RZ, RZ, 0x1f ;  /* 0x0000001fff0b7424 */ /* 0x000fe400078e00ff */
[----:B------:R-:W-:-:S07]  /*24f90*/  IMAD.MOV.U32 R15, RZ, RZ, -0x1 ;  /* 0xffffffffff0f7424 */ /* 0x000fce00078e00ff */
[----:B-1----:R-:W-:Y:S05]  /*24fa0*/  WARPSYNC.COLLECTIVE R15, `(.L_x_819) ;  /* 0x000000000f087348 */ /* 0x002fea0003c00000 */
[----:B------:R0:W2:Y:S02]  /*24fb0*/  SHFL.IDX P6, R14, R13, R12, R11 ;  /* 0x0000000c0d0e7389 */ /* 0x0000a400000c000b */
[----:B012---:R-:W-:Y:S01]  /*24fc0*/  ENDCOLLECTIVE ;  /* 0x000000000000791b */ /* 0x007fe20003800000 */
.L_x_819:
[----:B------:R-:W-:Y:S05]  /*24fd0*/  BSYNC B0 ;  /* 0x0000000000007941 */ /* 0x000fea0003800000 */
.L_x_818:
        /* <DEDUP_REMOVED lines=8> */
.L_x_820:
[----:B------:R-:W-:Y:S01]  /*25060*/  IMAD.MOV.U32 R6, RZ, RZ, R14 ;  /* 0x000000ffff067224 */ /* 0x000fe200078e000e */
[----:B------:R-:W-:Y:S06]  /*25070*/  BRA `(.L_x_821) ;  /* 0xffffffe000847947 */ /* 0x000fec000383ffff */
.L_x_740:
[----:B------:R-:W-:Y:S01]  /*25080*/  BSSY B0, `(.L_x_822) ;  /* 0x0000008000007945 */ /* 0x000fe20003800000 */
[----:B-----5:R-:W-:Y:S02]  /*25090*/  IMAD.MOV.U32 R13, RZ, RZ, R17 ;  /* 0x000000ffff0d7224 */ /* 0x020fe400078e0011 */
[----:B------:R-:W-:Y:S02]  /*250a0*/  IMAD.MOV.U32 R12, RZ, RZ, 0x1 ;  /* 0x00000001ff0c7424 */ /* 0x000fe400078e00ff */
[----:B------:R-:W-:Y:S02]  /*250b0*/  IMAD.MOV.U32 R11, RZ, RZ, RZ ;  /* 0x000000ffff0b7224 */ /* 0x000fe400078e00ff */
[----:B------:R-:W-:-:S07]  /*250c0*/  IMAD.MOV.U32 R15, RZ, RZ, -0x1 ;  /* 0xffffffffff0f7424 */ /* 0x000fce00078e00ff */
[----:B0123--:R-:W-:Y:S05]  /*250d0*/  WARPSYNC.COLLECTIVE R15, `(.L_x_823) ;  /* 0x000000000f087348 */ /* 0x00ffea0003c00000 */
[----:B------:R4:W0:Y:S02]  /*250e0*/  SHFL.UP P6, R14, R13, R12, R11 ;  /* 0x0400000c0d0e7389 */ /* 0x00082400000c000b */
[----:B01234-:R-:W-:Y:S01]  /*250f0*/  ENDCOLLECTIVE ;  /* 0x000000000000791b */ /* 0x01ffe20003800000 */
.L_x_823:
[----:B------:R-:W-:Y:S05]  /*25100*/  BSYNC B0 ;  /* 0x0000000000007941 */ /* 0x000fea0003800000 */
.L_x_822:
        /* <DEDUP_REMOVED lines=10> */
.L_x_824:
[----:B------:R-:W-:Y:S01]  /*251b0*/  IMAD.MOV.U32 R12, RZ, RZ, 0x4 ;  /* 0x00000004ff0c7424 */ /* 0x000fe200078e00ff */
[----:B------:R-:W-:Y:S02]  /*251c0*/  SEL R14, R14, RZ, P0 ;  /* 0x000000ff0e0e7207 */ /* 0x000fe40000000000 */
[----:B------:R-:W-:Y:S02]  /*251d0*/  ISETP.GE.U32.AND P0, PT, R8, 0x4, PT ;  /* 0x000000040800780c */ /* 0x000fe40003f06070 */
[----:B------:R-:W-:-:S05]  /*251e0*/  IADD3 R3, R13, R14, RZ ;  /* 0x0000000e0d037210 */ /* 0x000fca0007ffe0ff */
[----:B------:R-:W-:-:S07]  /*251f0*/  IMAD.MOV.U32 R13, RZ, RZ, R3 ;  /* 0x000000ffff0d7224 */ /* 0x000fce00078e0003 */
[----:B------:R-:W-:Y:S05]  /*25200*/  WARPSYNC.COLLECTIVE R15, `(.L_x_825) ;  /* 0x000000000f087348 */ /* 0x000fea0003c00000 */
[----:B------:R0:W1:Y:S02]  /*25210*/  SHFL.UP P6, R14, R13, R12, R11 ;  /* 0x0400000c0d0e7389 */ /* 0x00006400000c000b */
[----:B01----:R-:W-:Y:S01]  /*25220*/  ENDCOLLECTIVE ;  /* 0x000000000000791b */ /* 0x003fe20003800000 */
.L_x_825:
        /* <DEDUP_REMOVED lines=8> */
.L_x_826:
        /* <DEDUP_REMOVED lines=8> */
.L_x_827:
        /* <DEDUP_REMOVED lines=8> */
.L_x_828:
[----:B------:R-:W-:Y:S05]  /*253b0*/  BRA `(.L_x_829) ;  /* 0xffffffe000487947 */ /* 0x000fea000383ffff */
.L_x_745:
[----:B------:R-:W-:Y:S01]  /*253c0*/  BSSY B0, `(.L_x_830) ;  /* 0x0000008000007945 */ /* 0x000fe20003800000 */
[----:B-----5:R-:W-:Y:S02]  /*253d0*/  IMAD.MOV.U32 R13, RZ, RZ, R17 ;  /* 0x000000ffff0d7224 */ /* 0x020fe400078e0011 */
[----:B------:R-:W-:Y:S02]  /*253e0*/  IMAD.MOV.U32 R12, RZ, RZ, 0x1 ;  /* 0x00000001ff0c7424 */ /* 0x000fe400078e00ff */
[----:B------:R-:W-:Y:S02]  /*253f0*/  IMAD.MOV.U32 R11, RZ, RZ, RZ ;  /* 0x000000ffff0b7224 */ /* 0x000fe400078e00ff */
[----:B------:R-:W-:-:S07]  /*25400*/  IMAD.MOV.U32 R15, RZ, RZ, -0x1 ;  /* 0xffffffffff0f7424 */ /* 0x000fce00078e00ff */
[----:B01----:R-:W-:Y:S05]  /*25410*/  WARPSYNC.COLLECTIVE R15, `(.L_x_831) ;  /* 0x000000000f087348 */ /* 0x003fea0003c00000 */
[----:B------:R2:W3:Y:S02]  /*25420*/  SHFL.UP P6, R14, R13, R12, R11 ;  /* 0x0400000c0d0e7389 */ /* 0x0004e400000c000b */
[----:B0123--:R-:W-:Y:S01]  /*25430*/  ENDCOLLECTIVE ;  /* 0x000000000000791b */ /* 0x00ffe20003800000 */
.L_x_831:
[----:B------:R-:W-:Y:S05]  /*25440*/  BSYNC B0 ;  /* 0x0000000000007941 */ /* 0x000fea0003800000 */
.L_x_830:
        /* <DEDUP_REMOVED lines=10> */
.L_x_832:
        /* <DEDUP_REMOVED lines=8> */
.L_x_833:
        /* <DEDUP_REMOVED lines=8> */
.L_x_834:
        /* <DEDUP_REMOVED lines=8> */
.L_x_835:
        /* <DEDUP_REMOVED lines=8> */
.L_x_836:
[----:B------:R-:W-:Y:S05]  /*256f0*/  BRA `(.L_x_837) ;  /* 0xffffffe0002c7947 */ /* 0x000fea000383ffff */
.L_x_747:
[----:B------:R-:W-:Y:S01]  /*25700*/  BSSY B0, `(.L_x_838) ;  /* 0x0000006000007945 */ /* 0x000fe20003800000 */
[----:B------:R-:W-:Y:S01]  /*25710*/  PLOP3.LUT P6, PT, P6, PT, PT, 0x8, 0x0 ;  /* 0x000000000000781c */ /* 0x000fe200037ce170 */
[----:B------:R-:W-:-:S12]  /*25720*/  IMAD.MOV.U32 R15, RZ, RZ, -0x1 ;  /* 0xffffffffff0f7424 */ /* 0x000fd800078e00ff */
[----:B01----:R-:W-:Y:S05]  /*25730*/  WARPSYNC.COLLECTIVE R15, `(.L_x_839) ;  /* 0x000000000f087348 */ /* 0x003fea0003c00000 */
[----:B------:R-:W-:Y:S01]  /*25740*/  VOTE.ANY R14, PT, P6 ;  /* 0x00000000000e7806 */ /* 0x000fe200030e0100 */
[----:B01----:R-:W-:Y:S06]  /*25750*/  ENDCOLLECTIVE ;  /* 0x000000000000791b */ /* 0x003fec0003800000 */
.L_x_839:
[----:B------:R-:W-:Y:S05]  /*25760*/  BSYNC B0 ;  /* 0x0000000000007941 */ /* 0x000fea0003800000 */
.L_x_838:
        /* <DEDUP_REMOVED lines=9> */
.L_x_840:
[----:B------:R-:W-:Y:S01]  /*25800*/  IMAD.MOV.U32 R17, RZ, RZ, R14 ;  /* 0x000000ffff117224 */ /* 0x000fe200078e000e */
[----:B------:R-:W-:Y:S06]  /*25810*/  BRA `(.L_x_841) ;  /* 0xffffffe0001c7947 */ /* 0x000fec000383ffff */
.L_x_749:
[----:B------:R-:W-:Y:S01]  /*25820*/  BSSY B0, `(.L_x_842) ;  /* 0x0000007000007945 */ /* 0x000fe20003800000 */
[----:B------:R-:W-:Y:S02]  /*25830*/  IMAD.MOV.U32 R13, RZ, RZ, R2 ;  /* 0x000000ffff0d7224 */ /* 0x000fe400078e0002 */
[----:B------:R-:W-:Y:S02]  /*25840*/  IMAD.MOV.U32 R11, RZ, RZ, 0x1f ;  /* 0x0000001fff0b7424 */ /* 0x000fe400078e00ff */
[----:B------:R-:W-:-:S07]  /*25850*/  IMAD.MOV.U32 R15, RZ, RZ, -0x1 ;  /* 0xffffffffff0f7424 */ /* 0x000fce00078e00ff */
[----:B0123--:R-:W-:Y:S05]  /*25860*/  WARPSYNC.COLLECTIVE R15, `(.L_x_843) ;  /* 0x000000000f087348 */ /* 0x00ffea0003c00000 */
[----:B------:R4:W0:Y:S02]  /*25870*/  SHFL.IDX P6, R14, R13, R12, R11 ;  /* 0x0000000c0d0e7389 */ /* 0x00082400000c000b */
[----:B01234-:R-:W-:Y:S01]  /*25880*/  ENDCOLLECTIVE ;  /* 0x000000000000791b */ /* 0x01ffe20003800000 */
.L_x_843:
[----:B------:R-:W-:Y:S05]  /*25890*/  BSYNC B0 ;  /* 0x0000000000007941 */ /* 0x000fea0003800000 */
.L_x_842:
[----:B------:R-:W-:Y:S05]  /*258a0*/  BRA `(.L_x_748) ;  /* 0xffffffe000147947 */ /* 0x000fea000383ffff */
.L_x_753:
[----:B0-----:R0:W1:Y:S02]  /*258b0*/  SYNCS.PHASECHK.TRANS64.TRYWAIT P0, [R0+URZ+0x36820], R3 ;  /* 0x03682003000075a7 */ /* 0x001064000800017f */
[----:B-1----:R-:W-:Y:S05]  /*258c0*/  @!P0 NANOSLEEP.SYNCS 0x989680 ;  /* 0x009896800000895d */ /* 0x002fea0003900000 */
[----:B------:R-:W1:Y:S02]  /*258d0*/  @!P0 SYNCS.PHASECHK.TRANS64 P0, [R0+URZ+0x36820], R3 ;  /* 0x03682003000085a7 */ /* 0x000e64000800007f */
[----:B-1----:R-:W-:Y:S05]  /*258e0*/  @!P0 BRA `(.L_x_753) ;  /* 0xfffffffc00f08947 */ /* 0x002fea000383ffff */
[----:B------:R-:W-:Y:S05]  /*258f0*/  BRA `(.L_x_844) ;  /* 0xffffffe000f87947 */ /* 0x000fea000383ffff */
.L_x_754:
        /* <DEDUP_REMOVED lines=11> */
.L_x_846:
[----:B------:R-:W-:Y:S05]  /*259b0*/  BSYNC B0 ;  /* 0x0000000000007941 */ /* 0x000fea0003800000 */
.L_x_845:
[----:B------:R-:W-:Y:S05]  /*259c0*/  BRA `(.L_x_847) ;  /* 0xffffffe000e07947 */ /* 0x000fea000383ffff */
.L_x_755:
[----:B------:R-:W-:Y:S01]  /*259d0*/  BSSY B0, `(.L_x_848) ;  /* 0x0000006000007945 */ /* 0x000fe20003800000 */
[----:B------:R-:W-:-:S07]  /*259e0*/  IMAD.MOV.U32 R15, RZ, RZ, -0x1 ;  /* 0xffffffffff0f7424 */ /* 0x000fce00078e00ff */
[----:B01----:R-:W-:Y:S05]  /*259f0*/  WARPSYNC.COLLECTIVE R15, `(.L_x_849) ;  /* 0x000000000f0c7348 */ /* 0x003fea0003c00000 */
[----:B------:R-:W-:Y:S02]  /*25a00*/  ELECT P6, UR62, PT ;  /* 0x00000000003e782f */ /* 0x000fe400038c0000 */
[----:B------:R-:W-:Y:S01]  /*25a10*/  MOV R14, UR62 ;  /* 0x0000003e000e7c02 */ /* 0x000fe20008000f00 */
[----:B01----:R-:W-:Y:S10]  /*25a20*/  ENDCOLLECTIVE ;  /* 0x000000000000791b */ /* 0x003ff40003800000 */
.L_x_849:
[----:B------:R-:W-:Y:S05]  /*25a30*/  BSYNC B0 ;  /* 0x0000000000007941 */ /* 0x000fea0003800000 */
.L_x_848:
[----:B------:R-:W-:Y:S05]  /*25a40*/  BRA `(.L_x_850) ;  /* 0xffffffe000d47947 */ /* 0x000fea000383ffff */
.L_x_757:
[----:B0-----:R0:W1:Y:S02]  /*25a50*/  SYNCS.PHASECHK.TRANS64.TRYWAIT P0, [R6+URZ], R5 ;  /* 0x00000005060075a7 */ /* 0x001064000800017f */
[----:B-1----:R-:W-:Y:S05]  /*25a60*/  @!P0 NANOSLEEP.SYNCS 0x989680 ;  /* 0x009896800000895d */ /* 0x002fea0003900000 */
[----:B------:R-:W1:Y:S02]  /*25a70*/  @!P0 SYNCS.PHASECHK.TRANS64 P0, [R6+URZ], R5 ;  /* 0x00000005060085a7 */ /* 0x000e64000800007f */
[----:B-1----:R-:W-:Y:S05]  /*25a80*/  @!P0 BRA `(.L_x_757) ;  /* 0xfffffffc00f08947 */ /* 0x002fea000383ffff */
[----:B------:R-:W-:Y:S05]  /*25a90*/  BRA `(.L_x_851) ;  /* 0xffffffe400187947 */ /* 0x000fea000383ffff */
.L_x_758:
[----:B-1----:R1:W2:Y:S02]  /*25aa0*/  SYNCS.PHASECHK.TRANS64.TRYWAIT P0, [R7+URZ], R2 ;  /* 0x00000002070075a7 */ /* 0x0022a4000800017f */
[----:B--2---:R-:W-:Y:S05]  /*25ab0*/  @!P0 NANOSLEEP.SYNCS 0x989680 ;  /* 0x009896800000895d */ /* 0x004fea0003900000 */
[----:B------:R-:W2:Y:S02]  /*25ac0*/  @!P0 SYNCS.PHASECHK.TRANS64 P0, [R7+URZ], R2 ;  /* 0x00000002070085a7 */ /* 0x000ea4000800007f */
[----:B--2---:R-:W-:Y:S05]  /*25ad0*/  @!P0 BRA `(.L_x_758) ;  /* 0xfffffffc00f08947 */ /* 0x004fea000383ffff */
[----:B------:R-:W-:Y:S05]  /*25ae0*/  BRA `(.L_x_852) ;  /* 0xffffffe4000c7947 */ /* 0x000fea000383ffff */
.L_x_760:
[----:B--2---:R2:W3:Y:S02]  /*25af0*/  SYNCS.PHASECHK.TRANS64.TRYWAIT P0, [R4+URZ], R5 ;  /* 0x00000005040075a7 */ /* 0x0044e4000800017f */
[----:B---3--:R-:W-:Y:S05]  /*25b00*/  @!P0 NANOSLEEP.SYNCS 0x989680 ;  /* 0x009896800000895d */ /* 0x008fea0003900000 */
[----:B------:R-:W3:Y:S02]  /*25b10*/  @!P0 SYNCS.PHASECHK.TRANS64 P0, [R4+URZ], R5 ;  /* 0x00000005040085a7 */ /* 0x000ee4000800007f */
[----:B---3--:R-:W-:Y:S05]  /*25b20*/  @!P0 BRA `(.L_x_760) ;  /* 0xfffffffc00f08947 */ /* 0x008fea000383ffff */
[----:B------:R-:W-:Y:S05]  /*25b30*/  BRA `(.L_x_853) ;  /* 0xffffffe400147947 */ /* 0x000fea000383ffff */
.L_x_854:
        /* <DEDUP_REMOVED lines=12> */
.L_x_2658:


//--------------------- .text._ZN7cutlass13device_kernelIN5flash11enable_sm90INS1_16FlashAttnFwdSm90INS1_25CollectiveMainloopFwdSm90ILi2EN4cute5tupleIJNS5_1CILi1EEES8_S8_EEENS6_IJNS7_ILi128EEENS7_ILi96EEENS7_ILi192EEEEEELi192ENS_10bfloat16_tEfNS_4arch4Sm90ELb0ELb1ELb0ELb0ELb0ELb0ELb0ELb1ELb1ELb0ELb0ELb0EEENS1_21CollectiveEpilogueFwdINS6_IJSA_SC_SB_EEES9_SE_SG_Li256ELb0ELb0ELb0ELb0EEENS1_30DynamicPersistentTileSchedulerILi256ELi32ELb0ELb0ELb1EEEEEEEEEvNT_6ParamsE --------------------------
	.section	.text._ZN7cutlass13device_kernelIN5flash11enable_sm90INS1_16FlashAttnFwdSm90INS1_25CollectiveMainloopFwdSm90ILi2EN4cute5tupleIJNS5_1CILi1EEES8_S8_EEENS6_IJNS7_ILi128EEENS7_ILi96EEENS7_ILi192EEEEEELi192ENS_10bfloat16_tEfNS_4arch4Sm90ELb0ELb1ELb0ELb0ELb0ELb0ELb0ELb1ELb1ELb0ELb0ELb0EEENS1_21CollectiveEpilogueFwdINS6_IJSA_SC_SB_EEES9_SE_SG_Li256ELb0ELb0ELb0ELb0EEENS1_30DynamicPersistentTileSchedulerILi256ELi32ELb0ELb0ELb1EEEEEEEEEvNT_6ParamsE,"ax",@progbits
	.align	128
.text._ZN7cutlass13device_kernelIN5flash11enable_sm90INS1_16FlashAttnFwdSm90INS1_25CollectiveMainloopFwdSm90ILi2EN4cute5tupleIJNS5_1CILi1EEES8_S8_EEENS6_IJNS7_ILi128EEENS7_ILi96EEENS7_ILi192EEEEEELi192ENS_10bfloat16_tEfNS_4arch4Sm90ELb0ELb1ELb0ELb0ELb0ELb0ELb0ELb1ELb1ELb0ELb0ELb0EEENS1_21CollectiveEpilogueFwdINS6_IJSA_SC_SB_EEES9_SE_SG_Li256ELb0ELb0ELb0ELb0EEENS1_30DynamicPersistentTileSchedulerILi256ELi32ELb0ELb0ELb1EEEEEEEEEvNT_6ParamsE:
        .type           _ZN7cutlass13device_kernelIN5flash11enable_sm90INS1_16FlashAttnFwdSm90INS1_25CollectiveMainloopFwdSm90ILi2EN4cute5tupleIJNS5_1CILi1EEES8_S8_EEENS6_IJNS7_ILi128EEENS7_ILi96EEENS7_ILi192EEEEEELi192ENS_10bfloat16_tEfNS_4arch4Sm90ELb0ELb1ELb0ELb0ELb0ELb0ELb0ELb1ELb1ELb0ELb0ELb0EEENS1_21CollectiveEpilogueFwdINS6_IJSA_SC_SB_EEES9_SE_SG_Li256ELb0ELb0ELb0ELb0EEENS1_30DynamicPersistentTileSchedulerILi256ELi32ELb0ELb0ELb1EEEEEEEEEvNT_6ParamsE,@function
        .size           _ZN7cutlass13device_kernelIN5flash11enable_sm90INS1_16FlashAttnFwdSm90INS1_25CollectiveMainloopFwdSm90ILi2EN4cute5tupleIJNS5_1CILi1EEES8_S8_EEENS6_IJNS7_ILi128EEENS7_ILi96EEENS7_ILi192EEEEEELi192ENS_10bfloat16_tEfNS_4arch4Sm90ELb0ELb1ELb0ELb0ELb0ELb0ELb0ELb1ELb1ELb0ELb0ELb0EEENS1_21CollectiveEpilogueFwdINS6_IJSA_SC_SB_EEES9_SE_SG_Li256ELb0ELb0ELb0ELb0EEENS1_30DynamicPersistentTileSchedulerILi256ELi32ELb0ELb0ELb1EEEEEEEEEvNT_6ParamsE,(.L_x_2659 - _ZN7cutlass13device_kernelIN5flash11enable_sm90INS1_16FlashAttnFwdSm90INS1_25CollectiveMainloopFwdSm90ILi2EN4cute5tupleIJNS5_1CILi1EEES8_S8_EEENS6_IJNS7_ILi128EEENS7_ILi96EEENS7_ILi192EEEEEELi192ENS_10bfloat16_tEfNS_4arch4Sm90ELb0ELb1ELb0ELb0ELb0ELb0ELb0ELb1ELb1ELb0ELb0ELb0EEENS1_21CollectiveEpilogueFwdINS6_IJSA_SC_SB_EEES9_SE_SG_Li256ELb0ELb0ELb0ELb0EEENS1_30DynamicPersistentTileSchedulerILi256ELi32ELb0ELb0ELb1EEEEEEEEEvNT_6ParamsE)
        .other          _ZN7cutlass13device_kernelIN5flash11enable_sm90INS1_16FlashAttnFwdSm90INS1_25CollectiveMainloopFwdSm90ILi2EN4cute5tupleIJNS5_1CILi1EEES8_S8_EEENS6_IJNS7_ILi128EEENS7_ILi96EEENS7_ILi192EEEEEELi192ENS_10bfloat16_tEfNS_4arch4Sm90ELb0ELb1ELb0ELb0ELb0ELb0ELb0ELb1ELb1ELb0ELb0ELb0EEENS1_21CollectiveEpilogueFwdINS6_IJSA_SC_SB_EEES9_SE_SG_Li256ELb0ELb0ELb0ELb0EEENS1_30DynamicPersistentTileSchedulerILi256ELi32ELb0ELb0ELb1EEEEEEEEEvNT_6ParamsE,@"STO_CUDA_ENTRY STV_DEFAULT"
_ZN7cutlass13device_kernelIN5flash11enable_sm90INS1_16FlashAttnFwdSm90INS1_25CollectiveMainloopFwdSm90ILi2EN4cute5tupleIJNS5_1CILi1EEES8_S8_EEENS6_IJNS7_ILi128EEENS7_ILi96EEENS7_ILi192EEEEEELi192ENS_10bfloat16_tEfNS_4arch4Sm90ELb0ELb1ELb0ELb0ELb0ELb0ELb0ELb1ELb1ELb0ELb0ELb0EEENS1_21CollectiveEpilogueFwdINS6_IJSA_SC_SB_EEES9_SE_SG_Li256ELb0ELb0ELb0ELb0EEENS1_30DynamicPersistentTileSchedulerILi256ELi32ELb0ELb0ELb1EEEEEEEEEvNT_6ParamsE:
        /* <DEDUP_REMOVED lines=24> */
.L_x_856:
[----:B------:R-:W-:Y:S05]  /*0180*/  BSYNC B0 ;  /* 0x0000000000007941 */ /* 0x000fea0003800000 */
.L_x_855:
        /* <DEDUP_REMOVED lines=37> */
.L_x_857:
        /* <DEDUP_REMOVED lines=22> */
.L_x_858:
        /* <DEDUP_REMOVED lines=18> */
.L_x_859:
        /* <DEDUP_REMOVED lines=22> */
.L_x_860:
        /* <DEDUP_REMOVED lines=22> */
.L_x_861:
[----:B-1----:R-:W-:Y:S01]  /*0920*/  UMOV UR4, 0x1 ;  /* 0x0000000100047882 */ /* 0x002fe20000000000 */
[----:B------:R-:W-:Y:S01]  /*0930*/  PLOP3.LUT P0, PT, PT, PT, UP0, 0x80, 0x0 ;  /* 0x000000000000781c */ /* 0x000fe20003f0f008 */
[----:B------:R-:W-:Y:S01]  /*0940*/  USEL UR4, UR4, 0x2, !UP0 ;  /* 0x0000000204047887 */ /* 0x000fe2000c000000 */
[----:B------:R-:W-:Y:S01]  /*0950*/  NOP ;  /* 0x0000000000007918 */ /* 0x000fe20000000000 */
[----:B------:R-:W-:-:S04]  /*0960*/  ULDC.64 UR60, c[0x0][0x208] ;  /* 0x00008200003c7ab9 */ /* 0x000fc80000000a00 */
[----:B------:R-:W-:-:S05]  /*0970*/  IMAD.U32 R2, RZ, RZ, UR4 ;  /* 0x00000004ff027e24 */ /* 0x000fca000f8e00ff */
[----:B------:R1:W-:Y:S01]  /*0980*/  STL [R1], R2 ;  /* 0x0000000201007387 */ /* 0x0003e20000100800 */
[----:B--23--:R-:W-:Y:S06]  /*0990*/  BAR.SYNC.DEFER_BLOCKING 0x0 ;  /* 0x0000000000007b1d */ /* 0x00cfec0000010000 */
[----:B------:R-:W-:Y:S05]  /*09a0*/  @!P0 BRA `(.L_x_862) ;  /* 0x000000e400008947 */ /* 0x000fea0003800000 */
.L_x_863:
[----:B------:R-:W-:-:S08]  /*09b0*/  NOP ;  /* 0x0000000000007918 */ /* 0x000fd00000000000 */
[----:B------:R-:W2:Y:S02]  /*09c0*/  USETMAXREG.TRY_ALLOC.CTAPOOL UP0, 0xf0 ;  /* 0x000000f0000079c8 */ /* 0x000ea40008000600 */
[----:B--2---:R-:W-:-:S13]  /*09d0*/  PLOP3.LUT P0, PT, PT, PT, UP0, 0x80, 0x0 ;  /* 0x000000000000781c */ /* 0x004fda0003f0f008 */
[----:B------:R-:W-:Y:S05]  /*09e0*/  @!P0 BRA `(.L_x_863) ;  /* 0xfffffffc00f08947 */ /* 0x000fea000383ffff */
[----:B------:R-:W2:Y:S08]  /*09f0*/  S2UR UR7, SR_CTAID.X ;  /* 0x00000000000779c3 */ /* 0x000eb00000002500 */
[----:B------:R-:W-:Y:S08]  /*0a00*/  BAR.ARV 0x4, 0x120 ;  /* 0x0104800000007b1d */ /* 0x000ff00000002000 */
[----:B------:R-:W2:Y:S08]  /*0a10*/  LDC R0, c[0x0][0xda8] ;  /* 0x00036a00ff007b82 */ /* 0x000eb00000000800 */
[----:B------:R-:W-:Y:S06]  /*0a20*/  BAR.ARV 0x8, 0x120 ;  /* 0x0204800000007b1d */ /* 0x000fec0000002000 */
[----:B--2---:R-:W-:-:S13]  /*0a30*/  ISETP.LE.AND P0, PT, R0, UR7, PT ;  /* 0x0000000700007c0c */ /* 0x004fda000bf03270 */
[----:B------:R-:W-:Y:S05]  /*0a40*/  @P0 EXIT ;  /* 0x000000000000094d */ /* 0x000fea0003800000 */
[----:B------:R-:W2:Y:S01]  /*0a50*/  LDL R3, [R1] ;  /* 0x0000000001037983 */ /* 0x000ea20000100800 */
[----:B------:R-:W3:Y:S01]  /*0a60*/  S2UR UR4, SR_CgaCtaId ;  /* 0x00000000000479c3 */ /* 0x000ee20000008800 */
[----:B------:R-:W-:Y:S01]  /*0a70*/  UMOV UR37, 0x400 ;  /* 0x0000040000257882 */ /* 0x000fe20000000000 */
[----:B------:R-:W-:Y:S01]  /*0a80*/  UMOV UR46, URZ ;  /* 0x0000003f002e7c82 */ /* 0x000fe20008000000 */
[----:B-1----:R-:W1:Y:S01]  /*0a90*/  S2R R2, SR_TID.X ;  /* 0x0000000000027919 */ /* 0x002e620000002100 */
[----:B------:R-:W-:-:S04]  /*0aa0*/  UMOV UR36, URZ ;  /* 0x0000003f00247c82 */ /* 0x000fc80008000000 */
[----:B------:R-:W4:Y:S01]  /*0ab0*/  S2UR UR6, SR_SWINHI ;  /* 0x00000000000679c3 */ /* 0x000f220000002f00 */
[----:B---3--:R-:W-:-:S07]  /*0ac0*/  ULEA UR37, UR4, UR37, 0x18 ;  /* 0x0000002504257291 */ /* 0x008fce000f8ec03f */
[----:B------:R-:W-:Y:S01]  /*0ad0*/  UMOV UR4, UR37 ;  /* 0x0000002500047c82 */ /* 0x000fe20008000000 */
[----:B----4-:R-:W-:Y:S01]  /*0ae0*/  UMOV UR5, UR6 ;  /* 0x0000000600057c82 */ /* 0x010fe20008000000 */
[----:B------:R-:W-:Y:S01]  /*0af0*/  IMAD.U32 R18, RZ, RZ, UR4 ;  /* 0x00000004ff127e24 */ /* 0x000fe2000f8e00ff */
[----:B------:R-:W-:Y:S01]  /*0b00*/  UMOV UR4, UR7 ;  /* 0x0000000700047c82 */ /* 0x000fe20008000000 */
[----:B-1----:R-:W-:Y:S02]  /*0b10*/  VIADD R204, R2, 0xffffff80 ;  /* 0xffffff8002cc7836 */ /* 0x002fe40000000000 */
[----:B------:R-:W-:Y:S01]  /*0b20*/  IMAD.U32 R19, RZ, RZ, UR5 ;  /* 0x00000005ff137e24 */ /* 0x000fe2000f8e00ff */
[----:B--2---:R-:W-:Y:S02]  /*0b30*/  R2UR UR8, R3 ;  /* 0x00000000030872ca */ /* 0x004fe400000e0000 */
[----:B------:R-:W-:-:S04]  /*0b40*/  SHF.R.S32.HI R3, RZ, 0x1f, R204 ;  /* 0x0000001fff037819 */ /* 0x000fc800000114cc */
[CC--:B------:R-:W-:Y:S02]  /*0b50*/  LEA.HI R2, R3.reuse, R204.reuse, RZ, 0x4 ;  /* 0x000000cc03027211 */ /* 0x0c0fe400078f20ff */
[CC--:B------:R-:W-:Y:S02]  /*0b60*/  LEA.HI R0, R3.reuse, R204.reuse, RZ, 0x7 ;  /* 0x000000cc03007211 */ /* 0x0c0fe400078f38ff */
[----:B------:R-:W-:Y:S02]  /*0b70*/  SHF.R.S32.HI R5, RZ, 0x4, R2 ;  /* 0x00000004ff057819 */ /* 0x000fe40000011402 */
[----:B------:R-:W-:Y:S01]  /*0b80*/  LOP3.LUT R199, R0, 0xffffff80, RZ, 0xc0, !PT ;  /* 0xffffff8000c77812 */ /* 0x000fe200078ec0ff */
[----:B------:R-:W-:Y:S01]  /*0b90*/  ULOP3.LUT UR5, UR8, 0x1, URZ, 0xfc, !UPT ;  /* 0x0000000108057892 */ /* 0x000fe2000f8efc3f */
[----:B------:R-:W-:Y:S02]  /*0ba0*/  LEA.HI R4, R2, R5, RZ, 0x1 ;  /* 0x0000000502047211 */ /* 0x000fe400078f08ff */
[----:B------:R-:W-:Y:S01]  /*0bb0*/  LEA.HI R202, R3, R204, RZ, 0x5 ;  /* 0x000000cc03ca7211 */ /* 0x000fe200078f28ff */
[----:B------:R-:W-:Y:S01]  /*0bc0*/  IMAD.IADD R199, R204, 0x1, -R199 ;  /* 0x00000001ccc77824 */ /* 0x000fe200078e0ac7 */
[----:B------:R-:W-:Y:S01]  /*0bd0*/  LOP3.LUT R4, R4, 0x1ffffffe, RZ, 0xc0, !PT ;  /* 0x1ffffffe04047812 */ /* 0x000fe200078ec0ff */
[----:B------:R-:W-:Y:S01]  /*0be0*/  IMAD.U32 R203, RZ, RZ, UR5 ;  /* 0x00000005ffcb7e24 */ /* 0x000fe2000f8e00ff */
[----:B------:R-:W-:Y:S01]  /*0bf0*/  SHF.R.S32.HI R202, RZ, 0x5, R202 ;  /* 0x00000005ffca7819 */ /* 0x000fe200000114ca */
[----:B------:R-:W-:Y:S01]  /*0c00*/  UMOV UR5, URZ ;  /* 0x0000003f00057c82 */ /* 0x000fe20008000000 */
[----:B------:R-:W-:Y:S01]  /*0c10*/  SHF.R.S32.HI R6, RZ, 0x1f, R199 ;  /* 0x0000001fff067819 */ /* 0x000fe200000114c7 */
[----:B------:R-:W-:Y:S01]  /*0c20*/  IMAD.IADD R4, R5, 0x1, -R4 ;  /* 0x0000000105047824 */ /* 0x000fe200078e0a04 */
[----:B------:R-:W-:Y:S01]  /*0c30*/  LOP3.LUT R5, R2, 0x3fffff0, RZ, 0xc0, !PT ;  /* 0x03fffff002057812 */ /* 0x000fe200078ec0ff */
[----:B------:R-:W-:Y:S01]  /*0c40*/  IMAD.U32 R197, RZ, RZ, UR5 ;  /* 0x00000005ffc57e24 */ /* 0x000fe2000f8e00ff */
[----:B------:R-:W-:-:S02]  /*0c50*/  LEA.HI R2, R6, R199, RZ, 0x2 ;  /* 0x000000c706027211 */ /* 0x000fc400078f10ff */
[----:B------:R-:W-:Y:S01]  /*0c60*/  SHF.R.S32.HI R201, RZ, 0x7, R0 ;  /* 0x00000007ffc97819 */ /* 0x000fe20000011400 */
[----:B------:R-:W-:Y:S01]  /*0c70*/  IMAD.IADD R5, R204, 0x1, -R5 ;  /* 0x00000001cc057824 */ /* 0x000fe200078e0a05 */
[--C-:B------:R-:W-:Y:S02]  /*0c80*/  SHF.R.S32.HI R7, RZ, 0x2, R2.reuse ;  /* 0x00000002ff077819 */ /* 0x100fe40000011402 */
[----:B------:R-:W-:Y:S01]  /*0c90*/  SHF.R.S32.HI R8, RZ, 0x1f, R2 ;  /* 0x0000001fff087819 */ /* 0x000fe20000011402 */
[----:B------:R-:W-:Y:S01]  /*0ca0*/  IMAD R5, R202, 0x10, R5 ;  /* 0x00000010ca057824 */ /* 0x000fe200078e0205 */
[----:B------:R-:W-:Y:S02]  /*0cb0*/  LEA.HI R6, R6, R199, RZ, 0x5 ;  /* 0x000000c706067211 */ /* 0x000fe400078f28ff */
[----:B------:R-:W-:Y:S01]  /*0cc0*/  LEA.HI R8, R8, R7, RZ, 0x3 ;  /* 0x0000000708087211 */ /* 0x000fe200078f18ff */
[----:B------:R-:W-:Y:S01]  /*0cd0*/  IMAD R5, R5, 0x8, R4 ;  /* 0x0000000805057824 */ /* 0x000fe200078e0204 */
[----:B------:R-:W-:-:S02]  /*0ce0*/  LEA.HI R0, R0, R201, RZ, 0x1 ;  /* 0x000000c900007211 */ /* 0x000fc400078f08ff */
[----:B------:R-:W-:Y:S01]  /*0cf0*/  LOP3.LUT R8, R8, 0xfffffff8, RZ, 0xc0, !PT ;  /* 0xfffffff808087812 */ /* 0x000fe200078ec0ff */
[----:B------:R-:W-:Y:S01]  /*0d00*/  IMAD.SHL.U32 R5, R5, 0x8, RZ ;  /* 0x0000000805057824 */ /* 0x000fe200078e00ff */
[----:B------:R-:W-:Y:S02]  /*0d10*/  LEA.HI R3, R3, R204, RZ, 0x3 ;  /* 0x000000cc03037211 */ /* 0x000fe400078f18ff */
[----:B------:R-:W-:Y:S01]  /*0d20*/  SHF.R.S32.HI R6, RZ, 0x5, R6 ;  /* 0x00000005ff067819 */ /* 0x000fe20000011406 */
[----:B------:R-:W-:Y:S01]  /*0d30*/  IMAD.WIDE R18, R5, 0x2, R18 ;  /* 0x0000000205127825 */ /* 0x000fe200078e0212 */
[----:B------:R-:W-:Y:S02]  /*0d40*/  LOP3.LUT R0, R0, 0x3fffffe, RZ, 0xc0, !PT ;  /* 0x03fffffe00007812 */ /* 0x000fe400078ec0ff */
[----:B------:R-:W-:Y:S01]  /*0d50*/  LOP3.LUT R5, R3, 0x1ffffff8, RZ, 0xc0, !PT ;  /* 0x1ffffff803057812 */ /* 0x000fe200078ec0ff */
[----:B------:R-:W-:Y:S01]  /*0d60*/  IMAD.IADD R7, R7, 0x1, -R8 ;  /* 0x0000000107077824 */ /* 0x000fe200078e0a08 */
[----:B------:R-:W-:Y:S01]  /*0d70*/  LOP3.LUT R16, R2, 0x7ffffffc, RZ, 0xc0, !PT ;  /* 0x7ffffffc02107812 */ /* 0x000fe200078ec0ff */
[----:B------:R-:W-:Y:S01]  /*0d80*/  IMAD.IADD R0, R201, 0x1, -R0 ;  /* 0x00000001c9007824 */ /* 0x000fe200078e0a00 */
[----:B------:R-:W-:Y:S01]  /*0d90*/  SHF.R.S32.HI R194, RZ, 0x3, R3 ;  /* 0x00000003ffc27819 */ /* 0x000fe20000011403 */
[----:B------:R-:W-:-:S02]  /*0da0*/  IMAD R7, R6, 0x10, R7 ;  /* 0x0000001006077824 */ /* 0x000fc400078e0207 */
[----:B------:R-:W-:Y:S02]  /*0db0*/  IMAD.IADD R5, R204, 0x1, -R5 ;  /* 0x00000001cc057824 */ /* 0x000fe400078e0a05 */
[----:B------:R-:W-:Y:S02]  /*0dc0*/  IMAD R200, R0, 0x40, R7 ;  /* 0x0000004000c87824 */ /* 0x000fe400078e0207 */
[----:B------:R-:W-:Y:S02]  /*0dd0*/  IMAD.SHL.U32 R22, R5, 0x8, RZ ;  /* 0x0000000805167824 */ /* 0x000fe400078e00ff */
[----:B------:R-:W-:-:S07]  /*0de0*/  IMAD.IADD R16, R199, 0x1, -R16 ;  /* 0x00000001c7107824 */ /* 0x000fce00078e0a10 */
.L_x_956:
[----:B------:R-:W-:Y:S01]  /*0df0*/  ULDC UR5, c[0x0][0xdd0] ;  /* 0x0003740000057ab9 */ /* 0x000fe20000000800 */
[----:B-1----:R-:W1:Y:S01]  /*0e00*/  LDC R0, c[0x0][0xde8] ;  /* 0x00037a00ff007b82 */ /* 0x002e620000000800 */
[----:B------:R-:W-:Y:S01]  /*0e10*/  UISETP.NE.AND UP0, UPT, UR5, 0x1, UPT ;  /* 0x000000010500788c */ /* 0x000fe2000bf05270 */
[----:B------:R-:W-:-:S10]  /*0e20*/  UMOV UR8, UR4 ;  /* 0x0000000400087c82 */ /* 0x000fd40008000000 */
[----:B------:R-:W-:Y:S01]  /*0e30*/  @UP0 ULDC UR6, c[0x0][0xdd4] ;  /* 0x0003750000060ab9 */ /* 0x000fe20000000800 */
[----:B------:R-:W-:Y:S01]  /*0e40*/  @UP0 ULDC UR9, c[0x0][0xdd8] ;  /* 0x0003760000090ab9 */ /* 0x000fe20000000800 */
[----:B------:R-:W-:-:S04]  /*0e50*/  UIMAD.WIDE.U32 UR6, UR4, UR6, URZ ;  /* 0x00000006040672a5 */ /* 0x000fc8000f8e003f */
[----:B------:R-:W-:-:S04]  /*0e60*/  @UP0 USHF.R.U32.HI UR8, URZ, UR9, UR7 ;  /* 0x000000093f080299 */ /* 0x000fc80008011607 */
[----:B------:R-:W-:Y:S02]  /*0e70*/  UIADD3 UR6, -UR8, URZ, URZ ;  /* 0x0000003f08067290 */ /* 0x000fe4000fffe13f */
[----:B-1----:R-:W-:Y:S02]  /*0e80*/  ISETP.LE.AND P0, PT, R0, UR8, PT ;  /* 0x0000000800007c0c */ /* 0x002fe4000bf03270 */
[----:B------:R-:W-:-:S11]  /*0e90*/  UIMAD UR7, UR5, UR6, UR4 ;  /* 0x00000006050772a4 */ /* 0x000fd6000f8e0204 */
[----:B--234-:R-:W-:Y:S05]  /*0ea0*/  @!P0 BRA `(.L_x_864) ;  /* 0x0000000000248947 */ /* 0x01cfea0003800000 */
[----:B------:R-:W-:Y:S01]  /*0eb0*/  ULDC UR6, c[0x0][0xddc] ;  /* 0x0003770000067ab9 */ /* 0x000fe20000000800 */
[----:B------:R-:W-:Y:S01]  /*0ec0*/  UMOV UR9, UR7 ;  /* 0x0000000700097c82 */ /* 0x000fe20008000000 */
[----:B------:R-:W-:-:S11]  /*0ed0*/  UISETP.NE.AND UP0, UPT, UR6, 0x1, UPT ;  /* 0x000000010600788c */ /* 0x000fd6000bf05270 */
[----:B------:R-:W-:Y:S02]  /*0ee0*/  @UP0 ULDC.64 UR10, c[0x0][0xde0] ;  /* 0x00037800000a0ab9 */ /* 0x000fe40000000a00 */
[----:B------:R-:W-:-:S04]  /*0ef0*/  UIMAD.WIDE.U32 UR4, UR7, UR10, URZ ;  /* 0x0000000a070472a5 */ /* 0x000fc8000f8e003f */
[----:B------:R-:W-:-:S04]  /*0f00*/  @UP0 USHF.R.U32.HI UR9, URZ, UR11, UR5 ;  /* 0x0000000b3f090299 */ /* 0x000fc80008011605 */
[----:B------:R-:W-:Y:S02]  /*0f10*/  UIMAD UR4, UR9, UR6, URZ ;  /* 0x00000006090472a4 */ /* 0x000fe4000f8e023f */
[----:B------:R-:W-:Y:S01]  /*0f20*/  IMAD.U32 R196, RZ, RZ, UR9 ;  /* 0x00000009ffc47e24 */ /* 0x000fe2000f8e00ff */
[----:B------:R-:W-:Y:S09]  /*0f30*/  BRA `(.L_x_865) ;  /* 0x0000000000207947 */ /* 0x000ff20003800000 */
.L_x_864:
[----:B------:R-:W-:Y:S01]  /*0f40*/  ULDC UR6, c[0x0][0xdc4] ;  /* 0x0003710000067ab9 */ /* 0x000fe20000000800 */
[----:B------:R-:W-:Y:S01]  /*0f50*/  UMOV UR9, UR7 ;  /* 0x0000000700097c82 */ /* 0x000fe20008000000 */
[----:B------:R-:W-:-:S11]  /*0f60*/  UISETP.NE.AND UP0, UPT, UR6, 0x1, UPT ;  /* 0x000000010600788c */ /* 0x000fd6000bf05270 */
[----:B------:R-:W-:Y:S02]  /*0f70*/  @UP0 ULDC.64 UR10, c[0x0][0xdc8] ;  /* 0x00037200000a0ab9 */ /* 0x000fe40000000a00 */
[----:B------:R-:W-:-:S04]  /*0f80*/  UIMAD.WIDE.U32 UR4, UR7, UR10, URZ ;  /* 0x0000000a070472a5 */ /* 0x000fc8000f8e003f */
[----:B------:R-:W-:-:S04]  /*0f90*/  @UP0 USHF.R.U32.HI UR9, URZ, UR11, UR5 ;  /* 0x0000000b3f090299 */ /* 0x000fc80008011605 */
[----:B------:R-:W-:Y:S02]  /*0fa0*/  UIMAD UR4, UR9, UR6, URZ ;  /* 0x00000006090472a4 */ /* 0x000fe4000f8e023f */
[----:B------:R-:W-:-:S10]  /*0fb0*/  IMAD.U32 R196, RZ, RZ, UR9 ;  /* 0x00000009ffc47e24 */ /* 0x000fd4000f8e00ff */
.L_x_865:
[----:B------:R-:W-:Y:S01]  /*0fc0*/  R2UR UR5, R196 ;  /* 0x00000000c40572ca */ /* 0x000fe200000e0000 */
[----:B------:R-:W1:Y:S01]  /*0fd0*/  LDC.64 R8, c[0x0][0x9e0] ;  /* 0x00027800ff087b82 */ /* 0x000e620000000a00 */
[----:B------:R-:W-:Y:S01]  /*0fe0*/  ULDC UR43, c[0x0][0xdb8] ;  /* 0x00036e00002b7ab9 */ /* 0x000fe20000000800 */
[----:B------:R-:W-:Y:S01]  /*0ff0*/  ULDC UR6, c[0x0][0xdac] ;  /* 0x00036b0000067ab9 */ /* 0x000fe20000000800 */
[----:B------:R-:W-:Y:S02]  /*1000*/  UISETP.NE.AND UP0, UPT, UR43, 0x1, UPT ;  /* 0x000000012b00788c */ /* 0x000fe4000bf05270 */
[----:B------:R-:W-:Y:S01]  /*1010*/  UIADD3 UR4, UR7, -UR4, URZ ;  /* 0x8000000407047290 */ /* 0x000fe2000fffe03f */
[----:B------:R-:W-:Y:S02]  /*1020*/  ULDC.64 UR10, c[0x0][0x3f8] ;  /* 0x0000fe00000a7ab9 */ /* 0x000fe40000000a00 */
[----:B------:R-:W2:Y:S01]  /*1030*/  LDC R17, c[0x0][0x404] ;  /* 0x00010100ff117b82 */ /* 0x000ea20000000800 */
[----:B------:R-:W-:Y:S01]  /*1040*/  ULDC UR7, c[0x0][0xdc4] ;  /* 0x0003710000077ab9 */ /* 0x000fe20000000800 */
[----:B------:R-:W-:Y:S01]  /*1050*/  ISETP.NE.U32.AND P0, PT, RZ, UR10, PT ;  /* 0x0000000aff007c0c */ /* 0x000fe2000bf05070 */
[----:B------:R-:W-:-:S02]  /*1060*/  UIMAD UR8, UR8, UR7, UR4 ;  /* 0x00000007080872a4 */ /* 0x000fc4000f8e0204 */
[----:B------:R-:W-:Y:S01]  /*1070*/  ULOP3.LUT UR5, URZ, UR5, URZ, 0x33, !UPT ;  /* 0x000000053f057292 */ /* 0x000fe2000f8e333f */
[----:B------:R-:W-:Y:S01]  /*1080*/  ISETP.NE.AND.EX P0, PT, RZ, UR11, PT, P0 ;  /* 0x0000000bff007c0c */ /* 0x000fe2000bf05300 */
[----:B------:R-:W-:Y:S01]  /*1090*/  @UP0 ULDC UR4, c[0x0][0xdbc] ;  /* 0x00036f0000040ab9 */ /* 0x000fe20000000800 */
[----:B------:R-:W3:Y:S01]  /*10a0*/  LDC R5, c[0x0][0x288] ;  /* 0x0000a200ff057b82 */ /* 0x000ee20000000800 */
[----:B------:R-:W-:Y:S01]  /*10b0*/  UIADD3 UR5, UR5, UR6, URZ ;  /* 0x0000000605057290 */ /* 0x000fe2000fffe03f */
[----:B------:R-:W-:Y:S02]  /*10c0*/  UMOV UR44, UR8 ;  /* 0x00000008002c7c82 */ /* 0x000fe40008000000 */
[----:B------:R-:W-:Y:S01]  /*10d0*/  @UP0 ULDC UR6, c[0x0][0xdc0] ;  /* 0x0003700000060ab9 */ /* 0x000fe20000000800 */
[----:B------:R-:W-:Y:S02]  /*10e0*/  USHF.L.U32 UR42, UR5, 0x7, URZ ;  /* 0x00000007052a7899 */ /* 0x000fe4000800063f */
[----:B------:R-:W-:Y:S01]  /*10f0*/  UIMAD.WIDE.U32 UR4, UR8, UR4, URZ ;  /* 0x00000004080472a5 */ /* 0x000fe2000f8e003f */
[----:B------:R-:W4:Y:S01]  /*1100*/  LDC R6, c[0x0][0x2e0] ;  /* 0x0000b800ff067b82 */ /* 0x000f220000000800 */
[----:B-1----:R-:W-:-:S02]  /*1110*/  ISETP.GE.AND P1, PT, R9, 0x1, PT ;  /* 0x000000010900780c */ /* 0x002fc40003f26270 */
[----:B------:R-:W-:Y:S01]  /*1120*/  IMAD.U32 R198, RZ, RZ, UR42 ;  /* 0x0000002affc67e24 */ /* 0x000fe2000f8e00ff */
[----:B------:R-:W-:Y:S01]  /*1130*/  @UP0 USHF.R.U32.HI UR44, URZ, UR6, UR5 ;  /* 0x000000063f2c0299 */ /* 0x000fe20008011605 */
[----:B--2---:R-:W-:-:S03]  /*1140*/  SEL R17, R17, 0x1, P0 ;  /* 0x0000000111117807 */ /* 0x004fc60000000000 */
[----:B------:R-:W-:-:S04]  /*1150*/  UIADD3 UR4, -UR44, URZ, URZ ;  /* 0x0000003f2c047290 */ /* 0x000fc8000fffe13f */
[----:B------:R-:W-:Y:S01]  /*1160*/  UIMAD UR43, UR43, UR4, UR8 ;  /* 0x000000042b2b72a4 */ /* 0x000fe2000f8e0208 */
[----:B---3--:R-:W-:-:S05]  /*1170*/  IADD3 R192, R198, 0x80, -R5 ;  /* 0x00000080c6c07810 */ /* 0x008fca0007ffe805 */
[CC--:B----4-:R-:W-:Y:S02]  /*1180*/  IMAD R192, R17.reuse, R6.reuse, R192 ;  /* 0x0000000611c07224 */ /* 0x0d0fe400078e02c0 */
[----:B------:R-:W-:Y:S02]  /*1190*/  IMAD R75, R17, R6, RZ ;  /* 0x00000006114b7224 */ /* 0x000fe400078e02ff */
[----:B------:R-:W-:Y:S01]  /*11a0*/  IMAD.IADD R0, R192, 0x1, R8 ;  /* 0x00000001c0007824 */ /* 0x000fe200078e0208 */
[----:B------:R-:W-:Y:S06]  /*11b0*/  @!P1 BRA `(.L_x_866) ;  /* 0x0000000000409947 */ /* 0x000fec0003800000 */
[C---:B------:R-:W-:Y:S01]  /*11c0*/  ISETP.GT.AND P0, PT, R192.reuse, RZ, PT ;  /* 0x000000ffc000720c */ /* 0x040fe20003f04270 */
[----:B------:R-:W-:-:S12]  /*11d0*/  VIADD R2, R192, 0xffffffff ;  /* 0xffffffffc0027836 */ /* 0x000fd80000000000 */
[----:B------:R-:W-:Y:S05]  /*11e0*/  @P0 BRA `(.L_x_867) ;  /* 0x00000000001c0947 */ /* 0x000fea0003800000 */
[----:B------:R-:W-:Y:S01]  /*11f0*/  ISETP.NE.AND P0, PT, R9, 0x1, PT ;  /* 0x000000010900780c */ /* 0x000fe20003f05270 */
[----:B------:R-:W-:-:S12]  /*1200*/  IMAD.MOV R3, RZ, RZ, -R192 ;  /* 0x000000ffff037224 */ /* 0x000fd800078e0ac0 */
[----:B------:R-:W1:Y:S02]  /*1210*/  @P0 LDC.64 R10, c[0x0][0x9e8] ;  /* 0x00027a00ff0a0b82 */ /* 0x000e640000000a00 */
[----:B-1----:R-:W-:-:S05]  /*1220*/  @P0 IMAD.HI.U32 R2, R3, R10, RZ ;  /* 0x0000000a03020227 */ /* 0x002fca00078e00ff */
[----:B------:R-:W-:-:S04]  /*1230*/  @P0 SHF.R.U32.HI R3, RZ, R11, R2 ;  /* 0x0000000bff030219 */ /* 0x000fc80000011602 */
[----:B------:R-:W-:Y:S01]  /*1240*/  LOP3.LUT R2, RZ, R3, RZ, 0x33, !PT ;  /* 0x00000003ff027212 */ /* 0x000fe200078e33ff */
[----:B------:R-:W-:Y:S06]  /*1250*/  BRA `(.L_x_868) ;  /* 0x0000000000107947 */ /* 0x000fec0003800000 */
.L_x_867:
[----:B------:R-:W-:-:S13]  /*1260*/  ISETP.NE.AND P0, PT, R9, 0x1, PT ;  /* 0x000000010900780c */ /* 0x000fda0003f05270 */
[----:B------:R-:W1:Y:S02]  /*1270*/  @P0 LDC.64 R10, c[0x0][0x9e8] ;  /* 0x00027a00ff0a0b82 */ /* 0x000e640000000a00 */
[----:B-1----:R-:W-:-:S05]  /*1280*/  @P0 IMAD.HI.U32 R4, R2, R10, RZ ;  /* 0x0000000a02040227 */ /* 0x002fca00078e00ff */
[----:B------:R-:W-:-:S07]  /*1290*/  @P0 SHF.R.U32.HI R2, RZ, R11, R4 ;  /* 0x0000000bff020219 */ /* 0x000fce0000011604 */
.L_x_868:
[----:B------:R-:W-:-:S05]  /*12a0*/  IMAD R3, R2, R9, R9 ;  /* 0x0000000902037224 */ /* 0x000fca00078e0209 */
[----:B------:R-:W-:-:S07]  /*12b0*/  VIMNMX R0, R0, R3, PT ;  /* 0x0000000300007248 */ /* 0x000fce0003fe0100 */
.L_x_866:
[----:B------:R-:W-:Y:S01]  /*12c0*/  VIADD R2, R0, 0x5f ;  /* 0x0000005f00027836 */ /* 0x000fe20000000000 */
[----:B------:R-:W-:Y:S01]  /*12d0*/  IADD3 R4, -R5, UR42, RZ ;  /* 0x0000002a05047c10 */ /* 0x000fe2000fffe1ff */
[----:B------:R-:W-:Y:S01]  /*12e0*/  IMAD R0, R17, R6, 0x5f ;  /* 0x0000005f11007424 */ /* 0x000fe200078e0206 */
[----:B------:R-:W-:Y:S01]  /*12f0*/  ULDC UR4, c[0x0][0x9dc] ;  /* 0x0002770000047ab9 */ /* 0x000fe20000000800 */
[----:B------:R-:W-:-:S04]  /*1300*/  IMAD.HI R2, R2, 0x2aaaaaab, RZ ;  /* 0x2aaaaaab02027827 */ /* 0x000fc800078e02ff */
[----:B------:R-:W-:Y:S01]  /*1310*/  IMAD.HI R0, R0, 0x2aaaaaab, RZ ;  /* 0x2aaaaaab00007827 */ /* 0x000fe200078e02ff */
[----:B------:R-:W-:-:S03]  /*1320*/  SHF.R.U32.HI R5, RZ, 0x1f, R2 ;  /* 0x0000001fff057819 */ /* 0x000fc60000011602 */
[----:B------:R-:W-:Y:S01]  /*1330*/  IMAD R4, R17, R6, R4 ;  /* 0x0000000611047224 */ /* 0x000fe200078e0204 */
[----:B------:R-:W-:Y:S02]  /*1340*/  SHF.R.U32.HI R3, RZ, 0x1f, R0 ;  /* 0x0000001fff037819 */ /* 0x000fe40000011600 */
[----:B------:R-:W-:Y:S01]  /*1350*/  LEA.HI.SX32 R74, R2, R5, 0x1c ;  /* 0x00000005024a7211 */ /* 0x000fe200078fe2ff */
[----:B------:R-:W-:Y:S01]  /*1360*/  VIADD R6, R4, -UR4 ;  /* 0x8000000404067c36 */ /* 0x000fe20008000000 */
[----:B------:R-:W-:-:S04]  /*1370*/  LEA.HI.SX32 R3, R0, R3, 0x1c ;  /* 0x0000000300037211 */ /* 0x000fc800078fe2ff */
[----:B------:R-:W-:Y:S02]  /*1380*/  R2UR UR4, R6 ;  /* 0x00000000060472ca */ /* 0x000fe400000e0000 */
[----:B------:R-:W-:Y:S01]  /*1390*/  VIMNMX R74, R3, R74, PT ;  /* 0x0000004a034a7248 */ /* 0x000fe20003fe0100 */
[----:B------:R-:W-:-:S12]  /*13a0*/  @!P1 BRA `(.L_x_869) ;  /* 0x0000000000449947 */ /* 0x000fd80003800000 */
[----:B------:R-:W-:-:S13]  /*13b0*/  ISETP.GT.AND P0, PT, R4, -0x1, PT ;  /* 0xffffffff0400780c */ /* 0x000fda0003f04270 */
[----:B------:R-:W-:Y:S05]  /*13c0*/  @P0 BRA `(.L_x_870) ;  /* 0x00000000001c0947 */ /* 0x000fea0003800000 */
[----:B------:R-:W-:Y:S02]  /*13d0*/  ISETP.NE.AND P0, PT, R9, 0x1, PT ;  /* 0x000000010900780c */ /* 0x000fe40003f05270 */
[----:B------:R-:W-:-:S11]  /*13e0*/  LOP3.LUT R3, RZ, R4, RZ, 0x33, !PT ;  /* 0x00000004ff037212 */ /* 0x000fd600078e33ff */
[----:B------:R-:W1:Y:S02]  /*13f0*/  @P0 LDC.64 R6, c[0x0][0x9e8] ;  /* 0x00027a00ff060b82 */ /* 0x000e640000000a00 */
[----:B-1----:R-:W-:-:S05]  /*1400*/  @P0 IMAD.HI.U32 R0, R3, R6, RZ ;  /* 0x0000000603000227 */ /* 0x002fca00078e00ff */
[----:B------:R-:W-:-:S04]  /*1410*/  @P0 SHF.R.U32.HI R3, RZ, R7, R0 ;  /* 0x00000007ff030219 */ /* 0x000fc80000011600 */
[----:B------:R-:W-:Y:S01]  /*1420*/  LOP3.LUT R4, RZ, R3, RZ, 0x33, !PT ;  /* 0x00000003ff047212 */ /* 0x000fe200078e33ff */
[----:B------:R-:W-:Y:S06]  /*1430*/  BRA `(.L_x_871) ;  /* 0x0000000000107947 */ /* 0x000fec0003800000 */
.L_x_870:
[----:B------:R-:W-:-:S13]  /*1440*/  ISETP.NE.AND P0, PT, R9, 0x1, PT ;  /* 0x000000010900780c */ /* 0x000fda0003f05270 */
[----:B------:R-:W1:Y:S02]  /*1450*/  @P0 LDC.64 R2, c[0x0][0x9e8] ;  /* 0x00027a00ff020b82 */ /* 0x000e640000000a00 */
[----:B-1----:R-:W-:-:S05]  /*1460*/  @P0 IMAD.HI.U32 R0, R4, R2, RZ ;  /* 0x0000000204000227 */ /* 0x002fca00078e00ff */
[----:B------:R-:W-:-:S07]  /*1470*/  @P0 SHF.R.U32.HI R4, RZ, R3, R0 ;  /* 0x00000003ff040219 */ /* 0x000fce0000011600 */
.L_x_871:
[----:B------:R-:W-:-:S05]  /*1480*/  IMAD R4, R4, R9, RZ ;  /* 0x0000000904047224 */ /* 0x000fca00078e02ff */
[----:B------:R-:W-:-:S13]  /*1490*/  R2UR UR5, R4 ;  /* 0x00000000040572ca */ /* 0x000fda00000e0000 */
[----:B------:R-:W-:-:S04]  /*14a0*/  UISETP.LT.AND UP0, UPT, UR4, UR5, UPT ;  /* 0x000000050400728c */ /* 0x000fc8000bf01270 */
[----:B------:R-:W-:-:S12]  /*14b0*/  USEL UR4, UR4, UR5, !UP0 ;  /* 0x0000000504047287 */ /* 0x000fd8000c000000 */
.L_x_869:
[----:B------:R-:W-:Y:S01]  /*14c0*/  UIMAD.WIDE UR4, UR4, 0x2aaaaaab, URZ ;  /* 0x2aaaaaab040478a5 */ /* 0x000fe2000f8e023f */
[----:B------:R-:W-:Y:S02]  /*14d0*/  PLOP3.LUT P0, PT, PT, PT, PT, 0x80, 0x0 ;  /* 0x000000000000781c */ /* 0x000fe40003f0f070 */
[----:B------:R-:W-:Y:S02]  /*14e0*/  CS2R R2, SRZ ;  /* 0x0000000000027805 */ /* 0x000fe4000001ff00 */
[----:B------:R-:W-:Y:S01]  /*14f0*/  CS2R R118, SRZ ;  /* 0x0000000000767805 */ /* 0x000fe2000001ff00 */
[----:B------:R-:W-:Y:S01]  /*1500*/  USHF.R.U32.HI UR4, URZ, 0x1f, UR5 ;  /* 0x0000001f3f047899 */ /* 0x000fe20008011605 */
[----:B------:R-:W-:Y:S02]  /*1510*/  CS2R R116, SRZ ;  /* 0x0000000000747805 */ /* 0x000fe4000001ff00 */
[----:B------:R-:W-:Y:S02]  /*1520*/  CS2R R114, SRZ ;  /* 0x0000000000727805 */ /* 0x000fe4000001ff00 */
[----:B------:R-:W-:Y:S01]  /*1530*/  CS2R R112, SRZ ;  /* 0x0000000000707805 */ /* 0x000fe2000001ff00 */
[----:B------:R-:W-:Y:S01]  /*1540*/  ULEA.HI.SX32 UR4, UR5, UR4, 0x1c ;  /* 0x0000000405047291 */ /* 0x000fe2000f8fe23f */
[----:B------:R-:W-:-:S02]  /*1550*/  CS2R R110, SRZ ;  /* 0x00000000006e7805 */ /* 0x000fc4000001ff00 */
[----:B------:R-:W-:Y:S02]  /*1560*/  CS2R R108, SRZ ;  /* 0x00000000006c7805 */ /* 0x000fe4000001ff00 */
[----:B------:R-:W-:Y:S01]  /*1570*/  CS2R R106, SRZ ;  /* 0x00000000006a7805 */ /* 0x000fe2000001ff00 */
[----:B------:R-:W-:Y:S01]  /*1580*/  UISETP.LT.AND UP0, UPT, URZ, UR4, UPT ;  /* 0x000000043f00728c */ /* 0x000fe2000bf01270 */
[----:B------:R-:W-:Y:S02]  /*1590*/  CS2R R104, SRZ ;  /* 0x0000000000687805 */ /* 0x000fe4000001ff00 */
[----:B------:R-:W-:Y:S02]  /*15a0*/  CS2R R102, SRZ ;  /* 0x0000000000667805 */ /* 0x000fe4000001ff00 */
[----:B------:R-:W-:Y:S01]  /*15b0*/  CS2R R100, SRZ ;  /* 0x0000000000647805 */ /* 0x000fe2000001ff00 */
[----:B------:R-:W-:Y:S01]  /*15c0*/  USEL UR47, URZ, UR4, !UP0 ;  /* 0x000000043f2f7287 */ /* 0x000fe2000c000000 */
[----:B------:R-:W-:-:S02]  /*15d0*/  CS2R R98, SRZ ;  /* 0x0000000000627805 */ /* 0x000fc4000001ff00 */
[----:B------:R-:W-:Y:S02]  /*15e0*/  CS2R R96, SRZ ;  /* 0x0000000000607805 */ /* 0x000fe4000001ff00 */
[----:B------:R-:W-:Y:S02]  /*15f0*/  CS2R R94, SRZ ;  /* 0x00000000005e7805 */ /* 0x000fe4000001ff00 */
[----:B------:R-:W-:Y:S02]  /*1600*/  CS2R R92, SRZ ;  /* 0x00000000005c7805 */ /* 0x000fe4000001ff00 */
[----:B------:R-:W-:Y:S02]  /*1610*/  CS2R R90, SRZ ;  /* 0x00000000005a7805 */ /* 0x000fe4000001ff00 */
[----:B------:R-:W-:Y:S02]  /*1620*/  ISETP.GT.AND P1, PT, R74, UR47, PT ;  /* 0x0000002f4a007c0c */ /* 0x000fe4000bf24270 */
        /* <DEDUP_REMOVED lines=34> */
[----:B------:R-:W-:Y:S01]  /*1850*/  IMAD.MOV.U32 R29, RZ, RZ, RZ ;  /* 0x000000ffff1d7224 */ /* 0x000fe200078e00ff */
[----:B------:R-:W-:Y:S06]  /*1860*/  @!P1 BRA `(.L_x_872) ;  /* 0x000000bc00bc9947 */ /* 0x000fec0003800000 */
[----:B------:R-:W1:Y:S01]  /*1870*/  SHFL.IDX PT, R0, R201, RZ, 0x1f ;  /* 0x00001fffc9007589 */ /* 0x000e6200000e0000 */
[----:B------:R-:W-:-:S04]  /*1880*/  UIADD3 UR6, UR37, 0x12400, URZ ;  /* 0x0001240025067890 */ /* 0x000fc8000fffe03f */
[----:B------:R-:W-:-:S06]  /*1890*/  ULOP3.LUT UP0, URZ, UR6, 0x1bf, URZ, 0xc0, !UPT ;  /* 0x000001bf063f7892 */ /* 0x000fcc000f80c03f */
[----:B------:R-:W-:Y:S02]  /*18a0*/  PLOP3.LUT P0, PT, PT, PT, UP0, 0x80, 0x0 ;  /* 0x000000000000781c */ /* 0x000fe40003f0f008 */
[----:B-1----:R-:W-:-:S13]  /*18b0*/  R2UR UR4, R0 ;  /* 0x00000000000472ca */ /* 0x002fda00000e0000 */
[----:B------:R-:W-:-:S04]  /*18c0*/  ULEA.HI UR5, UR4, UR4, URZ, 0x1 ;  /* 0x0000000404057291 */ /* 0x000fc8000f8f083f */
        /* <DEDUP_REMOVED lines=22> */
.L_x_873:
[----:B------:R-:W-:Y:S02]  /*1a30*/  R2UR UR6, R197 ;  /* 0x00000000c50672ca */ /* 0x000fe400000e0000 */
[----:B------:R-:W-:-:S11]  /*1a40*/  R2UR UR5, R203 ;  /* 0x00000000cb0572ca */ /* 0x000fd600000e0000 */
[----:B------:R-:W-:Y:S02]  /*1a50*/  ULEA.HI UR4, UR6, UR6, URZ, 0x1 ;  /* 0x0000000606047291 */ /* 0x000fe4000f8f083f */
[----:B------:R-:W-:Y:S02]  /*1a60*/  IMAD.U32 R2, RZ, RZ, UR5 ;  /* 0x00000005ff027e24 */ /* 0x000fe4000f8e00ff */
[----:B------:R-:W-:-:S03]  /*1a70*/  ULOP3.LUT UR4, UR4, 0xfffffffe, URZ, 0xc0, !UPT ;  /* 0xfffffffe04047892 */ /* 0x000fc6000f8ec03f */
[----:B------:R-:W-:Y:S01]  /*1a80*/  ISETP.NE.AND P0, PT, R2, 0x3, PT ;  /* 0x000000030200780c */ /* 0x000fe20003f05270 */
[----:B------:R-:W-:-:S06]  /*1a90*/  UIADD3 UR4, UR6, -UR4, URZ ;  /* 0x8000000406047290 */ /* 0x000fcc000fffe03f */
[----:B------:R-:W-:-:S05]  /*1aa0*/  IMAD.U32 R0, RZ, RZ, UR4 ;  /* 0x00000004ff007e24 */ /* 0x000fca000f8e00ff */
[----:B------:R-:W-:-:S04]  /*1ab0*/  SHF.L.U32 R0, R0, 0x1f, RZ ;  /* 0x0000001f00007819 */ /* 0x000fc800000006ff */
[----:B------:R-:W1:Y:S02]  /*1ac0*/  SYNCS.PHASECHK.TRANS64.TRYWAIT P1, [UR37+0x30800], R0 ;  /* 0x03080000ff0075a7 */ /* 0x000e640008020165 */
[----:B-1----:R-:W-:Y:S05]  /*1ad0*/  @!P1 BRA `(.L_x_874) ;  /* 0x00000108000c9947 */ /* 0x002fea0003800000 */
.L_x_1021:
[----:B------:R-:W-:Y:S05]  /*1ae0*/  @!P0 BRA `(.L_x_875) ;  /* 0x0000000000048947 */ /* 0x000fea0003800000 */
[----:B------:R-:W-:Y:S01]  /*1af0*/  BPT.TRAP 0x1 ;  /* 0x000000040000795c */ /* 0x000fe20000300000 */
.L_x_875:
[----:B-1----:R-:W-:Y:S02]  /*1b00*/  IMAD.U32 R3, RZ, RZ, UR36 ;  /* 0x00000024ff037e24 */ /* 0x002fe4000f8e00ff */
[----:B------:R-:W-:-:S03]  /*1b10*/  IMAD.U32 R0, RZ, RZ, UR46 ;  /* 0x0000002eff007e24 */ /* 0x000fc6000f8e00ff */
[----:B------:R-:W-:Y:S02]  /*1b20*/  LEA R3, R3, UR37, 0x3 ;  /* 0x0000002503037c11 */ /* 0x000fe4000f8e18ff */
[----:B------:R-:W-:-:S04]  /*1b30*/  SHF.L.U32 R0, R0, 0x1f, RZ ;  /* 0x0000001f00007819 */ /* 0x000fc800000006ff */
[----:B------:R1:W2:Y:S01]  /*1b40*/  SYNCS.PHASECHK.TRANS64.TRYWAIT P1, [R3+URZ+0x30830], R0 ;  /* 0x03083000030075a7 */ /* 0x0002a2000802017f */
[----:B------:R-:W-:Y:S05]  /*1b50*/  @!P0 BRA `(.L_x_876) ;  /* 0x0000000000048947 */ /* 0x000fea0003800000 */
[----:B------:R-:W-:Y:S01]  /*1b60*/  BPT.TRAP 0x1 ;  /* 0x000000040000795c */ /* 0x000fe20000300000 */
.L_x_876:
[----:B------:R-:W3:Y:S01]  /*1b70*/  S2R R2, SR_TID.X ;  /* 0x0000000000027919 */ /* 0x000ee20000002100 */
[----:B------:R-:W-:Y:S02]  /*1b80*/  LOP3.LUT R193, R193, 0xfff7ffff, RZ, 0xc0, !PT ;  /* 0xfff7ffffc1c17812 */ /* 0x000fe400078ec0ff */
[----:B---3--:R-:W-:-:S13]  /*1b90*/  LOP3.LUT P2, RZ, R2, 0x7f, RZ, 0xc0, !PT ;  /* 0x0000007f02ff7812 */ /* 0x008fda000784c0ff */
[----:B------:R-:W-:Y:S01]  /*1ba0*/  @P2 LOP3.LUT R193, R193, 0x80000, RZ, 0xfc, !PT ;  /* 0x00080000c1c12812 */ /* 0x000fe200078efcff */
[----:B--2---:R-:W-:Y:S06]  /*1bb0*/  @P1 BRA `(.L_x_877) ;  /* 0x0000000000081947 */ /* 0x004fec0003800000 */
[----:B------:R-:W2:Y:S02]  /*1bc0*/  SYNCS.PHASECHK.TRANS64.TRYWAIT P1, [R3+URZ+0x30830], R0 ;  /* 0x03083000030075a7 */ /* 0x000ea4000802017f */
[----:B--2---:R-:W-:Y:S05]  /*1bd0*/  @!P1 BRA `(.L_x_878) ;  /* 0x0000010400e49947 */ /* 0x004fea0003800000 */
.L_x_877:
[----:B------:R-:W-:Y:S05]  /*1be0*/  WARPSYNC.ALL ;  /* 0x0000000000007948 */ /* 0x000fea0003800000 */
[----:B------:R-:W-:Y:S01]  /*1bf0*/  UIADD3 UR4, UR37, 0x1e400, URZ ;  /* 0x0001e40025047890 */ /* 0x000fe2000fffe03f */
[----:B------:R-:W-:Y:S01]  /*1c00*/  WARPGROUP.ARRIVE ;  /* 0x00000000000079c5 */ /* 0x000fe20000000000 */
[----:B------:R-:W-:-:S05]  /*1c10*/  ULOP3.LUT UR38, UR38, 0x10000, URZ, 0xfc, !UPT ;  /* 0x0001000026267892 */ /* 0x000fca000f8efc3f */
[----:B------:R-:W3:Y:S01]  /*1c20*/  S2R R2, SR_TID.X ;  /* 0x0000000000027919 */ /* 0x000ee20000002100 */
[----:B------:R-:W-:Y:S01]  /*1c30*/  USHF.R.U32.HI UR4, URZ, 0x4, UR4 ;  /* 0x000000043f047899 */ /* 0x000fe20008011604 */
[----:B------:R-:W4:Y:S01]  /*1c40*/  LDC R14, c[0x0][0x288] ;  /* 0x0000a200ff0e7b82 */ /* 0x000f220000000800 */
[----:B------:R-:W-:Y:S01]  /*1c50*/  UMOV UR9, 0x40000040 ;  /* 0x4000004000097882 */ /* 0x000fe20000000000 */
[----:B------:R-:W-:Y:S01]  /*1c60*/  UMOV UR11, 0x40000040 ;  /* 0x40000040000b7882 */ /* 0x000fe20000000000 */
[----:B------:R-:W-:Y:S01]  /*1c70*/  ULOP3.LUT UR4, UR4, 0x3fff, URZ, 0xc0, !UPT ;  /* 0x00003fff04047892 */ /* 0x000fe2000f8ec03f */
[----:B------:R-:W-:Y:S01]  /*1c80*/  IMAD.U32 R11, RZ, RZ, UR9 ;  /* 0x00000009ff0b7e24 */ /* 0x000fe2000f8e00ff */
[----:B------:R-:W-:Y:S01]  /*1c90*/  UMOV UR8, UR38 ;  /* 0x0000002600087c82 */ /* 0x000fe20008000000 */
[----:B------:R-:W-:Y:S01]  /*1ca0*/  UMOV UR5, 0x40000040 ;  /* 0x4000004000057882 */ /* 0x000fe20000000000 */
[----:B------:R-:W-:Y:S01]  /*1cb0*/  ULOP3.LUT UR39, UR4, 0x10000, URZ, 0xfc, !UPT ;  /* 0x0001000004277892 */ /* 0x000fe2000f8efc3f */
[----:B------:R-:W-:Y:S01]  /*1cc0*/  IMAD.U32 R10, RZ, RZ, UR8 ;  /* 0x00000008ff0a7e24 */ /* 0x000fe2000f8e00ff */
[----:B------:R-:W-:Y:S01]  /*1cd0*/  UIADD3 UR4, UR38, 0x2, URZ ;  /* 0x0000000226047890 */ /* 0x000fe2000fffe03f */
[----:B------:R-:W5:Y:S01]  /*1ce0*/  LDC R96, c[0x0][0x2e0] ;  /* 0x0000b800ff607b82 */ /* 0x000f620000000800 */
[----:B------:R-:W-:Y:S01]  /*1cf0*/  UIMAD UR40, UR36, 0x900, UR39 ;  /* 0x00000900242878a4 */ /* 0x000fe2000f8e0227 */
[----:B------:R-:W-:Y:S01]  /*1d00*/  IMAD.MOV.U32 R5, RZ, RZ, -0x60 ;  /* 0xffffffa0ff057424 */ /* 0x000fe200078e00ff */
[----:B------:R-:W-:Y:S01]  /*1d10*/  UMOV UR7, 0x40000040 ;  /* 0x4000004000077882 */ /* 0x000fe20000000000 */
[----:B------:R-:W-:Y:S01]  /*1d20*/  UIADD3 UR12, UR38, 0x6, URZ ;  /* 0x00000006260c7890 */ /* 0x000fe2000fffe03f */
[----:B------:R-:W-:Y:S01]  /*1d30*/  VIADD R7, R200, UR42 ;  /* 0x0000002ac8077c36 */ /* 0x000fe20008000000 */
[----:B------:R-:W-:Y:S01]  /*1d40*/  UIADD3 UR6, UR40, 0x2, URZ ;  /* 0x0000000228067890 */ /* 0x000fe2000fffe03f */
[----:B------:R-:W-:Y:S01]  /*1d50*/  IMAD R4, R74, R5, 0x60 ;  /* 0x000000604a047424 */ /* 0x000fe200078e0205 */
[----:B------:R-:W-:Y:S01]  /*1d60*/  UMOV UR10, UR40 ;  /* 0x00000028000a7c82 */ /* 0x000fe20008000000 */
[----:B------:R-:W-:Y:S01]  /*1d70*/  UIADD3 UR14, UR40, 0x6, URZ ;  /* 0x00000006280e7890 */ /* 0x000fe2000fffe03f */
[----:B------:R-:W-:Y:S01]  /*1d80*/  HGMMA.64x96x16.F32.BF16 R24, gdesc[UR8], RZ, !UPT, gsb0 ;  /* 0x01600000081879f0 */ /* 0x000fe2000c0018ff */
[----:B------:R-:W-:Y:S01]  /*1d90*/  UIADD3 UR8, UR38, 0x4, URZ ;  /* 0x0000000426087890 */ /* 0x000fe2000fffe03f */
[----:B------:R-:W-:Y:S01]  /*1da0*/  IMAD R20, R16, -0x2, R4 ;  /* 0xfffffffe10147824 */ /* 0x000fe200078e0204 */
[----:B------:R-:W-:Y:S01]  /*1db0*/  UIADD3 UR10, UR40, 0x4, URZ ;  /* 0x00000004280a7890 */ /* 0x000fe2000fffe03f */
[----:B------:R-:W-:Y:S01]  /*1dc0*/  UMOV UR9, 0x40000040 ;  /* 0x4000004000097882 */ /* 0x000fe20000000000 */
[----:B------:R-:W-:Y:S01]  /*1dd0*/  UMOV UR11, 0x40000040 ;  /* 0x40000040000b7882 */ /* 0x000fe20000000000 */
[----:B------:R-:W-:Y:S01]  /*1de0*/  UMOV UR13, 0x40000040 ;  /* 0x40000040000d7882 */ /* 0x000fe20000000000 */
[----:B------:R-:W-:Y:S01]  /*1df0*/  UMOV UR15, 0x40000040 ;  /* 0x40000040000f7882 */ /* 0x000fe20000000000 */
[----:B------:R-:W-:Y:S01]  /*1e00*/  UIADD3 UR16, UR38, 0x400, URZ ;  /* 0x0000040026107890 */ /* 0x000fe2000fffe03f */
[----:B---3--:R-:W-:Y:S01]  /*1e10*/  LOP3.LUT P1, RZ, R2, 0x7f, RZ, 0xc0, !PT ;  /* 0x0000007f02ff7812 */ /* 0x008fe2000782c0ff */
[----:B------:R-:W-:Y:S01]  /*1e20*/  UIADD3 UR18, UR40, 0x300, URZ ;  /* 0x0000030028127890 */ /* 0x000fe2000fffe03f */
[----:B------:R-:W-:Y:S01]  /*1e30*/  UMOV UR17, 0x40000040 ;  /* 0x4000004000117882 */ /* 0x000fe20000000000 */
[----:B------:R-:W-:Y:S01]  /*1e40*/  UMOV UR19, 0x40000040 ;  /* 0x4000004000137882 */ /* 0x000fe20000000000 */
[----:B------:R-:W-:-:S02]  /*1e50*/  UIADD3 UR20, UR38, 0x402, URZ ;  /* 0x0000040226147890 */ /* 0x000fc4000fffe03f */
[----:B------:R-:W-:Y:S01]  /*1e60*/  UIADD3 UR22, UR40, 0x302, URZ ;  /* 0x0000030228167890 */ /* 0x000fe2000fffe03f */
[----:B------:R-:W-:Y:S01]  /*1e70*/  UMOV UR21, 0x40000040 ;  /* 0x4000004000157882 */ /* 0x000fe20000000000 */
[----:B------:R-:W-:Y:S01]  /*1e80*/  UMOV UR23, 0x40000040 ;  /* 0x4000004000177882 */ /* 0x000fe20000000000 */
[----:B------:R-:W-:Y:S02]  /*1e90*/  UIADD3 UR24, UR38, 0x404, URZ ;  /* 0x0000040426187890 */ /* 0x000fe4000fffe03f */
[----:B------:R-:W-:Y:S02]  /*1ea0*/  UIADD3 UR26, UR40, 0x304, URZ ;  /* 0x00000304281a7890 */ /* 0x000fe4000fffe03f */
[----:B-12---:R-:W-:Y:S01]  /*1eb0*/  @!P1 VIADD R0, R3, 0x30840 ;  /* 0x0003084003009836 */ /* 0x006fe20000000000 */
[----:B------:R-:W-:Y:S01]  /*1ec0*/  UMOV UR25, 0x40000040 ;  /* 0x4000004000197882 */ /* 0x000fe20000000000 */
[----:B------:R-:W-:Y:S01]  /*1ed0*/  UMOV UR27, 0x40000040 ;  /* 0x40000040001b7882 */ /* 0x000fe20000000000 */
[----:B------:R-:W-:Y:S01]  /*1ee0*/  UIADD3 UR28, UR38, 0x406, URZ ;  /* 0x00000406261c7890 */ /* 0x000fe2000fffe03f */
[----:B------:R-:W-:Y:S01]  /*1ef0*/  IMAD R3, R74, -0x60, R75 ;  /* 0xffffffa04a037824 */ /* 0x000fe200078e024b */
[----:B------:R-:W-:Y:S01]  /*1f00*/  UIADD3 UR30, UR40, 0x306, URZ ;  /* 0x00000306281e7890 */ /* 0x000fe2000fffe03f */
[----:B------:R-:W-:Y:S01]  /*1f10*/  @!P1 PRMT R0, RZ, 0x654, R0 ;  /* 0x00000654ff009816 */ /* 0x000fe20000000000 */
[----:B------:R-:W-:Y:S01]  /*1f20*/  UMOV UR29, 0x40000040 ;  /* 0x40000040001d7882 */ /* 0x000fe20000000000 */
[----:B------:R-:W-:Y:S01]  /*1f30*/  UMOV UR31, 0x40000040 ;  /* 0x40000040001f7882 */ /* 0x000fe20000000000 */
[----:B------:R-:W-:Y:S01]  /*1f40*/  UIADD3 UR32, UR38, 0x800, URZ ;  /* 0x0000080026207890 */ /* 0x000fe2000fffe03f */
[----:B----4-:R-:W-:Y:S01]  /*1f50*/  IADD3 R3, -R14, 0x61, R3 ;  /* 0x000000610e037810 */ /* 0x010fe20007ffe103 */
        /* <DEDUP_REMOVED lines=8> */
[----:B------:R-:W-:Y:S01]  /*1fe0*/  UIADD3 UR54, UR40, 0x604, URZ ;  /* 0x0000060428367890 */ /* 0x000fe2000fffe03f */
[----:B------:R-:W-:Y:S01]  /*1ff0*/  UMOV UR53, 0x40000040 ;  /* 0x4000004000357882 */ /* 0x000fe20000000000 */
[----:B------:R-:W-:Y:S01]  /*2000*/  UMOV UR55, 0x40000040 ;  /* 0x4000004000377882 */ /* 0x000fe20000000000 */
[----:B------:R-:W-:Y:S01]  /*2010*/  UIADD3 UR40, UR40, 0x606, URZ ;  /* 0x0000060628287890 */ /* 0x000fe2000fffe03f */
[----:B------:R-:W-:Y:S01]  /*2020*/  UMOV UR57, 0x40000040 ;  /* 0x4000004000397882 */ /* 0x000fe20000000000 */
[----:B------:R-:W-:Y:S01]  /*2030*/  UMOV UR59, 0x40000040 ;  /* 0x40000040003b7882 */ /* 0x000fe20000000000 */
[----:B------:R-:W-:-:S04]  /*2040*/  IMAD.U32 R9, RZ, RZ, UR57 ;  /* 0x00000039ff097e24 */ /* 0x000fc8000f8e00ff */
[----:B------:R-:W-:Y:S01]  /*2050*/  UMOV UR58, UR40 ;  /* 0x00000028003a7c82 */ /* 0x000fe20008000000 */
[----:B------:R-:W-:Y:S02]  /*2060*/  WARPGROUP.DEPBAR.LE gsb0, 0x0 ;  /* 0x00008000000079c5 */ /* 0x000fe40000010000 */
[----:B------:R-:W-:-:S06]  /*2070*/  WARPGROUP.ARRIVE ;  /* 0x00000000000079c5 */ /* 0x000fcc0000000000 */
[----:B------:R-:W-:Y:S01]  /*2080*/  HGMMA.64x96x16.F32.BF16 R24, gdesc[UR4], R24, gsb0 ;  /* 0x01600000041879f0 */ /* 0x000fe20008001818 */
[----:B------:R-:W-:-:S07]  /*2090*/  UIADD3 UR6, UR38, 0x806, URZ ;  /* 0x0000080626067890 */ /* 0x000fce000fffe03f */
[----:B------:R-:W-:Y:S01]  /*20a0*/  UMOV UR56, UR6 ;  /* 0x0000000600387c82 */ /* 0x000fe20008000000 */
[----:B------:R-:W-:Y:S01]  /*20b0*/  ULDC.64 UR6, c[0x0][0x9e0] ;  /* 0x0002780000067ab9 */ /* 0x000fe20000000a00 */
[----:B------:R-:W-:Y:S01]  /*20c0*/  IMAD.U32 R8, RZ, RZ, UR56 ;  /* 0x00000038ff087e24 */ /* 0x000fe2000f8e00ff */
[----:B------:R-:W-:Y:S01]  /*20d0*/  UISETP.GE.AND UP0, UPT, UR7, 0x1, UPT ;  /* 0x000000010700788c */ /* 0x000fe2000bf06270 */
[----:B------:R-:W-:Y:S02]  /*20e0*/  WARPGROUP.DEPBAR.LE gsb0, 0x0 ;  /* 0x00008000000079c5 */ /* 0x000fe40000010000 */
[----:B------:R-:W-:-:S06]  /*20f0*/  WARPGROUP.ARRIVE ;  /* 0x00000000000079c5 */ /* 0x000fcc0000000000 */
[----:B------:R-:W-:Y:S01]  /*2100*/  HGMMA.64x96x16.F32.BF16 R24, gdesc[UR8], R24, gsb0 ;  /* 0x01600000081879f0 */ /* 0x000fe20008001818 */
[----:B------:R-:W-:Y:S02]  /*2110*/  ULDC UR10, c[0x0][0x9dc] ;  /* 0x00027700000a7ab9 */ /* 0x000fe40000000800 */
[----:B------:R-:W-:Y:S01]  /*2120*/  ULOP3.LUT UR11, URZ, UR10, URZ, 0x33, !UPT ;  /* 0x0000000a3f0b7292 */ /* 0x000fe2000f8e333f */
[----:B------:R-:W-:Y:S02]  /*2130*/  WARPGROUP.DEPBAR.LE gsb0, 0x0 ;  /* 0x00008000000079c5 */ /* 0x000fe40000010000 */
[----:B------:R-:W-:-:S06]  /*2140*/  WARPGROUP.ARRIVE ;  /* 0x00000000000079c5 */ /* 0x000fcc0000000000 */
[----:B------:R-:W-:Y:S03]  /*2150*/  HGMMA.64x96x16.F32.BF16 R24, gdesc[UR12], R24, gsb0 ;  /* 0x016000000c1879f0 */ /* 0x000fe60008001818 */
        /* <DEDUP_REMOVED lines=25> */
[----:B------:R1:W-:Y:S01]  /*22f0*/  @!P1 SYNCS.ARRIVE.TRANS64.RED.A1T0 RZ, [R0+URZ], RZ ;  /* 0x000000ff00ff99a7 */ /* 0x0003e2000810043f */
[----:B------:R-:W-:Y:S01]  /*2300*/  PLOP3.LUT P1, PT, PT, PT, UP0, 0x40, 0x0 ;  /* 0x000000000000781c */ /* 0x000fe20003f2e808 */
[----:B-1----:R-:W-:Y:S02]  /*2310*/  IMAD R0, R16, -0x2, R3 ;  /* 0xfffffffe10007824 */ /* 0x002fe400078e0203 */
[----:B-----5:R-:W-:Y:S02]  /*2320*/  IMAD R3, R17, R96, R4 ;  /* 0x0000006011037224 */ /* 0x020fe400078e0204 */
[----:B------:R-:W-:-:S02]  /*2330*/  VIADD R12, R0, UR6 ;  /* 0x00000006000c7c36 */ /* 0x000fc40008000000 */
[----:B------:R-:W-:Y:S02]  /*2340*/  IMAD R5, R16, -0x2, R3 ;  /* 0xfffffffe10057824 */ /* 0x000fe400078e0203 */
[----:B------:R-:W-:-:S03]  /*2350*/  VIADD R15, R0, UR11 ;  /* 0x0000000b000f7c36 */ /* 0x000fc60008000000 */
[----:B------:R-:W-:Y:S01]  /*2360*/  VIADDMNMX R0, R7, R12, R5, PT ;  /* 0x0000000c07007246 */ /* 0x000fe20003800105 */
[----:B------:R-:W-:Y:S01]  /*2370*/  IMAD.IADD R2, R15, 0x1, R7 ;  /* 0x000000010f027824 */ /* 0x000fe200078e0207 */
[----:B------:R-:W-:Y:S06]  /*2380*/  @P1 BRA `(.L_x_879) ;  /* 0x0000000000581947 */ /* 0x000fec0003800000 */
[----:B------:R-:W-:Y:S01]  /*2390*/  IMAD R3, R17, R96, R7 ;  /* 0x0000006011037224 */ /* 0x000fe200078e0207 */
[----:B------:R-:W-:Y:S03]  /*23a0*/  BSSY B0, `(.L_x_880) ;  /* 0x0000011000007945 */ /* 0x000fe60003800000 */
[----:B------:R-:W-:-:S05]  /*23b0*/  IMAD.IADD R3, R3, 0x1, -R14 ;  /* 0x0000000103037824 */ /* 0x000fca00078e0a0e */
[----:B------:R-:W-:-:S13]  /*23c0*/  ISETP.GT.AND P1, PT, R3, -0x1, PT ;  /* 0xffffffff0300780c */ /* 0x000fda0003f24270 */
[----:B------:R-:W-:Y:S05]  /*23d0*/  @P1 BRA `(.L_x_881) ;  /* 0x0000000000201947 */ /* 0x000fea0003800000 */
[----:B------:R-:W-:Y:S01]  /*23e0*/  UISETP.NE.AND UP1, UPT, UR7, 0x1, UPT ;  /* 0x000000010700788c */ /* 0x000fe2000bf25270 */
[----:B------:R-:W-:-:S05]  /*23f0*/  LOP3.LUT R3, RZ, R3, RZ, 0x33, !PT ;  /* 0x00000003ff037212 */ /* 0x000fca00078e33ff */
[----:B------:R-:W-:-:S05]  /*2400*/  PLOP3.LUT P1, PT, PT, PT, UP1, 0x80, 0x0 ;  /* 0x000000000000781c */ /* 0x000fca0003f2f018 */
[----:B------:R-:W-:-:S08]  /*2410*/  @UP1 ULDC.64 UR14, c[0x0][0x9e8] ;  /* 0x00027a00000e1ab9 */ /* 0x000fd00000000a00 */
[----:B------:R-:W-:-:S05]  /*2420*/  @P1 IMAD.HI.U32 R6, R3, UR14, RZ ;  /* 0x0000000e03061c27 */ /* 0x000fca000f8e00ff */
[----:B------:R-:W-:-:S04]  /*2430*/  @P1 SHF.R.U32.HI R3, RZ, UR15, R6 ;  /* 0x0000000fff031c19 */ /* 0x000fc80008011606 */
[----:B------:R-:W-:Y:S01]  /*2440*/  LOP3.LUT R3, RZ, R3, RZ, 0x33, !PT ;  /* 0x00000003ff037212 */ /* 0x000fe200078e33ff */
[----:B------:R-:W-:Y:S06]  /*2450*/  BRA `(.L_x_882) ;  /* 0x0000000000147947 */ /* 0x000fec0003800000 */
.L_x_881:
[----:B------:R-:W-:-:S06]  /*2460*/  UISETP.NE.AND UP1, UPT, UR7, 0x1, UPT ;  /* 0x000000010700788c */ /* 0x000fcc000bf25270 */
[----:B------:R-:W-:-:S05]  /*2470*/  PLOP3.LUT P1, PT, PT, PT, UP1, 0x80, 0x0 ;  /* 0x000000000000781c */ /* 0x000fca0003f2f018 */
[----:B------:R-:W-:-:S08]  /*2480*/  @UP1 ULDC.64 UR14, c[0x0][0x9e8] ;  /* 0x00027a00000e1ab9 */ /* 0x000fd00000000a00 */
[----:B------:R-:W-:-:S05]  /*2490*/  @P1 IMAD.HI.U32 R6, R3, UR14, RZ ;  /* 0x0000000e03061c27 */ /* 0x000fca000f8e00ff */
[----:B------:R-:W-:-:S07]  /*24a0*/  @P1 SHF.R.U32.HI R3, RZ, UR15, R6 ;  /* 0x0000000fff031c19 */ /* 0x000fce0008011606 */
.L_x_882:
[----:B------:R-:W-:Y:S05]  /*24b0*/  BSYNC B0 ;  /* 0x0000000000007941 */ /* 0x000fea0003800000 */
.L_x_880:
[----:B------:R-:W-:-:S05]  /*24c0*/  IMAD R3, R3, UR7, R20 ;  /* 0x0000000703037c24 */ /* 0x000fca000f8e0214 */
[----:B------:R-:W-:Y:S02]  /*24d0*/  VIMNMX R2, R2, R3, !PT ;  /* 0x0000000302027248 */ /* 0x000fe40007fe0100 */
[----:B------:R-:W-:-:S07]  /*24e0*/  VIADDMNMX R0, R3, UR7, R0, PT ;  /* 0x0000000703007c46 */ /* 0x000fce000b800100 */
.L_x_879:
[C---:B------:R-:W-:Y:S01]  /*24f0*/  ISETP.GE.AND P1, PT, R4.reuse, 0x2, PT ;  /* 0x000000020400780c */ /* 0x040fe20003f26270 */
[----:B------:R-:W-:Y:S01]  /*2500*/  VIADD R6, R7, 0x8 ;  /* 0x0000000807067836 */ /* 0x000fe20000000000 */
[----:B------:R-:W-:Y:S02]  /*2510*/  ISETP.GE.AND P5, PT, R4, 0xa, PT ;  /* 0x0000000a0400780c */ /* 0x000fe40003fa6270 */
[----:B------:R-:W-:Y:S02]  /*2520*/  ISETP.GT.AND P3, PT, R2, 0x1, !P1 ;  /* 0x000000010200780c */ /* 0x000fe40004f64270 */
[----:B------:R-:W-:Y:S02]  /*2530*/  ISETP.GE.AND P2, PT, R4, 0x9, PT ;  /* 0x000000090400780c */ /* 0x000fe40003f46270 */
[----:B------:R-:W-:Y:S02]  /*2540*/  ISETP.LT.OR P3, PT, R0, 0x2, P3 ;  /* 0x000000020000780c */ /* 0x000fe40001f61670 */
[----:B------:R-:W-:-:S02]  /*2550*/  P2R R21, PR, RZ, 0x20 ;  /* 0x00000020ff157803 */ /* 0x000fc40000000000 */
[----:B------:R-:W-:Y:S02]  /*2560*/  FSEL R72, R25, -INF , !P3 ;  /* 0xff80000019487808 */ /* 0x000fe40005800000 */
[C---:B------:R-:W-:Y:S02]  /*2570*/  ISETP.GT.AND P3, PT, R2.reuse, 0x9, !P5 ;  /* 0x000000090200780c */ /* 0x040fe40006f64270 */
[----:B------:R-:W-:Y:S02]  /*2580*/  ISETP.GT.AND P4, PT, R2, 0x8, !P2 ;  /* 0x000000080200780c */ /* 0x000fe40005784270 */
[----:B------:R-:W-:Y:S02]  /*2590*/  ISETP.LT.OR P3, PT, R0, 0xa, P3 ;  /* 0x0000000a0000780c */ /* 0x000fe40001f61670 */
[----:B------:R-:W-:Y:S02]  /*25a0*/  ISETP.GE.AND P5, PT, R4, 0x11, PT ;  /* 0x000000110400780c */ /* 0x000fe40003fa6270 */
[----:B------:R-:W-:-:S02]  /*25b0*/  FSEL R78, R29, -INF , !P3 ;  /* 0xff8000001d4e7808 */ /* 0x000fc40005800000 */
[----:B------:R-:W-:Y:S02]  /*25c0*/  ISETP.LT.OR P4, PT, R0, 0x9, P4 ;  /* 0x000000090000780c */ /* 0x000fe40002781670 */
[----:B------:R-:W-:Y:S02]  /*25d0*/  ISETP.GT.AND P3, PT, R2, 0x10, !P5 ;  /* 0x000000100200780c */ /* 0x000fe40006f64270 */
[----:B------:R-:W-:Y:S02]  /*25e0*/  FSEL R76, R28, -INF , !P4 ;  /* 0xff8000001c4c7808 */ /* 0x000fe40006000000 */
[----:B------:R-:W-:Y:S02]  /*25f0*/  ISETP.LT.OR P3, PT, R0, 0x11, P3 ;  /* 0x000000110000780c */ /* 0x000fe40001f61670 */
[----:B------:R-:W-:Y:S02]  /*2600*/  ISETP.GE.AND P4, PT, R4, 0x12, PT ;  /* 0x000000120400780c */ /* 0x000fe40003f86270 */
[----:B------:R-:W-:-:S02]  /*2610*/  FSEL R32, R32, -INF , !P3 ;  /* 0xff80000020207808 */ /* 0x000fc40005800000 */
[----:B------:R-:W-:Y:S02]  /*2620*/  ISETP.GT.AND P3, PT, R2, 0x11, !P4 ;  /* 0x000000110200780c */ /* 0x000fe40006764270 */
[----:B------:R-:W-:Y:S02]  /*2630*/  P2R R29, PR, RZ, 0x10 ;  /* 0x00000010ff1d7803 */ /* 0x000fe40000000000 */
[----:B------:R-:W-:Y:S02]  /*2640*/  ISETP.LT.OR P3, PT, R0, 0x12, P3 ;  /* 0x000000120000780c */ /* 0x000fe40001f61670 */
[----:B------:R-:W-:Y:S02]  /*2650*/  ISETP.GE.AND P4, PT, R4, 0x19, PT ;  /* 0x000000190400780c */ /* 0x000fe40003f86270 */
[----:B------:R-:W-:Y:S02]  /*2660*/  FSEL R80, R33, -INF , !P3 ;  /* 0xff80000021507808 */ /* 0x000fe40005800000 */
[----:B------:R-:W-:-:S02]  /*2670*/  ISETP.GT.AND P3, PT, R2, 0x18, !P4 ;  /* 0x000000180200780c */ /* 0x000fc40006764270 */
[----:B------:R-:W-:Y:S02]  /*2680*/  P2R R33, PR, RZ, 0x10 ;  /* 0x00000010ff217803 */ /* 0x000fe40000000000 */
[----:B------:R-:W-:Y:S02]  /*2690*/  ISETP.LT.OR P3, PT, R0, 0x19, P3 ;  /* 0x000000190000780c */ /* 0x000fe40001f61670 */
[----:B------:R-:W-:Y:S02]  /*26a0*/  ISETP.GE.AND P4, PT, R4, 0x1a, PT ;  /* 0x0000001a0400780c */ /* 0x000fe40003f86270 */
[----:B------:R-:W-:Y:S02]  /*26b0*/  FSEL R36, R36, -INF , !P3 ;  /* 0xff80000024247808 */ /* 0x000fe40005800000 */
[----:B------:R-:W-:Y:S02]  /*26c0*/  ISETP.GT.AND P3, PT, R2, 0x19, !P4 ;  /* 0x000000190200780c */ /* 0x000fe40006764270 */
[----:B------:R-:W-:-:S02]  /*26d0*/  P2R R73, PR, RZ, 0x10 ;  /* 0x00000010ff497803 */ /* 0x000fc40000000000 */
[----:B------:R-:W-:Y:S02]  /*26e0*/  ISETP.LT.OR P3, PT, R0, 0x1a, P3 ;  /* 0x0000001a0000780c */ /* 0x000fe40001f61670 */
[----:B------:R-:W-:Y:S02]  /*26f0*/  ISETP.GE.AND P4, PT, R4, 0x21, PT ;  /* 0x000000210400780c */ /* 0x000fe40003f86270 */
[----:B------:R-:W-:Y:S02]  /*2700*/  FSEL R82, R37, -INF , !P3 ;  /* 0xff80000025527808 */ /* 0x000fe40005800000 */
[----:B------:R-:W-:Y:S02]  /*2710*/  ISETP.GT.AND P3, PT, R2, 0x20, !P4 ;  /* 0x000000200200780c */ /* 0x000fe40006764270 */
[----:B------:R-:W-:Y:S02]  /*2720*/  P2R R37, PR, RZ, 0x10 ;  /* 0x00000010ff257803 */ /* 0x000fe40000000000 */
[----:B------:R-:W-:-:S02]  /*2730*/  ISETP.LT.OR P3, PT, R0, 0x21, P3 ;  /* 0x000000210000780c */ /* 0x000fc40001f61670 */
[----:B------:R-:W-:Y:S02]  /*2740*/  ISETP.GE.AND P4, PT, R4, 0x22, PT ;  /* 0x000000220400780c */ /* 0x000fe40003f86270 */
[----:B------:R-:W-:Y:S02]  /*2750*/  FSEL R40, R40, -INF , !P3 ;  /* 0xff80000028287808 */ /* 0x000fe40005800000 */
[----:B------:R-:W-:Y:S02]  /*2760*/  ISETP.GT.AND P3, PT, R2, 0x21, !P4 ;  /* 0x000000210200780c */ /* 0x000fe40006764270 */
[----:B------:R-:W-:Y:S02]  /*2770*/  P2R R77, PR, RZ, 0x10 ;  /* 0x00000010ff4d7803 */ /* 0x000fe40000000000 */
[----:B------:R-:W-:Y:S02]  /*2780*/  ISETP.LT.OR P3, PT, R0, 0x22, P3 ;  /* 0x000000220000780c */ /* 0x000fe40001f61670 */
[----:B------:R-:W-:-:S02]  /*2790*/  ISETP.GE.AND P4, PT, R4, 0x29, PT ;  /* 0x000000290400780c */ /* 0x000fc40003f86270 */
[----:B------:R-:W-:Y:S02]  /*27a0*/  FSEL R84, R41, -INF , !P3 ;  /* 0xff80000029547808 */ /* 0x000fe40005800000 */
[----:B------:R-:W-:Y:S02]  /*27b0*/  ISETP.GT.AND P3, PT, R2, 0x28, !P4 ;  /* 0x000000280200780c */ /* 0x000fe40006764270 */
[----:B------:R-:W-:Y:S02]  /*27c0*/  P2R R41, PR, RZ, 0x10 ;  /* 0x00000010ff297803 */ /* 0x000fe40000000000 */
        /* <DEDUP_REMOVED lines=51> */
[----:B------:R-:W-:Y:S02]  /*2b00*/  P2R R25, PR, RZ, 0x20 ;  /* 0x00000020ff197803 */ /* 0x000fe40000000000 */
[----:B------:R-:W-:Y:S02]  /*2b10*/  FSEL R64, R64, -INF , !P3 ;  /* 0xff80000040407808 */ /* 0x000fe40005800000 */
[C---:B------:R-:W-:Y:S02]  /*2b20*/  ISETP.GE.AND P3, PT, R4.reuse, 0x52, PT ;  /* 0x000000520400780c */ /* 0x040fe40003f66270 */
[----:B------:R-:W-:Y:S02]  /*2b30*/  ISETP.GE.AND P6, PT, R4, 0x1, PT ;  /* 0x000000010400780c */ /* 0x000fe40003fc6270 */
[----:B------:R-:W-:-:S04]  /*2b40*/  ISETP.GT.AND P4, PT, R2, 0x51, !P3 ;  /* 0x000000510200780c */ /* 0x000fc80005f84270 */
[----:B------:R-:W-:-:S04]  /*2b50*/  ISETP.LT.OR P4, PT, R0, 0x52, P4 ;  /* 0x000000520000780c */ /* 0x000fc80002781670 */
[----:B------:R-:W-:Y:S02]  /*2b60*/  FSEL R65, R65, -INF , !P4 ;  /* 0xff80000041417808 */ /* 0x000fe40006000000 */
[----:B------:R-:W-:-:S04]  /*2b70*/  ISETP.GE.AND P4, PT, R4, 0x59, PT ;  /* 0x000000590400780c */ /* 0x000fc80003f86270 */
[----:B------:R-:W-:-:S04]  /*2b80*/  ISETP.GT.AND P5, PT, R2, 0x58, !P4 ;  /* 0x000000580200780c */ /* 0x000fc800067a4270 */
[----:B------:R-:W-:-:S04]  /*2b90*/  ISETP.LT.OR P5, PT, R0, 0x59, P5 ;  /* 0x000000590000780c */ /* 0x000fc80002fa1670 */
[----:B------:R-:W-:Y:S02]  /*2ba0*/  FSEL R13, R68, -INF , !P5 ;  /* 0xff800000440d7808 */ /* 0x000fe40006800000 */
[----:B------:R-:W-:-:S04]  /*2bb0*/  ISETP.GT.AND P5, PT, R2, RZ, !P6 ;  /* 0x000000ff0200720c */ /* 0x000fc800077a4270 */
[----:B------:R-:W-:-:S04]  /*2bc0*/  ISETP.LT.OR P5, PT, R0, 0x1, P5 ;  /* 0x000000010000780c */ /* 0x000fc80002fa1670 */
[----:B------:R-:W-:Y:S02]  /*2bd0*/  FSEL R28, R24, -INF , !P5 ;  /* 0xff800000181c7808 */ /* 0x000fe40006800000 */
[----:B------:R-:W-:Y:S01]  /*2be0*/  ISETP.GE.AND P5, PT, R4, 0x5a, PT ;  /* 0x0000005a0400780c */ /* 0x000fe20003fa6270 */
[----:B------:R-:W-:-:S03]  /*2bf0*/  IMAD.IADD R4, R15, 0x1, R6 ;  /* 0x000000010f047824 */ /* 0x000fc600078e0206 */
[----:B------:R-:W-:Y:S02]  /*2c00*/  P2R R68, PR, RZ, 0x20 ;  /* 0x00000020ff447803 */ /* 0x000fe40000000000 */
[----:B------:R-:W-:Y:S02]  /*2c10*/  ISETP.GT.AND P5, PT, R2, 0x59, !P5 ;  /* 0x000000590200780c */ /* 0x000fe40006fa4270 */
[----:B------:R-:W-:Y:S02]  /*2c20*/  VIADDMNMX R2, R6, R12, R5, PT ;  /* 0x0000000c06027246 */ /* 0x000fe40003800105 */
[----:B------:R-:W-:-:S04]  /*2c30*/  ISETP.LT.OR P5, PT, R0, 0x5a, P5 ;  /* 0x0000005a0000780c */ /* 0x000fc80002fa1670 */
[----:B------:R-:W-:Y:S02]  /*2c40*/  FSEL R69, R69, -INF , !P5 ;  /* 0xff80000045457808 */ /* 0x000fe40006800000 */
[----:B------:R-:W-:-:S13]  /*2c50*/  PLOP3.LUT P5, PT, PT, PT, UP0, 0x40, 0x0 ;  /* 0x000000000000781c */ /* 0x000fda0003fae808 */
[----:B------:R-:W-:Y:S05]  /*2c60*/  @P5 BRA `(.L_x_883) ;  /* 0x0000000000605947 */ /* 0x000fea0003800000 */
        /* <DEDUP_REMOVED lines=9> */
[----:B------:R-:W-:Y:S01]  /*2d00*/  @P5 IMAD.HI.U32 R0, R3, UR14, RZ ;  /* 0x0000000e03005c27 */ /* 0x000fe2000f8e00ff */
[----:B------:R-:W-:-:S13]  /*2d10*/  PLOP3.LUT P5, PT, PT, PT, UP1, 0x80, 0x0 ;  /* 0x000000000000781c */ /* 0x000fda0003faf018 */
[----:B------:R-:W-:-:S04]  /*2d20*/  @P5 SHF.R.U32.HI R3, RZ, UR15, R0 ;  /* 0x0000000fff035c19 */ /* 0x000fc80008011600 */
[----:B------:R-:W-:Y:S01]  /*2d30*/  LOP3.LUT R3, RZ, R3, RZ, 0x33, !PT ;  /* 0x00000003ff037212 */ /* 0x000fe200078e33ff */
[----:B------:R-:W-:Y:S06]  /*2d40*/  BRA `(.L_x_886) ;  /* 0x0000000000187947 */ /* 0x000fec0003800000 */
.L_x_885:
[----:B------:R-:W-:-:S06]  /*2d50*/  UISETP.NE.AND UP1, UPT, UR7, 0x1, UPT ;  /* 0x000000010700788c */ /* 0x000fcc000bf25270 */
[----:B------:R-:W-:-:S05]  /*2d60*/  PLOP3.LUT P5, PT, PT, PT, UP1, 0x80, 0x0 ;  /* 0x000000000000781c */ /* 0x000fca0003faf018 */
[----:B------:R-:W-:-:S08]  /*2d70*/  @UP1 ULDC.64 UR14, c[0x0][0x9e8] ;  /* 0x00027a00000e1ab9 */ /* 0x000fd00000000a00 */
[----:B------:R-:W-:Y:S01]  /*2d80*/  @P5 IMAD.HI.U32 R0, R3, UR14, RZ ;  /* 0x0000000e03005c27 */ /* 0x000fe2000f8e00ff */
[----:B------:R-:W-:-:S13]  /*2d90*/  PLOP3.LUT P5, PT, PT, PT, UP1, 0x80, 0x0 ;  /* 0x000000000000781c */ /* 0x000fda0003faf018 */
[----:B------:R-:W-:-:S07]  /*2da0*/  @P5 SHF.R.U32.HI R3, RZ, UR15, R0 ;  /* 0x0000000fff035c19 */ /* 0x000fce0008011600 */
.L_x_886:
[----:B------:R-:W-:Y:S05]  /*2db0*/  BSYNC B0 ;  /* 0x0000000000007941 */ /* 0x000fea0003800000 */
.L_x_884:
[----:B------:R-:W-:-:S05]  /*2dc0*/  IMAD R3, R3, UR7, R20 ;  /* 0x0000000703037c24 */ /* 0x000fca000f8e0214 */
[----:B------:R-:W-:Y:S02]  /*2dd0*/  VIMNMX R4, R4, R3, !PT ;  /* 0x0000000304047248 */ /* 0x000fe40007fe0100 */
[----:B------:R-:W-:-:S07]  /*2de0*/  VIADDMNMX R2, R3, UR7, R2, PT ;  /* 0x0000000703027c46 */ /* 0x000fce000b800102 */
.L_x_883:
[C---:B------:R-:W-:Y:S01]  /*2df0*/  ISETP.GT.AND P1, PT, R4.reuse, 0x1, !P1 ;  /* 0x000000010400780c */ /* 0x040fe20004f24270 */
[----:B------:R-:W-:Y:S01]  /*2e00*/  ULDC UR11, c[0x0][0x988] ;  /* 0x00026200000b7ab9 */ /* 0x000fe20000000800 */
[----:B------:R-:W-:Y:S01]  /*2e10*/  ISETP.GT.AND P2, PT, R4, 0x8, !P2 ;  /* 0x000000080400780c */ /* 0x000fe20005744270 */
[----:B------:R-:W-:Y:S01]  /*2e20*/  IMAD.IADD R14, R75, 0x1, -R14 ;  /* 0x000000014b0e7824 */ /* 0x000fe200078e0a0e */
[----:B------:R-:W-:Y:S02]  /*2e30*/  ISETP.LT.OR P1, PT, R2, 0x2, P1 ;  /* 0x000000020200780c */ /* 0x000fe40000f21670 */
[----:B------:R-:W-:Y:S02]  /*2e40*/  FMNMX.FTZ R0, R28, R72, !PT ;  /* 0x000000481c007209 */ /* 0x000fe40007810000 */
[----:B------:R-:W-:Y:S02]  /*2e50*/  FSEL R27, R27, -INF , !P1 ;  /* 0xff8000001b1b7808 */ /* 0x000fe40004800000 */
[----:B------:R-:W-:-:S02]  /*2e60*/  ISETP.NE.AND P1, PT, R21, RZ, PT ;  /* 0x000000ff1500720c */ /* 0x000fc40003f25270 */
[----:B------:R-:W-:Y:S02]  /*2e70*/  ISETP.LT.OR P2, PT, R2, 0x9, P2 ;  /* 0x000000090200780c */ /* 0x000fe40001741670 */
[----:B------:R-:W-:Y:S02]  /*2e80*/  ISETP.GT.AND P1, PT, R4, 0x9, !P1 ;  /* 0x000000090400780c */ /* 0x000fe40004f24270 */
[----:B------:R-:W-:Y:S02]  /*2e90*/  FMNMX.FTZ R0, R76, R0, !PT ;  /* 0x000000004c007209 */ /* 0x000fe40007810000 */
[----:B------:R-:W-:Y:S02]  /*2ea0*/  ISETP.LT.OR P1, PT, R2, 0xa, P1 ;  /* 0x0000000a0200780c */ /* 0x000fe40000f21670 */
[----:B------:R-:W-:Y:S02]  /*2eb0*/  FSEL R21, R30, -INF , !P2 ;  /* 0xff8000001e157808 */ /* 0x000fe40005000000 */
[----:B------:R-:W-:-:S02]  /*2ec0*/  FSEL R31, R31, -INF , !P1 ;  /* 0xff8000001f1f7808 */ /* 0x000fc40004800000 */
[----:B------:R-:W-:Y:S02]  /*2ed0*/  ISETP.NE.AND P1, PT, R25, RZ, PT ;  /* 0x000000ff1900720c */ /* 0x000fe40003f25270 */
[----:B------:R-:W-:Y:S02]  /*2ee0*/  ISETP.NE.AND P2, PT, R29, RZ, PT ;  /* 0x000000ff1d00720c */ /* 0x000fe40003f45270 */
[----:B------:R-:W-:Y:S02]  /*2ef0*/  ISETP.GT.AND P1, PT, R4, 0x10, !P1 ;  /* 0x000000100400780c */ /* 0x000fe40004f24270 */
[----:B------:R-:W-:Y:S02]  /*2f00*/  FMNMX.FTZ R0, R78, R0, !PT ;  /* 0x000000004e007209 */ /* 0x000fe40007810000 */
[----:B------:R-:W-:Y:S02]  /*2f10*/  ISETP.LT.OR P1, PT, R2, 0x11, P1 ;  /* 0x000000110200780c */ /* 0x000fe40000f21670 */
[----:B------:R-:W-:-:S02]  /*2f20*/  FMNMX.FTZ R0, R32, R0, !PT ;  /* 0x0000000020007209 */ /* 0x000fc40007810000 */
[----:B------:R-:W-:Y:S02]  /*2f30*/  FSEL R25, R34, -INF , !P1 ;  /* 0xff80000022197808 */ /* 0x000fe40004800000 */
[----:B------:R-:W-:Y:S02]  /*2f40*/  ISETP.GT.AND P1, PT, R4, 0x11, !P2 ;  /* 0x000000110400780c */ /* 0x000fe40005724270 */
[----:B------:R-:W-:Y:S02]  /*2f50*/  ISETP.NE.AND P5, PT, R33, RZ, PT ;  /* 0x000000ff2100720c */ /* 0x000fe40003fa5270 */
[----:B------:R-:W-:Y:S02]  /*2f60*/  ISETP.LT.OR P1, PT, R2, 0x12, P1 ;  /* 0x000000120200780c */ /* 0x000fe40000f21670 */
[----:B------:R-:W-:Y:S02]  /*2f70*/  FMNMX.FTZ R0, R80, R0, !PT ;  /* 0x0000000050007209 */ /* 0x000fe40007810000 */
[----:B------:R-:W-:-:S02]  /*2f80*/  FSEL R35, R35, -INF , !P1 ;  /* 0xff80000023237808 */ /* 0x000fc40004800000 */
[----:B------:R-:W-:Y:S02]  /*2f90*/  ISETP.GT.AND P1, PT, R4, 0x18, !P5 ;  /* 0x000000180400780c */ /* 0x000fe40006f24270 */
[----:B------:R-:W-:Y:S02]  /*2fa0*/  FMNMX.FTZ R0, R36, R0, !PT ;  /* 0x0000000024007209 */ /* 0x000fe40007810000 */
[----:B------:R-:W-:Y:S02]  /*2fb0*/  ISETP.LT.OR P1, PT, R2, 0x19, P1 ;  /* 0x000000190200780c */ /* 0x000fe40000f21670 */
[----:B------:R-:W-:Y:S02]  /*2fc0*/  FMNMX.FTZ R0, R82, R0, !PT ;  /* 0x0000000052007209 */ /* 0x000fe40007810000 */
[----:B------:R-:W-:Y:S02]  /*2fd0*/  FSEL R29, R38, -INF , !P1 ;  /* 0xff800000261d7808 */ /* 0x000fe40004800000 */
[----:B------:R-:W-:-:S02]  /*2fe0*/  FMNMX.FTZ R0, R40, R0, !PT ;  /* 0x0000000028007209 */ /* 0x000fc40007810000 */
[----:B------:R-:W-:Y:S02]  /*2ff0*/  ISETP.NE.AND P1, PT, R73, RZ, PT ;  /* 0x000000ff4900720c */ /* 0x000fe40003f25270 */
[----:B------:R-:W-:Y:S02]  /*3000*/  FMNMX.FTZ R0, R84, R0, !PT ;  /* 0x0000000054007209 */ /* 0x000fe40007810000 */
[----:B------:R-:W-:Y:S02]  /*3010*/  ISETP.GT.AND P1, PT, R4, 0x19, !P1 ;  /* 0x000000190400780c */ /* 0x000fe40004f24270 */
[----:B------:R-:W-:Y:S02]  /*3020*/  FMNMX.FTZ R0, R44, R0, !PT ;  /* 0x000000002c007209 */ /* 0x000fe40007810000 */
[----:B------:R-:W-:Y:S02]  /*3030*/  ISETP.LT.OR P1, PT, R2, 0x1a, P1 ;  /* 0x0000001a0200780c */ /* 0x000fe40000f21670 */
[----:B------:R-:W-:-:S02]  /*3040*/  FMNMX.FTZ R0, R86, R0, !PT ;  /* 0x0000000056007209 */ /* 0x000fc40007810000 */
[----:B------:R-:W-:Y:S02]  /*3050*/  FSEL R39, R39, -INF , !P1 ;  /* 0xff80000027277808 */ /* 0x000fe40004800000 */
[----:B------:R-:W-:Y:S02]  /*3060*/  ISETP.NE.AND P1, PT, R37, RZ, PT ;  /* 0x000000ff2500720c */ /* 0x000fe40003f25270 */
[----:B------:R-:W-:Y:S02]  /*3070*/  FMNMX.FTZ R0, R48, R0, !PT ;  /* 0x0000000030007209 */ /* 0x000fe40007810000 */
[----:B------:R-:W-:Y:S02]  /*3080*/  ISETP.GT.AND P1, PT, R4, 0x20, !P1 ;  /* 0x000000200400780c */ /* 0x000fe40004f24270 */
[----:B------:R-:W-:Y:S02]  /*3090*/  FMNMX.FTZ R0, R88, R0, !PT ;  /* 0x0000000058007209 */ /* 0x000fe40007810000 */
[----:B------:R-:W-:-:S02]  /*30a0*/  ISETP.LT.OR P1, PT, R2, 0x21, P1 ;  /* 0x000000210200780c */ /* 0x000fc40000f21670 */
[----:B------:R-:W-:Y:S02]  /*30b0*/  FMNMX.FTZ R0, R52, R0, !PT ;  /* 0x0000000034007209 */ /* 0x000fe40007810000 */
[----:B------:R-:W-:Y:S02]  /*30c0*/  FSEL R33, R42, -INF , !P1 ;  /* 0xff8000002a217808 */ /* 0x000fe40004800000 */
[----:B------:R-:W-:Y:S02]  /*30d0*/  ISETP.NE.AND P1, PT, R77, RZ, PT ;  /* 0x000000ff4d00720c */ /* 0x000fe40003f25270 */
[----:B------:R-:W-:Y:S02]  /*30e0*/  FMNMX.FTZ R0, R90, R0, !PT ;  /* 0x000000005a007209 */ /* 0x000fe40007810000 */
[----:B------:R-:W-:Y:S02]  /*30f0*/  ISETP.GT.AND P1, PT, R4, 0x21, !P1 ;  /* 0x000000210400780c */ /* 0x000fe40004f24270 */
[----:B------:R-:W-:-:S02]  /*3100*/  FMNMX.FTZ R0, R56, R0, !PT ;  /* 0x0000000038007209 */ /* 0x000fc40007810000 */
[----:B------:R-:W-:Y:S02]  /*3110*/  ISETP.LT.OR P1, PT, R2, 0x22, P1 ;  /* 0x000000220200780c */ /* 0x000fe40000f21670 */
[----:B------:R-:W-:Y:S02]  /*3120*/  FMNMX.FTZ R0, R92, R0, !PT ;  /* 0x000000005c007209 */ /* 0x000fe40007810000 */
[----:B------:R-:W-:Y:S02]  /*3130*/  FSEL R43, R43, -INF , !P1 ;  /* 0xff8000002b2b7808 */ /* 0x000fe40004800000 */
[----:B------:R-:W-:Y:S02]  /*3140*/  ISETP.NE.AND P1, PT, R41, RZ, PT ;  /* 0x000000ff2900720c */ /* 0x000fe40003f25270 */
[----:B------:R-:W-:Y:S02]  /*3150*/  FMNMX.FTZ R0, R60, R0, !PT ;  /* 0x000000003c007209 */ /* 0x000fe40007810000 */
[----:B------:R-:W-:-:S02]  /*3160*/  ISETP.GT.AND P1, PT, R4, 0x28, !P1 ;  /* 0x000000280400780c */ /* 0x000fc40004f24270 */
[----:B------:R-:W-:Y:S02]  /*3170*/  FMNMX.FTZ R0, R94, R0, !PT ;  /* 0x000000005e007209 */ /* 0x000fe40007810000 */
[----:B------:R-:W-:Y:S02]  /*3180*/  ISETP.LT.OR P1, PT, R2, 0x29, P1 ;  /* 0x000000290200780c */ /* 0x000fe40000f21670 */
[----:B------:R-:W-:Y:S02]  /*3190*/  FMNMX.FTZ R0, R64, R0, !PT ;  /* 0x0000000040007209 */ /* 0x000fe40007810000 */
[----:B------:R-:W-:Y:S02]  /*31a0*/  FSEL R37, R46, -INF , !P1 ;  /* 0xff8000002e257808 */ /* 0x000fe40004800000 */
[----:B------:R-:W-:Y:S02]  /*31b0*/  FMNMX.FTZ R0, R65, R0, !PT ;  /* 0x0000000041007209 */ /* 0x000fe40007810000 */
[----:B------:R-:W-:-:S02]  /*31c0*/  ISETP.NE.AND P1, PT, R79, RZ, PT ;  /* 0x000000ff4f00720c */ /* 0x000fc40003f25270 */
[----:B------:R-:W-:Y:S02]  /*31d0*/  FMNMX.FTZ R0, R13, R0, !PT ;  /* 0x000000000d007209 */ /* 0x000fe40007810000 */
[----:B------:R-:W-:Y:S02]  /*31e0*/  ISETP.GT.AND P1, PT, R4, 0x29, !P1 ;  /* 0x000000290400780c */ /* 0x000fe40004f24270 */
[----:B------:R-:W-:Y:S01]  /*31f0*/  FMNMX.FTZ R12, R69, R0, !PT ;  /* 0x00000000450c7209 */ /* 0x000fe20007810000 */
[----:B------:R-:W-:Y:S01]  /*3200*/  IMAD.U32 R0, RZ, RZ, UR11 ;  /* 0x0000000bff007e24 */ /* 0x000fe2000f8e00ff */
[----:B------:R-:W-:Y:S02]  /*3210*/  ISETP.LT.OR P1, PT, R2, 0x2a, P1 ;  /* 0x0000002a0200780c */ /* 0x000fe40000f21670 */
[----:B------:R-:W-:Y:S01]  /*3220*/  ISETP.GT.AND P6, PT, R4, RZ, !P6 ;  /* 0x000000ff0400720c */ /* 0x000fe200077c4270 */
[----:B------:R-:W1:Y:S01]  /*3230*/  SHFL.BFLY PT, R5, R12, 0x2, 0x1f ;  /* 0x0c401f000c057f89 */ /* 0x000e6200000e0000 */
[----:B------:R-:W-:-:S02]  /*3240*/  FSEL R47, R47, -INF , !P1 ;  /* 0xff8000002f2f7808 */ /* 0x000fc40004800000 */
[----:B------:R-:W-:Y:S02]  /*3250*/  ISETP.NE.AND P1, PT, R45, RZ, PT ;  /* 0x000000ff2d00720c */ /* 0x000fe40003f25270 */
[----:B------:R-:W-:Y:S02]  /*3260*/  ISETP.LT.OR P6, PT, R2, 0x1, P6 ;  /* 0x000000010200780c */ /* 0x000fe400037c1670 */
[----:B------:R-:W-:Y:S02]  /*3270*/  ISETP.GT.AND P1, PT, R4, 0x30, !P1 ;  /* 0x000000300400780c */ /* 0x000fe40004f24270 */
[----:B------:R-:W-:Y:S02]  /*3280*/  FSEL R15, R26, -INF , !P6 ;  /* 0xff8000001a0f7808 */ /* 0x000fe40007000000 */
[----:B------:R-:W-:Y:S02]  /*3290*/  ISETP.LT.OR P1, PT, R2, 0x31, P1 ;  /* 0x000000310200780c */ /* 0x000fe40000f21670 */
[----:B------:R-:W-:-:S02]  /*32a0*/  ISETP.NE.AND P2, PT, R53, RZ, PT ;  /* 0x000000ff3500720c */ /* 0x000fc40003f45270 */
[----:B------:R-:W-:Y:S02]  /*32b0*/  FSEL R41, R50, -INF , !P1 ;  /* 0xff80000032297808 */ /* 0x000fe40004800000 */
[----:B------:R-:W-:Y:S02]  /*32c0*/  ISETP.NE.AND P1, PT, R81, RZ, PT ;  /* 0x000000ff5100720c */ /* 0x000fe40003f25270 */
[----:B------:R-:W-:Y:S02]  /*32d0*/  ISETP.NE.AND P5, PT, R85, RZ, PT ;  /* 0x000000ff5500720c */ /* 0x000fe40003fa5270 */
[----:B------:R-:W-:Y:S02]  /*32e0*/  ISETP.GT.AND P1, PT, R4, 0x31, !P1 ;  /* 0x000000310400780c */ /* 0x000fe40004f24270 */
[----:B------:R-:W-:Y:S02]  /*32f0*/  ISETP.NE.AND P6, PT, R87, RZ, PT ;  /* 0x000000ff5700720c */ /* 0x000fe40003fc5270 */
[----:B------:R-:W-:-:S02]  /*3300*/  ISETP.LT.OR P1, PT, R2, 0x32, P1 ;  /* 0x000000320200780c */ /* 0x000fc40000f21670 */
[----:B-1----:R-:W-:Y:S02]  /*3310*/  FMNMX.FTZ R20, R12, R5, !PT ;  /* 0x000000050c147209 */ /* 0x002fe40007810000 */
[----:B------:R-:W-:Y:S02]  /*3320*/  FMNMX.FTZ R12, R15, R27, !PT ;  /* 0x0000001b0f0c7209 */ /* 0x000fe40007810000 */
[----:B------:R-:W-:Y:S01]  /*3330*/  FSEL R51, R51, -INF , !P1 ;  /* 0xff80000033337808 */ /* 0x000fe20004800000 */
[----:B------:R-:W1:Y:S01]  /*3340*/  SHFL.BFLY PT, R5, R20, 0x1, 0x1f ;  /* 0x0c201f0014057f89 */ /* 0x000e6200000e0000 */
[----:B------:R-:W-:Y:S02]  /*3350*/  ISETP.NE.AND P1, PT, R49, RZ, PT ;  /* 0x000000ff3100720c */ /* 0x000fe40003f25270 */
[----:B------:R-:W-:Y:S02]  /*3360*/  FMNMX.FTZ R12, R21, R12, !PT ;  /* 0x0000000c150c7209 */ /* 0x000fe40007810000 */
[----:B------:R-:W-:-:S02]  /*3370*/  ISETP.GT.AND P1, PT, R4, 0x38, !P1 ;  /* 0x000000380400780c */ /* 0x000fc40004f24270 */
[----:B------:R-:W-:Y:S02]  /*3380*/  FMNMX.FTZ R12, R31, R12, !PT ;  /* 0x0000000c1f0c7209 */ /* 0x000fe40007810000 */
[----:B------:R-:W-:Y:S02]  /*3390*/  ISETP.LT.OR P1, PT, R2, 0x39, P1 ;  /* 0x000000390200780c */ /* 0x000fe40000f21670 */
[----:B------:R-:W-:Y:S02]  /*33a0*/  FMNMX.FTZ R12, R25, R12, !PT ;  /* 0x0000000c190c7209 */ /* 0x000fe40007810000 */
[----:B------:R-:W-:Y:S02]  /*33b0*/  FSEL R45, R54, -INF , !P1 ;  /* 0xff800000362d7808 */ /* 0x000fe40004800000 */
[----:B------:R-:W-:Y:S02]  /*33c0*/  ISETP.NE.AND P1, PT, R83, RZ, PT ;  /* 0x000000ff5300720c */ /* 0x000fe40003f25270 */
[----:B------:R-:W-:-:S02]  /*33d0*/  FMNMX.FTZ R12, R35, R12, !PT ;  /* 0x0000000c230c7209 */ /* 0x000fc40007810000 */
[----:B------:R-:W-:Y:S02]  /*33e0*/  ISETP.GT.AND P1, PT, R4, 0x39, !P1 ;  /* 0x000000390400780c */ /* 0x000fe40004f24270 */
[----:B------:R-:W-:Y:S02]  /*33f0*/  FMNMX.FTZ R12, R29, R12, !PT ;  /* 0x0000000c1d0c7209 */ /* 0x000fe40007810000 */
[----:B------:R-:W-:Y:S02]  /*3400*/  ISETP.LT.OR P1, PT, R2, 0x3a, P1 ;  /* 0x0000003a0200780c */ /* 0x000fe40000f21670 */
[----:B------:R-:W-:Y:S02]  /*3410*/  FMNMX.FTZ R12, R39, R12, !PT ;  /* 0x0000000c270c7209 */ /* 0x000fe40007810000 */
[----:B------:R-:W-:Y:S02]  /*3420*/  FSEL R55, R55, -INF , !P1 ;  /* 0xff80000037377808 */ /* 0x000fe40004800000 */
[----:B------:R-:W-:-:S02]  /*3430*/  ISETP.GT.AND P1, PT, R4, 0x40, !P2 ;  /* 0x000000400400780c */ /* 0x000fc40005724270 */
[----:B------:R-:W-:Y:S02]  /*3440*/  FMNMX.FTZ R12, R33, R12, !PT ;  /* 0x0000000c210c7209 */ /* 0x000fe40007810000 */
[----:B------:R-:W-:Y:S02]  /*3450*/  ISETP.LT.OR P1, PT, R2, 0x41, P1 ;  /* 0x000000410200780c */ /* 0x000fe40000f21670 */
[----:B------:R-:W-:Y:S02]  /*3460*/  FMNMX.FTZ R12, R43, R12, !PT ;  /* 0x0000000c2b0c7209 */ /* 0x000fe40007810000 */
[----:B------:R-:W-:Y:S02]  /*3470*/  FSEL R3, R58, -INF , !P1 ;  /* 0xff8000003a037808 */ /* 0x000fe40004800000 */
[----:B------:R-:W-:Y:S02]  /*3480*/  FMNMX.FTZ R12, R37, R12, !PT ;  /* 0x0000000c250c7209 */ /* 0x000fe40007810000 */
[----:B------:R-:W-:-:S02]  /*3490*/  ISETP.GT.AND P1, PT, R4, 0x41, !P5 ;  /* 0x000000410400780c */ /* 0x000fc40006f24270 */
[----:B-1----:R-:W-:Y:S02]  /*34a0*/  FMNMX.FTZ R5, R20, R5, !PT ;  /* 0x0000000514057209 */ /* 0x002fe40007810000 */
[----:B------:R-:W-:Y:S02]  /*34b0*/  FMNMX.FTZ R12, R47, R12, !PT ;  /* 0x0000000c2f0c7209 */ /* 0x000fe40007810000 */
[----:B------:R-:W-:Y:S01]  /*34c0*/  ISETP.LT.OR P1, PT, R2, 0x42, P1 ;  /* 0x000000420200780c */ /* 0x000fe20000f21670 */
[----:B------:R-:W-:Y:S01]  /*34d0*/  FMUL.FTZ R24, R5, R0 ;  /* 0x0000000005187220 */ /* 0x000fe20000410000 */
[----:B------:R-:W-:Y:S02]  /*34e0*/  FMNMX.FTZ R12, R41, R12, !PT ;  /* 0x0000000c290c7209 */ /* 0x000fe40007810000 */
[----:B------:R-:W-:Y:S02]  /*34f0*/  FSEL R59, R59, -INF , !P1 ;  /* 0xff8000003b3b7808 */ /* 0x000fe40004800000 */
[----:B------:R-:W-:-:S02]  /*3500*/  FSETP.NEU.FTZ.AND P1, PT, R5, -INF , PT ;  /* 0xff8000000500780b */ /* 0x000fc40003f3d000 */
[----:B------:R-:W-:Y:S02]  /*3510*/  ISETP.NE.AND P5, PT, R57, RZ, PT ;  /* 0x000000ff3900720c */ /* 0x000fe40003fa5270 */
[----:B------:R-:W-:Y:S02]  /*3520*/  FMNMX.FTZ R12, R51, R12, !PT ;  /* 0x0000000c330c7209 */ /* 0x000fe40007810000 */
[----:B------:R-:W-:Y:S02]  /*3530*/  FSEL R73, R24, RZ, P1 ;  /* 0x000000ff18497208 */ /* 0x000fe40000800000 */
[----:B------:R-:W-:Y:S02]  /*3540*/  ISETP.GT.AND P1, PT, R4, 0x48, !P5 ;  /* 0x000000480400780c */ /* 0x000fe40006f24270 */
[----:B------:R-:W-:Y:S01]  /*3550*/  FMNMX.FTZ R12, R45, R12, !PT ;  /* 0x0000000c2d0c7209 */ /* 0x000fe20007810000 */
[-CC-:B------:R-:W-:Y:S01]  /*3560*/  FFMA.FTZ R20, R28, R0.reuse, -R73.reuse ;  /* 0x000000001c147223 */ /* 0x180fe20000010849 */
[----:B------:R-:W-:Y:S01]  /*3570*/  ISETP.LT.OR P1, PT, R2, 0x49, P1 ;  /* 0x000000490200780c */ /* 0x000fe20000f21670 */
[--C-:B------:R-:W-:Y:S01]  /*3580*/  FFMA.FTZ R24, R72, R0, -R73.reuse ;  /* 0x0000000048187223 */ /* 0x100fe20000010849 */
[----:B------:R-:W-:Y:S01]  /*3590*/  FMNMX.FTZ R12, R55, R12, !PT ;  /* 0x0000000c370c7209 */ /* 0x000fe20007810000 */
[-CC-:B------:R-:W-:Y:S01]  /*35a0*/  FFMA.FTZ R26, R76, R0.reuse, -R73.reuse ;  /* 0x000000004c1a7223 */ /* 0x180fe20000010849 */
[----:B------:R-:W-:Y:S01]  /*35b0*/  FSEL R49, R62, -INF , !P1 ;  /* 0xff8000003e317808 */ /* 0x000fe20004800000 */
[----:B------:R-:W-:Y:S01]  /*35c0*/  MUFU.EX2 R20, R20 ;  /* 0x0000001400147308 */ /* 0x000fe20000000800 */
[----:B------:R-:W-:Y:S01]  /*35d0*/  ISETP.NE.AND P2, PT, R61, RZ, PT ;  /* 0x000000ff3d00720c */ /* 0x000fe20003f45270 */
[-CC-:B------:R-:W-:Y:S01]  /*35e0*/  FFMA.FTZ R28, R78, R0.reuse, -R73.reuse ;  /* 0x000000004e1c7223 */ /* 0x180fe20000010849 */
[----:B------:R-:W-:Y:S01]  /*35f0*/  ISETP.GT.AND P1, PT, R4, 0x49, !P6 ;  /* 0x000000490400780c */ /* 0x000fe20007724270 */
[--C-:B------:R-:W-:Y:S01]  /*3600*/  FFMA.FTZ R30, R32, R0, -R73.reuse ;  /* 0x00000000201e7223 */ /* 0x100fe20000010849 */
[----:B------:R-:W-:Y:S01]  /*3610*/  FMNMX.FTZ R12, R3, R12, !PT ;  /* 0x0000000c030c7209 */ /* 0x000fe20007810000 */
[-CC-:B------:R-:W-:Y:S01]  /*3620*/  FFMA.FTZ R13, R13, R0.reuse, -R73.reuse ;  /* 0x000000000d0d7223 */ /* 0x180fe20000010849 */
[----:B------:R-:W-:Y:S01]  /*3630*/  ISETP.GT.AND P2, PT, R4, 0x50, !P2 ;  /* 0x000000500400780c */ /* 0x000fe20005744270 */
[----:B------:R1:W2:Y:S01]  /*3640*/  MUFU.EX2 R77, R24 ;  /* 0x00000018004d7308 */ /* 0x0002a20000000800 */
[----:B------:R-:W-:Y:S01]  /*3650*/  ISETP.LT.OR P1, PT, R2, 0x4a, P1 ;  /* 0x0000004a0200780c */ /* 0x000fe20000f21670 */
[--C-:B------:R-:W-:Y:S01]  /*3660*/  FFMA.FTZ R32, R36, R0, -R73.reuse ;  /* 0x0000000024207223 */ /* 0x100fe20000010849 */
[----:B------:R-:W-:Y:S01]  /*3670*/  FMNMX.FTZ R12, R59, R12, !PT ;  /* 0x0000000c3b0c7209 */ /* 0x000fe20007810000 */
[-CC-:B------:R-:W-:Y:S01]  /*3680*/  FFMA.FTZ R34, R52, R0.reuse, -R73.reuse ;  /* 0x0000000034227223 */ /* 0x180fe20000010849 */
[----:B------:R-:W-:Y:S01]  /*3690*/  ISETP.GT.AND P3, PT, R4, 0x51, !P3 ;  /* 0x000000510400780c */ /* 0x000fe20005f64270 */
[-CC-:B------:R-:W-:Y:S01]  /*36a0*/  FFMA.FTZ R38, R56, R0.reuse, -R73.reuse ;  /* 0x0000000038267223 */ /* 0x180fe20000010849 */
[----:B------:R-:W-:Y:S01]  /*36b0*/  ISETP.LT.OR P2, PT, R2, 0x51, P2 ;  /* 0x000000510200780c */ /* 0x000fe20001741670 */
[----:B------:R-:W-:Y:S01]  /*36c0*/  MUFU.EX2 R26, R26 ;  /* 0x0000001a001a7308 */ /* 0x000fe20000000800 */
[----:B------:R-:W-:Y:S01]  /*36d0*/  FSEL R63, R63, -INF , !P1 ;  /* 0xff8000003f3f7808 */ /* 0x000fe20004800000 */
[--C-:B-1----:R-:W-:Y:S01]  /*36e0*/  FFMA.FTZ R24, R80, R0, -R73.reuse ;  /* 0x0000000050187223 */ /* 0x102fe20000010849 */
[----:B------:R-:W-:Y:S01]  /*36f0*/  FMNMX.FTZ R12, R49, R12, !PT ;  /* 0x0000000c310c7209 */ /* 0x000fe20007810000 */
[-CC-:B------:R-:W-:Y:S01]  /*3700*/  FFMA.FTZ R36, R90, R0.reuse, -R73.reuse ;  /* 0x000000005a247223 */ /* 0x180fe20000010849 */
[----:B------:R-:W-:Y:S01]  /*3710*/  ISETP.NE.AND P5, PT, R68, RZ, PT ;  /* 0x000000ff4400720c */ /* 0x000fe20003fa5270 */
[-CC-:B------:R-:W-:Y:S01]  /*3720*/  FFMA.FTZ R65, R65, R0.reuse, -R73.reuse ;  /* 0x0000000041417223 */ /* 0x180fe20000010849 */
[----:B------:R-:W-:Y:S01]  /*3730*/  ISETP.GT.AND P4, PT, R4, 0x58, !P4 ;  /* 0x000000580400780c */ /* 0x000fe20006784270 */
[----:B------:R1:W3:Y:S01]  /*3740*/  MUFU.EX2 R79, R28 ;  /* 0x0000001c004f7308 */ /* 0x0002e20000000800 */
[----:B------:R-:W-:Y:S01]  /*3750*/  ISETP.LT.OR P3, PT, R2, 0x52, P3 ;  /* 0x000000520200780c */ /* 0x000fe20001f61670 */
[----:B------:R-:W-:Y:S01]  /*3760*/  FFMA.FTZ R69, R69, R0, -R73 ;  /* 0x0000000045457223 */ /* 0x000fe20000010849 */
[----:B------:R-:W-:-:S02]  /*3770*/  FSEL R53, R66, -INF , !P2 ;  /* 0xff80000042357808 */ /* 0x000fc40005000000 */
[----:B------:R-:W-:Y:S02]  /*3780*/  FMNMX.FTZ R12, R63, R12, !PT ;  /* 0x0000000c3f0c7209 */ /* 0x000fe40007810000 */
[----:B------:R-:W-:Y:S01]  /*3790*/  ISETP.GT.AND P5, PT, R4, 0x59, !P5 ;  /* 0x000000590400780c */ /* 0x000fe20006fa4270 */
[-CC-:B------:R-:W-:Y:S01]  /*37a0*/  FFMA.FTZ R4, R40, R0.reuse, -R73.reuse ;  /* 0x0000000028047223 */ /* 0x180fe20000010849 */
[----:B------:R-:W-:Y:S01]  /*37b0*/  ISETP.LT.OR P4, PT, R2, 0x59, P4 ;  /* 0x000000590200780c */ /* 0x000fe20002781670 */
[--C-:B------:R-:W-:Y:S01]  /*37c0*/  FFMA.FTZ R40, R94, R0, -R73.reuse ;  /* 0x000000005e287223 */ /* 0x100fe20000010849 */
[----:B------:R-:W-:Y:S01]  /*37d0*/  FSEL R67, R67, -INF , !P3 ;  /* 0xff80000043437808 */ /* 0x000fe20005800000 */
[----:B------:R4:W-:Y:S01]  /*37e0*/  MUFU.EX2 R180, R4 ;  /* 0x0000000400b47308 */ /* 0x0009e20000000800 */
[----:B------:R-:W-:Y:S01]  /*37f0*/  FMNMX.FTZ R12, R53, R12, !PT ;  /* 0x0000000c350c7209 */ /* 0x000fe20007810000 */
[-CC-:B-1----:R-:W-:Y:S01]  /*3800*/  FFMA.FTZ R28, R82, R0.reuse, -R73.reuse ;  /* 0x00000000521c7223 */ /* 0x182fe20000010849 */
[----:B------:R-:W-:Y:S01]  /*3810*/  ISETP.LT.OR P5, PT, R2, 0x5a, P5 ;  /* 0x0000005a0200780c */ /* 0x000fe20002fa1670 */
[----:B------:R-:W-:Y:S01]  /*3820*/  FFMA.FTZ R2, R44, R0, -R73 ;  /* 0x000000002c027223 */ /* 0x000fe20000010849 */
[----:B------:R-:W-:-:S02]  /*3830*/  FSEL R57, R70, -INF , !P4 ;  /* 0xff80000046397808 */ /* 0x000fc40006000000 */
[----:B------:R-:W-:Y:S01]  /*3840*/  FMNMX.FTZ R12, R67, R12, !PT ;  /* 0x0000000c430c7209 */ /* 0x000fe20007810000 */
[----:B------:R-:W-:Y:S01]  /*3850*/  MUFU.EX2 R30, R30 ;  /* 0x0000001e001e7308 */ /* 0x000fe20000000800 */
[----:B------:R-:W-:Y:S01]  /*3860*/  FSEL R71, R71, -INF , !P5 ;  /* 0xff80000047477808 */ /* 0x000fe20006800000 */
[----:B----4-:R-:W-:Y:S01]  /*3870*/  FFMA.FTZ R4, R86, R0, -R73 ;  /* 0x0000000056047223 */ /* 0x010fe20000010849 */
[----:B------:R-:W-:Y:S02]  /*3880*/  FMNMX.FTZ R12, R57, R12, !PT ;  /* 0x0000000c390c7209 */ /* 0x000fe40007810000 */
[----:B--2---:R-:W-:Y:S02]  /*3890*/  F2FP.BF16.F32.PACK_AB R188, R77, R20 ;  /* 0x000000144dbc723e */ /* 0x004fe400000010ff */
[----:B------:R-:W-:Y:S01]  /*38a0*/  FMNMX.FTZ R12, R71, R12, !PT ;  /* 0x0000000c470c7209 */ /* 0x000fe20007810000 */
[----:B------:R-:W-:Y:S01]  /*38b0*/  MUFU.EX2 R87, R4 ;  /* 0x0000000400577308 */ /* 0x000fe20000000800 */
[----:B---3--:R-:W-:-:S03]  /*38c0*/  F2FP.BF16.F32.PACK_AB R190, R79, R26 ;  /* 0x0000001a4fbe723e */ /* 0x008fc600000010ff */
[----:B------:R-:W1:Y:S04]  /*38d0*/  SHFL.BFLY PT, R61, R12, 0x2, 0x1f ;  /* 0x0c401f000c3d7f89 */ /* 0x000e6800000e0000 */
[----:B------:R2:W3:Y:S08]  /*38e0*/  MUFU.EX2 R81, R24 ;  /* 0x0000001800517308 */ /* 0x0004f00000000800 */
[----:B------:R-:W-:Y:S01]  /*38f0*/  MUFU.EX2 R95, R40 ;  /* 0x00000028005f7308 */ /* 0x000fe20000000800 */
[----:B--2---:R-:W-:-:S07]  /*3900*/  FFMA.FTZ R24, R84, R0, -R73 ;  /* 0x0000000054187223 */ /* 0x004fce0000010849 */
[----:B------:R2:W-:Y:S01]  /*3910*/  MUFU.EX2 R170, R13 ;  /* 0x0000000d00aa7308 */ /* 0x0005e20000000800 */
[----:B---3--:R-:W-:Y:S02]  /*3920*/  F2FP.BF16.F32.PACK_AB R184, R81, R30 ;  /* 0x0000001e51b8723e */ /* 0x008fe400000010ff */
[----:B-1----:R-:W-:Y:S01]  /*3930*/  FMNMX.FTZ R61, R12, R61, !PT ;  /* 0x0000003d0c3d7209 */ /* 0x002fe20007810000 */
[----:B------:R-:W-:-:S04]  /*3940*/  FFMA.FTZ R12, R92, R0, -R73 ;  /* 0x000000005c0c7223 */ /* 0x000fc80000010849 */
[----:B------:R-:W1:Y:S01]  /*3950*/  MUFU.EX2 R32, R32 ;  /* 0x0000002000207308 */ /* 0x000e620000000800 */
[----:B------:R-:W3:Y:S01]  /*3960*/  SHFL.BFLY PT, R4, R61, 0x1, 0x1f ;  /* 0x0c201f003d047f89 */ /* 0x000ee200000e0000 */
[----:B--2---:R-:W-:-:S04]  /*3970*/  FADD.FTZ R13, R20, R77 ;  /* 0x0000004d140d7221 */ /* 0x004fc80000010000 */
[----:B------:R-:W-:Y:S02]  /*3980*/  FADD.FTZ R52, R26, R13 ;  /* 0x0000000d1a347221 */ /* 0x000fe40000010000 */
[----:B------:R-:W-:Y:S02]  /*3990*/  MUFU.EX2 R93, R12 ;  /* 0x0000000c005d7308 */ /* 0x000fe40000000800 */
[----:B------:R-:W-:-:S04]  /*39a0*/  FADD.FTZ R13, R79, R52 ;  /* 0x000000344f0d7221 */ /* 0x000fc80000010000 */
[----:B------:R-:W-:Y:S02]  /*39b0*/  FADD.FTZ R54, R30, R13 ;  /* 0x0000000d1e367221 */ /* 0x000fe40000010000 */
[----:B------:R2:W4:Y:S02]  /*39c0*/  MUFU.EX2 R83, R28 ;  /* 0x0000001c00537308 */ /* 0x0005240000000800 */
[----:B------:R-:W-:-:S04]  /*39d0*/  FADD.FTZ R13, R81, R54 ;  /* 0x00000036510d7221 */ /* 0x000fc80000010000 */
[----:B-1----:R-:W-:Y:S02]  /*39e0*/  FADD.FTZ R56, R32, R13 ;  /* 0x0000000d20387221 */ /* 0x002fe40000010000 */
[----:B------:R1:W-:Y:S01]  /*39f0*/  MUFU.EX2 R85, R24 ;  /* 0x0000001800557308 */ /* 0x0003e20000000800 */
[----:B---3--:R-:W-:Y:S01]  /*3a00*/  FMNMX.FTZ R4, R61, R4, !PT ;  /* 0x000000043d047209 */ /* 0x008fe20007810000 */
[----:B--2---:R-:W-:-:S03]  /*3a10*/  FFMA.FTZ R28, R48, R0, -R73 ;  /* 0x00000000301c7223 */ /* 0x004fc60000010849 */
[C---:B------:R-:W-:Y:S01]  /*3a20*/  FSETP.NEU.FTZ.AND P1, PT, R4.reuse, -INF , PT ;  /* 0xff8000000400780b */ /* 0x040fe20003f3d000 */
[-C--:B------:R-:W-:Y:S02]  /*3a30*/  FMUL.FTZ R12, R4, R0.reuse ;  /* 0x00000000040c7220 */ /* 0x080fe40000410000 */
[----:B------:R-:W2:Y:S01]  /*3a40*/  MUFU.EX2 R2, R2 ;  /* 0x0000000200027308 */ /* 0x000ea20000000800 */
[----:B-1----:R-:W-:Y:S01]  /*3a50*/  FFMA.FTZ R24, R88, R0, -R73 ;  /* 0x0000000058187223 */ /* 0x002fe20000010849 */
[----:B----4-:R-:W-:Y:S02]  /*3a60*/  F2FP.BF16.F32.PACK_AB R186, R83, R32 ;  /* 0x0000002053ba723e */ /* 0x010fe400000010ff */
        /* <DEDUP_REMOVED lines=18> */
[----:B------:R1:W3:Y:S01]  /*3b90*/  MUFU.EX2 R40, R27 ;  /* 0x0000001b00287308 */ /* 0x0002e20000000800 */
[-CC-:B------:R-:W-:Y:S01]  /*3ba0*/  FFMA.FTZ R45, R45, R0.reuse, -R12.reuse ;  /* 0x000000002d2d7223 */ /* 0x180fe2000001080c */
[-CC-:B------:R-:W-:Y:S01]  /*3bb0*/  FFMA.FTZ R55, R55, R0.reuse, -R12.reuse ;  /* 0x0000000037377223 */ /* 0x180fe2000001080c */
[-CC-:B------:R-:W-:Y:S01]  /*3bc0*/  FFMA.FTZ R3, R3, R0.reuse, -R12.reuse ;  /* 0x0000000003037223 */ /* 0x180fe2000001080c */
[-CC-:B------:R-:W-:Y:S01]  /*3bd0*/  FFMA.FTZ R59, R59, R0.reuse, -R12.reuse ;  /* 0x000000003b3b7223 */ /* 0x180fe2000001080c */
[-CC-:B------:R-:W-:Y:S01]  /*3be0*/  FFMA.FTZ R49, R49, R0.reuse, -R12.reuse ;  /* 0x0000000031317223 */ /* 0x180fe2000001080c */
[-CC-:B------:R-:W-:Y:S01]  /*3bf0*/  FFMA.FTZ R63, R63, R0.reuse, -R12.reuse ;  /* 0x000000003f3f7223 */ /* 0x180fe2000001080c */
[-C--:B------:R-:W-:Y:S01]  /*3c00*/  FFMA.FTZ R53, R53, R0.reuse, -R12 ;  /* 0x0000000035357223 */ /* 0x080fe2000001080c */
[----:B------:R-:W4:Y:S01]  /*3c10*/  MUFU.EX2 R21, R21 ;  /* 0x0000001500157308 */ /* 0x000f220000000800 */
[----:B-1----:R-:W-:Y:S01]  /*3c20*/  FADD.FTZ R27, R83, R56 ;  /* 0x00000038531b7221 */ /* 0x002fe20000010000 */
[-CC-:B------:R-:W-:Y:S01]  /*3c30*/  FFMA.FTZ R67, R67, R0.reuse, -R12.reuse ;  /* 0x0000000043437223 */ /* 0x180fe2000001080c */
[-CC-:B------:R-:W-:Y:S01]  /*3c40*/  FFMA.FTZ R57, R57, R0.reuse, -R12.reuse ;  /* 0x0000000039397223 */ /* 0x180fe2000001080c */
[----:B------:R-:W-:Y:S01]  /*3c50*/  FFMA.FTZ R71, R71, R0, -R12 ;  /* 0x0000000047477223 */ /* 0x000fe2000001080c */
[----:B------:R-:W-:Y:S01]  /*3c60*/  FADD.FTZ R58, R180, R27 ;  /* 0x0000001bb43a7221 */ /* 0x000fe20000010000 */
[----:B--2---:R-:W-:-:S02]  /*3c70*/  F2FP.BF16.F32.PACK_AB R182, R87, R2 ;  /* 0x0000000257b6723e */ /* 0x004fc400000010ff */
[----:B------:R-:W1:Y:S01]  /*3c80*/  MUFU.EX2 R42, R31 ;  /* 0x0000001f002a7308 */ /* 0x000e620000000800 */
[----:B---3--:R-:W-:Y:S01]  /*3c90*/  FADD.FTZ R54, R15, R40 ;  /* 0x000000280f367221 */ /* 0x008fe20000010000 */
[C---:B------:R-:W-:Y:S01]  /*3ca0*/  FADD.FTZ R27, R85.reuse, R58 ;  /* 0x0000003a551b7221 */ /* 0x040fe20000010000 */
[----:B------:R-:W-:Y:S02]  /*3cb0*/  F2FP.BF16.F32.PACK_AB R189, R40, R15 ;  /* 0x0000000f28bd723e */ /* 0x000fe400000010ff */
[----:B------:R-:W-:Y:S01]  /*3cc0*/  F2FP.BF16.F32.PACK_AB R180, R85, R180 ;  /* 0x000000b455b4723e */ /* 0x000fe200000010ff */
[----:B------:R-:W-:Y:S02]  /*3cd0*/  FADD.FTZ R58, R2, R27 ;  /* 0x0000001b023a7221 */ /* 0x000fe40000010000 */
[----:B------:R-:W2:Y:S01]  /*3ce0*/  MUFU.EX2 R25, R25 ;  /* 0x0000001900197308 */ /* 0x000ea20000000800 */
[----:B----4-:R-:W-:Y:S01]  /*3cf0*/  FADD.FTZ R13, R21, R54 ;  /* 0x00000036150d7221 */ /* 0x010fe20000010000 */
[----:B------:R-:W-:-:S06]  /*3d00*/  FADD.FTZ R27, R87, R58 ;  /* 0x0000003a571b7221 */ /* 0x000fcc0000010000 */
[----:B------:R-:W3:Y:S01]  /*3d10*/  MUFU.EX2 R44, R35 ;  /* 0x00000023002c7308 */ /* 0x000ee20000000800 */
[C---:B-1----:R-:W-:Y:S01]  /*3d20*/  FADD.FTZ R56, R42.reuse, R13 ;  /* 0x0000000d2a387221 */ /* 0x042fe20000010000 */
[----:B------:R-:W-:-:S06]  /*3d30*/  F2FP.BF16.F32.PACK_AB R191, R42, R21 ;  /* 0x000000152abf723e */ /* 0x000fcc00000010ff */
[----:B------:R-:W1:Y:S01]  /*3d40*/  MUFU.EX2 R29, R29 ;  /* 0x0000001d001d7308 */ /* 0x000e620000000800 */
[----:B--2---:R-:W-:-:S07]  /*3d50*/  FADD.FTZ R13, R25, R56 ;  /* 0x00000038190d7221 */ /* 0x004fce0000010000 */
[----:B------:R-:W2:Y:S01]  /*3d60*/  MUFU.EX2 R46, R39 ;  /* 0x00000027002e7308 */ /* 0x000ea20000000800 */
[C---:B---3--:R-:W-:Y:S01]  /*3d70*/  FADD.FTZ R56, R44.reuse, R13 ;  /* 0x0000000d2c387221 */ /* 0x048fe20000010000 */
[----:B------:R-:W-:-:S06]  /*3d80*/  F2FP.BF16.F32.PACK_AB R185, R44, R25 ;  /* 0x000000192cb9723e */ /* 0x000fcc00000010ff */
[----:B------:R-:W3:Y:S01]  /*3d90*/  MUFU.EX2 R33, R33 ;  /* 0x0000002100217308 */ /* 0x000ee20000000800 */
[----:B-1----:R-:W-:-:S07]  /*3da0*/  FADD.FTZ R13, R29, R56 ;  /* 0x000000381d0d7221 */ /* 0x002fce0000010000 */
[----:B------:R1:W4:Y:S01]  /*3db0*/  MUFU.EX2 R89, R24 ;  /* 0x0000001800597308 */ /* 0x0003220000000800 */
[C---:B--2---:R-:W-:Y:S01]  /*3dc0*/  FADD.FTZ R58, R46.reuse, R13 ;  /* 0x0000000d2e3a7221 */ /* 0x044fe20000010000 */
[----:B------:R-:W-:-:S06]  /*3dd0*/  F2FP.BF16.F32.PACK_AB R187, R46, R29 ;  /* 0x0000001d2ebb723e */ /* 0x000fcc00000010ff */
[----:B------:R-:W2:Y:S01]  /*3de0*/  MUFU.EX2 R48, R43 ;  /* 0x0000002b00307308 */ /* 0x000ea20000000800 */
[----:B-1----:R-:W-:Y:S01]  /*3df0*/  FFMA.FTZ R24, R60, R0, -R73 ;  /* 0x000000003c187223 */ /* 0x002fe20000010849 */
[----:B------:R-:W-:Y:S01]  /*3e00*/  FADD.FTZ R60, R28, R27 ;  /* 0x0000001b1c3c7221 */ /* 0x000fe20000010000 */
[----:B---3--:R-:W-:-:S05]  /*3e10*/  FADD.FTZ R13, R33, R58 ;  /* 0x0000003a210d7221 */ /* 0x008fca0000010000 */
[----:B------:R-:W1:Y:S01]  /*3e20*/  MUFU.EX2 R34, R34 ;  /* 0x0000002200227308 */ /* 0x000e620000000800 */
[C---:B----4-:R-:W-:Y:S01]  /*3e30*/  FADD.FTZ R27, R89.reuse, R60 ;  /* 0x0000003c591b7221 */ /* 0x050fe20000010000 */
[----:B------:R-:W-:-:S06]  /*3e40*/  F2FP.BF16.F32.PACK_AB R176, R89, R28 ;  /* 0x0000001c59b0723e */ /* 0x000fcc00000010ff */
[----:B------:R-:W3:Y:S01]  /*3e50*/  MUFU.EX2 R37, R37 ;  /* 0x0000002500257308 */ /* 0x000ee20000000800 */
[C---:B--2---:R-:W-:Y:S01]  /*3e60*/  FADD.FTZ R58, R48.reuse, R13 ;  /* 0x0000000d303a7221 */ /* 0x044fe20000010000 */
[----:B------:R-:W-:-:S06]  /*3e70*/  F2FP.BF16.F32.PACK_AB R181, R48, R33 ;  /* 0x0000002130b5723e */ /* 0x000fcc00000010ff */
[----:B------:R2:W4:Y:S01]  /*3e80*/  MUFU.EX2 R91, R36 ;  /* 0x00000024005b7308 */ /* 0x0005220000000800 */
[----:B-1----:R-:W-:-:S07]  /*3e90*/  FADD.FTZ R60, R34, R27 ;  /* 0x0000001b223c7221 */ /* 0x002fce0000010000 */
[----:B------:R-:W1:Y:S01]  /*3ea0*/  MUFU.EX2 R50, R47 ;  /* 0x0000002f00327308 */ /* 0x000e620000000800 */
[----:B--2---:R-:W-:Y:S01]  /*3eb0*/  FFMA.FTZ R36, R64, R0, -R73 ;  /* 0x0000000040247223 */ /* 0x004fe20000010849 */
[----:B---3--:R-:W-:-:S06]  /*3ec0*/  FADD.FTZ R13, R37, R58 ;  /* 0x0000003a250d7221 */ /* 0x008fcc0000010000 */
[----:B------:R-:W2:Y:S01]  /*3ed0*/  MUFU.EX2 R38, R38 ;  /* 0x0000002600267308 */ /* 0x000ea20000000800 */
[C---:B----4-:R-:W-:Y:S01]  /*3ee0*/  FADD.FTZ R27, R91.reuse, R60 ;  /* 0x0000003c5b1b7221 */ /* 0x050fe20000010000 */
[----:B------:R-:W-:-:S06]  /*3ef0*/  F2FP.BF16.F32.PACK_AB R178, R91, R34 ;  /* 0x000000225bb2723e */ /* 0x000fcc00000010ff */
[----:B------:R-:W3:Y:S01]  /*3f00*/  MUFU.EX2 R41, R41 ;  /* 0x0000002900297308 */ /* 0x000ee20000000800 */
[C---:B-1----:R-:W-:Y:S01]  /*3f10*/  FADD.FTZ R20, R50.reuse, R13 ;  /* 0x0000000d32147221 */ /* 0x042fe20000010000 */
[----:B------:R-:W-:-:S06]  /*3f20*/  F2FP.BF16.F32.PACK_AB R183, R50, R37 ;  /* 0x0000002532b7723e */ /* 0x000fcc00000010ff */
[----:B------:R-:W1:Y:S01]  /*3f30*/  MUFU.EX2 R52, R51 ;  /* 0x0000003300347308 */ /* 0x000e620000000800 */
[----:B--2---:R-:W-:Y:S01]  /*3f40*/  FADD.FTZ R26, R38, R27 ;  /* 0x0000001b261a7221 */ /* 0x004fe20000010000 */
[----:B------:R-:W-:-:S03]  /*3f50*/  F2FP.BF16.F32.PACK_AB R172, R93, R38 ;  /* 0x000000265dac723e */ /* 0x000fc600000010ff */
[----:B------:R-:W-:-:S03]  /*3f60*/  FADD.FTZ R27, R93, R26 ;  /* 0x0000001a5d1b7221 */ /* 0x000fc60000010000 */
[----:B------:R-:W2:Y:S01]  /*3f70*/  MUFU.EX2 R24, R24 ;  /* 0x0000001800187308 */ /* 0x000ea20000000800 */
[----:B---3--:R-:W-:-:S07]  /*3f80*/  FADD.FTZ R13, R41, R20 ;  /* 0x00000014290d7221 */ /* 0x008fce0000010000 */
        /* <DEDUP_REMOVED lines=13> */
[----:B--2---:R-:W-:-:S07]  /*4060*/  FADD.FTZ R26, R36, R27 ;  /* 0x0000001b241a7221 */ /* 0x004fce0000010000 */
[----:B------:R-:W2:Y:S01]  /*4070*/  MUFU.EX2 R56, R59 ;  /* 0x0000003b00387308 */ /* 0x000ea20000000800 */
[----:B---3--:R-:W-:-:S07]  /*4080*/  FADD.FTZ R13, R3, R20 ;  /* 0x00000014030d7221 */ /* 0x008fce0000010000 */
[----:B------:R-:W3:Y:S01]  /*4090*/  MUFU.EX2 R49, R49 ;  /* 0x0000003100317308 */ /* 0x000ee20000000800 */
[C---:B-1----:R-:W-:Y:S01]  /*40a0*/  FADD.FTZ R27, R65.reuse, R26 ;  /* 0x0000001a411b7221 */ /* 0x042fe20000010000 */
[----:B------:R-:W-:Y:S01]  /*40b0*/  VIADD R26, R14, UR42 ;  /* 0x0000002a0e1a7c36 */ /* 0x000fe20008000000 */
[----:B------:R-:W-:Y:S02]  /*40c0*/  F2FP.BF16.F32.PACK_AB R168, R65, R36 ;  /* 0x0000002441a8723e */ /* 0x000fe400000010ff */
[----:B------:R-:W-:Y:S02]  /*40d0*/  FADD.FTZ R24, R170, R27 ;  /* 0x0000001baa187221 */ /* 0x000fe40000010000 */
[----:B------:R-:W-:Y:S01]  /*40e0*/  R2UR UR14, R26 ;  /* 0x000000001a0e72ca */ /* 0x000fe200000e0000 */
[----:B------:R-:W1:Y:S01]  /*40f0*/  MUFU.EX2 R69, R69 ;  /* 0x0000004500457308 */ /* 0x000e620000000800 */
[C---:B--2---:R-:W-:Y:S01]  /*4100*/  FADD.FTZ R20, R56.reuse, R13 ;  /* 0x0000000d38147221 */ /* 0x044fe20000010000 */
[----:B------:R-:W-:-:S06]  /*4110*/  F2FP.BF16.F32.PACK_AB R173, R56, R3 ;  /* 0x0000000338ad723e */ /* 0x000fcc00000010ff */
[----:B------:R-:W2:Y:S01]  /*4120*/  MUFU.EX2 R12, R63 ;  /* 0x0000003f000c7308 */ /* 0x000ea20000000800 */
[----:B---3--:R-:W-:-:S03]  /*4130*/  FADD.FTZ R27, R49, R20 ;  /* 0x00000014311b7221 */ /* 0x008fc60000010000 */
[----:B------:R-:W-:-:S04]  /*4140*/  UIADD3 UR6, UR14, UR6, URZ ;  /* 0x000000060e067290 */ /* 0x000fc8000fffe03f */
[----:B------:R-:W3:Y:S01]  /*4150*/  MUFU.EX2 R53, R53 ;  /* 0x0000003500357308 */ /* 0x000ee20000000800 */
[C---:B-1----:R-:W-:Y:S01]  /*4160*/  FADD.FTZ R13, R69.reuse, R24 ;  /* 0x00000018450d7221 */ /* 0x042fe20000010000 */
[----:B------:R-:W-:-:S06]  /*4170*/  F2FP.BF16.F32.PACK_AB R170, R69, R170 ;  /* 0x000000aa45aa723e */ /* 0x000fcc00000010ff */
[----:B------:R-:W1:Y:S01]  /*4180*/  MUFU.EX2 R2, R67 ;  /* 0x0000004300027308 */ /* 0x000e620000000800 */
[C---:B--2---:R-:W-:Y:S01]  /*4190*/  FADD.FTZ R24, R12.reuse, R27 ;  /* 0x0000001b0c187221 */ /* 0x044fe20000010000 */
[----:B------:R-:W-:-:S06]  /*41a0*/  F2FP.BF16.F32.PACK_AB R175, R12, R49 ;  /* 0x000000310caf723e */ /* 0x000fcc00000010ff */
[----:B------:R-:W2:Y:S01]  /*41b0*/  MUFU.EX2 R57, R57 ;  /* 0x0000003900397308 */ /* 0x000ea20000000800 */
[----:B---3--:R-:W-:-:S07]  /*41c0*/  FADD.FTZ R15, R53, R24 ;  /* 0x00000018350f7221 */ /* 0x008fce0000010000 */
[----:B------:R-:W3:Y:S01]  /*41d0*/  MUFU.EX2 R20, R71 ;  /* 0x0000004700147308 */ /* 0x000ee20000000800 */
[C---:B-1----:R-:W-:Y:S01]  /*41e0*/  FADD.FTZ R24, R2.reuse, R15 ;  /* 0x0000000f02187221 */ /* 0x042fe20000010000 */
[----:B------:R-:W-:Y:S01]  /*41f0*/  F2FP.BF16.F32.PACK_AB R169, R2, R53 ;  /* 0x0000003502a9723e */ /* 0x000fe200000010ff */
[----:B------:R-:W-:Y:S02]  /*4200*/  VIADD R15, R74, 0xfffffffe ;  /* 0xfffffffe4a0f7836 */ /* 0x000fe40000000000 */
[----:B--2---:R-:W-:-:S04]  /*4210*/  FADD.FTZ R3, R57, R24 ;  /* 0x0000001839037221 */ /* 0x004fc80000010000 */
[C---:B---3--:R-:W-:Y:S01]  /*4220*/  FADD.FTZ R12, R20.reuse, R3 ;  /* 0x00000003140c7221 */ /* 0x048fe20000010000 */
[----:B------:R-:W-:Y:S01]  /*4230*/  F2FP.BF16.F32.PACK_AB R171, R20, R57 ;  /* 0x0000003914ab723e */ /* 0x000fe200000010ff */
[----:B------:R-:W-:Y:S06]  /*4240*/  @P1 BRA `(.L_x_887) ;  /* 0x0000000000481947 */ /* 0x000fec0003800000 */
[C---:B------:R-:W-:Y:S01]  /*4250*/  ISETP.GT.AND P1, PT, R26.reuse, RZ, PT ;  /* 0x000000ff1a00720c */ /* 0x040fe20003f24270 */
[----:B------:R-:W-:-:S05]  /*4260*/  VIADD R2, R26, 0xffffffff ;  /* 0xffffffff1a027836 */ /* 0x000fca0000000000 */
[----:B------:R-:W-:-:S07]  /*4270*/  R2UR UR11, R2 ;  /* 0x00000000020b72ca */ /* 0x000fce00000e0000 */
[----:B------:R-:W-:Y:S08]  /*4280*/  @P1 BRA `(.L_x_888) ;  /* 0x00000000001c1947 */ /* 0x000ff00003800000 */
[----:B------:R-:W-:Y:S02]  /*4290*/  UISETP.NE.AND UP1, UPT, UR7, 0x1, UPT ;  /* 0x000000010700788c */ /* 0x000fe4000bf25270 */
[----:B------:R-:W-:-:S09]  /*42a0*/  UIADD3 UR11, -UR14, URZ, URZ ;  /* 0x0000003f0e0b7290 */ /* 0x000fd2000fffe13f */
[----:B------:R-:W-:Y:S02]  /*42b0*/  @UP1 ULDC.64 UR14, c[0x0][0x9e8] ;  /* 0x00027a00000e1ab9 */ /* 0x000fe40000000a00 */
[----:B------:R-:W-:-:S04]  /*42c0*/  UIMAD.WIDE.U32 UR18, UR11, UR14, URZ ;  /* 0x0000000e0b1272a5 */ /* 0x000fc8000f8e003f */
[----:B------:R-:W-:-:S04]  /*42d0*/  @UP1 USHF.R.U32.HI UR11, URZ, UR15, UR19 ;  /* 0x0000000f3f0b1299 */ /* 0x000fc80008011613 */
[----:B------:R-:W-:Y:S01]  /*42e0*/  ULOP3.LUT UR11, URZ, UR11, URZ, 0x33, !UPT ;  /* 0x0000000b3f0b7292 */ /* 0x000fe2000f8e333f */
[----:B------:R-:W-:Y:S11]  /*42f0*/  BRA `(.L_x_889) ;  /* 0x0000000000107947 */ /* 0x000ff60003800000 */
.L_x_888:
[----:B------:R-:W-:-:S11]  /*4300*/  UISETP.NE.AND UP1, UPT, UR7, 0x1, UPT ;  /* 0x000000010700788c */ /* 0x000fd6000bf25270 */
[----:B------:R-:W-:Y:S02]  /*4310*/  @UP1 ULDC.64 UR14, c[0x0][0x9e8] ;  /* 0x00027a00000e1ab9 */ /* 0x000fe40000000a00 */
[----:B------:R-:W-:-:S04]  /*4320*/  UIMAD.WIDE.U32 UR18, UR11, UR14, URZ ;  /* 0x0000000e0b1272a5 */ /* 0x000fc8000f8e003f */
[----:B------:R-:W-:-:S12]  /*4330*/  @UP1 USHF.R.U32.HI UR11, URZ, UR15, UR19 ;  /* 0x0000000f3f0b1299 */ /* 0x000fd80008011613 */
.L_x_889:
[----:B------:R-:W-:-:S04]  /*4340*/  UIMAD UR7, UR11, UR7, UR7 ;  /* 0x000000070b0772a4 */ /* 0x000fc8000f8e0207 */
[----:B------:R-:W-:-:S04]  /*4350*/  UISETP.LT.AND UP1, UPT, UR6, UR7, UPT ;  /* 0x000000070600728c */ /* 0x000fc8000bf21270 */
[----:B------:R-:W-:-:S12]  /*4360*/  USEL UR6, UR6, UR7, UP1 ;  /* 0x0000000706067287 */ /* 0x000fd80008800000 */
.L_x_887:
[----:B------:R-:W-:Y:S01]  /*4370*/  UIMAD.WIDE UR6, UR6, 0x2aaaaaab, URZ ;  /* 0x2aaaaaab060678a5 */ /* 0x000fe2000f8e023f */
[----:B------:R-:W-:Y:S01]  /*4380*/  IMAD.MOV.U32 R3, RZ, RZ, 0x3f800000 ;  /* 0x3f800000ff037424 */ /* 0x000fe200078e00ff */
[----:B------:R-:W-:Y:S01]  /*4390*/  CS2R R118, SRZ ;  /* 0x0000000000767805 */ /* 0x000fe2000001ff00 */
[----:B------:R-:W-:Y:S01]  /*43a0*/  IMAD.MOV.U32 R2, RZ, RZ, 0x3f800000 ;  /* 0x3f800000ff027424 */ /* 0x000fe200078e00ff */
        /* <DEDUP_REMOVED lines=8> */
[----:B------:R-:W-:Y:S01]  /*4430*/  UISETP.LT.AND UP1, UPT, UR47, UR6, UPT ;  /* 0x000000062f00728c */ /* 0x000fe2000bf21270 */
[----:B------:R-:W-:Y:S02]  /*4440*/  CS2R R104, SRZ ;  /* 0x0000000000687805 */ /* 0x000fe4000001ff00 */
[----:B------:R-:W-:Y:S02]  /*4450*/  CS2R R102, SRZ ;  /* 0x0000000000667805 */ /* 0x000fe4000001ff00 */
[----:B------:R-:W-:Y:S01]  /*4460*/  CS2R R100, SRZ ;  /* 0x0000000000647805 */ /* 0x000fe2000001ff00 */
[----:B------:R-:W-:Y:S01]  /*4470*/  USEL UR41, UR47, UR6, !UP1 ;  /* 0x000000062f297287 */ /* 0x000fe2000c800000 */
[----:B------:R-:W-:-:S02]  /*4480*/  CS2R R98, SRZ ;  /* 0x0000000000627805 */ /* 0x000fc4000001ff00 */
[----:B------:R-:W-:Y:S02]  /*4490*/  CS2R R96, SRZ ;  /* 0x0000000000607805 */ /* 0x000fe4000001ff00 */
[----:B------:R-:W-:Y:S02]  /*44a0*/  CS2R R94, SRZ ;  /* 0x00000000005e7805 */ /* 0x000fe4000001ff00 */
[----:B------:R-:W-:Y:S02]  /*44b0*/  CS2R R92, SRZ ;  /* 0x00000000005c7805 */ /* 0x000fe4000001ff00 */
[----:B------:R-:W-:Y:S02]  /*44c0*/  CS2R R90, SRZ ;  /* 0x00000000005a7805 */ /* 0x000fe4000001ff00 */
[----:B------:R-:W-:Y:S02]  /*44d0*/  ISETP.GE.AND P1, PT, R15, UR41, PT ;  /* 0x000000290f007c0c */ /* 0x000fe4000bf26270 */
        /* <DEDUP_REMOVED lines=33> */
[----:B------:R-:W-:Y:S06]  /*46f0*/  @!P1 BRA `(.L_x_890) ;  /* 0x0000002c00e09947 */ /* 0x000fec0003800000 */
[----:B------:R-:W-:Y:S01]  /*4700*/  IMAD.IADD R20, R7, 0x1, R14 ;  /* 0x0000000107147824 */ /* 0x000fe200078e020e */
[----:B------:R-:W-:Y:S01]  /*4710*/  ULDC UR45, c[0x0][0x9e4] ;  /* 0x00027900002d7ab9 */ /* 0x000fe20000000800 */
[----:B------:R-:W-:Y:S02]  /*4720*/  IMAD.MOV.U32 R3, RZ, RZ, 0x3f800000 ;  /* 0x3f800000ff037424 */ /* 0x000fe400078e00ff */
[----:B------:R-:W-:-:S07]  /*4730*/  IMAD.MOV.U32 R119, RZ, RZ, RZ ;  /* 0x000000ffff777224 */ /* 0x000fce00078e00ff */
.L_x_907:
[----:B------:R-:W-:-:S04]  /*4740*/  UIADD3 UR7, UR36, 0x1, URZ ;  /* 0x0000000124077890 */ /* 0x000fc8000fffe03f */
[----:B------:R-:W-:-:S04]  /*4750*/  UISETP.NE.AND UP1, UPT, UR7, 0x2, UPT ;  /* 0x000000020700788c */ /* 0x000fc8000bf25270 */
[----:B------:R-:W-:Y:S02]  /*4760*/  USEL UR40, URZ, 0x1, UP1 ;  /* 0x000000013f287887 */ /* 0x000fe40008800000 */
[----:B------:R-:W-:Y:S02]  /*4770*/  USEL UR7, UR7, URZ, UP1 ;  /* 0x0000003f07077287 */ /* 0x000fe40008800000 */
[----:B------:R-:W-:Y:S01]  /*4780*/  ULOP3.LUT UR40, UR46, UR40, URZ, 0x3c, !UPT ;  /* 0x000000282e287292 */ /* 0x000fe2000f8e3c3f */
[----:B------:R-:W-:Y:S11]  /*4790*/  @!P0 BRA `(.L_x_891) ;  /* 0x0000000000048947 */ /* 0x000ff60003800000 */
[----:B------:R-:W-:Y:S01]  /*47a0*/  BPT.TRAP 0x1 ;  /* 0x000000040000795c */ /* 0x000fe20000300000 */
.L_x_891:
[----:B------:R-:W-:Y:S01]  /*47b0*/  ULEA UR38, UR7, UR37, 0x3 ;  /* 0x0000002507267291 */ /* 0x000fe2000f8e183f */
[----:B------:R-:W-:-:S05]  /*47c0*/  IMAD.U32 R0, RZ, RZ, UR40 ;  /* 0x00000028ff007e24 */ /* 0x000fca000f8e00ff */
[----:B------:R-:W-:-:S04]  /*47d0*/  SHF.L.U32 R0, R0, 0x1f, RZ ;  /* 0x0000001f00007819 */ /* 0x000fc800000006ff */
[----:B------:R1:W2:Y:S01]  /*47e0*/  SYNCS.PHASECHK.TRANS64.TRYWAIT P1, [UR38+0x30830], R0 ;  /* 0x03083000ff0075a7 */ /* 0x0002a20008020166 */
[----:B------:R-:W-:Y:S05]  /*47f0*/  @!P0 BRA `(.L_x_892) ;  /* 0x0000000000048947 */ /* 0x000fea0003800000 */
[----:B------:R-:W-:Y:S01]  /*4800*/  BPT.TRAP 0x1 ;  /* 0x000000040000795c */ /* 0x000fe20000300000 */
.L_x_892:
[----:B--2---:R-:W-:Y:S05]  /*4810*/  @P1 BRA `(.L_x_893) ;  /* 0x0000000000081947 */ /* 0x004fea0003800000 */
[----:B------:R-:W2:Y:S02]  /*4820*/  SYNCS.PHASECHK.TRANS64.TRYWAIT P1, [UR38+0x30830], R0 ;  /* 0x03083000ff0075a7 */ /* 0x000ea40008020166 */
[----:B--2---:R-:W-:Y:S05]  /*4830*/  @!P1 BRA `(.L_x_894) ;  /* 0x000000d800e09947 */ /* 0x004fea0003800000 */
.L_x_893:
[----:B------:R-:W-:Y:S01]  /*4840*/  R2UR UR56, R10 ;  /* 0x000000000a3872ca */ /* 0x000fe200000e0000 */
[----:B------:R-:W-:Y:S01]  /*4850*/  UIMAD UR6, UR7, 0x900, UR39 ;  /* 0x00000900070678a4 */ /* 0x000fe2000f8e0227 */
[----:B------:R-:W-:Y:S01]  /*4860*/  R2UR UR57, R11 ;  /* 0x000000000b3972ca */ /* 0x000fe200000e0000 */
[----:B------:R-:W-:Y:S01]  /*4870*/  WARPGROUP.ARRIVE ;  /* 0x00000000000079c5 */ /* 0x000fe20000000000 */
[----:B------:R-:W-:Y:S01]  /*4880*/  UMOV UR59, 0x40000040 ;  /* 0x40000040003b7882 */ /* 0x000fe20000000000 */
[----:B------:R-:W-:Y:S01]  /*4890*/  UIADD3 UR10, UR6, 0x4, URZ ;  /* 0x00000004060a7890 */ /* 0x000fe2000fffe03f */
[-C--:B------:R-:W-:Y:S01]  /*48a0*/  FMUL.FTZ R24, R24, R2.reuse ;  /* 0x0000000218187220 */ /* 0x080fe20000410000 */
[----:B------:R-:W-:Y:S01]  /*48b0*/  UMOV UR11, 0x40000040 ;  /* 0x40000040000b7882 */ /* 0x000fe20000000000 */
[----:B------:R-:W-:Y:S01]  /*48c0*/  UMOV UR58, UR6 ;  /* 0x00000006003a7c82 */ /* 0x000fe20008000000 */
[----:B------:R-:W-:Y:S01]  /*48d0*/  UIADD3 UR14, UR6, 0x6, URZ ;  /* 0x00000006060e7890 */ /* 0x000fe2000fffe03f */
[-C--:B------:R-:W-:Y:S01]  /*48e0*/  FMUL.FTZ R25, R25, R2.reuse ;  /* 0x0000000219197220 */ /* 0x080fe20000410000 */
[----:B------:R-:W-:Y:S01]  /*48f0*/  UMOV UR15, 0x40000040 ;  /* 0x40000040000f7882 */ /* 0x000fe20000000000 */
[----:B------:R-:W-:Y:S01]  /*4900*/  UIADD3 UR18, UR6, 0x300, URZ ;  /* 0x0000030006127890 */ /* 0x000fe2000fffe03f */
[-C--:B------:R-:W-:Y:S01]  /*4910*/  FMUL.FTZ R28, R28, R2.reuse ;  /* 0x000000021c1c7220 */ /* 0x080fe20000410000 */
[----:B------:R-:W-:Y:S01]  /*4920*/  UMOV UR19, 0x40000040 ;  /* 0x4000004000137882 */ /* 0x000fe20000000000 */
[----:B------:R-:W-:Y:S01]  /*4930*/  HGMMA.64x96x16.F32.BF16 R120, gdesc[UR56], RZ, !UPT, gsb0 ;  /* 0x01600000387879f0 */ /* 0x000fe2000c0018ff */
[----:B------:R-:W-:Y:S01]  /*4940*/  UIADD3 UR58, UR6, 0x2, URZ ;  /* 0x00000002063a7890 */ /* 0x000fe2000fffe03f */
[-C--:B------:R-:W-:Y:S01]  /*4950*/  FMUL.FTZ R29, R29, R2.reuse ;  /* 0x000000021d1d7220 */ /* 0x080fe20000410000 */
[----:B------:R-:W-:Y:S01]  /*4960*/  UMOV UR56, UR4 ;  /* 0x0000000400387c82 */ /* 0x000fe20008000000 */
[----:B------:R-:W-:Y:S01]  /*4970*/  UMOV UR57, UR5 ;  /* 0x0000000500397c82 */ /* 0x000fe20008000000 */
[----:B------:R-:W-:Y:S01]  /*4980*/  UMOV UR59, 0x40000040 ;  /* 0x40000040003b7882 */ /* 0x000fe20000000000 */
[----:B------:R-:W-:Y:S01]  /*4990*/  UIADD3 UR22, UR6, 0x302, URZ ;  /* 0x0000030206167890 */ /* 0x000fe2000fffe03f */
[-C--:B------:R-:W-:Y:S01]  /*49a0*/  FMUL.FTZ R32, R32, R2.reuse ;  /* 0x0000000220207220 */ /* 0x080fe20000410000 */
        /* <DEDUP_REMOVED lines=101> */
[----:B------:R-:W-:Y:S01]  /*5000*/  HGMMA.64x96x16.F32.BF16 R120, gdesc[UR56], R120, gsb0 ;  /* 0x01600000387879f0 */ /* 0x000fe20008001878 */
[----:B------:R-:W-:Y:S01]  /*5010*/  R2UR UR56, R8 ;  /* 0x00000000083872ca */ /* 0x000fe200000e0000 */
[----:B------:R-:W-:Y:S01]  /*5020*/  UIADD3 UR58, UR6, 0x606, URZ ;  /* 0x00000606063a7890 */ /* 0x000fe2000fffe03f */
[----:B------:R-:W-:Y:S01]  /*5030*/  R2UR UR57, R9 ;  /* 0x00000000093972ca */ /* 0x000fe200000e0000 */
[----:B------:R-:W-:Y:S01]  /*5040*/  UMOV UR59, 0x40000040 ;  /* 0x40000040003b7882 */ /* 0x000fe20000000000 */
[-C--:B------:R-:W-:Y:S01]  /*5050*/  FMUL.FTZ R115, R115, R3.reuse ;  /* 0x0000000373737220 */ /* 0x080fe20000410000 */
[-C--:B------:R-:W-:Y:S01]  /*5060*/  FMUL.FTZ R118, R118, R3.reuse ;  /* 0x0000000376767220 */ /* 0x080fe20000410000 */
[----:B------:R-:W-:Y:S01]  /*5070*/  FMUL.FTZ R119, R119, R3 ;  /* 0x0000000377777220 */ /* 0x000fe20000410000 */
[----:B------:R-:W-:-:S02]  /*5080*/  WARPGROUP.DEPBAR.LE gsb0, 0x0 ;  /* 0x00008000000079c5 */ /* 0x000fc40000010000 */
        /* <DEDUP_REMOVED lines=30> */
[----:B------:R-:W-:Y:S05]  /*5270*/  @!P0 BRA `(.L_x_895) ;  /* 0x0000000000048947 */ /* 0x000fea0003800000 */
[----:B------:R-:W-:Y:S01]  /*5280*/  BPT.TRAP 0x1 ;  /* 0x000000040000795c */ /* 0x000fe20000300000 */
.L_x_895:
[----:B------:R-:W-:Y:S01]  /*5290*/  ULEA UR6, UR36, UR37, 0x3 ;  /* 0x0000002524067291 */ /* 0x000fe2000f8e183f */
[----:B-12---:R-:W-:-:S05]  /*52a0*/  IMAD.U32 R0, RZ, RZ, UR46 ;  /* 0x0000002eff007e24 */ /* 0x006fca000f8e00ff */
[----:B------:R-:W-:-:S04]  /*52b0*/  SHF.L.U32 R0, R0, 0x1f, RZ ;  /* 0x0000001f00007819 */ /* 0x000fc800000006ff */
[----:B------:R1:W2:Y:S01]  /*52c0*/  SYNCS.PHASECHK.TRANS64.TRYWAIT P1, [UR6+0x30850], R0 ;  /* 0x03085000ff0075a7 */ /* 0x0002a20008020146 */
[----:B------:R-:W-:Y:S05]  /*52d0*/  @!P0 BRA `(.L_x_896) ;  /* 0x0000000000048947 */ /* 0x000fea0003800000 */
[----:B------:R-:W-:Y:S01]  /*52e0*/  BPT.TRAP 0x1 ;  /* 0x000000040000795c */ /* 0x000fe20000300000 */
.L_x_896:
[----:B--2---:R-:W-:Y:S05]  /*52f0*/  @P1 BRA `(.L_x_897) ;  /* 0x0000000000081947 */ /* 0x004fea0003800000 */
[----:B------:R-:W2:Y:S02]  /*5300*/  SYNCS.PHASECHK.TRANS64.TRYWAIT P1, [UR6+0x30850], R0 ;  /* 0x03085000ff0075a7 */ /* 0x000ea40008020146 */
[----:B--2---:R-:W-:Y:S05]  /*5310*/  @!P1 BRA `(.L_x_898) ;  /* 0x000000d000409947 */ /* 0x004fea0003800000 */
.L_x_897:
[----:B------:R-:W-:Y:S01]  /*5320*/  UIADD3 UR10, UR37, 0x400, URZ ;  /* 0x00000400250a7890 */ /* 0x000fe2000fffe03f */
[----:B------:R-:W-:Y:S01]  /*5330*/  WARPGROUP.ARRIVE ;  /* 0x00000000000079c5 */ /* 0x000fe20000000000 */
[----:B------:R-:W-:-:S05]  /*5340*/  UMOV UR11, 0x40000040 ;  /* 0x40000040000b7882 */ /* 0x000fca0000000000 */
[----:B------:R-:W3:Y:S01]  /*5350*/  S2R R210, SR_TID.X ;  /* 0x0000000000d27919 */ /* 0x000ee20000002100 */
[----:B------:R-:W-:Y:S01]  /*5360*/  USHF.R.U32.HI UR10, URZ, 0x4, UR10 ;  /* 0x000000043f0a7899 */ /* 0x000fe2000801160a */
[----:B-12---:R-:W-:Y:S01]  /*5370*/  IMAD.U32 R0, RZ, RZ, UR38 ;  /* 0x00000026ff007e24 */ /* 0x006fe2000f8e00ff */
[----:B------:R-:W-:Y:S01]  /*5380*/  ULDC UR18, c[0x0][0x2e0] ;  /* 0x0000b80000127ab9 */ /* 0x000fe20000000800 */
[----:B------:R-:W-:Y:S01]  /*5390*/  IMAD R2, R15, -0x60, RZ ;  /* 0xffffffa00f027824 */ /* 0x000fe200078e02ff */
[----:B------:R-:W-:Y:S01]  /*53a0*/  ULOP3.LUT UR10, UR10, 0x3fff, URZ, 0xc0, !UPT ;  /* 0x00003fff0a0a7892 */ /* 0x000fe2000f8ec03f */
[----:B------:R-:W-:Y:S02]  /*53b0*/  ULDC UR15, c[0x0][0x9dc] ;  /* 0x00027700000f7ab9 */ /* 0x000fe40000000800 */
[----:B------:R-:W-:Y:S01]  /*53c0*/  IMAD R3, R17, UR18, R2 ;  /* 0x0000001211037c24 */ /* 0x000fe2000f8e0202 */
[----:B------:R-:W-:-:S04]  /*53d0*/  ULOP3.LUT UR10, UR10, 0x3000000, URZ, 0xfc, !UPT ;  /* 0x030000000a0a7892 */ /* 0x000fc8000f8efc3f */
[----:B------:R-:W-:-:S07]  /*53e0*/  UIMAD UR14, UR36, 0x900, UR10 ;  /* 0x00000900240e78a4 */ /* 0x000fce000f8e020a */
[----:B------:R-:W-:Y:S02]  /*53f0*/  UMOV UR10, UR14 ;  /* 0x0000000e000a7c82 */ /* 0x000fe40008000000 */
[----:B------:R-:W-:Y:S01]  /*5400*/  HGMMA.64x192x16.F32.BF16 R24, R188, gdesc[UR8].tnspB, R24, gsb0 ;  /* 0x42e00008bc187df0 */ /* 0x000fe20008001818 */
[----:B------:R-:W-:Y:S01]  /*5410*/  UIADD3 UR10, UR14, 0x80, URZ ;  /* 0x000000800e0a7890 */ /* 0x000fe2000fffe03f */
[----:B------:R-:W-:Y:S01]  /*5420*/  UMOV UR11, 0x40000040 ;  /* 0x40000040000b7882 */ /* 0x000fe20000000000 */
[----:B---3--:R-:W-:-:S13]  /*5430*/  LOP3.LUT P1, RZ, R210, 0x7f, RZ, 0xc0, !PT ;  /* 0x0000007fd2ff7812 */ /* 0x008fda000782c0ff */
[----:B------:R-:W-:-:S05]  /*5440*/  @!P1 VIADD R0, R0, 0x30840 ;  /* 0x0003084000009836 */ /* 0x000fca0000000000 */
[----:B------:R-:W-:Y:S01]  /*5450*/  @!P1 PRMT R0, RZ, 0x654, R0 ;  /* 0x00000654ff009816 */ /* 0x000fe20000000000 */
        /* <DEDUP_REMOVED lines=23> */
[----:B------:R-:W-:Y:S01]  /*55d0*/  UMOV UR10, UR15 ;  /* 0x0000000f000a7c82 */ /* 0x000fe20008000000 */
[----:B------:R-:W-:Y:S01]  /*55e0*/  ULDC UR15, c[0x0][0x9e0] ;  /* 0x00027800000f7ab9 */ /* 0x000fe20000000800 */
[----:B------:R-:W-:Y:S01]  /*55f0*/  ULOP3.LUT UR11, URZ, UR10, URZ, 0x33, !UPT ;  /* 0x0000000a3f0b7292 */ /* 0x000fe2000f8e333f */
[----:B------:R-:W-:Y:S02]  /*5600*/  WARPGROUP.DEPBAR.LE gsb0, 0x0 ;  /* 0x00008000000079c5 */ /* 0x000fe40000010000 */
[----:B------:R-:W1:Y:S01]  /*5610*/  LDC R168, c[0x0][0x288] ;  /* 0x0000a200ffa87b82 */ /* 0x000e620000000800 */
[----:B------:R2:W-:Y:S01]  /*5620*/  @!P1 SYNCS.ARRIVE.TRANS64.RED.A1T0 RZ, [R0+URZ], RZ ;  /* 0x000000ff00ff99a7 */ /* 0x0005e2000810043f */
[----:B------:R-:W-:Y:S01]  /*5630*/  PLOP3.LUT P1, PT, PT, PT, UP0, 0x40, 0x0 ;  /* 0x000000000000781c */ /* 0x000fe20003f2e808 */
[----:B--2---:R-:W-:Y:S01]  /*5640*/  IMAD R0, R16, -0x2, R2 ;  /* 0xfffffffe10007824 */ /* 0x004fe200078e0202 */
[----:B-1----:R-:W-:-:S05]  /*5650*/  IADD3 R3, R3, 0x1, -R168 ;  /* 0x0000000103037810 */ /* 0x002fca0007ffe8a8 */
[----:B------:R-:W-:-:S04]  /*5660*/  IMAD R3, R16, -0x2, R3 ;  /* 0xfffffffe10037824 */ /* 0x000fc800078e0203 */
[C---:B------:R-:W-:Y:S02]  /*5670*/  VIADD R168, R3.reuse, UR15 ;  /* 0x0000000f03a87c36 */ /* 0x040fe40008000000 */
[----:B------:R-:W-:Y:S02]  /*5680*/  VIADD R21, R3, UR11 ;  /* 0x0000000b03157c36 */ /* 0x000fe40008000000 */
[C---:B------:R-:W-:Y:S02]  /*5690*/  IMAD.IADD R172, R7.reuse, 0x1, R168 ;  /* 0x0000000107ac7824 */ /* 0x040fe400078e02a8 */
[----:B------:R-:W-:Y:S01]  /*56a0*/  IMAD.IADD R170, R7, 0x1, R21 ;  /* 0x0000000107aa7824 */ /* 0x000fe200078e0215 */
[----:B------:R-:W-:Y:S06]  /*56b0*/  @P1 BRA `(.L_x_899) ;  /* 0x0000000000581947 */ /* 0x000fec0003800000 */
[----:B------:R-:W-:Y:S01]  /*56c0*/  ISETP.GT.AND P1, PT, R20, -0x1, PT ;  /* 0xffffffff1400780c */ /* 0x000fe20003f24270 */
[----:B------:R-:W-:-:S12]  /*56d0*/  BSSY B0, `(.L_x_900) ;  /* 0x0000011000007945 */ /* 0x000fd80003800000 */
[----:B------:R-:W-:Y:S05]  /*56e0*/  @P1 BRA `(.L_x_901) ;  /* 0x0000000000201947 */ /* 0x000fea0003800000 */
[----:B------:R-:W-:Y:S01]  /*56f0*/  IMAD.U32 R169, RZ, RZ, UR45 ;  /* 0x0000002dffa97e24 */ /* 0x000fe2000f8e00ff */
[----:B------:R-:W-:-:S04]  /*5700*/  LOP3.LUT R3, RZ, R20, RZ, 0x33, !PT ;  /* 0x00000014ff037212 */ /* 0x000fc800078e33ff */
[----:B------:R-:W-:-:S13]  /*5710*/  ISETP.NE.AND P1, PT, R169, 0x1, PT ;  /* 0x00000001a900780c */ /* 0x000fda0003f25270 */
[----:B------:R-:W1:Y:S02]  /*5720*/  @P1 LDC.64 R174, c[0x0][0x9e8] ;  /* 0x00027a00ffae1b82 */ /* 0x000e640000000a00 */
[----:B-1----:R-:W-:-:S05]  /*5730*/  @P1 IMAD.HI.U32 R174, R3, R174, RZ ;  /* 0x000000ae03ae1227 */ /* 0x002fca00078e00ff */
[----:B------:R-:W-:-:S04]  /*5740*/  @P1 SHF.R.U32.HI R3, RZ, R175, R174 ;  /* 0x000000afff031219 */ /* 0x000fc800000116ae */
[----:B------:R-:W-:Y:S01]  /*5750*/  LOP3.LUT R3, RZ, R3, RZ, 0x33, !PT ;  /* 0x00000003ff037212 */ /* 0x000fe200078e33ff */
[----:B------:R-:W-:Y:S06]  /*5760*/  BRA `(.L_x_902) ;  /* 0x00000000001c7947 */ /* 0x000fec0003800000 */
.L_x_901:
[----:B------:R-:W-:-:S05]  /*5770*/  IMAD.U32 R169, RZ, RZ, UR45 ;  /* 0x0000002dffa97e24 */ /* 0x000fca000f8e00ff */
[----:B------:R-:W-:-:S13]  /*5780*/  ISETP.NE.AND P1, PT, R169, 0x1, PT ;  /* 0x00000001a900780c */ /* 0x000fda0003f25270 */
[----:B------:R-:W1:Y:S01]  /*5790*/  @P1 LDC.64 R174, c[0x0][0x9e8] ;  /* 0x00027a00ffae1b82 */ /* 0x000e620000000a00 */
[----:B------:R-:W-:-:S04]  /*57a0*/  @P1 IMAD.IADD R3, R7, 0x1, R14 ;  /* 0x0000000107031824 */ /* 0x000fc800078e020e */
[----:B-1----:R-:W-:-:S04]  /*57b0*/  @P1 IMAD.HI.U32 R174, R3, R174, RZ ;  /* 0x000000ae03ae1227 */ /* 0x002fc800078e00ff */
[----:B------:R-:W-:Y:S01]  /*57c0*/  IMAD.MOV.U32 R3, RZ, RZ, R20 ;  /* 0x000000ffff037224 */ /* 0x000fe200078e0014 */
[----:B------:R-:W-:-:S07]  /*57d0*/  @P1 SHF.R.U32.HI R3, RZ, R175, R174 ;  /* 0x000000afff031219 */ /* 0x000fce00000116ae */
.L_x_902:
[----:B------:R-:W-:Y:S05]  /*57e0*/  BSYNC B0 ;  /* 0x0000000000007941 */ /* 0x000fea0003800000 */
.L_x_900:
[----:B------:R-:W-:-:S05]  /*57f0*/  IMAD R3, R3, R169, R0 ;  /* 0x000000a903037224 */ /* 0x000fca00078e0200 */
[----:B------:R-:W-:Y:S02]  /*5800*/  VIADDMNMX R172, R3, R169, R172, PT ;  /* 0x000000a903ac7246 */ /* 0x000fe400038001ac */
[----:B------:R-:W-:-:S07]  /*5810*/  VIMNMX R170, R170, R3, !PT ;  /* 0x00000003aaaa7248 */ /* 0x000fce0007fe0100 */
.L_x_899:
[C---:B------:R-:W-:Y:S02]  /*5820*/  ISETP.GE.AND P1, PT, R2.reuse, 0x2, PT ;  /* 0x000000020200780c */ /* 0x040fe40003f26270 */
        /* <DEDUP_REMOVED lines=90> */
[----:B------:R-:W-:Y:S02]  /*5dd0*/  P2R R176, PR, RZ, 0x20 ;  /* 0x00000020ffb07803 */ /* 0x000fe40000000000 */
[----:B------:R-:W-:Y:S02]  /*5de0*/  FSEL R157, R157, -INF , !P3 ;  /* 0xff8000009d9d7808 */ /* 0x000fe40005800000 */
[----:B------:R-:W-:-:S04]  /*5df0*/  ISETP.GE.AND P3, PT, R2, 0x51, PT ;  /* 0x000000510200780c */ /* 0x000fc80003f66270 */
[----:B------:R-:W-:-:S04]  /*5e00*/  ISETP.GT.AND P4, PT, R170, 0x50, !P3 ;  /* 0x00000050aa00780c */ /* 0x000fc80005f84270 */
[----:B------:R-:W-:-:S04]  /*5e10*/  ISETP.LT.OR P4, PT, R172, 0x51, P4 ;  /* 0x00000051ac00780c */ /* 0x000fc80002781670 */
        /* <DEDUP_REMOVED lines=10> */
[----:B------:R-:W-:Y:S02]  /*5ec0*/  P2R R156, PR, RZ, 0x40 ;  /* 0x00000040ff9c7803 */ /* 0x000fe40000000000 */
[----:B------:R-:W-:-:S04]  /*5ed0*/  ISETP.GT.AND P6, PT, R170, RZ, !P6 ;  /* 0x000000ffaa00720c */ /* 0x000fc800077c4270 */
[----:B------:R-:W-:-:S04]  /*5ee0*/  ISETP.LT.OR P6, PT, R172, 0x1, P6 ;  /* 0x00000001ac00780c */ /* 0x000fc800037c1670 */
[----:B------:R-:W-:Y:S01]  /*5ef0*/  FSEL R124, R120, -INF , !P6 ;  /* 0xff800000787c7808 */ /* 0x000fe20007000000 */
[----:B------:R-:W-:Y:S01]  /*5f00*/  IMAD.IADD R120, R6, 0x1, R21 ;  /* 0x0000000106787824 */ /* 0x000fe200078e0215 */
[----:B------:R-:W-:Y:S01]  /*5f10*/  ISETP.GE.AND P6, PT, R2, 0x5a, PT ;  /* 0x0000005a0200780c */ /* 0x000fe20003fc6270 */
[----:B------:R-:W-:-:S03]  /*5f20*/  IMAD.IADD R2, R6, 0x1, R168 ;  /* 0x0000000106027824 */ /* 0x000fc600078e02a8 */
[----:B------:R-:W-:Y:S02]  /*5f30*/  P2R R128, PR, RZ, 0x40 ;  /* 0x00000040ff807803 */ /* 0x000fe40000000000 */
[----:B------:R-:W-:-:S04]  /*5f40*/  ISETP.GT.AND P6, PT, R170, 0x59, !P6 ;  /* 0x00000059aa00780c */ /* 0x000fc800077c4270 */
[----:B------:R-:W-:-:S04]  /*5f50*/  ISETP.LT.OR P6, PT, R172, 0x5a, P6 ;  /* 0x0000005aac00780c */ /* 0x000fc800037c1670 */
[----:B------:R-:W-:Y:S02]  /*5f60*/  FSEL R165, R165, -INF , !P6 ;  /* 0xff800000a5a57808 */ /* 0x000fe40007000000 */
[----:B------:R-:W-:-:S13]  /*5f70*/  PLOP3.LUT P6, PT, PT, PT, UP0, 0x40, 0x0 ;  /* 0x000000000000781c */ /* 0x000fda0003fce808 */
[----:B------:R-:W-:Y:S05]  /*5f80*/  @P6 BRA `(.L_x_903) ;  /* 0x0000000000546947 */ /* 0x000fea0003800000 */
[----:B------:R-:W-:Y:S01]  /*5f90*/  IMAD.IADD R21, R6, 0x1, R14 ;  /* 0x0000000106157824 */ /* 0x000fe200078e020e */
[----:B------:R-:W-:Y:S04]  /*5fa0*/  BSSY B0, `(.L_x_904) ;  /* 0x0000010000007945 */ /* 0x000fe80003800000 */
[----:B------:R-:W-:-:S13]  /*5fb0*/  ISETP.GT.AND P6, PT, R21, -0x1, PT ;  /* 0xffffffff1500780c */ /* 0x000fda0003fc4270 */
        /* <DEDUP_REMOVED lines=9> */
.L_x_905:
[----:B------:R-:W-:-:S05]  /*6050*/  IMAD.U32 R132, RZ, RZ, UR45 ;  /* 0x0000002dff847e24 */ /* 0x000fca000f8e00ff */
[----:B------:R-:W-:-:S13]  /*6060*/  ISETP.NE.AND P6, PT, R132, 0x1, PT ;  /* 0x000000018400780c */ /* 0x000fda0003fc5270 */
[----:B------:R-:W1:Y:S02]  /*6070*/  @P6 LDC.64 R188, c[0x0][0x9e8] ;  /* 0x00027a00ffbc6b82 */ /* 0x000e640000000a00 */
[----:B-1----:R-:W-:-:S05]  /*6080*/  @P6 IMAD.HI.U32 R188, R21, R188, RZ ;  /* 0x000000bc15bc6227 */ /* 0x002fca00078e00ff */
[----:B------:R-:W-:-:S07]  /*6090*/  @P6 SHF.R.U32.HI R21, RZ, R189, R188 ;  /* 0x000000bdff156219 */ /* 0x000fce00000116bc */
.L_x_906:
[----:B------:R-:W-:Y:S05]  /*60a0*/  BSYNC B0 ;  /* 0x0000000000007941 */ /* 0x000fea0003800000 */
.L_x_904:
[----:B------:R-:W-:-:S05]  /*60b0*/  IMAD R21, R21, R132, R0 ;  /* 0x0000008415157224 */ /* 0x000fca00078e0200 */
[----:B------:R-:W-:Y:S02]  /*60c0*/  VIADDMNMX R2, R21, R132, R2, PT ;  /* 0x0000008415027246 */ /* 0x000fe40003800102 */
[----:B------:R-:W-:-:S07]  /*60d0*/  VIMNMX R120, R120, R21, !PT ;  /* 0x0000001578787248 */ /* 0x000fce0007fe0100 */
.L_x_903:
[C---:B------:R-:W-:Y:S01]  /*60e0*/  ISETP.GT.AND P1, PT, R120.reuse, 0x1, !P1 ;  /* 0x000000017800780c */ /* 0x040fe20004f24270 */
[----:B------:R-:W-:Y:S01]  /*60f0*/  UMOV UR46, UR40 ;  /* 0x00000028002e7c82 */ /* 0x000fe20008000000 */
[----:B------:R-:W-:Y:S01]  /*6100*/  ISETP.GT.AND P2, PT, R120, 0x8, !P2 ;  /* 0x000000087800780c */ /* 0x000fe20005744270 */
[----:B------:R-:W-:Y:S01]  /*6110*/  UMOV UR36, UR7 ;  /* 0x0000000700247c82 */ /* 0x000fe20008000000 */
[C---:B------:R-:W-:Y:S02]  /*6120*/  ISETP.LT.OR P1, PT, R2.reuse, 0x2, P1 ;  /* 0x000000020200780c */ /* 0x040fe40000f21670 */
[----:B------:R-:W-:Y:S02]  /*6130*/  ISETP.LT.OR P2, PT, R2, 0x9, P2 ;  /* 0x000000090200780c */ /* 0x000fe40001741670 */
[----:B------:R-:W-:Y:S02]  /*6140*/  FSEL R217, R123, -INF , !P1 ;  /* 0xff8000007bd97808 */ /* 0x000fe40004800000 */
[----:B------:R-:W-:-:S02]  /*6150*/  ISETP.NE.AND P1, PT, R174, RZ, PT ;  /* 0x000000ffae00720c */ /* 0x000fc40003f25270 */
[----:B------:R-:W-:Y:S02]  /*6160*/  FSEL R189, R126, -INF , !P2 ;  /* 0xff8000007ebd7808 */ /* 0x000fe40005000000 */
[----:B------:R-:W-:Y:S02]  /*6170*/  ISETP.GT.AND P1, PT, R120, 0x9, !P1 ;  /* 0x000000097800780c */ /* 0x000fe40004f24270 */
[----:B------:R-:W-:Y:S02]  /*6180*/  ISETP.NE.AND P2, PT, R191, RZ, PT ;  /* 0x000000ffbf00720c */ /* 0x000fe40003f45270 */
[----:B------:R-:W-:Y:S02]  /*6190*/  ISETP.LT.OR P1, PT, R2, 0xa, P1 ;  /* 0x0000000a0200780c */ /* 0x000fe40000f21670 */
[----:B------:R-:W-:Y:S02]  /*61a0*/  ISETP.NE.AND P6, PT, R205, RZ, PT ;  /* 0x000000ffcd00720c */ /* 0x000fe40003fc5270 */
[----:B------:R-:W-:-:S02]  /*61b0*/  FSEL R215, R127, -INF , !P1 ;  /* 0xff8000007fd77808 */ /* 0x000fc40004800000 */
        /* <DEDUP_REMOVED lines=21> */
[----:B------:R-:W-:Y:S02]  /*6310*/  ISETP.GT.AND P1, PT, R120, 0x19, !P2 ;  /* 0x000000197800780c */ /* 0x000fe40005724270 */
[----:B------:R-:W-:Y:S02]  /*6320*/  FMNMX.FTZ R0, R171, R0, !PT ;  /* 0x00000000ab007209 */ /* 0x000fe40007810000 */
[----:B------:R-:W-:-:S02]  /*6330*/  ISETP.LT.OR P1, PT, R2, 0x1a, P1 ;  /* 0x0000001a0200780c */ /* 0x000fc40000f21670 */
[----:B------:R-:W-:Y:S02]  /*6340*/  FMNMX.FTZ R0, R169, R0, !PT ;  /* 0x00000000a9007209 */ /* 0x000fe40007810000 */
[----:B------:R-:W-:Y:S02]  /*6350*/  FSEL R211, R135, -INF , !P1 ;  /* 0xff80000087d37808 */ /* 0x000fe40004800000 */
[----:B------:R-:W-:Y:S02]  /*6360*/  ISETP.GT.AND P1, PT, R120, 0x20, !P6 ;  /* 0x000000207800780c */ /* 0x000fe40007724270 */
[----:B------:R-:W-:Y:S02]  /*6370*/  FMNMX.FTZ R0, R141, R0, !PT ;  /* 0x000000008d007209 */ /* 0x000fe40007810000 */
[----:B------:R-:W-:Y:S02]  /*6380*/  ISETP.LT.OR P1, PT, R2, 0x21, P1 ;  /* 0x000000210200780c */ /* 0x000fe40000f21670 */
[----:B------:R-:W-:-:S02]  /*6390*/  FMNMX.FTZ R0, R3, R0, !PT ;  /* 0x0000000003007209 */ /* 0x000fc40007810000 */
[----:B------:R-:W-:Y:S01]  /*63a0*/  FSEL R205, R138, -INF , !P1 ;  /* 0xff8000008acd7808 */ /* 0x000fe20004800000 */
[----:B------:R-:W-:Y:S01]  /*63b0*/  IMAD.U32 R138, RZ, RZ, UR6 ;  /* 0x00000006ff8a7e24 */ /* 0x000fe2000f8e00ff */
        /* <DEDUP_REMOVED lines=22> */
[----:B------:R-:W-:-:S02]  /*6520*/  ISETP.NE.AND P2, PT, R206, RZ, PT ;  /* 0x000000ffce00720c */ /* 0x000fc40003f45270 */
[----:B------:R-:W-:Y:S02]  /*6530*/  ISETP.GT.AND P1, PT, R120, 0x30, !P1 ;  /* 0x000000307800780c */ /* 0x000fe40004f24270 */
[----:B------:R-:W-:Y:S02]  /*6540*/  FMNMX.FTZ R0, R137, R0, !PT ;  /* 0x0000000089007209 */ /* 0x000fe40007810000 */
[----:B------:R-:W-:Y:S02]  /*6550*/  ISETP.LT.OR P1, PT, R2, 0x31, P1 ;  /* 0x000000310200780c */ /* 0x000fe40000f21670 */
[----:B------:R-:W-:Y:S02]  /*6560*/  FMNMX.FTZ R126, R165, R0, !PT ;  /* 0x00000000a57e7209 */ /* 0x000fe40007810000 */
[----:B------:R-:W-:Y:S01]  /*6570*/  FSEL R135, R146, -INF , !P1 ;  /* 0xff80000092877808 */ /* 0x000fe20004800000 */
[----:B------:R-:W1:Y:S01]  /*6580*/  LDC R0, c[0x0][0x988] ;  /* 0x00026200ff007b82 */ /* 0x000e620000000800 */
[----:B------:R-:W-:Y:S01]  /*6590*/  ISETP.NE.AND P1, PT, R144, RZ, PT ;  /* 0x000000ff9000720c */ /* 0x000fe20003f25270 */
[----:B------:R-:W2:Y:S01]  /*65a0*/  SHFL.BFLY PT, R21, R126, 0x2, 0x1f ;  /* 0x0c401f007e157f89 */ /* 0x000ea200000e0000 */
[----:B------:R-:W-:-:S02]  /*65b0*/  ISETP.NE.AND P6, PT, R208, RZ, PT ;  /* 0x000000ffd000720c */ /* 0x000fc40003fc5270 */
[C---:B------:R-:W-:Y:S02]  /*65c0*/  ISETP.GT.AND P1, PT, R120.reuse, 0x31, !P1 ;  /* 0x000000317800780c */ /* 0x040fe40004f24270 */
[----:B------:R-:W-:Y:S02]  /*65d0*/  ISETP.GT.AND P3, PT, R120, 0x50, !P3 ;  /* 0x000000507800780c */ /* 0x000fe40005f64270 */
[----:B------:R-:W-:Y:S02]  /*65e0*/  ISETP.LT.OR P1, PT, R2, 0x32, P1 ;  /* 0x000000320200780c */ /* 0x000fe40000f21670 */
[----:B------:R-:W-:Y:S02]  /*65f0*/  ISETP.GT.AND P4, PT, R120, 0x51, !P4 ;  /* 0x000000517800780c */ /* 0x000fe40006784270 */
[----:B------:R-:W-:Y:S02]  /*6600*/  FSEL R147, R147, -INF , !P1 ;  /* 0xff80000093937808 */ /* 0x000fe40004800000 */
[----:B------:R-:W-:-:S02]  /*6610*/  ISETP.NE.AND P1, PT, R186, RZ, PT ;  /* 0x000000ffba00720c */ /* 0x000fc40003f25270 */
[----:B------:R-:W-:Y:S02]  /*6620*/  ISETP.LT.OR P3, PT, R2, 0x51, P3 ;  /* 0x000000510200780c */ /* 0x000fe40001f61670 */
[C---:B------:R-:W-:Y:S02]  /*6630*/  ISETP.GT.AND P1, PT, R120.reuse, 0x38, !P1 ;  /* 0x000000387800780c */ /* 0x040fe40004f24270 */
[----:B------:R-:W-:Y:S02]  /*6640*/  ISETP.GT.AND P5, PT, R120, 0x58, !P5 ;  /* 0x000000587800780c */ /* 0x000fe40006fa4270 */
[C---:B------:R-:W-:Y:S02]  /*6650*/  ISETP.LT.OR P1, PT, R2.reuse, 0x39, P1 ;  /* 0x000000390200780c */ /* 0x040fe40000f21670 */
[----:B------:R-:W-:Y:S02]  /*6660*/  ISETP.LT.OR P4, PT, R2, 0x52, P4 ;  /* 0x000000520200780c */ /* 0x000fe40002781670 */
[----:B------:R-:W-:-:S02]  /*6670*/  FSEL R131, R150, -INF , !P1 ;  /* 0xff80000096837808 */ /* 0x000fc40004800000 */
[----:B------:R-:W-:Y:S02]  /*6680*/  ISETP.NE.AND P1, PT, R148, RZ, PT ;  /* 0x000000ff9400720c */ /* 0x000fe40003f25270 */
[----:B--2---:R-:W-:Y:S02]  /*6690*/  FMNMX.FTZ R130, R126, R21, !PT ;  /* 0x000000157e827209 */ /* 0x004fe40007810000 */
[----:B------:R-:W-:Y:S02]  /*66a0*/  ISETP.GT.AND P1, PT, R120, 0x39, !P1 ;  /* 0x000000397800780c */ /* 0x000fe40004f24270 */
[C---:B------:R-:W-:Y:S01]  /*66b0*/  ISETP.LT.OR P5, PT, R2.reuse, 0x59, P5 ;  /* 0x000000590200780c */ /* 0x040fe20002fa1670 */
[----:B------:R-:W2:Y:S01]  /*66c0*/  SHFL.BFLY PT, R21, R130, 0x1, 0x1f ;  /* 0x0c201f0082157f89 */ /* 0x000ea200000e0000 */
[----:B------:R-:W-:-:S04]  /*66d0*/  ISETP.LT.OR P1, PT, R2, 0x3a, P1 ;  /* 0x0000003a0200780c */ /* 0x000fc80000f21670 */
[----:B------:R-:W-:Y:S02]  /*66e0*/  FSEL R151, R151, -INF , !P1 ;  /* 0xff80000097977808 */ /* 0x000fe40004800000 */
[----:B------:R-:W-:-:S04]  /*66f0*/  ISETP.NE.AND P1, PT, R190, RZ, PT ;  /* 0x000000ffbe00720c */ /* 0x000fc80003f25270 */
[----:B------:R-:W-:-:S04]  /*6700*/  ISETP.GT.AND P1, PT, R120, 0x40, !P1 ;  /* 0x000000407800780c */ /* 0x000fc80004f24270 */
[----:B------:R-:W-:-:S04]  /*6710*/  ISETP.LT.OR P1, PT, R2, 0x41, P1 ;  /* 0x000000410200780c */ /* 0x000fc80000f21670 */
[----:B------:R-:W-:Y:S02]  /*6720*/  FSEL R127, R154, -INF , !P1 ;  /* 0xff8000009a7f7808 */ /* 0x000fe40004800000 */
[----:B------:R-:W-:Y:S02]  /*6730*/  ISETP.NE.AND P1, PT, R152, RZ, PT ;  /* 0x000000ff9800720c */ /* 0x000fe40003f25270 */
[----:B--2---:R-:W-:Y:S02]  /*6740*/  FMNMX.FTZ R21, R130, R21, !PT ;  /* 0x0000001582157209 */ /* 0x004fe40007810000 */
[----:B------:R-:W-:-:S04]  /*6750*/  ISETP.GT.AND P1, PT, R120, 0x41, !P1 ;  /* 0x000000417800780c */ /* 0x000fc80004f24270 */
[----:B------:R-:W-:-:S04]  /*6760*/  ISETP.LT.OR P1, PT, R2, 0x42, P1 ;  /* 0x000000420200780c */ /* 0x000fc80000f21670 */
[----:B------:R-:W-:Y:S02]  /*6770*/  FSEL R155, R155, -INF , !P1 ;  /* 0xff8000009b9b7808 */ /* 0x000fe40004800000 */
[----:B------:R-:W-:-:S04]  /*6780*/  ISETP.GT.AND P1, PT, R120, 0x48, !P2 ;  /* 0x000000487800780c */ /* 0x000fc80005724270 */
[----:B------:R-:W-:-:S04]  /*6790*/  ISETP.LT.OR P1, PT, R2, 0x49, P1 ;  /* 0x000000490200780c */ /* 0x000fc80000f21670 */
[----:B------:R-:W-:Y:S02]  /*67a0*/  FSEL R123, R158, -INF , !P1 ;  /* 0xff8000009e7b7808 */ /* 0x000fe40004800000 */
[----:B------:R-:W-:Y:S02]  /*67b0*/  ISETP.GT.AND P1, PT, R120, 0x49, !P6 ;  /* 0x000000497800780c */ /* 0x000fe40007724270 */
[----:B------:R-:W-:Y:S02]  /*67c0*/  ISETP.NE.AND P6, PT, R156, RZ, PT ;  /* 0x000000ff9c00720c */ /* 0x000fe40003fc5270 */
[----:B------:R-:W-:-:S04]  /*67d0*/  ISETP.LT.OR P1, PT, R2, 0x4a, P1 ;  /* 0x0000004a0200780c */ /* 0x000fc80000f21670 */
[----:B------:R-:W-:Y:S02]  /*67e0*/  FSEL R159, R159, -INF , !P1 ;  /* 0xff8000009f9f7808 */ /* 0x000fe40004800000 */
[----:B------:R-:W-:Y:S02]  /*67f0*/  ISETP.GT.AND P1, PT, R120, RZ, !P6 ;  /* 0x000000ff7800720c */ /* 0x000fe40007724270 */
[----:B------:R-:W-:Y:S02]  /*6800*/  ISETP.NE.AND P6, PT, R128, RZ, PT ;  /* 0x000000ff8000720c */ /* 0x000fe40003fc5270 */
[----:B------:R-:W-:Y:S02]  /*6810*/  ISETP.LT.OR P1, PT, R2, 0x1, P1 ;  /* 0x000000010200780c */ /* 0x000fe40000f21670 */
[----:B------:R-:W-:Y:S02]  /*6820*/  ISETP.GT.AND P2, PT, R120, 0x59, !P6 ;  /* 0x000000597800780c */ /* 0x000fe40007744270 */
[----:B------:R-:W-:Y:S01]  /*6830*/  FSEL R221, R122, -INF , !P1 ;  /* 0xff8000007add7808 */ /* 0x000fe20004800000 */
[C---:B-1----:R-:W-:Y:S01]  /*6840*/  FMUL.FTZ R122, R21.reuse, R0 ;  /* 0x00000000157a7220 */ /* 0x042fe20000410000 */
[----:B------:R-:W-:-:S02]  /*6850*/  FSETP.NEU.FTZ.AND P1, PT, R21, -INF , PT ;  /* 0xff8000001500780b */ /* 0x000fc40003f3d000 */
[----:B------:R-:W-:Y:S02]  /*6860*/  FMNMX.FTZ R126, R221, R4, !PT ;  /* 0x00000004dd7e7209 */ /* 0x000fe40007810000 */
[----:B------:R-:W-:Y:S02]  /*6870*/  FSEL R122, R122, RZ, P1 ;  /* 0x000000ff7a7a7208 */ /* 0x000fe40000800000 */
[----:B------:R-:W-:Y:S02]  /*6880*/  FMNMX.FTZ R126, R217, R126, !PT ;  /* 0x0000007ed97e7209 */ /* 0x000fe40007810000 */
[----:B------:R-:W-:Y:S01]  /*6890*/  ISETP.LT.OR P2, PT, R2, 0x5a, P2 ;  /* 0x0000005a0200780c */ /* 0x000fe20001741670 */
[--C-:B------:R-:W-:Y:S01]  /*68a0*/  FFMA.FTZ R180, R173, R0, -R122.reuse ;  /* 0x00000000adb47223 */ /* 0x100fe2000001087a */
[----:B------:R-:W-:Y:S01]  /*68b0*/  FMNMX.FTZ R126, R189, R126, !PT ;  /* 0x0000007ebd7e7209 */ /* 0x000fe20007810000 */
[-CC-:B------:R-:W-:Y:S01]  /*68c0*/  FFMA.FTZ R120, R171, R0.reuse, -R122.reuse ;  /* 0x00000000ab787223 */ /* 0x180fe2000001087a */
[----:B------:R-:W-:Y:S01]  /*68d0*/  FSEL R173, R162, -INF , !P3 ;  /* 0xff800000a2ad7808 */ /* 0x000fe20005800000 */
[--C-:B------:R-:W-:Y:S01]  /*68e0*/  FFMA.FTZ R186, R177, R0, -R122.reuse ;  /* 0x00000000b1ba7223 */ /* 0x100fe2000001087a */
[----:B------:R-:W-:Y:S01]  /*68f0*/  FMNMX.FTZ R126, R215, R126, !PT ;  /* 0x0000007ed77e7209 */ /* 0x000fe20007810000 */
[-CC-:B------:R-:W-:Y:S01]  /*6900*/  FFMA.FTZ R176, R3, R0.reuse, -R122.reuse ;  /* 0x0000000003b07223 */ /* 0x180fe2000001087a */
[----:B------:R-:W-:Y:S01]  /*6910*/  FSEL R171, R163, -INF , !P4 ;  /* 0xff800000a3ab7808 */ /* 0x000fe20006000000 */
[--C-:B------:R-:W-:Y:S01]  /*6920*/  FFMA.FTZ R172, R125, R0, -R122.reuse ;  /* 0x000000007dac7223 */ /* 0x100fe2000001087a */
[----:B------:R-:W-:Y:S01]  /*6930*/  FMNMX.FTZ R126, R207, R126, !PT ;  /* 0x0000007ecf7e7209 */ /* 0x000fe20007810000 */
[----:B------:R1:W-:Y:S01]  /*6940*/  MUFU.EX2 R163, R120 ;  /* 0x0000007800a37308 */ /* 0x0003e20000000800 */
[----:B------:R-:W-:Y:S01]  /*6950*/  FSEL R177, R166, -INF , !P5 ;  /* 0xff800000a6b17808 */ /* 0x000fe20006800000 */
[--C-:B------:R-:W-:Y:S01]  /*6960*/  FFMA.FTZ R219, R124, R0, -R122.reuse ;  /* 0x000000007cdb7223 */ /* 0x100fe2000001087a */
[----:B------:R-:W-:Y:S01]  /*6970*/  FMNMX.FTZ R126, R213, R126, !PT ;  /* 0x0000007ed57e7209 */ /* 0x000fe20007810000 */
[-CC-:B------:R-:W-:Y:S01]  /*6980*/  FFMA.FTZ R188, R187, R0.reuse, -R122.reuse ;  /* 0x00000000bbbc7223 */ /* 0x180fe2000001087a */
[----:B------:R-:W-:Y:S01]  /*6990*/  FSEL R167, R167, -INF , !P2 ;  /* 0xff800000a7a77808 */ /* 0x000fe20005000000 */
[--C-:B------:R-:W-:Y:S01]  /*69a0*/  FFMA.FTZ R190, R185, R0, -R122.reuse ;  /* 0x00000000b9be7223 */ /* 0x100fe2000001087a */
[----:B------:R-:W-:Y:S01]  /*69b0*/  FMNMX.FTZ R126, R191, R126, !PT ;  /* 0x0000007ebf7e7209 */ /* 0x000fe20007810000 */
[----:B------:R-:W-:Y:S01]  /*69c0*/  MUFU.EX2 R219, R219 ;  /* 0x000000db00db7308 */ /* 0x000fe20000000800 */
[----:B-1----:R-:W-:Y:S01]  /*69d0*/  FSEL R120, R21, RZ, P1 ;  /* 0x000000ff15787208 */ /* 0x002fe20000800000 */
[--C-:B------:R-:W-:Y:S01]  /*69e0*/  FFMA.FTZ R183, R183, R0, -R122.reuse ;  /* 0x00000000b7b77223 */ /* 0x100fe2000001087a */
[----:B------:R-:W-:Y:S01]  /*69f0*/  FMNMX.FTZ R126, R211, R126, !PT ;  /* 0x0000007ed37e7209 */ /* 0x000fe20007810000 */
[-CC-:B------:R-:W-:Y:S01]  /*6a00*/  FFMA.FTZ R184, R181, R0.reuse, -R122.reuse ;  /* 0x00000000b5b87223 */ /* 0x180fe2000001087a */
[-CC-:B------:R-:W-:Y:S01]  /*6a10*/  FFMA.FTZ R179, R179, R0.reuse, -R122.reuse ;  /* 0x00000000b3b37223 */ /* 0x180fe2000001087a */
[--C-:B------:R-:W-:Y:S01]  /*6a20*/  FFMA.FTZ R170, R137, R0, -R122.reuse ;  /* 0x0000000089aa7223 */ /* 0x100fe2000001087a */
[----:B------:R-:W-:Y:S01]  /*6a30*/  FMNMX.FTZ R126, R205, R126, !PT ;  /* 0x0000007ecd7e7209 */ /* 0x000fe20007810000 */
[----:B------:R-:W-:Y:S01]  /*6a40*/  MUFU.EX2 R188, R188 ;  /* 0x000000bc00bc7308 */ /* 0x000fe20000000800 */
[-CC-:B------:R-:W-:Y:S01]  /*6a50*/  FFMA.FTZ R178, R121, R0.reuse, -R122.reuse ;  /* 0x0000000079b27223 */ /* 0x180fe2000001087a */
        /* <DEDUP_REMOVED lines=15> */
[----:B------:R-:W-:Y:S01]  /*6b50*/  FFMA.FTZ R133, R161, R0, -R122 ;  /* 0x00000000a1857223 */ /* 0x000fe2000001087a */
[----:B------:R-:W-:-:S02]  /*6b60*/  LOP3.LUT P6, RZ, R210, 0x7f, RZ, 0xc0, !PT ;  /* 0x0000007fd2ff7812 */ /* 0x000fc400078cc0ff */
[----:B------:R-:W-:-:S04]  /*6b70*/  FMNMX.FTZ R126, R147, R126, !PT ;  /* 0x0000007e937e7209 */ /* 0x000fc80007810000 */
[----:B------:R-:W-:Y:S01]  /*6b80*/  FMNMX.FTZ R126, R131, R126, !PT ;  /* 0x0000007e837e7209 */ /* 0x000fe20007810000 */
[----:B------:R-:W-:Y:S03]  /*6b90*/  MUFU.EX2 R184, R184 ;  /* 0x000000b800b87308 */ /* 0x000fe60000000800 */
        /* <DEDUP_REMOVED lines=12> */
[----:B------:R-:W-:-:S05]  /*6c60*/  FMNMX.FTZ R126, R167, R126, !PT ;  /* 0x0000007ea77e7209 */ /* 0x000fca0007810000 */
[----:B------:R-:W1:Y:S01]  /*6c70*/  SHFL.BFLY PT, R3, R126, 0x2, 0x1f ;  /* 0x0c401f007e037f89 */ /* 0x000e6200000e0000 */
[----:B------:R-:W-:Y:S08]  /*6c80*/  MUFU.EX2 R182, R182 ;  /* 0x000000b600b67308 */ /* 0x000ff00000000800 */
[----:B------:R-:W-:Y:S08]  /*6c90*/  MUFU.EX2 R141, R141 ;  /* 0x0000008d008d7308 */ /* 0x000ff00000000800 */
[----:B------:R-:W-:Y:S01]  /*6ca0*/  MUFU.EX2 R176, R176 ;  /* 0x000000b000b07308 */ /* 0x000fe20000000800 */
[----:B-1----:R-:W-:-:S07]  /*6cb0*/  FMNMX.FTZ R3, R126, R3, !PT ;  /* 0x000000037e037209 */ /* 0x002fce0007810000 */
[----:B------:R-:W-:Y:S01]  /*6cc0*/  MUFU.EX2 R145, R145 ;  /* 0x0000009100917308 */ /* 0x000fe20000000800 */
[----:B------:R-:W1:Y:S07]  /*6cd0*/  SHFL.BFLY PT, R2, R3, 0x1, 0x1f ;  /* 0x0c201f0003027f89 */ /* 0x000e6e00000e0000 */
[----:B------:R-:W-:Y:S08]  /*6ce0*/  MUFU.EX2 R178, R178 ;  /* 0x000000b200b27308 */ /* 0x000ff00000000800 */
[----:B------:R-:W-:Y:S08]  /*6cf0*/  MUFU.EX2 R121, R121 ;  /* 0x0000007900797308 */ /* 0x000ff00000000800 */
[----:B------:R-:W-:Y:S01]  /*6d00*/  MUFU.EX2 R172, R172 ;  /* 0x000000ac00ac7308 */ /* 0x000fe20000000800 */
[----:B-1----:R-:W-:Y:S01]  /*6d10*/  FMNMX.FTZ R125, R3, R2, !PT ;  /* 0x00000002037d7209 */ /* 0x002fe20007810000 */
[----:B------:R-:W-:Y:S01]  /*6d20*/  FADD.FTZ R3, -R120, R5 ;  /* 0x0000000578037221 */ /* 0x000fe20000010100 */
[----:B------:R-:W-:-:S02]  /*6d30*/  FFMA.FTZ R5, R165, R0, -R122 ;  /* 0x00000000a5057223 */ /* 0x000fc4000001087a */
[----:B------:R-:W-:Y:S01]  /*6d40*/  FSETP.NEU.FTZ.AND P1, PT, R125, -INF , PT ;  /* 0xff8000007d00780b */ /* 0x000fe20003f3d000 */
[-C--:B------:R-:W-:Y:S01]  /*6d50*/  FMUL.FTZ R3, R3, R0.reuse ;  /* 0x0000000003037220 */ /* 0x080fe20000410000 */
[----:B------:R-:W-:Y:S01]  /*6d60*/  FMUL.FTZ R126, R125, R0 ;  /* 0x000000007d7e7220 */ /* 0x000fe20000410000 */
[----:B------:R-:W-:Y:S04]  /*6d70*/  MUFU.EX2 R149, R149 ;  /* 0x0000009500957308 */ /* 0x000fe80000000800 */
[----:B------:R-:W-:-:S04]  /*6d80*/  FSEL R126, R126, RZ, P1 ;  /* 0x000000ff7e7e7208 */ /* 0x000fc80000800000 */
[----:B------:R1:W2:Y:S01]  /*6d90*/  MUFU.EX2 R2, R3 ;  /* 0x0000000300027308 */ /* 0x0002a20000000800 */
        /* <DEDUP_REMOVED lines=8> */
[----:B-1----:R-:W-:Y:S01]  /*6e20*/  FSEL R3, R125, RZ, P1 ;  /* 0x000000ff7d037208 */ /* 0x002fe20000800000 */
[-CC-:B------:R-:W-:Y:S01]  /*6e30*/  FFMA.FTZ R132, R139, R0.reuse, -R126.reuse ;  /* 0x000000008b847223 */ /* 0x180fe2000001087e */
[-CC-:B------:R-:W-:Y:S01]  /*6e40*/  FFMA.FTZ R139, R143, R0.reuse, -R126.reuse ;  /* 0x000000008f8b7223 */ /* 0x180fe2000001087e */
[-CC-:B------:R-:W-:Y:S01]  /*6e50*/  FFMA.FTZ R128, R211, R0.reuse, -R126.reuse ;  /* 0x00000000d3807223 */ /* 0x180fe2000001087e */
[-C--:B------:R-:W-:Y:S01]  /*6e60*/  FFMA.FTZ R181, R205, R0.reuse, -R126 ;  /* 0x00000000cdb57223 */ /* 0x080fe2000001087e */
[----:B------:R-:W-:Y:S01]  /*6e70*/  FADD.FTZ R3, -R3, R4 ;  /* 0x0000000403037221 */ /* 0x000fe20000010100 */
[-CC-:B------:R-:W-:Y:S01]  /*6e80*/  FFMA.FTZ R130, R209, R0.reuse, -R126.reuse ;  /* 0x00000000d1827223 */ /* 0x180fe2000001087e */
[----:B------:R-:W-:Y:S01]  /*6e90*/  MUFU.EX2 R137, R137 ;  /* 0x0000008900897308 */ /* 0x000fe20000000800 */
[----:B--2---:R-:W-:Y:S01]  /*6ea0*/  FFMA.FTZ R13, R2, R13, R219 ;  /* 0x0000000d020d7223 */ /* 0x004fe200000100db */
[-C--:B------:R-:W-:Y:S01]  /*6eb0*/  FMUL.FTZ R3, R3, R0.reuse ;  /* 0x0000000003037220 */ /* 0x080fe20000410000 */
[-CC-:B------:R-:W-:Y:S01]  /*6ec0*/  FFMA.FTZ R4, R135, R0.reuse, -R126.reuse ;  /* 0x0000000087047223 */ /* 0x180fe2000001087e */
[-CC-:B------:R-:W-:Y:S01]  /*6ed0*/  FFMA.FTZ R135, R147, R0.reuse, -R126.reuse ;  /* 0x0000000093877223 */ /* 0x180fe2000001087e */
[----:B------:R-:W-:Y:S01]  /*6ee0*/  FADD.FTZ R13, R188, R13 ;  /* 0x0000000dbc0d7221 */ /* 0x000fe20000010000 */
[-CC-:B------:R-:W-:Y:S01]  /*6ef0*/  FFMA.FTZ R127, R127, R0.reuse, -R126.reuse ;  /* 0x000000007f7f7223 */ /* 0x180fe2000001087e */
[-CC-:B------:R-:W-:Y:S01]  /*6f00*/  FFMA.FTZ R123, R123, R0.reuse, -R126.reuse ;  /* 0x000000007b7b7223 */ /* 0x180fe2000001087e */
[----:B------:R-:W1:Y:S01]  /*6f10*/  MUFU.EX2 R3, R3 ;  /* 0x0000000300037308 */ /* 0x000e620000000800 */
[----:B------:R-:W-:Y:S01]  /*6f20*/  FADD.FTZ R134, R190, R13 ;  /* 0x0000000dbe867221 */ /* 0x000fe20000010000 */
[-CC-:B------:R-:W-:Y:S01]  /*6f30*/  FFMA.FTZ R159, R159, R0.reuse, -R126.reuse ;  /* 0x000000009f9f7223 */ /* 0x180fe2000001087e */
[-CC-:B------:R-:W-:Y:S01]  /*6f40*/  FFMA.FTZ R173, R173, R0.reuse, -R126.reuse ;  /* 0x00000000adad7223 */ /* 0x180fe2000001087e */
[-C--:B------:R-:W-:Y:S01]  /*6f50*/  FFMA.FTZ R171, R171, R0.reuse, -R126 ;  /* 0x00000000abab7223 */ /* 0x080fe2000001087e */
[----:B------:R-:W-:Y:S01]  /*6f60*/  FADD.FTZ R13, R183, R134 ;  /* 0x00000086b70d7221 */ /* 0x000fe20000010000 */
[-CC-:B------:R-:W-:Y:S01]  /*6f70*/  FFMA.FTZ R177, R177, R0.reuse, -R126.reuse ;  /* 0x00000000b1b17223 */ /* 0x180fe2000001087e */
[----:B------:R-:W-:Y:S01]  /*6f80*/  ISETP.GT.AND P1, PT, R15, UR41, PT ;  /* 0x000000290f007c0c */ /* 0x000fe2000bf24270 */
[----:B------:R-:W2:Y:S01]  /*6f90*/  MUFU.EX2 R122, R122 ;  /* 0x0000007a007a7308 */ /* 0x000ea20000000800 */
[----:B------:R-:W-:Y:S01]  /*6fa0*/  FADD.FTZ R136, R184, R13 ;  /* 0x0000000db8887221 */ /* 0x000fe20000010000 */
[----:B------:R-:W-:Y:S01]  /*6fb0*/  FFMA.FTZ R13, R131, R0, -R126 ;  /* 0x00000000830d7223 */ /* 0x000fe2000001087e */
[----:B------:R-:W-:Y:S01]  /*6fc0*/  F2FP.BF16.F32.PACK_AB R184, R179, R184 ;  /* 0x000000b8b3b8723e */ /* 0x000fe200000010ff */
[----:B------:R-:W-:-:S02]  /*6fd0*/  VIADD R15, R15, 0xffffffff ;  /* 0xffffffff0f0f7836 */ /* 0x000fc40000000000 */
[----:B------:R-:W-:Y:S01]  /*6fe0*/  FADD.FTZ R131, R179, R136 ;  /* 0x00000088b3837221 */ /* 0x000fe20000010000 */
[----:B------:R-:W-:Y:S01]  /*6ff0*/  F2FP.BF16.F32.PACK_AB R190, R183, R190 ;  /* 0x000000beb7be723e */ /* 0x000fe200000010ff */
[----:B------:R-:W3:Y:S01]  /*7000*/  MUFU.EX2 R153, R153 ;  /* 0x0000009900997308 */ /* 0x000ee20000000800 */
[----:B-1----:R-:W-:Y:S01]  /*7010*/  FFMA.FTZ R134, R3, R12, R120 ;  /* 0x0000000c03867223 */ /* 0x002fe20000010078 */
[----:B------:R-:W-:Y:S01]  /*7020*/  FADD.FTZ R136, R186, R131 ;  /* 0x00000083ba887221 */ /* 0x000fe20000010000 */
[----:B------:R-:W-:Y:S01]  /*7030*/  FFMA.FTZ R131, R151, R0, -R126 ;  /* 0x0000000097837223 */ /* 0x000fe2000001087e */
[----:B------:R-:W-:Y:S01]  /*7040*/  F2FP.BF16.F32.PACK_AB R186, R175, R186 ;  /* 0x000000baafba723e */ /* 0x000fe200000010ff */
[----:B------:R-:W-:Y:S01]  /*7050*/  FADD.FTZ R143, R137, R134 ;  /* 0x00000086898f7221 */ /* 0x000fe20000010000 */
[----:B------:R-:W-:Y:S02]  /*7060*/  F2FP.BF16.F32.PACK_AB R188, R188, R219 ;  /* 0x000000dbbcbc723e */ /* 0x000fe400000010ff */
[----:B------:R-:W1:Y:S01]  /*7070*/  MUFU.EX2 R185, R185 ;  /* 0x000000b900b97308 */ /* 0x000e620000000800 */
[----:B--2---:R-:W-:Y:S01]  /*7080*/  FADD.FTZ R134, R122, R143 ;  /* 0x0000008f7a867221 */ /* 0x004fe20000010000 */
[----:B------:R-:W-:Y:S01]  /*7090*/  FADD.FTZ R143, R175, R136 ;  /* 0x00000088af8f7221 */ /* 0x000fe20000010000 */
[----:B------:R-:W-:-:S03]  /*70a0*/  F2FP.BF16.F32.PACK_AB R189, R137, R120 ;  /* 0x0000007889bd723e */ /* 0x000fc600000010ff */
[----:B------:R-:W-:Y:S01]  /*70b0*/  FADD.FTZ R136, R180, R143 ;  /* 0x0000008fb4887221 */ /* 0x000fe20000010000 */
[----:B------:R-:W-:Y:S01]  /*70c0*/  F2FP.BF16.F32.PACK_AB R180, R163, R180 ;  /* 0x000000b4a3b4723e */ /* 0x000fe200000010ff */
[----:B------:R-:W2:Y:S01]  /*70d0*/  MUFU.EX2 R124, R124 ;  /* 0x0000007c007c7308 */ /* 0x000ea20000000800 */
[----:B---3--:R-:W-:Y:S01]  /*70e0*/  FADD.FTZ R134, R153, R134 ;  /* 0x0000008699867221 */ /* 0x008fe20000010000 */
[----:B------:R-:W-:Y:S01]  /*70f0*/  FADD.FTZ R143, R163, R136 ;  /* 0x00000088a38f7221 */ /* 0x000fe20000010000 */
[----:B------:R-:W-:-:S05]  /*7100*/  F2FP.BF16.F32.PACK_AB R191, R153, R122 ;  /* 0x0000007a99bf723e */ /* 0x000fca00000010ff */
[----:B------:R-:W3:Y:S08]  /*7110*/  MUFU.EX2 R187, R187 ;  /* 0x000000bb00bb7308 */ /* 0x000ef00000000800 */
[----:B------:R-:W4:Y:S08]  /*7120*/  MUFU.EX2 R128, R128 ;  /* 0x0000008000807308 */ /* 0x000f300000000800 */
[----:B------:R-:W5:Y:S08]  /*7130*/  MUFU.EX2 R181, R181 ;  /* 0x000000b500b57308 */ /* 0x000f700000000800 */
[----:B------:R1:W-:Y:S08]  /*7140*/  MUFU.EX2 R12, R13 ;  /* 0x0000000d000c7308 */ /* 0x0003f00000000800 */
[----:B------:R-:W5:Y:S01]  /*7150*/  MUFU.EX2 R130, R130 ;  /* 0x0000008200827308 */ /* 0x000f620000000800 */
[----:B-1----:R-:W-:Y:S01]  /*7160*/  FADD.FTZ R13, R185, R134 ;  /* 0x00000086b90d7221 */ /* 0x002fe20000010000 */
[----:B------:R-:W-:-:S02]  /*7170*/  @!P6 VIADD R134, R138, 0x30860 ;  /* 0x000308608a86e836 */ /* 0x000fc40000000000 */
[----:B------:R-:W-:Y:S01]  /*7180*/  FADD.FTZ R138, R182, R143 ;  /* 0x0000008fb68a7221 */ /* 0x000fe20000010000 */
[C---:B------:R-:W-:Y:S01]  /*7190*/  F2FP.BF16.F32.PACK_AB R182, R141.reuse, R182 ;  /* 0x000000b68db6723e */ /* 0x040fe200000010ff */
[C---:B--2---:R-:W-:Y:S01]  /*71a0*/  FADD.FTZ R136, R124.reuse, R13 ;  /* 0x0000000d7c887221 */ /* 0x044fe20000010000 */
[----:B------:R-:W-:Y:S01]  /*71b0*/  F2FP.BF16.F32.PACK_AB R185, R124, R185 ;  /* 0x000000b97cb9723e */ /* 0x000fe200000010ff */
[----:B------:R-:W-:Y:S01]  /*71c0*/  FADD.FTZ R143, R141, R138 ;  /* 0x0000008a8d8f7221 */ /* 0x000fe20000010000 */
[----:B------:R-:W1:Y:S01]  /*71d0*/  MUFU.EX2 R132, R132 ;  /* 0x0000008400847308 */ /* 0x000e620000000800 */
[----:B---3--:R-:W-:Y:S01]  /*71e0*/  FADD.FTZ R13, R187, R136 ;  /* 0x00000088bb0d7221 */ /* 0x008fe20000010000 */
[----:B------:R-:W-:Y:S01]  /*71f0*/  @!P6 PRMT R140, RZ, 0x654, R134 ;  /* 0x00000654ff8ce816 */ /* 0x000fe20000000086 */
[----:B------:R-:W-:Y:S01]  /*7200*/  FADD.FTZ R138, R176, R143 ;  /* 0x0000008fb08a7221 */ /* 0x000fe20000010000 */
[-C--:B------:R-:W-:Y:S01]  /*7210*/  FFMA.FTZ R134, R155, R0.reuse, -R126 ;  /* 0x000000009b867223 */ /* 0x080fe2000001087e */
[----:B----4-:R-:W-:Y:S01]  /*7220*/  FADD.FTZ R136, R128, R13 ;  /* 0x0000000d80887221 */ /* 0x010fe20000010000 */
[----:B------:R2:W-:Y:S01]  /*7230*/  @!P6 SYNCS.ARRIVE.TRANS64.RED.A1T0 RZ, [R140+URZ], RZ ;  /* 0x000000ff8cffe9a7 */ /* 0x0005e2000810043f */
[----:B------:R-:W-:Y:S01]  /*7240*/  FADD.FTZ R143, R145, R138 ;  /* 0x0000008a918f7221 */ /* 0x000fe20000010000 */
[----:B------:R-:W3:Y:S01]  /*7250*/  MUFU.EX2 R139, R139 ;  /* 0x0000008b008b7308 */ /* 0x000ee20000000800 */
[----:B-----5:R-:W-:Y:S01]  /*7260*/  FADD.FTZ R13, R181, R136 ;  /* 0x00000088b50d7221 */ /* 0x020fe20000010000 */
[----:B------:R-:W-:Y:S01]  /*7270*/  FFMA.FTZ R126, R167, R0, -R126 ;  /* 0x00000000a77e7223 */ /* 0x000fe2000001087e */
[----:B------:R-:W-:Y:S01]  /*7280*/  FADD.FTZ R138, R178, R143 ;  /* 0x0000008fb28a7221 */ /* 0x000fe20000010000 */
[----:B------:R-:W-:Y:S01]  /*7290*/  F2FP.BF16.F32.PACK_AB R178, R121, R178 ;  /* 0x000000b279b2723e */ /* 0x000fe200000010ff */
[----:B------:R-:W-:Y:S01]  /*72a0*/  FADD.FTZ R13, R130, R13 ;  /* 0x0000000d820d7221 */ /* 0x000fe20000010000 */
[----:B------:R-:W-:Y:S01]  /*72b0*/  F2FP.BF16.F32.PACK_AB R176, R145, R176 ;  /* 0x000000b091b0723e */ /* 0x000fe200000010ff */
[----:B------:R-:W-:Y:S01]  /*72c0*/  FADD.FTZ R143, R121, R138 ;  /* 0x0000008a798f7221 */ /* 0x000fe20000010000 */
[----:B------:R-:W4:Y:S01]  /*72d0*/  MUFU.EX2 R4, R4 ;  /* 0x0000000400047308 */ /* 0x000f220000000800 */
[----:B-1----:R-:W-:Y:S01]  /*72e0*/  FADD.FTZ R136, R132, R13 ;  /* 0x0000000d84887221 */ /* 0x002fe20000010000 */
[----:B------:R-:W-:Y:S01]  /*72f0*/  F2FP.BF16.F32.PACK_AB R187, R128, R187 ;  /* 0x000000bb80bb723e */ /* 0x000fe200000010ff */
[----:B------:R-:W-:Y:S01]  /*7300*/  FADD.FTZ R138, R172, R143 ;  /* 0x0000008fac8a7221 */ /* 0x000fe20000010000 */
[----:B------:R-:W-:-:S02]  /*7310*/  F2FP.BF16.F32.PACK_AB R172, R149, R172 ;  /* 0x000000ac95ac723e */ /* 0x000fc400000010ff */
[----:B------:R-:W-:Y:S02]  /*7320*/  F2FP.BF16.F32.PACK_AB R181, R130, R181 ;  /* 0x000000b582b5723e */ /* 0x000fe400000010ff */
[----:B------:R-:W1:Y:S01]  /*7330*/  MUFU.EX2 R135, R135 ;  /* 0x0000008700877308 */ /* 0x000e620000000800 */
[C---:B---3--:R-:W-:Y:S01]  /*7340*/  FADD.FTZ R13, R139.reuse, R136 ;  /* 0x000000888b0d7221 */ /* 0x048fe20000010000 */
[----:B------:R-:W-:-:S06]  /*7350*/  F2FP.BF16.F32.PACK_AB R183, R139, R132 ;  /* 0x000000848bb7723e */ /* 0x000fcc00000010ff */
[----:B------:R-:W-:Y:S01]  /*7360*/  MUFU.EX2 R174, R174 ;  /* 0x000000ae00ae7308 */ /* 0x000fe20000000800 */
[----:B----4-:R-:W-:-:S07]  /*7370*/  FADD.FTZ R136, R4, R13 ;  /* 0x0000000d04887221 */ /* 0x010fce0000010000 */
[----:B------:R-:W-:Y:S01]  /*7380*/  MUFU.EX2 R129, R129 ;  /* 0x0000008100817308 */ /* 0x000fe20000000800 */
[----:B-1----:R-:W-:-:S04]  /*7390*/  FADD.FTZ R13, R135, R136 ;  /* 0x00000088870d7221 */ /* 0x002fc80000010000 */
[----:B------:R-:W-:-:S03]  /*73a0*/  FADD.FTZ R136, R12, R13 ;  /* 0x0000000d0c887221 */ /* 0x000fc60000010000 */
[----:B------:R-:W1:Y:S08]  /*73b0*/  MUFU.EX2 R131, R131 ;  /* 0x0000008300837308 */ /* 0x000e700000000800 */
[----:B------:R-:W3:Y:S08]  /*73c0*/  MUFU.EX2 R168, R168 ;  /* 0x000000a800a87308 */ /* 0x000ef00000000800 */
[----:B------:R-:W4:Y:S01]  /*73d0*/  MUFU.EX2 R127, R127 ;  /* 0x0000007f007f7308 */ /* 0x000f220000000800 */
[C---:B-1----:R-:W-:Y:S01]  /*73e0*/  FADD.FTZ R136, R131.reuse, R136 ;  /* 0x0000008883887221 */ /* 0x042fe20000010000 */
[----:B------:R-:W-:-:S06]  /*73f0*/  F2FP.BF16.F32.PACK_AB R179, R131, R12 ;  /* 0x0000000c83b3723e */ /* 0x000fcc00000010ff */
[----:B------:R-:W1:Y:S08]  /*7400*/  MUFU.EX2 R133, R133 ;  /* 0x0000008500857308 */ /* 0x000e700000000800 */
[----:B--2---:R2:W-:Y:S08]  /*7410*/  MUFU.EX2 R140, R123 ;  /* 0x0000007b008c7308 */ /* 0x0045f00000000800 */
[----:B------:R-:W5:Y:S01]  /*7420*/  MUFU.EX2 R134, R134 ;  /* 0x0000008600867308 */ /* 0x000f620000000800 */
[----:B--2---:R-:W-:-:S04]  /*7430*/  FADD.FTZ R123, R149, R138 ;  /* 0x0000008a957b7221 */ /* 0x004fc80000010000 */
[----:B------:R-:W-:Y:S01]  /*7440*/  FADD.FTZ R138, R174, R123 ;  /* 0x0000007bae8a7221 */ /* 0x000fe20000010000 */
[C---:B------:R-:W-:Y:S02]  /*7450*/  F2FP.BF16.F32.PACK_AB R174, R129.reuse, R174 ;  /* 0x000000ae81ae723e */ /* 0x040fe400000010ff */
[----:B------:R-:W2:Y:S01]  /*7460*/  MUFU.EX2 R170, R170 ;  /* 0x000000aa00aa7308 */ /* 0x000ea20000000800 */
[----:B------:R-:W-:-:S04]  /*7470*/  FADD.FTZ R13, R129, R138 ;  /* 0x0000008a810d7221 */ /* 0x000fc80000010000 */
[----:B---3--:R-:W-:Y:S01]  /*7480*/  FADD.FTZ R138, R168, R13 ;  /* 0x0000000da88a7221 */ /* 0x008fe20000010000 */
[----:B----4-:R-:W-:Y:S01]  /*7490*/  FADD.FTZ R13, R127, R136 ;  /* 0x000000887f0d7221 */ /* 0x010fe20000010000 */
[C---:B-1----:R-:W-:Y:S01]  /*74a0*/  F2FP.BF16.F32.PACK_AB R168, R133.reuse, R168 ;  /* 0x000000a885a8723e */ /* 0x042fe200000010ff */
[----:B------:R-:W1:Y:S01]  /*74b0*/  MUFU.EX2 R159, R159 ;  /* 0x0000009f009f7308 */ /* 0x000e620000000800 */
[----:B------:R-:W-:Y:S01]  /*74c0*/  FADD.FTZ R121, R133, R138 ;  /* 0x0000008a85797221 */ /* 0x000fe20000010000 */
[----:B-----5:R-:W-:-:S06]  /*74d0*/  FADD.FTZ R13, R134, R13 ;  /* 0x0000000d860d7221 */ /* 0x020fcc0000010000 */
[----:B------:R3:W4:Y:S01]  /*74e0*/  MUFU.EX2 R142, R173 ;  /* 0x000000ad008e7308 */ /* 0x0007220000000800 */
[----:B--2---:R-:W-:Y:S01]  /*74f0*/  FADD.FTZ R136, R170, R121 ;  /* 0x00000079aa887221 */ /* 0x004fe20000010000 */
[----:B------:R-:W-:-:S06]  /*7500*/  FADD.FTZ R121, R140, R13 ;  /* 0x0000000d8c797221 */ /* 0x000fcc0000010000 */
[----:B------:R-:W2:Y:S01]  /*7510*/  MUFU.EX2 R169, R171 ;  /* 0x000000ab00a97308 */ /* 0x000ea20000000800 */
[C---:B-1----:R-:W-:Y:S01]  /*7520*/  FADD.FTZ R121, R159.reuse, R121 ;  /* 0x000000799f797221 */ /* 0x042fe20000010000 */
[----:B---3--:R-:W-:Y:S02]  /*7530*/  F2FP.BF16.F32.PACK_AB R173, R134, R127 ;  /* 0x0000007f86ad723e */ /* 0x008fe400000010ff */
[----:B------:R-:W-:-:S04]  /*7540*/  F2FP.BF16.F32.PACK_AB R175, R159, R140 ;  /* 0x0000008c9faf723e */ /* 0x000fc800000010ff */
[----:B------:R1:W3:Y:S01]  /*7550*/  MUFU.EX2 R138, R177 ;  /* 0x000000b1008a7308 */ /* 0x0002e20000000800 */
[----:B----4-:R-:W-:-:S07]  /*7560*/  FADD.FTZ R121, R142, R121 ;  /* 0x000000798e797221 */ /* 0x010fce0000010000 */
[----:B------:R-:W4:Y:S01]  /*7570*/  MUFU.EX2 R5, R5 ;  /* 0x0000000500057308 */ /* 0x000f220000000800 */
[----:B--2---:R-:W-:Y:S01]  /*7580*/  FADD.FTZ R121, R169, R121 ;  /* 0x00000079a9797221 */ /* 0x004fe20000010000 */
[----:B-1----:R-:W-:Y:S01]  /*7590*/  F2FP.BF16.F32.PACK_AB R177, R135, R4 ;  /* 0x0000000487b1723e */ /* 0x002fe200000010ff */
[----:B------:R-:W-:Y:S01]  /*75a0*/  IMAD.MOV.U32 R4, RZ, RZ, R125 ;  /* 0x000000ffff047224 */ /* 0x000fe200078e007d */
[----:B------:R-:W-:-:S04]  /*75b0*/  F2FP.BF16.F32.PACK_AB R169, R169, R142 ;  /* 0x0000008ea9a9723e */ /* 0x000fc800000010ff */
[----:B------:R-:W1:Y:S01]  /*75c0*/  MUFU.EX2 R126, R126 ;  /* 0x0000007e007e7308 */ /* 0x000e620000000800 */
[----:B---3--:R-:W-:Y:S01]  /*75d0*/  FADD.FTZ R121, R138, R121 ;  /* 0x000000798a797221 */ /* 0x008fe20000010000 */
[C---:B----4-:R-:W-:Y:S01]  /*75e0*/  FADD.FTZ R13, R5.reuse, R136 ;  /* 0x00000088050d7221 */ /* 0x050fe20000010000 */
[----:B------:R-:W-:Y:S01]  /*75f0*/  F2FP.BF16.F32.PACK_AB R170, R5, R170 ;  /* 0x000000aa05aa723e */ /* 0x000fe200000010ff */
[----:B------:R-:W-:Y:S02]  /*7600*/  IMAD.MOV.U32 R5, RZ, RZ, R21 ;  /* 0x000000ffff057224 */ /* 0x000fe400078e0015 */
[C---:B-1----:R-:W-:Y:S01]  /*7610*/  FADD.FTZ R12, R126.reuse, R121 ;  /* 0x000000797e0c7221 */ /* 0x042fe20000010000 */
[----:B------:R-:W-:Y:S01]  /*7620*/  F2FP.BF16.F32.PACK_AB R171, R126, R138 ;  /* 0x0000008a7eab723e */ /* 0x000fe200000010ff */
[----:B------:R-:W-:Y:S06]  /*7630*/  @P1 BRA `(.L_x_907) ;  /* 0xffffffd000401947 */ /* 0x000fec000383ffff */
[----:B------:R-:W-:Y:S01]  /*7640*/  IMAD.MOV.U32 R4, RZ, RZ, R125 ;  /* 0x000000ffff047224 */ /* 0x000fe200078e007d */
[----:B------:R-:W-:Y:S01]  /*7650*/  UMOV UR36, UR7 ;  /* 0x0000000700247c82 */ /* 0x000fe20008000000 */
[----:B------:R-:W-:Y:S01]  /*7660*/  IMAD.MOV.U32 R5, RZ, RZ, R21 ;  /* 0x000000ffff057224 */ /* 0x000fe200078e0015 */
[----:B------:R-:W-:-:S06]  /*7670*/  UMOV UR46, UR40 ;  /* 0x00000028002e7c82 */ /* 0x000fcc0008000000 */
.L_x_890:
[----:B------:R-:W1:Y:S01]  /*7680*/  LDC R20, c[0x0][0x9e4] ;  /* 0x00027900ff147b82 */ /* 0x000e620000000800 */
[----:B------:R-:W-:Y:S01]  /*7690*/  VIADD R21, R192, -UR10 ;  /* 0x8000000ac0157c36 */ /* 0x000fe20008000000 */
[----:B------:R-:W-:-:S04]  /*76a0*/  LOP3.LUT R193, R193, 0xffefffff, RZ, 0xc0, !PT ;  /* 0xffefffffc1c17812 */ /* 0x000fc800078ec0ff */
[----:B------:R-:W-:Y:S02]  /*76b0*/  R2UR UR6, R21 ;  /* 0x00000000150672ca */ /* 0x000fe400000e0000 */
[----:B-1----:R-:W-:-:S13]  /*76c0*/  ISETP.GE.AND P1, PT, R20, 0x1, PT ;  /* 0x000000011400780c */ /* 0x002fda0003f26270 */
[----:B------:R-:W-:Y:S01]  /*76d0*/  @P1 LOP3.LUT R193, R193, 0x100000, RZ, 0xfc, !PT ;  /* 0x00100000c1c11812 */ /* 0x000fe200078efcff */
[----:B------:R-:W-:Y:S06]  /*76e0*/  @!P1 BRA `(.L_x_908) ;  /* 0x0000000000449947 */ /* 0x000fec0003800000 */
        /* <DEDUP_REMOVED lines=9> */
.L_x_909:
[----:B------:R-:W-:-:S13]  /*7780*/  ISETP.NE.AND P1, PT, R20, 0x1, PT ;  /* 0x000000011400780c */ /* 0x000fda0003f25270 */
[----:B------:R-:W1:Y:S02]  /*7790*/  @P1 LDC.64 R120, c[0x0][0x9e8] ;  /* 0x00027a00ff781b82 */ /* 0x000e640000000a00 */
[----:B-1----:R-:W-:-:S05]  /*77a0*/  @P1 IMAD.HI.U32 R120, R192, R120, RZ ;  /* 0x00000078c0781227 */ /* 0x002fca00078e00ff */
[----:B------:R-:W-:-:S07]  /*77b0*/  @P1 SHF.R.U32.HI R192, RZ, R121, R120 ;  /* 0x00000079ffc01219 */ /* 0x000fce0000011678 */
.L_x_910:
[----:B------:R-:W-:-:S05]  /*77c0*/  IMAD R192, R192, R20, RZ ;  /* 0x00000014c0c07224 */ /* 0x000fca00078e02ff */
[----:B------:R-:W-:-:S13]  /*77d0*/  R2UR UR7, R192 ;  /* 0x00000000c00772ca */ /* 0x000fda00000e0000 */
[----:B------:R-:W-:-:S04]  /*77e0*/  UISETP.LT.AND UP0, UPT, UR6, UR7, UPT ;  /* 0x000000070600728c */ /* 0x000fc8000bf01270 */
[----:B------:R-:W-:-:S12]  /*77f0*/  USEL UR6, UR6, UR7, !UP0 ;  /* 0x0000000706067287 */ /* 0x000fd8000c000000 */
.L_x_908:
[----:B------:R-:W-:-:S04]  /*7800*/  UIADD3 UR6, UR6, 0x5f, URZ ;  /* 0x0000005f06067890 */ /* 0x000fc8000fffe03f */
[----:B------:R-:W-:-:S04]  /*7810*/  UIMAD.WIDE UR6, UR6, 0x2aaaaaab, URZ ;  /* 0x2aaaaaab060678a5 */ /* 0x000fc8000f8e023f */
[----:B------:R-:W-:-:S04]  /*7820*/  USHF.R.U32.HI UR6, URZ, 0x1f, UR7 ;  /* 0x0000001f3f067899 */ /* 0x000fc80008011607 */
[----:B------:R-:W-:-:S04]  /*7830*/  ULEA.HI.SX32 UR6, UR7, UR6, 0x1c ;  /* 0x0000000607067291 */ /* 0x000fc8000f8fe23f */
[----:B------:R-:W-:-:S04]  /*7840*/  UISETP.LT.AND UP0, UPT, UR47, UR6, UPT ;  /* 0x000000062f00728c */ /* 0x000fc8000bf01270 */
[----:B------:R-:W-:-:S06]  /*7850*/  USEL UR40, UR47, UR6, !UP0 ;  /* 0x000000062f287287 */ /* 0x000fcc000c000000 */
[----:B------:R-:W-:-:S13]  /*7860*/  ISETP.GE.AND P1, PT, R15, UR40, PT ;  /* 0x000000280f007c0c */ /* 0x000fda000bf26270 */
[----:B------:R-:W-:Y:S05]  /*7870*/  @!P1 BRA `(.L_x_911) ;  /* 0x0000001c00809947 */ /* 0x000fea0003800000 */
[----:B------:R-:W-:Y:S01]  /*7880*/  IMAD.MOV.U32 R21, RZ, RZ, R4 ;  /* 0x000000ffff157224 */ /* 0x000fe200078e0004 */
[----:B------:R-:W-:Y:S01]  /*7890*/  UMOV UR38, UR46 ;  /* 0x0000002e00267c82 */ /* 0x000fe20008000000 */
[----:B------:R-:W-:Y:S01]  /*78a0*/  IMAD.MOV.U32 R192, RZ, RZ, R5 ;  /* 0x000000ffffc07224 */ /* 0x000fe200078e0005 */
[----:B------:R-:W-:-:S06]  /*78b0*/  UMOV UR7, UR36 ;  /* 0x0000002400077c82 */ /* 0x000fcc0008000000 */
.L_x_920:
[----:B------:R-:W-:-:S04]  /*78c0*/  UIADD3 UR36, UR7, 0x1, URZ ;  /* 0x0000000107247890 */ /* 0x000fc8000fffe03f */
[----:B------:R-:W-:-:S04]  /*78d0*/  UISETP.NE.AND UP0, UPT, UR36, 0x2, UPT ;  /* 0x000000022400788c */ /* 0x000fc8000bf05270 */
[----:B------:R-:W-:Y:S02]  /*78e0*/  USEL UR46, URZ, 0x1, UP0 ;  /* 0x000000013f2e7887 */ /* 0x000fe40008000000 */
[----:B------:R-:W-:Y:S02]  /*78f0*/  USEL UR36, UR36, URZ, UP0 ;  /* 0x0000003f24247287 */ /* 0x000fe40008000000 */
[----:B------:R-:W-:Y:S01]  /*7900*/  ULOP3.LUT UR46, UR38, UR46, URZ, 0x3c, !UPT ;  /* 0x0000002e262e7292 */ /* 0x000fe2000f8e3c3f */
[----:B------:R-:W-:Y:S11]  /*7910*/  @!P0 BRA `(.L_x_912) ;  /* 0x0000000000048947 */ /* 0x000ff60003800000 */
[----:B------:R-:W-:Y:S01]  /*7920*/  BPT.TRAP 0x1 ;  /* 0x000000040000795c */ /* 0x000fe20000300000 */
.L_x_912:
[----:B------:R-:W-:Y:S01]  /*7930*/  ULEA UR6, UR36, UR37, 0x3 ;  /* 0x0000002524067291 */ /* 0x000fe2000f8e183f */
[----:B------:R-:W-:-:S05]  /*7940*/  IMAD.U32 R0, RZ, RZ, UR46 ;  /* 0x0000002eff007e24 */ /* 0x000fca000f8e00ff */
[----:B------:R-:W-:-:S04]  /*7950*/  SHF.L.U32 R0, R0, 0x1f, RZ ;  /* 0x0000001f00007819 */ /* 0x000fc800000006ff */
[----:B------:R1:W2:Y:S01]  /*7960*/  SYNCS.PHASECHK.TRANS64.TRYWAIT P1, [UR6+0x30830], R0 ;  /* 0x03083000ff0075a7 */ /* 0x0002a20008020146 */
[----:B------:R-:W-:Y:S05]  /*7970*/  @!P0 BRA `(.L_x_913) ;  /* 0x0000000000048947 */ /* 0x000fea0003800000 */
[----:B------:R-:W-:Y:S01]  /*7980*/  BPT.TRAP 0x1 ;  /* 0x000000040000795c */ /* 0x000fe20000300000 */
.L_x_913:
[----:B--2---:R-:W-:Y:S05]  /*7990*/  @P1 BRA `(.L_x_914) ;  /* 0x0000000000081947 */ /* 0x004fea0003800000 */
[----:B------:R-:W2:Y:S02]  /*79a0*/  SYNCS.PHASECHK.TRANS64.TRYWAIT P1, [UR6+0x30830], R0 ;  /* 0x03083000ff0075a7 */ /* 0x000ea40008020146 */
[----:B--2---:R-:W-:Y:S05]  /*79b0*/  @!P1 BRA `(.L_x_915) ;  /* 0x000000a800b09947 */ /* 0x004fea0003800000 */
.L_x_914:
        /* <DEDUP_REMOVED lines=165> */
.L_x_916:
[----:B------:R-:W-:Y:S01]  /*8410*/  ULEA UR11, UR7, UR37, 0x3 ;  /* 0x00000025070b7291 */ /* 0x000fe2000f8e183f */
[----:B-12---:R-:W-:-:S05]  /*8420*/  IMAD.U32 R0, RZ, RZ, UR38 ;  /* 0x00000026ff007e24 */ /* 0x006fca000f8e00ff */
[----:B------:R-:W-:-:S04]  /*8430*/  SHF.L.U32 R0, R0, 0x1f, RZ ;  /* 0x0000001f00007819 */ /* 0x000fc800000006ff */
[----:B------:R1:W2:Y:S01]  /*8440*/  SYNCS.PHASECHK.TRANS64.TRYWAIT P1, [UR11+0x30850], R0 ;  /* 0x03085000ff0075a7 */ /* 0x0002a2000802014b */
[----:B------:R-:W-:Y:S05]  /*8450*/  @!P0 BRA `(.L_x_917) ;  /* 0x0000000000048947 */ /* 0x000fea0003800000 */
[----:B------:R-:W-:Y:S01]  /*8460*/  BPT.TRAP 0x1 ;  /* 0x000000040000795c */ /* 0x000fe20000300000 */
.L_x_917:
[----:B--2---:R-:W-:Y:S05]  /*8470*/  @P1 BRA `(.L_x_918) ;  /* 0x0000000000081947 */ /* 0x004fea0003800000 */
[----:B------:R-:W2:Y:S02]  /*8480*/  SYNCS.PHASECHK.TRANS64.TRYWAIT P1, [UR11+0x30850], R0 ;  /* 0x03085000ff0075a7 */ /* 0x000ea4000802014b */
[----:B--2---:R-:W-:Y:S05]  /*8490*/  @!P1 BRA `(.L_x_919) ;  /* 0x000000a000109947 */ /* 0x004fea0003800000 */
.L_x_918:
[----:B------:R-:W-:Y:S01]  /*84a0*/  UIADD3 UR6, UR37, 0x400, URZ ;  /* 0x0000040025067890 */ /* 0x000fe2000fffe03f */
[----:B------:R-:W-:Y:S01]  /*84b0*/  WARPGROUP.ARRIVE ;  /* 0x00000000000079c5 */ /* 0x000fe20000000000 */
[----:B-12---:R-:W-:-:S05]  /*84c0*/  FMNMX.FTZ R0, R120, R192, !PT ;  /* 0x000000c078007209 */ /* 0x006fca0007810000 */
[----:B------:R-:W1:Y:S01]  /*84d0*/  S2R R205, SR_TID.X ;  /* 0x0000000000cd7919 */ /* 0x000e620000002100 */
[----:B------:R-:W-:Y:S01]  /*84e0*/  USHF.R.U32.HI UR6, URZ, 0x4, UR6 ;  /* 0x000000043f067899 */ /* 0x000fe20008011606 */
[----:B------:R-:W-:Y:S01]  /*84f0*/  FMNMX.FTZ R4, R122, R21, !PT ;  /* 0x000000157a047209 */ /* 0x000fe20007810000 */
[----:B------:R-:W-:Y:S01]  /*8500*/  UMOV UR38, UR46 ;  /* 0x0000002e00267c82 */ /* 0x000fe20008000000 */
[----:B------:R-:W-:Y:S01]  /*8510*/  FMNMX.FTZ R3, R121, R0, !PT ;  /* 0x0000000079037209 */ /* 0x000fe20007810000 */
[----:B------:R-:W-:-:S03]  /*8520*/  ULOP3.LUT UR6, UR6, 0x3fff, URZ, 0xc0, !UPT ;  /* 0x00003fff06067892 */ /* 0x000fc6000f8ec03f */
[----:B------:R-:W-:Y:S01]  /*8530*/  FMNMX.FTZ R0, R124, R3, !PT ;  /* 0x000000037c007209 */ /* 0x000fe20007810000 */
[----:B------:R-:W-:-:S03]  /*8540*/  ULOP3.LUT UR6, UR6, 0x3000000, URZ, 0xfc, !UPT ;  /* 0x0300000006067892 */ /* 0x000fc6000f8efc3f */
[----:B------:R-:W-:Y:S01]  /*8550*/  FMNMX.FTZ R3, R125, R0, !PT ;  /* 0x000000007d037209 */ /* 0x000fe20007810000 */
[----:B------:R-:W-:-:S03]  /*8560*/  UIMAD UR10, UR7, 0x900, UR6 ;  /* 0x00000900070a78a4 */ /* 0x000fc6000f8e0206 */
[----:B------:R-:W-:Y:S01]  /*8570*/  UMOV UR7, 0x40000040 ;  /* 0x4000004000077882 */ /* 0x000fe20000000000 */
[----:B------:R-:W-:-:S03]  /*8580*/  FMNMX.FTZ R0, R128, R3, !PT ;  /* 0x0000000380007209 */ /* 0x000fc60007810000 */
[----:B------:R-:W-:Y:S01]  /*8590*/  UMOV UR6, UR10 ;  /* 0x0000000a00067c82 */ /* 0x000fe20008000000 */
[----:B------:R-:W-:Y:S01]  /*85a0*/  FMNMX.FTZ R3, R129, R0, !PT ;  /* 0x0000000081037209 */ /* 0x000fe20007810000 */
[----:B------:R-:W-:Y:S01]  /*85b0*/  HGMMA.64x192x16.F32.BF16 R24, R188, gdesc[UR4].tnspB, R24, gsb0 ;  /* 0x42e00004bc187df0 */ /* 0x000fe20008001818 */
[----:B------:R-:W-:Y:S01]  /*85c0*/  UIADD3 UR6, UR10, 0x80, URZ ;  /* 0x000000800a067890 */ /* 0x000fe2000fffe03f */
[----:B------:R-:W-:Y:S01]  /*85d0*/  UMOV UR7, 0x40000040 ;  /* 0x4000004000077882 */ /* 0x000fe20000000000 */
[----:B------:R-:W-:-:S04]  /*85e0*/  FMNMX.FTZ R0, R132, R3, !PT ;  /* 0x0000000384007209 */ /* 0x000fc80007810000 */
[----:B------:R-:W-:Y:S02]  /*85f0*/  FMNMX.FTZ R3, R133, R0, !PT ;  /* 0x0000000085037209 */ /* 0x000fe40007810000 */
[----:B-1----:R-:W-:Y:S02]  /*8600*/  LOP3.LUT P1, RZ, R205, 0x7f, RZ, 0xc0, !PT ;  /* 0x0000007fcdff7812 */ /* 0x002fe4000782c0ff */
        /* <DEDUP_REMOVED lines=17> */
[----:B------:R-:W2:Y:S01]  /*8720*/  SHFL.BFLY PT, R3, R2, 0x2, 0x1f ;  /* 0x0c401f0002037f89 */ /* 0x000ea200000e0000 */
        /* <DEDUP_REMOVED lines=12> */
[----:B--2---:R-:W-:-:S14]  /*87f0*/  FMNMX.FTZ R180, R2, R3, !PT ;  /* 0x0000000302b47209 */ /* 0x004fdc0007810000 */
[----:B------:R-:W-:Y:S01]  /*8800*/  HGMMA.64x192x16.F32.BF16 R24, R176, gdesc[UR4].tnspB, R24, gsb0 ;  /* 0x42e00004b0187df0 */ /* 0x000fe20008001818 */
[----:B------:R-:W-:Y:S01]  /*8810*/  UIADD3 UR6, UR10, 0x200, URZ ;  /* 0x000002000a067890 */ /* 0x000fe2000fffe03f */
[----:B------:R-:W2:Y:S01]  /*8820*/  SHFL.BFLY PT, R5, R180, 0x1, 0x1f ;  /* 0x0c201f00b4057f89 */ /* 0x000ea200000e0000 */
[----:B------:R-:W-:Y:S01]  /*8830*/  UMOV UR7, 0x40000040 ;  /* 0x4000004000077882 */ /* 0x000fe20000000000 */
[----:B--2---:R-:W-:-:S05]  /*8840*/  FMNMX.FTZ R5, R180, R5, !PT ;  /* 0x00000005b4057209 */ /* 0x004fca0007810000 */
[----:B------:R-:W-:Y:S01]  /*8850*/  FADD.FTZ R3, -R5, R192 ;  /* 0x000000c005037221 */ /* 0x000fe20000010100 */
[----:B------:R-:W-:Y:S01]  /*8860*/  IMAD.MOV.U32 R192, RZ, RZ, R5 ;  /* 0x000000ffffc07224 */ /* 0x000fe200078e0005 */
[----:B------:R-:W-:Y:S02]  /*8870*/  WARPGROUP.DEPBAR.LE gsb0, 0x0 ;  /* 0x00008000000079c5 */ /* 0x000fe40000010000 */
[----:B------:R-:W-:Y:S01]  /*8880*/  WARPGROUP.ARRIVE ;  /* 0x00000000000079c5 */ /* 0x000fe20000000000 */
[----:B------:R-:W-:Y:S01]  /*8890*/  FMNMX.FTZ R179, R123, R4, !PT ;  /* 0x000000047bb37209 */ /* 0x000fe20007810000 */
[-C--:B-1----:R-:W-:Y:S01]  /*88a0*/  FMUL.FTZ R176, R3, R0.reuse ;  /* 0x0000000003b07220 */ /* 0x082fe20000410000 */
[-C--:B------:R-:W-:Y:S02]  /*88b0*/  FMUL.FTZ R3, R5, R0.reuse ;  /* 0x0000000005037220 */ /* 0x080fe40000410000 */
[----:B------:R-:W-:Y:S02]  /*88c0*/  FMNMX.FTZ R4, R126, R179, !PT ;  /* 0x000000b37e047209 */ /* 0x000fe40007810000 */
[----:B------:R-:W-:Y:S01]  /*88d0*/  HGMMA.64x192x16.F32.BF16 R24, R172, gdesc[UR4].tnspB, R24, gsb0 ;  /* 0x42e00004ac187df0 */ /* 0x000fe20008001818 */
[--C-:B------:R-:W-:Y:S01]  /*88e0*/  FFMA.FTZ R188, R121, R0, -R3.reuse ;  /* 0x0000000079bc7223 */ /* 0x100fe20000010803 */
[----:B------:R-:W-:Y:S01]  /*88f0*/  UIADD3 UR6, UR10, 0x280, URZ ;  /* 0x000002800a067890 */ /* 0x000fe2000fffe03f */
[----:B------:R-:W-:Y:S01]  /*8900*/  FMNMX.FTZ R121, R127, R4, !PT ;  /* 0x000000047f797209 */ /* 0x000fe20007810000 */
[----:B------:R-:W-:Y:S01]  /*8910*/  UMOV UR7, 0x40000040 ;  /* 0x4000004000077882 */ /* 0x000fe20000000000 */
[----:B------:R1:W-:Y:S01]  /*8920*/  MUFU.EX2 R2, R176 ;  /* 0x000000b000027308 */ /* 0x0003e20000000800 */
[-CC-:B------:R-:W-:Y:S01]  /*8930*/  FFMA.FTZ R177, R120, R0.reuse, -R3.reuse ;  /* 0x0000000078b17223 */ /* 0x180fe20000010803 */
[----:B------:R-:W-:Y:S01]  /*8940*/  FMNMX.FTZ R4, R130, R121, !PT ;  /* 0x0000007982047209 */ /* 0x000fe20007810000 */
[-CC-:B------:R-:W-:Y:S01]  /*8950*/  FFMA.FTZ R190, R124, R0.reuse, -R3.reuse ;  /* 0x000000007cbe7223 */ /* 0x180fe20000010803 */
[-CC-:B------:R-:W-:Y:S01]  /*8960*/  FFMA.FTZ R184, R128, R0.reuse, -R3.reuse ;  /* 0x0000000080b87223 */ /* 0x180fe20000010803 */
[--C-:B------:R-:W-:Y:S01]  /*8970*/  FFMA.FTZ R186, R132, R0, -R3.reuse ;  /* 0x0000000084ba7223 */ /* 0x100fe20000010803 */
[----:B------:R-:W-:Y:S01]  /*8980*/  FMNMX.FTZ R121, R131, R4, !PT ;  /* 0x0000000483797209 */ /* 0x000fe20007810000 */
[-CC-:B------:R-:W-:Y:S01]  /*8990*/  FFMA.FTZ R180, R136, R0.reuse, -R3.reuse ;  /* 0x0000000088b47223 */ /* 0x180fe20000010803 */
[-CC-:B------:R-:W-:Y:S01]  /*89a0*/  FFMA.FTZ R182, R140, R0.reuse, -R3.reuse ;  /* 0x000000008cb67223 */ /* 0x180fe20000010803 */
[-CC-:B-1----:R-:W-:Y:S01]  /*89b0*/  FFMA.FTZ R176, R144, R0.reuse, -R3.reuse ;  /* 0x0000000090b07223 */ /* 0x182fe20000010803 */
[----:B------:R-:W-:Y:S01]  /*89c0*/  FMNMX.FTZ R4, R134, R121, !PT ;  /* 0x0000007986047209 */ /* 0x000fe20007810000 */
[-CC-:B------:R-:W-:Y:S01]  /*89d0*/  FFMA.FTZ R121, R125, R0.reuse, -R3.reuse ;  /* 0x000000007d797223 */ /* 0x180fe20000010803 */
[-CC-:B------:R-:W-:Y:S01]  /*89e0*/  FFMA.FTZ R178, R148, R0.reuse, -R3.reuse ;  /* 0x0000000094b27223 */ /* 0x180fe20000010803 */
[--C-:B------:R-:W-:Y:S01]  /*89f0*/  FFMA.FTZ R120, R160, R0, -R3.reuse ;  /* 0x00000000a0787223 */ /* 0x100fe20000010803 */
[----:B------:R-:W-:Y:S01]  /*8a00*/  FMNMX.FTZ R125, R135, R4, !PT ;  /* 0x00000004877d7209 */ /* 0x000fe20007810000 */
[-CC-:B------:R-:W-:Y:S01]  /*8a10*/  FFMA.FTZ R124, R164, R0.reuse, -R3.reuse ;  /* 0x00000000a47c7223 */ /* 0x180fe20000010803 */
[----:B------:R-:W-:Y:S01]  /*8a20*/  FFMA.FTZ R165, R165, R0, -R3 ;  /* 0x00000000a5a57223 */ /* 0x000fe20000010803 */
[----:B------:R-:W1:Y:S01]  /*8a30*/  MUFU.EX2 R177, R177 ;  /* 0x000000b100b17308 */ /* 0x000e620000000800 */
[----:B------:R-:W-:-:S04]  /*8a40*/  FMNMX.FTZ R4, R138, R125, !PT ;  /* 0x0000007d8a047209 */ /* 0x000fc80007810000 */
[----:B------:R-:W-:-:S03]  /*8a50*/  FMNMX.FTZ R125, R139, R4, !PT ;  /* 0x000000048b7d7209 */ /* 0x000fc60007810000 */
[----:B------:R-:W2:Y:S01]  /*8a60*/  MUFU.EX2 R188, R188 ;  /* 0x000000bc00bc7308 */ /* 0x000ea20000000800 */
[----:B------:R-:W-:Y:S01]  /*8a70*/  FMNMX.FTZ R4, R142, R125, !PT ;  /* 0x0000007d8e047209 */ /* 0x000fe20007810000 */
[----:B------:R-:W-:-:S03]  /*8a80*/  FFMA.FTZ R125, R129, R0, -R3 ;  /* 0x00000000817d7223 */ /* 0x000fc60000010803 */
[----:B------:R-:W-:-:S03]  /*8a90*/  FMNMX.FTZ R129, R143, R4, !PT ;  /* 0x000000048f817209 */ /* 0x000fc60007810000 */
[----:B------:R-:W3:Y:S01]  /*8aa0*/  MUFU.EX2 R190, R190 ;  /* 0x000000be00be7308 */ /* 0x000ee20000000800 */
[----:B------:R-:W-:Y:S01]  /*8ab0*/  FMNMX.FTZ R4, R146, R129, !PT ;  /* 0x0000008192047209 */ /* 0x000fe20007810000 */
[----:B-1----:R-:W-:-:S03]  /*8ac0*/  FFMA.FTZ R13, R2, R13, R177 ;  /* 0x0000000d020d7223 */ /* 0x002fc600000100b1 */
[----:B------:R-:W-:-:S03]  /*8ad0*/  FMNMX.FTZ R129, R147, R4, !PT ;  /* 0x0000000493817209 */ /* 0x000fc60007810000 */
[----:B------:R-:W1:Y:S01]  /*8ae0*/  MUFU.EX2 R121, R121 ;  /* 0x0000007900797308 */ /* 0x000e620000000800 */
[----:B------:R-:W-:Y:S01]  /*8af0*/  FMNMX.FTZ R4, R150, R129, !PT ;  /* 0x0000008196047209 */ /* 0x000fe20007810000 */
[----:B------:R-:W-:Y:S01]  /*8b00*/  FFMA.FTZ R129, R133, R0, -R3 ;  /* 0x0000000085817223 */ /* 0x000fe20000010803 */
[C---:B--2---:R-:W-:Y:S01]  /*8b10*/  FADD.FTZ R13, R188.reuse, R13 ;  /* 0x0000000dbc0d7221 */ /* 0x044fe20000010000 */
[----:B------:R-:W-:Y:S02]  /*8b20*/  F2FP.BF16.F32.PACK_AB R188, R188, R177 ;  /* 0x000000b1bcbc723e */ /* 0x000fe400000010ff */
[----:B------:R-:W-:Y:S02]  /*8b30*/  FMNMX.FTZ R133, R151, R4, !PT ;  /* 0x0000000497857209 */ /* 0x000fe40007810000 */
[----:B------:R-:W-:Y:S01]  /*8b40*/  MUFU.EX2 R184, R184 ;  /* 0x000000b800b87308 */ /* 0x000fe20000000800 */
[----:B---3--:R-:W-:Y:S01]  /*8b50*/  FADD.FTZ R140, R190, R13 ;  /* 0x0000000dbe8c7221 */ /* 0x008fe20000010000 */
[----:B------:R-:W-:-:S04]  /*8b60*/  FMNMX.FTZ R4, R154, R133, !PT ;  /* 0x000000859a047209 */ /* 0x000fc80007810000 */
[----:B------:R-:W-:Y:S02]  /*8b70*/  FMNMX.FTZ R133, R155, R4, !PT ;  /* 0x000000049b857209 */ /* 0x000fe40007810000 */
[----:B------:R-:W-:Y:S01]  /*8b80*/  MUFU.EX2 R125, R125 ;  /* 0x0000007d007d7308 */ /* 0x000fe20000000800 */
[----:B-1----:R-:W-:Y:S02]  /*8b90*/  F2FP.BF16.F32.PACK_AB R190, R121, R190 ;  /* 0x000000be79be723e */ /* 0x002fe400000010ff */
[----:B------:R-:W-:Y:S01]  /*8ba0*/  FMNMX.FTZ R4, R158, R133, !PT ;  /* 0x000000859e047209 */ /* 0x000fe20007810000 */
[----:B------:R-:W-:-:S03]  /*8bb0*/  FFMA.FTZ R133, R137, R0, -R3 ;  /* 0x0000000089857223 */ /* 0x000fc60000010803 */
[----:B------:R-:W-:Y:S01]  /*8bc0*/  FMNMX.FTZ R137, R159, R4, !PT ;  /* 0x000000049f897209 */ /* 0x000fe20007810000 */
[----:B------:R-:W-:Y:S03]  /*8bd0*/  MUFU.EX2 R186, R186 ;  /* 0x000000ba00ba7308 */ /* 0x000fe60000000800 */
[----:B------:R-:W-:-:S04]  /*8be0*/  FMNMX.FTZ R4, R162, R137, !PT ;  /* 0x00000089a2047209 */ /* 0x000fc80007810000 */
[----:B------:R-:W-:Y:S01]  /*8bf0*/  FMNMX.FTZ R137, R163, R4, !PT ;  /* 0x00000004a3897209 */ /* 0x000fe20007810000 */
[----:B------:R-:W-:Y:S03]  /*8c00*/  MUFU.EX2 R129, R129 ;  /* 0x0000008100817308 */ /* 0x000fe60000000800 */
        /* <DEDUP_REMOVED lines=23> */
[----:B------:R-:W1:Y:S01]  /*8d80*/  SHFL.BFLY PT, R173, R4, 0x2, 0x1f ;  /* 0x0c401f0004ad7f89 */ /* 0x000e6200000e0000 */
[-CC-:B------:R-:W-:Y:S01]  /*8d90*/  FFMA.FTZ R172, R152, R0.reuse, -R3.reuse ;  /* 0x0000000098ac7223 */ /* 0x180fe20000010803 */
[----:B------:R-:W-:-:S03]  /*8da0*/  FFMA.FTZ R174, R156, R0, -R3 ;  /* 0x000000009cae7223 */ /* 0x000fc60000010803 */
[----:B------:R-:W-:Y:S01]  /*8db0*/  HGMMA.64x192x16.F32.BF16 R24, R168, gdesc[UR4].tnspB, R24, gsb0 ;  /* 0x42e00004a8187df0 */ /* 0x000fe20008001818 */
[----:B------:R-:W-:Y:S01]  /*8dc0*/  UMOV UR7, UR36 ;  /* 0x0000002400077c82 */ /* 0x000fe20008000000 */
[----:B------:R-:W-:Y:S08]  /*8dd0*/  MUFU.EX2 R172, R172 ;  /* 0x000000ac00ac7308 */ /* 0x000ff00000000800 */
[----:B------:R-:W-:Y:S01]  /*8de0*/  MUFU.EX2 R174, R174 ;  /* 0x000000ae00ae7308 */ /* 0x000fe20000000800 */
[----:B-1----:R-:W-:-:S05]  /*8df0*/  FMNMX.FTZ R173, R4, R173, !PT ;  /* 0x000000ad04ad7209 */ /* 0x002fca0007810000 */
[----:B------:R-:W1:Y:S02]  /*8e00*/  SHFL.BFLY PT, R4, R173, 0x1, 0x1f ;  /* 0x0c201f00ad047f89 */ /* 0x000e6400000e0000 */
[----:B-1----:R-:W-:-:S05]  /*8e10*/  FMNMX.FTZ R4, R173, R4, !PT ;  /* 0x00000004ad047209 */ /* 0x002fca0007810000 */
[C---:B------:R-:W-:Y:S01]  /*8e20*/  FADD.FTZ R3, -R4.reuse, R21 ;  /* 0x0000001504037221 */ /* 0x040fe20000010100 */
[-C--:B------:R-:W-:Y:S01]  /*8e30*/  FMUL.FTZ R161, R4, R0.reuse ;  /* 0x0000000004a17220 */ /* 0x080fe20000410000 */
[----:B------:R-:W-:Y:S02]  /*8e40*/  MUFU.EX2 R21, R165 ;  /* 0x000000a500157308 */ /* 0x000fe40000000800 */
[-C--:B------:R-:W-:Y:S01]  /*8e50*/  FMUL.FTZ R3, R3, R0.reuse ;  /* 0x0000000003037220 */ /* 0x080fe20000410000 */
[-CC-:B------:R-:W-:Y:S01]  /*8e60*/  FFMA.FTZ R122, R122, R0.reuse, -R161.reuse ;  /* 0x000000007a7a7223 */ /* 0x180fe200000108a1 */
[-CC-:B------:R-:W-:Y:S01]  /*8e70*/  FFMA.FTZ R191, R126, R0.reuse, -R161.reuse ;  /* 0x000000007ebf7223 */ /* 0x180fe200000108a1 */
[-CC-:B------:R-:W-:Y:S01]  /*8e80*/  FFMA.FTZ R126, R127, R0.reuse, -R161.reuse ;  /* 0x000000007f7e7223 */ /* 0x180fe200000108a1 */
[-CC-:B------:R-:W-:Y:S01]  /*8e90*/  FFMA.FTZ R189, R123, R0.reuse, -R161.reuse ;  /* 0x000000007bbd7223 */ /* 0x180fe200000108a1 */
[----:B------:R-:W-:Y:S01]  /*8ea0*/  IMAD.U32 R127, RZ, RZ, UR36 ;  /* 0x00000024ff7f7e24 */ /* 0x000fe2000f8e00ff */
[----:B------:R-:W-:Y:S01]  /*8eb0*/  MUFU.EX2 R3, R3 ;  /* 0x0000000300037308 */ /* 0x000fe20000000800 */
[-CC-:B------:R-:W-:Y:S01]  /*8ec0*/  FFMA.FTZ R185, R130, R0.reuse, -R161.reuse ;  /* 0x0000000082b97223 */ /* 0x180fe200000108a1 */
[-CC-:B------:R-:W-:Y:S01]  /*8ed0*/  FFMA.FTZ R128, R131, R0.reuse, -R161.reuse ;  /* 0x0000000083807223 */ /* 0x180fe200000108a1 */
[----:B------:R-:W-:Y:S01]  /*8ee0*/  IMAD.U32 R131, RZ, RZ, UR11 ;  /* 0x0000000bff837e24 */ /* 0x000fe2000f8e00ff */
[----:B------:R-:W-:Y:S01]  /*8ef0*/  @!P1 LEA R127, R127, UR37, 0x3 ;  /* 0x000000257f7f9c11 */ /* 0x000fe2000f8e18ff */
[-CC-:B------:R-:W-:Y:S01]  /*8f00*/  FFMA.FTZ R187, R134, R0.reuse, -R161.reuse ;  /* 0x0000000086bb7223 */ /* 0x180fe200000108a1 */
[-CC-:B------:R-:W-:Y:S01]  /*8f10*/  FFMA.FTZ R181, R138, R0.reuse, -R161.reuse ;  /* 0x000000008ab57223 */ /* 0x180fe200000108a1 */
[----:B------:R-:W-:Y:S01]  /*8f20*/  FFMA.FTZ R130, R135, R0, -R161 ;  /* 0x0000000087827223 */ /* 0x000fe200000108a1 */
[----:B------:R-:W1:Y:S01]  /*8f30*/  MUFU.EX2 R122, R122 ;  /* 0x0000007a007a7308 */ /* 0x000e620000000800 */
[----:B------:R-:W-:-:S02]  /*8f40*/  @!P1 VIADD R127, R127, 0x30840 ;  /* 0x000308407f7f9836 */ /* 0x000fc40000000000 */
[-CC-:B------:R-:W-:Y:S01]  /*8f50*/  FFMA.FTZ R132, R139, R0.reuse, -R161.reuse ;  /* 0x000000008b847223 */ /* 0x180fe200000108a1 */
[-CC-:B------:R-:W-:Y:S01]  /*8f60*/  FFMA.FTZ R183, R142, R0.reuse, -R161.reuse ;  /* 0x000000008eb77223 */ /* 0x180fe200000108a1 */
[-CC-:B------:R-:W-:Y:S01]  /*8f70*/  FFMA.FTZ R134, R143, R0.reuse, -R161.reuse ;  /* 0x000000008f867223 */ /* 0x180fe200000108a1 */
[-C--:B------:R-:W-:Y:S01]  /*8f80*/  FFMA.FTZ R123, R146, R0.reuse, -R161 ;  /* 0x00000000927b7223 */ /* 0x080fe200000108a1 */
[----:B------:R-:W-:Y:S01]  /*8f90*/  @!P1 PRMT R127, RZ, 0x654, R127 ;  /* 0x00000654ff7f9816 */ /* 0x000fe2000000007f */
        /* <DEDUP_REMOVED lines=8> */
[--C-:B------:R-:W-:Y:S01]  /*9020*/  FFMA.FTZ R163, R163, R0, -R161.reuse ;  /* 0x00000000a3a37223 */ /* 0x100fe200000108a1 */
[----:B------:R-:W3:Y:S01]  /*9030*/  MUFU.EX2 R191, R191 ;  /* 0x000000bf00bf7308 */ /* 0x000ee20000000800 */
[----:B-1----:R-:W-:Y:S01]  /*9040*/  FFMA.FTZ R12, R3, R12, R122 ;  /* 0x0000000c030c7223 */ /* 0x002fe2000001007a */
[----:B------:R-:W-:-:S06]  /*9050*/  FFMA.FTZ R166, R166, R0, -R161 ;  /* 0x00000000a6a67223 */ /* 0x000fcc00000108a1 */
[----:B------:R-:W1:Y:S01]  /*9060*/  MUFU.EX2 R126, R126 ;  /* 0x0000007e007e7308 */ /* 0x000e620000000800 */
[----:B--2---:R-:W-:Y:S01]  /*9070*/  FADD.FTZ R138, R189, R12 ;  /* 0x0000000cbd8a7221 */ /* 0x004fe20000010000 */
[--C-:B------:R-:W-:Y:S01]  /*9080*/  FFMA.FTZ R12, R151, R0, -R161.reuse ;  /* 0x00000000970c7223 */ /* 0x100fe200000108a1 */
[----:B------:R-:W-:Y:S01]  /*9090*/  F2FP.BF16.F32.PACK_AB R189, R189, R122 ;  /* 0x0000007abdbd723e */ /* 0x000fe200000010ff */
[----:B------:R-:W-:-:S04]  /*90a0*/  FFMA.FTZ R161, R167, R0, -R161 ;  /* 0x00000000a7a17223 */ /* 0x000fc800000108a1 */
        /* <DEDUP_REMOVED lines=12> */
[----:B------:R-:W1:Y:S01]  /*9170*/  MUFU.EX2 R132, R132 ;  /* 0x0000008400847308 */ /* 0x000e620000000800 */
[C---:B--2---:R-:W-:Y:S01]  /*9180*/  FADD.FTZ R138, R130.reuse, R13 ;  /* 0x0000000d828a7221 */ /* 0x044fe20000010000 */
[----:B------:R-:W-:-:S06]  /*9190*/  F2FP.BF16.F32.PACK_AB R187, R130, R187 ;  /* 0x000000bb82bb723e */ /* 0x000fcc00000010ff */
        /* <DEDUP_REMOVED lines=16> */
[----:B---3--:R-:W-:Y:S01]  /*92a0*/  FADD.FTZ R13, R179, R122 ;  /* 0x0000007ab30d7221 */ /* 0x008fe20000010000 */
[----:B------:R-:W-:Y:S02]  /*92b0*/  WARPGROUP.DEPBAR.LE gsb0, 0x0 ;  /* 0x00008000000079c5 */ /* 0x000fe40000010000 */
[----:B------:R3:W-:Y:S04]  /*92c0*/  @!P1 SYNCS.ARRIVE.TRANS64.RED.A1T0 RZ, [R127+URZ], RZ ;  /* 0x000000ff7fff99a7 */ /* 0x0007e8000810043f */
[----:B------:R-:W4:Y:S01]  /*92d0*/  MUFU.EX2 R155, R155 ;  /* 0x0000009b009b7308 */ /* 0x000f220000000800 */
[C---:B-1----:R-:W-:Y:S01]  /*92e0*/  FADD.FTZ R122, R12.reuse, R13 ;  /* 0x0000000d0c7a7221 */ /* 0x042fe20000010000 */
[----:B------:R-:W-:-:S02]  /*92f0*/  F2FP.BF16.F32.PACK_AB R179, R12, R179 ;  /* 0x000000b30cb3723e */ /* 0x000fc400000010ff */
[----:B------:R-:W-:Y:S02]  /*9300*/  F2FP.BF16.F32.PACK_AB R170, R21, R124 ;  /* 0x0000007c15aa723e */ /* 0x000fe400000010ff */
[----:B------:R-:W-:Y:S01]  /*9310*/  F2FP.BF16.F32.PACK_AB R168, R157, R120 ;  /* 0x000000789da8723e */ /* 0x000fe200000010ff */
[----:B---3--:R-:W-:Y:S01]  /*9320*/  @!P1 VIADD R127, R131, 0x30860 ;  /* 0x00030860837f9836 */ /* 0x008fe20000000000 */
[----:B------:R-:W1:Y:S01]  /*9330*/  MUFU.EX2 R175, R158 ;  /* 0x0000009e00af7308 */ /* 0x000e620000000800 */
[----:B--2---:R-:W-:-:S03]  /*9340*/  FADD.FTZ R122, R173, R122 ;  /* 0x0000007aad7a7221 */ /* 0x004fc60000010000 */
[----:B------:R-:W-:-:S04]  /*9350*/  @!P1 PRMT R127, RZ, 0x654, R127 ;  /* 0x00000654ff7f9816 */ /* 0x000fc8000000007f */
[----:B------:R2:W-:Y:S01]  /*9360*/  @!P1 SYNCS.ARRIVE.TRANS64.RED.A1T0 RZ, [R127+URZ], RZ ;  /* 0x000000ff7fff99a7 */ /* 0x0005e2000810043f */
[----:B------:R-:W3:Y:S01]  /*9370*/  MUFU.EX2 R159, R159 ;  /* 0x0000009f009f7308 */ /* 0x000ee20000000800 */
[----:B----4-:R-:W-:Y:S01]  /*9380*/  FADD.FTZ R122, R155, R122 ;  /* 0x0000007a9b7a7221 */ /* 0x010fe20000010000 */
[C---:B------:R-:W-:Y:S01]  /*9390*/  ISETP.GT.AND P1, PT, R15.reuse, UR40, PT ;  /* 0x000000280f007c0c */ /* 0x040fe2000bf24270 */
[----:B------:R-:W-:Y:S01]  /*93a0*/  VIADD R15, R15, 0xffffffff ;  /* 0xffffffff0f0f7836 */ /* 0x000fe20000000000 */
[----:B------:R-:W-:Y:S01]  /*93b0*/  F2FP.BF16.F32.PACK_AB R173, R155, R173 ;  /* 0x000000ad9bad723e */ /* 0x000fe200000010ff */
[----:B--2---:R-:W-:-:S03]  /*93c0*/  FADD.FTZ R127, R121, R140 ;  /* 0x0000008c797f7221 */ /* 0x004fc60000010000 */
[----:B------:R-:W2:Y:S01]  /*93d0*/  MUFU.EX2 R169, R162 ;  /* 0x000000a200a97308 */ /* 0x000ea20000000800 */
[----:B-1----:R-:W-:Y:S01]  /*93e0*/  FADD.FTZ R122, R175, R122 ;  /* 0x0000007aaf7a7221 */ /* 0x002fe20000010000 */
[----:B------:R-:W-:Y:S01]  /*93f0*/  FADD.FTZ R140, R184, R127 ;  /* 0x0000007fb88c7221 */ /* 0x000fe20000010000 */
[----:B------:R-:W-:-:S03]  /*9400*/  F2FP.BF16.F32.PACK_AB R184, R125, R184 ;  /* 0x000000b87db8723e */ /* 0x000fc600000010ff */
[----:B------:R-:W-:Y:S02]  /*9410*/  FADD.FTZ R127, R125, R140 ;  /* 0x0000008c7d7f7221 */ /* 0x000fe40000010000 */
[----:B------:R-:W1:Y:S01]  /*9420*/  MUFU.EX2 R163, R163 ;  /* 0x000000a300a37308 */ /* 0x000e620000000800 */
[C---:B---3--:R-:W-:Y:S01]  /*9430*/  FADD.FTZ R122, R159.reuse, R122 ;  /* 0x0000007a9f7a7221 */ /* 0x048fe20000010000 */
[----:B------:R-:W-:Y:S01]  /*9440*/  F2FP.BF16.F32.PACK_AB R175, R159, R175 ;  /* 0x000000af9faf723e */ /* 0x000fe200000010ff */
[----:B------:R-:W-:Y:S01]  /*9450*/  FADD.FTZ R140, R186, R127 ;  /* 0x0000007fba8c7221 */ /* 0x000fe20000010000 */
[----:B------:R-:W-:-:S03]  /*9460*/  F2FP.BF16.F32.PACK_AB R186, R129, R186 ;  /* 0x000000ba81ba723e */ /* 0x000fc600000010ff */
[----:B------:R-:W-:Y:S01]  /*9470*/  FADD.FTZ R127, R129, R140 ;  /* 0x0000008c817f7221 */ /* 0x000fe20000010000 */
[----:B------:R-:W3:Y:S01]  /*9480*/  MUFU.EX2 R171, R166 ;  /* 0x000000a600ab7308 */ /* 0x000ee20000000800 */
[----:B--2---:R-:W-:Y:S02]  /*9490*/  FADD.FTZ R122, R169, R122 ;  /* 0x0000007aa97a7221 */ /* 0x004fe40000010000 */
[----:B------:R-:W-:Y:S01]  /*94a0*/  FADD.FTZ R140, R180, R127 ;  /* 0x0000007fb48c7221 */ /* 0x000fe20000010000 */
[----:B------:R-:W-:-:S03]  /*94b0*/  F2FP.BF16.F32.PACK_AB R180, R133, R180 ;  /* 0x000000b485b4723e */ /* 0x000fc600000010ff */
[----:B------:R-:W-:Y:S01]  /*94c0*/  FADD.FTZ R121, R133, R140 ;  /* 0x0000008c85797221 */ /* 0x000fe20000010000 */
[----:B------:R-:W2:Y:S01]  /*94d0*/  MUFU.EX2 R161, R161 ;  /* 0x000000a100a17308 */ /* 0x000ea20000000800 */
[C---:B-1----:R-:W-:Y:S01]  /*94e0*/  FADD.FTZ R122, R163.reuse, R122 ;  /* 0x0000007aa37a7221 */ /* 0x042fe20000010000 */
[----:B------:R-:W-:Y:S01]  /*94f0*/  F2FP.BF16.F32.PACK_AB R169, R163, R169 ;  /* 0x000000a9a3a9723e */ /* 0x000fe200000010ff */
[----:B------:R-:W-:Y:S01]  /*9500*/  FADD.FTZ R140, R182, R121 ;  /* 0x00000079b68c7221 */ /* 0x000fe20000010000 */
[----:B------:R-:W-:-:S03]  /*9510*/  F2FP.BF16.F32.PACK_AB R182, R137, R182 ;  /* 0x000000b689b6723e */ /* 0x000fc600000010ff */
[----:B------:R-:W-:Y:S01]  /*9520*/  FADD.FTZ R121, R137, R140 ;  /* 0x0000008c89797221 */ /* 0x000fe20000010000 */
[----:B---3--:R-:W-:-:S03]  /*9530*/  FADD.FTZ R122, R171, R122 ;  /* 0x0000007aab7a7221 */ /* 0x008fc60000010000 */
[----:B------:R-:W-:Y:S01]  /*9540*/  FADD.FTZ R126, R176, R121 ;  /* 0x00000079b07e7221 */ /* 0x000fe20000010000 */
[----:B------:R-:W-:-:S03]  /*9550*/  F2FP.BF16.F32.PACK_AB R176, R141, R176 ;  /* 0x000000b08db0723e */ /* 0x000fc600000010ff */
[----:B------:R-:W-:Y:S01]  /*9560*/  FADD.FTZ R121, R141, R126 ;  /* 0x0000007e8d797221 */ /* 0x000fe20000010000 */
[----:B--2---:R-:W-:-:S03]  /*9570*/  F2FP.BF16.F32.PACK_AB R171, R161, R171 ;  /* 0x000000aba1ab723e */ /* 0x004fc600000010ff */
[----:B------:R-:W-:Y:S01]  /*9580*/  FADD.FTZ R126, R178, R121 ;  /* 0x00000079b27e7221 */ /* 0x000fe20000010000 */
[----:B------:R-:W-:-:S03]  /*9590*/  F2FP.BF16.F32.PACK_AB R178, R145, R178 ;  /* 0x000000b291b2723e */ /* 0x000fc600000010ff */
[----:B------:R-:W-:-:S04]  /*95a0*/  FADD.FTZ R121, R145, R126 ;  /* 0x0000007e91797221 */ /* 0x000fc80000010000 */
[----:B------:R-:W-:Y:S01]  /*95b0*/  FADD.FTZ R126, R172, R121 ;  /* 0x00000079ac7e7221 */ /* 0x000fe20000010000 */
[----:B------:R-:W-:-:S03]  /*95c0*/  F2FP.BF16.F32.PACK_AB R172, R149, R172 ;  /* 0x000000ac95ac723e */ /* 0x000fc600000010ff */
[----:B------:R-:W-:-:S04]  /*95d0*/  FADD.FTZ R13, R149, R126 ;  /* 0x0000007e950d7221 */ /* 0x000fc80000010000 */
[----:B------:R-:W-:Y:S01]  /*95e0*/  FADD.FTZ R126, R174, R13 ;  /* 0x0000000dae7e7221 */ /* 0x000fe20000010000 */
[----:B------:R-:W-:-:S03]  /*95f0*/  F2FP.BF16.F32.PACK_AB R174, R153, R174 ;  /* 0x000000ae99ae723e */ /* 0x000fc600000010ff */
[----:B------:R-:W-:-:S04]  /*9600*/  FADD.FTZ R13, R153, R126 ;  /* 0x0000007e990d7221 */ /* 0x000fc80000010000 */
[----:B------:R-:W-:-:S04]  /*9610*/  FADD.FTZ R12, R120, R13 ;  /* 0x0000000d780c7221 */ /* 0x000fc80000010000 */
[----:B------:R-:W-:-:S04]  /*9620*/  FADD.FTZ R13, R157, R12 ;  /* 0x0000000c9d0d7221 */ /* 0x000fc80000010000 */
[----:B------:R-:W-:-:S04]  /*9630*/  FADD.FTZ R12, R124, R13 ;  /* 0x0000000d7c0c7221 */ /* 0x000fc80000010000 */
[----:B------:R-:W-:Y:S01]  /*9640*/  FADD.FTZ R13, R21, R12 ;  /* 0x0000000c150d7221 */ /* 0x000fe20000010000 */
[----:B------:R-:W-:Y:S01]  /*9650*/  FADD.FTZ R12, R161, R122 ;  /* 0x0000007aa10c7221 */ /* 0x000fe20000010000 */
[----:B------:R-:W-:Y:S01]  /*9660*/  IMAD.MOV.U32 R21, RZ, RZ, R4 ;  /* 0x000000ffff157224 */ /* 0x000fe200078e0004 */
[----:B------:R-:W-:Y:S06]  /*9670*/  @P1 BRA `(.L_x_920) ;  /* 0xffffffe000901947 */ /* 0x000fec000383ffff */
.L_x_911:
[----:B------:R-:W-:-:S13]  /*9680*/  ISETP.GE.AND P1, PT, R15, UR47, PT ;  /* 0x0000002f0f007c0c */ /* 0x000fda000bf26270 */
[----:B------:R-:W-:Y:S05]  /*9690*/  @!P1 BRA `(.L_x_921) ;  /* 0x0000002c00d89947 */ /* 0x000fea0003800000 */
[----:B------:R-:W-:Y:S01]  /*96a0*/  IMAD.MOV.U32 R21, RZ, RZ, R4 ;  /* 0x000000ffff157224 */ /* 0x000fe200078e0004 */
[----:B------:R-:W-:Y:S01]  /*96b0*/  UMOV UR38, UR46 ;  /* 0x0000002e00267c82 */ /* 0x000fe20008000000 */
[----:B------:R-:W-:Y:S01]  /*96c0*/  IMAD.MOV.U32 R205, RZ, RZ, R5 ;  /* 0x000000ffffcd7224 */ /* 0x000fe200078e0005 */
[----:B------:R-:W-:Y:S01]  /*96d0*/  UMOV UR7, UR36 ;  /* 0x0000002400077c82 */ /* 0x000fe20008000000 */
[----:B------:R-:W-:Y:S01]  /*96e0*/  IMAD.IADD R192, R7, 0x1, R14 ;  /* 0x0000000107c07824 */ /* 0x000fe200078e020e */
[----:B------:R-:W-:Y:S01]  /*96f0*/  ULDC UR40, c[0x0][0x9e4] ;  /* 0x0002790000287ab9 */ /* 0x000fe20000000800 */
[----:B------:R-:W-:Y:S01]  /*9700*/  ULDC UR41, c[0x0][0x9dc] ;  /* 0x0002770000297ab9 */ /* 0x000fe20000000800 */
[----:B------:R-:W-:-:S05]  /*9710*/  ULDC UR45, c[0x0][0x9e0] ;  /* 0x00027800002d7ab9 */ /* 0x000fca0000000800 */
.L_x_938:
[----:B------:R-:W-:-:S04]  /*9720*/  UIADD3 UR36, UR7, 0x1, URZ ;  /* 0x0000000107247890 */ /* 0x000fc8000fffe03f */
[----:B------:R-:W-:-:S04]  /*9730*/  UISETP.NE.AND UP0, UPT, UR36, 0x2, UPT ;  /* 0x000000022400788c */ /* 0x000fc8000bf05270 */
[----:B------:R-:W-:Y:S02]  /*9740*/  USEL UR46, URZ, 0x1, UP0 ;  /* 0x000000013f2e7887 */ /* 0x000fe40008000000 */
[----:B------:R-:W-:Y:S02]  /*9750*/  USEL UR36, UR36, URZ, UP0 ;  /* 0x0000003f24247287 */ /* 0x000fe40008000000 */
[----:B------:R-:W-:Y:S01]  /*9760*/  ULOP3.LUT UR46, UR38, UR46, URZ, 0x3c, !UPT ;  /* 0x0000002e262e7292 */ /* 0x000fe2000f8e3c3f */
[----:B------:R-:W-:Y:S11]  /*9770*/  @!P0 BRA `(.L_x_922) ;  /* 0x0000000000048947 */ /* 0x000ff60003800000 */
[----:B------:R-:W-:Y:S01]  /*9780*/  BPT.TRAP 0x1 ;  /* 0x000000040000795c */ /* 0x000fe20000300000 */
.L_x_922:
[----:B------:R-:W-:Y:S01]  /*9790*/  ULEA UR6, UR36, UR37, 0x3 ;  /* 0x0000002524067291 */ /* 0x000fe2000f8e183f */
[----:B------:R-:W-:-:S05]  /*97a0*/  IMAD.U32 R0, RZ, RZ, UR46 ;  /* 0x0000002eff007e24 */ /* 0x000fca000f8e00ff */
[----:B------:R-:W-:-:S04]  /*97b0*/  SHF.L.U32 R0, R0, 0x1f, RZ ;  /* 0x0000001f00007819 */ /* 0x000fc800000006ff */
[----:B------:R1:W2:Y:S01]  /*97c0*/  SYNCS.PHASECHK.TRANS64.TRYWAIT P1, [UR6+0x30830], R0 ;  /* 0x03083000ff0075a7 */ /* 0x0002a20008020146 */
[----:B------:R-:W-:Y:S05]  /*97d0*/  @!P0 BRA `(.L_x_923) ;  /* 0x0000000000048947 */ /* 0x000fea0003800000 */
[----:B------:R-:W-:Y:S01]  /*97e0*/  BPT.TRAP 0x1 ;  /* 0x000000040000795c */ /* 0x000fe20000300000 */
.L_x_923:
[----:B--2---:R-:W-:Y:S05]  /*97f0*/  @P1 BRA `(.L_x_924) ;  /* 0x0000000000081947 */ /* 0x004fea0003800000 */
[----:B------:R-:W2:Y:S02]  /*9800*/  SYNCS.PHASECHK.TRANS64.TRYWAIT P1, [UR6+0x30830], R0 ;  /* 0x03083000ff0075a7 */ /* 0x000ea40008020146 */
[----:B--2---:R-:W-:Y:S05]  /*9810*/  @!P1 BRA `(.L_x_925) ;  /* 0x0000008c00489947 */ /* 0x004fea0003800000 */
.L_x_924:
        /* <DEDUP_REMOVED lines=165> */
.L_x_926:
[----:B------:R-:W-:Y:S01]  /*a270*/  ULEA UR10, UR7, UR37, 0x3 ;  /* 0x00000025070a7291 */ /* 0x000fe2000f8e183f */
[----:B-12---:R-:W-:-:S05]  /*a280*/  IMAD.U32 R0, RZ, RZ, UR38 ;  /* 0x00000026ff007e24 */ /* 0x006fca000f8e00ff */
[----:B------:R-:W-:-:S04]  /*a290*/  SHF.L.U32 R0, R0, 0x1f, RZ ;  /* 0x0000001f00007819 */ /* 0x000fc800000006ff */
[----:B------:R1:W2:Y:S01]  /*a2a0*/  SYNCS.PHASECHK.TRANS64.TRYWAIT P1, [UR10+0x30850], R0 ;  /* 0x03085000ff0075a7 */ /* 0x0002a2000802014a */
[----:B------:R-:W-:Y:S05]  /*a2b0*/  @!P0 BRA `(.L_x_927) ;  /* 0x0000000000048947 */ /* 0x000fea0003800000 */
[----:B------:R-:W-:Y:S01]  /*a2c0*/  BPT.TRAP 0x1 ;  /* 0x000000040000795c */ /* 0x000fe20000300000 */
.L_x_927:
[----:B--2---:R-:W-:Y:S05]  /*a2d0*/  @P1 BRA `(.L_x_928) ;  /* 0x0000000000081947 */ /* 0x004fea0003800000 */
[----:B------:R-:W2:Y:S02]  /*a2e0*/  SYNCS.PHASECHK.TRANS64.TRYWAIT P1, [UR10+0x30850], R0 ;  /* 0x03085000ff0075a7 */ /* 0x000ea4000802014a */
[----:B--2---:R-:W-:Y:S05]  /*a2f0*/  @!P1 BRA `(.L_x_929) ;  /* 0x0000008000a89947 */ /* 0x004fea0003800000 */
.L_x_928:
[----:B------:R-:W-:Y:S01]  /*a300*/  UIADD3 UR6, UR37, 0x400, URZ ;  /* 0x0000040025067890 */ /* 0x000fe2000fffe03f */
[----:B------:R-:W-:-:S06]  /*a310*/  WARPGROUP.ARRIVE ;  /* 0x00000000000079c5 */ /* 0x000fcc0000000000 */
[----:B------:R-:W3:Y:S01]  /*a320*/  S2R R208, SR_TID.X ;  /* 0x0000000000d07919 */ /* 0x000ee20000002100 */
[----:B------:R-:W4:Y:S01]  /*a330*/  LDC R4, c[0x0][0x288] ;  /* 0x0000a200ff047b82 */ /* 0x000f220000000800 */
[----:B------:R-:W-:Y:S01]  /*a340*/  USHF.R.U32.HI UR6, URZ, 0x4, UR6 ;  /* 0x000000043f067899 */ /* 0x000fe20008011606 */
[----:B-12---:R-:W-:Y:S01]  /*a350*/  IMAD.U32 R0, RZ, RZ, UR36 ;  /* 0x00000024ff007e24 */ /* 0x006fe2000f8e00ff */
[----:B------:R-:W-:Y:S01]  /*a360*/  ULDC UR14, c[0x0][0x2e0] ;  /* 0x0000b800000e7ab9 */ /* 0x000fe20000000800 */
[----:B------:R-:W-:Y:S01]  /*a370*/  IMAD R2, R15, -0x60, RZ ;  /* 0xffffffa00f027824 */ /* 0x000fe200078e02ff */
[----:B------:R-:W-:-:S03]  /*a380*/  ULOP3.LUT UR6, UR6, 0x3fff, URZ, 0xc0, !UPT ;  /* 0x00003fff06067892 */ /* 0x000fc6000f8ec03f */
[----:B------:R-:W-:Y:S01]  /*a390*/  IMAD R3, R17, UR14, R2 ;  /* 0x0000000e11037c24 */ /* 0x000fe2000f8e0202 */
[----:B------:R-:W-:-:S04]  /*a3a0*/  ULOP3.LUT UR6, UR6, 0x3000000, URZ, 0xfc, !UPT ;  /* 0x0300000006067892 */ /* 0x000fc8000f8efc3f */
[----:B------:R-:W-:-:S03]  /*a3b0*/  UIMAD UR11, UR7, 0x900, UR6 ;  /* 0x00000900070b78a4 */ /* 0x000fc6000f8e0206 */
[----:B------:R-:W-:-:S04]  /*a3c0*/  UMOV UR7, 0x40000040 ;  /* 0x4000004000077882 */ /* 0x000fc80000000000 */
[----:B------:R-:W-:Y:S02]  /*a3d0*/  UMOV UR6, UR11 ;  /* 0x0000000b00067c82 */ /* 0x000fe40008000000 */
[----:B------:R-:W-:Y:S01]  /*a3e0*/  HGMMA.64x192x16.F32.BF16 R24, R188, gdesc[UR4].tnspB, R24, gsb0 ;  /* 0x42e00004bc187df0 */ /* 0x000fe20008001818 */
[----:B------:R-:W-:Y:S01]  /*a3f0*/  UIADD3 UR6, UR11, 0x80, URZ ;  /* 0x000000800b067890 */ /* 0x000fe2000fffe03f */
[----:B----4-:R-:W-:Y:S01]  /*a400*/  IADD3 R3, R3, 0x1, -R4 ;  /* 0x0000000103037810 */ /* 0x010fe20007ffe804 */
[----:B------:R-:W-:-:S04]  /*a410*/  UMOV UR7, 0x40000040 ;  /* 0x4000004000077882 */ /* 0x000fc80000000000 */
[----:B------:R-:W-:Y:S01]  /*a420*/  IMAD R3, R16, -0x2, R3 ;  /* 0xfffffffe10037824 */ /* 0x000fe200078e0203 */
[----:B---3--:R-:W-:-:S03]  /*a430*/  LOP3.LUT P1, RZ, R208, 0x7f, RZ, 0xc0, !PT ;  /* 0x0000007fd0ff7812 */ /* 0x008fc6000782c0ff */
[----:B------:R-:W-:-:S10]  /*a440*/  VIADD R5, R3, UR45 ;  /* 0x0000002d03057c36 */ /* 0x000fd40008000000 */
[----:B------:R-:W-:-:S05]  /*a450*/  @!P1 LEA R0, R0, UR37, 0x3 ;  /* 0x0000002500009c11 */ /* 0x000fca000f8e18ff */
        /* <DEDUP_REMOVED lines=25> */
[----:B------:R-:W-:-:S06]  /*a5f0*/  ULOP3.LUT UR6, URZ, UR41, URZ, 0x33, !UPT ;  /* 0x000000293f067292 */ /* 0x000fcc000f8e333f */
[----:B------:R-:W-:Y:S01]  /*a600*/  VIADD R4, R3, UR6 ;  /* 0x0000000603047c36 */ /* 0x000fe20008000000 */
[----:B------:R-:W-:Y:S02]  /*a610*/  WARPGROUP.DEPBAR.LE gsb0, 0x0 ;  /* 0x00008000000079c5 */ /* 0x000fe40000010000 */
[----:B------:R1:W-:Y:S01]  /*a620*/  @!P1 SYNCS.ARRIVE.TRANS64.RED.A1T0 RZ, [R0+URZ], RZ ;  /* 0x000000ff00ff99a7 */ /* 0x0003e2000810043f */
[----:B------:R-:W-:Y:S01]  /*a630*/  ISETP.GE.AND P1, PT, R20, 0x1, PT ;  /* 0x000000011400780c */ /* 0x000fe20003f26270 */
[C---:B------:R-:W-:Y:S02]  /*a640*/  IMAD.IADD R170, R7.reuse, 0x1, R5 ;  /* 0x0000000107aa7824 */ /* 0x040fe400078e0205 */
[----:B------:R-:W-:Y:S02]  /*a650*/  IMAD.IADD R168, R7, 0x1, R4 ;  /* 0x0000000107a87824 */ /* 0x000fe400078e0204 */
[----:B-1----:R-:W-:-:S08]  /*a660*/  IMAD R0, R16, -0x2, R2 ;  /* 0xfffffffe10007824 */ /* 0x002fd000078e0202 */
[----:B------:R-:W-:Y:S05]  /*a670*/  @!P1 BRA `(.L_x_930) ;  /* 0x0000000000589947 */ /* 0x000fea0003800000 */
        /* <DEDUP_REMOVED lines=11> */
.L_x_932:
[----:B------:R-:W-:-:S05]  /*a730*/  IMAD.U32 R169, RZ, RZ, UR40 ;  /* 0x00000028ffa97e24 */ /* 0x000fca000f8e00ff */
[----:B------:R-:W-:-:S13]  /*a740*/  ISETP.NE.AND P1, PT, R169, 0x1, PT ;  /* 0x00000001a900780c */ /* 0x000fda0003f25270 */
[----:B------:R-:W1:Y:S01]  /*a750*/  @P1 LDC.64 R172, c[0x0][0x9e8] ;  /* 0x00027a00ffac1b82 */ /* 0x000e620000000a00 */
[----:B------:R-:W-:-:S04]  /*a760*/  @P1 IMAD.IADD R3, R7, 0x1, R14 ;  /* 0x0000000107031824 */ /* 0x000fc800078e020e */
[----:B-1----:R-:W-:-:S04]  /*a770*/  @P1 IMAD.HI.U32 R172, R3, R172, RZ ;  /* 0x000000ac03ac1227 */ /* 0x002fc800078e00ff */
[----:B------:R-:W-:Y:S01]  /*a780*/  IMAD.MOV.U32 R3, RZ, RZ, R192 ;  /* 0x000000ffff037224 */ /* 0x000fe200078e00c0 */
[----:B------:R-:W-:-:S07]  /*a790*/  @P1 SHF.R.U32.HI R3, RZ, R173, R172 ;  /* 0x000000adff031219 */ /* 0x000fce00000116ac */
.L_x_933:
[----:B------:R-:W-:Y:S05]  /*a7a0*/  BSYNC B0 ;  /* 0x0000000000007941 */ /* 0x000fea0003800000 */
.L_x_931:
[----:B------:R-:W-:-:S05]  /*a7b0*/  IMAD R3, R3, R169, R0 ;  /* 0x000000a903037224 */ /* 0x000fca00078e0200 */
[----:B------:R-:W-:Y:S02]  /*a7c0*/  VIADDMNMX R170, R3, R169, R170, PT ;  /* 0x000000a903aa7246 */ /* 0x000fe400038001aa */
[----:B------:R-:W-:-:S07]  /*a7d0*/  VIMNMX R168, R168, R3, !PT ;  /* 0x00000003a8a87248 */ /* 0x000fce0007fe0100 */
.L_x_930:
[C---:B------:R-:W-:Y:S02]  /*a7e0*/  ISETP.GE.AND P2, PT, R2.reuse, 0x9, PT ;  /* 0x000000090200780c */ /* 0x040fe40003f46270 */
[----:B------:R-:W-:Y:S02]  /*a7f0*/  ISETP.GE.AND P1, PT, R2, 0x2, PT ;  /* 0x000000020200780c */ /* 0x000fe40003f26270 */
[C---:B------:R-:W-:Y:S02]  /*a800*/  ISETP.GT.AND P3, PT, R168.reuse, 0x8, !P2 ;  /* 0x00000008a800780c */ /* 0x040fe40005764270 */
[----:B------:R-:W-:Y:S02]  /*a810*/  ISETP.GT.AND P4, PT, R168, 0x1, !P1 ;  /* 0x00000001a800780c */ /* 0x000fe40004f84270 */
[----:B------:R-:W-:Y:S02]  /*a820*/  ISETP.LT.OR P3, PT, R170, 0x9, P3 ;  /* 0x00000009aa00780c */ /* 0x000fe40001f61670 */
[----:B------:R-:W-:-:S02]  /*a830*/  ISETP.GE.AND P5, PT, R2, 0xa, PT ;  /* 0x0000000a0200780c */ /* 0x000fc40003fa6270 */
[----:B------:R-:W-:Y:S02]  /*a840*/  FSEL R173, R124, -INF , !P3 ;  /* 0xff8000007cad7808 */ /* 0x000fe40005800000 */
[----:B------:R-:W-:Y:S02]  /*a850*/  ISETP.LT.OR P4, PT, R170, 0x2, P4 ;  /* 0x00000002aa00780c */ /* 0x000fe40002781670 */
[----:B------:R-:W-:Y:S02]  /*a860*/  ISETP.GT.AND P3, PT, R168, 0x9, !P5 ;  /* 0x00000009a800780c */ /* 0x000fe40006f64270 */
[----:B------:R-:W-:Y:S02]  /*a870*/  FSEL R171, R121, -INF , !P4 ;  /* 0xff80000079ab7808 */ /* 0x000fe40006000000 */
        /* <DEDUP_REMOVED lines=107> */
[----:B------:R-:W-:-:S13]  /*af30*/  ISETP.GE.AND P6, PT, R20, 0x1, PT ;  /* 0x000000011400780c */ /* 0x000fda0003fc6270 */
[----:B------:R-:W-:Y:S05]  /*af40*/  @!P6 BRA `(.L_x_934) ;  /* 0x000000000054e947 */ /* 0x000fea0003800000 */
        /* <DEDUP_REMOVED lines=12> */
.L_x_936:
[----:B------:R-:W-:-:S05]  /*b010*/  IMAD.U32 R132, RZ, RZ, UR40 ;  /* 0x00000028ff847e24 */ /* 0x000fca000f8e00ff */
[----:B------:R-:W-:-:S13]  /*b020*/  ISETP.NE.AND P6, PT, R132, 0x1, PT ;  /* 0x000000018400780c */ /* 0x000fda0003fc5270 */
[----:B------:R-:W1:Y:S02]  /*b030*/  @P6 LDC.64 R4, c[0x0][0x9e8] ;  /* 0x00027a00ff046b82 */ /* 0x000e640000000a00 */
[----:B-1----:R-:W-:-:S05]  /*b040*/  @P6 IMAD.HI.U32 R4, R189, R4, RZ ;  /* 0x00000004bd046227 */ /* 0x002fca00078e00ff */
[----:B------:R-:W-:-:S07]  /*b050*/  @P6 SHF.R.U32.HI R189, RZ, R5, R4 ;  /* 0x00000005ffbd6219 */ /* 0x000fce0000011604 */
.L_x_937:
[----:B------:R-:W-:Y:S05]  /*b060*/  BSYNC B0 ;  /* 0x0000000000007941 */ /* 0x000fea0003800000 */
.L_x_935:
[----:B------:R-:W-:-:S05]  /*b070*/  IMAD R189, R189, R132, R0 ;  /* 0x00000084bdbd7224 */ /* 0x000fca00078e0200 */
[----:B------:R-:W-:Y:S02]  /*b080*/  VIADDMNMX R2, R189, R132, R2, PT ;  /* 0x00000084bd027246 */ /* 0x000fe40003800102 */
[----:B------:R-:W-:-:S07]  /*b090*/  VIMNMX R120, R120, R189, !PT ;  /* 0x000000bd78787248 */ /* 0x000fce0007fe0100 */
.L_x_934:
        /* <DEDUP_REMOVED lines=41> */
[----:B------:R-:W-:Y:S02]  /*b330*/  ISETP.NE.AND P6, PT, R207, RZ, PT ;  /* 0x000000ffcf00720c */ /* 0x000fe40003fc5270 */
        /* <DEDUP_REMOVED lines=27> */
[----:B------:R-:W-:Y:S02]  /*b4f0*/  ISETP.NE.AND P2, PT, R206, RZ, PT ;  /* 0x000000ffce00720c */ /* 0x000fe40003f45270 */
[----:B------:R-:W-:Y:S02]  /*b500*/  ISETP.LT.OR P1, PT, R2, 0x31, P1 ;  /* 0x000000310200780c */ /* 0x000fe40000f21670 */
[----:B------:R-:W-:Y:S02]  /*b510*/  FMNMX.FTZ R0, R137, R0, !PT ;  /* 0x0000000089007209 */ /* 0x000fe40007810000 */
[----:B------:R-:W-:Y:S02]  /*b520*/  FSEL R135, R146, -INF , !P1 ;  /* 0xff80000092877808 */ /* 0x000fe40004800000 */
[----:B------:R-:W-:-:S02]  /*b530*/  ISETP.NE.AND P1, PT, R144, RZ, PT ;  /* 0x000000ff9000720c */ /* 0x000fc40003f25270 */
[----:B------:R-:W-:Y:S02]  /*b540*/  FMNMX.FTZ R4, R165, R0, !PT ;  /* 0x00000000a5047209 */ /* 0x000fe40007810000 */
[C---:B------:R-:W-:Y:S01]  /*b550*/  ISETP.GT.AND P1, PT, R120.reuse, 0x31, !P1 ;  /* 0x000000317800780c */ /* 0x040fe20004f24270 */
[----:B------:R-:W1:Y:S01]  /*b560*/  LDC R0, c[0x0][0x988] ;  /* 0x00026200ff007b82 */ /* 0x000e620000000800 */
[----:B------:R-:W-:Y:S01]  /*b570*/  ISETP.GT.AND P3, PT, R120, 0x50, !P3 ;  /* 0x000000507800780c */ /* 0x000fe20005f64270 */
[----:B------:R-:W2:Y:S01]  /*b580*/  SHFL.BFLY PT, R5, R4, 0x2, 0x1f ;  /* 0x0c401f0004057f89 */ /* 0x000ea200000e0000 */
[C---:B------:R-:W-:Y:S02]  /*b590*/  ISETP.LT.OR P1, PT, R2.reuse, 0x32, P1 ;  /* 0x000000320200780c */ /* 0x040fe40000f21670 */
[----:B------:R-:W-:Y:S02]  /*b5a0*/  ISETP.LT.OR P3, PT, R2, 0x51, P3 ;  /* 0x000000510200780c */ /* 0x000fe40001f61670 */
[----:B------:R-:W-:-:S02]  /*b5b0*/  FSEL R147, R147, -INF , !P1 ;  /* 0xff80000093937808 */ /* 0x000fc40004800000 */
[----:B------:R-:W-:Y:S02]  /*b5c0*/  ISETP.NE.AND P1, PT, R182, RZ, PT ;  /* 0x000000ffb600720c */ /* 0x000fe40003f25270 */
[C---:B------:R-:W-:Y:S02]  /*b5d0*/  ISETP.GT.AND P4, PT, R120.reuse, 0x51, !P4 ;  /* 0x000000517800780c */ /* 0x040fe40006784270 */
[----:B------:R-:W-:Y:S02]  /*b5e0*/  ISETP.GT.AND P1, PT, R120, 0x38, !P1 ;  /* 0x000000387800780c */ /* 0x000fe40004f24270 */
[----:B------:R-:W-:Y:S02]  /*b5f0*/  FSEL R221, R162, -INF , !P3 ;  /* 0xff800000a2dd7808 */ /* 0x000fe40005800000 */
[----:B------:R-:W-:Y:S02]  /*b600*/  ISETP.LT.OR P1, PT, R2, 0x39, P1 ;  /* 0x000000390200780c */ /* 0x000fe40000f21670 */
[----:B------:R-:W-:-:S02]  /*b610*/  ISETP.GT.AND P5, PT, R120, 0x58, !P5 ;  /* 0x000000587800780c */ /* 0x000fc40006fa4270 */
[----:B------:R-:W-:Y:S02]  /*b620*/  FSEL R131, R150, -INF , !P1 ;  /* 0xff80000096837808 */ /* 0x000fe40004800000 */
[----:B------:R-:W-:Y:S02]  /*b630*/  ISETP.NE.AND P1, PT, R148, RZ, PT ;  /* 0x000000ff9400720c */ /* 0x000fe40003f25270 */
[----:B------:R-:W-:Y:S02]  /*b640*/  ISETP.LT.OR P4, PT, R2, 0x52, P4 ;  /* 0x000000520200780c */ /* 0x000fe40002781670 */
[----:B------:R-:W-:Y:S02]  /*b650*/  ISETP.GT.AND P1, PT, R120, 0x39, !P1 ;  /* 0x000000397800780c */ /* 0x000fe40004f24270 */
[----:B--2---:R-:W-:Y:S02]  /*b660*/  FMNMX.FTZ R130, R4, R5, !PT ;  /* 0x0000000504827209 */ /* 0x004fe40007810000 */
[----:B------:R-:W-:-:S02]  /*b670*/  ISETP.LT.OR P1, PT, R2, 0x3a, P1 ;  /* 0x0000003a0200780c */ /* 0x000fc40000f21670 */
[----:B------:R-:W-:Y:S01]  /*b680*/  ISETP.LT.OR P5, PT, R2, 0x59, P5 ;  /* 0x000000590200780c */ /* 0x000fe20002fa1670 */
[----:B------:R-:W2:Y:S01]  /*b690*/  SHFL.BFLY PT, R5, R130, 0x1, 0x1f ;  /* 0x0c201f0082057f89 */ /* 0x000ea200000e0000 */
[----:B------:R-:W-:Y:S02]  /*b6a0*/  FSEL R151, R151, -INF , !P1 ;  /* 0xff80000097977808 */ /* 0x000fe40004800000 */
[----:B------:R-:W-:-:S04]  /*b6b0*/  ISETP.NE.AND P1, PT, R184, RZ, PT ;  /* 0x000000ffb800720c */ /* 0x000fc80003f25270 */
[----:B------:R-:W-:-:S04]  /*b6c0*/  ISETP.GT.AND P1, PT, R120, 0x40, !P1 ;  /* 0x000000407800780c */ /* 0x000fc80004f24270 */
[----:B------:R-:W-:-:S04]  /*b6d0*/  ISETP.LT.OR P1, PT, R2, 0x41, P1 ;  /* 0x000000410200780c */ /* 0x000fc80000f21670 */
[----:B------:R-:W-:Y:S02]  /*b6e0*/  FSEL R127, R154, -INF , !P1 ;  /* 0xff8000009a7f7808 */ /* 0x000fe40004800000 */
[----:B------:R-:W-:-:S04]  /*b6f0*/  ISETP.NE.AND P1, PT, R152, RZ, PT ;  /* 0x000000ff9800720c */ /* 0x000fc80003f25270 */
[----:B------:R-:W-:Y:S02]  /*b700*/  ISETP.GT.AND P1, PT, R120, 0x41, !P1 ;  /* 0x000000417800780c */ /* 0x000fe40004f24270 */
[----:B--2---:R-:W-:Y:S02]  /*b710*/  FMNMX.FTZ R5, R130, R5, !PT ;  /* 0x0000000582057209 */ /* 0x004fe40007810000 */
[----:B------:R-:W-:-:S03]  /*b720*/  ISETP.LT.OR P1, PT, R2, 0x42, P1 ;  /* 0x000000420200780c */ /* 0x000fc60000f21670 */
[----:B-1----:R-:W-:Y:S01]  /*b730*/  FMUL.FTZ R126, R5, R0 ;  /* 0x00000000057e7220 */ /* 0x002fe20000410000 */
        /* <DEDUP_REMOVED lines=12> */
[----:B------:R-:W-:-:S02]  /*b800*/  FSEL R122, R122, -INF , !P1 ;  /* 0xff8000007a7a7808 */ /* 0x000fc40004800000 */
[----:B------:R-:W-:Y:S02]  /*b810*/  FSETP.NEU.FTZ.AND P1, PT, R5, -INF , PT ;  /* 0xff8000000500780b */ /* 0x000fe40003f3d000 */
        /* <DEDUP_REMOVED lines=19> */
[----:B------:R-:W-:Y:S01]  /*b950*/  FSEL R2, R5, RZ, P1 ;  /* 0x000000ff05027208 */ /* 0x000fe20000800000 */
        /* <DEDUP_REMOVED lines=22> */
[----:B------:R-:W-:Y:S01]  /*bac0*/  FFMA.FTZ R137, R165, R0, -R126 ;  /* 0x00000000a5897223 */ /* 0x000fe2000001087e */
[----:B------:R-:W-:Y:S01]  /*bad0*/  MUFU.EX2 R188, R188 ;  /* 0x000000bc00bc7308 */ /* 0x000fe20000000800 */
        /* <DEDUP_REMOVED lines=18> */
[----:B------:R-:W-:Y:S04]  /*bc00*/  MUFU.EX2 R175, R175 ;  /* 0x000000af00af7308 */ /* 0x000fe80000000800 */
[----:B------:R-:W1:Y:S04]  /*bc10*/  SHFL.BFLY PT, R3, R4, 0x2, 0x1f ;  /* 0x0c401f0004037f89 */ /* 0x000e6800000e0000 */
[----:B------:R-:W-:Y:S08]  /*bc20*/  MUFU.EX2 R180, R180 ;  /* 0x000000b400b47308 */ /* 0x000ff00000000800 */
[----:B------:R2:W-:Y:S08]  /*bc30*/  MUFU.EX2 R163, R187 ;  /* 0x000000bb00a37308 */ /* 0x0005f00000000800 */
        /* <DEDUP_REMOVED lines=9> */
[----:B------:R-:W-:-:S02]  /*bcd0*/  IMAD.MOV.U32 R205, RZ, RZ, R5 ;  /* 0x000000ffffcd7224 */ /* 0x000fc400078e0005 */
[C---:B------:R-:W-:Y:S01]  /*bce0*/  FSETP.NEU.FTZ.AND P1, PT, R4.reuse, -INF , PT ;  /* 0xff8000000400780b */ /* 0x040fe20003f3d000 */
[-C--:B------:R-:W-:Y:S01]  /*bcf0*/  FMUL.FTZ R3, R3, R0.reuse ;  /* 0x0000000003037220 */ /* 0x080fe20000410000 */
[C---:B------:R-:W-:Y:S01]  /*bd00*/  FMUL.FTZ R126, R4.reuse, R0 ;  /* 0x00000000047e7220 */ /* 0x040fe20000410000 */
[----:B------:R-:W-:Y:S01]  /*bd10*/  MUFU.EX2 R121, R121 ;  /* 0x0000007900797308 */ /* 0x000fe20000000800 */
[----:B------:R-:W-:-:S03]  /*bd20*/  FSEL R132, R4, RZ, P1 ;  /* 0x000000ff04847208 */ /* 0x000fc60000800000 */
[----:B------:R-:W-:Y:S02]  /*bd30*/  FSEL R126, R126, RZ, P1 ;  /* 0x000000ff7e7e7208 */ /* 0x000fe40000800000 */
[C---:B------:R-:W-:Y:S01]  /*bd40*/  ISETP.GT.AND P1, PT, R15.reuse, UR47, PT ;  /* 0x0000002f0f007c0c */ /* 0x040fe2000bf24270 */
[----:B------:R-:W-:Y:S01]  /*bd50*/  VIADD R15, R15, 0xffffffff ;  /* 0xffffffff0f0f7836 */ /* 0x000fe20000000000 */
[----:B------:R1:W3:Y:S01]  /*bd60*/  MUFU.EX2 R2, R3 ;  /* 0x0000000300027308 */ /* 0x0002e20000000800 */
[-CC-:B------:R-:W-:Y:S01]  /*bd70*/  FFMA.FTZ R120, R122, R0.reuse, -R126.reuse ;  /* 0x000000007a787223 */ /* 0x180fe2000001087e */
[-CC-:B------:R-:W-:Y:S01]  /*bd80*/  FFMA.FTZ R149, R219, R0.reuse, -R126.reuse ;  /* 0x00000000db957223 */ /* 0x180fe2000001087e */
[-CC-:B------:R-:W-:Y:S01]  /*bd90*/  FFMA.FTZ R122, R189, R0.reuse, -R126.reuse ;  /* 0x00000000bd7a7223 */ /* 0x180fe2000001087e */
[-CC-:B------:R-:W-:Y:S01]  /*bda0*/  FFMA.FTZ R153, R217, R0.reuse, -R126.reuse ;  /* 0x00000000d9997223 */ /* 0x180fe2000001087e */
[-CC-:B------:R-:W-:Y:S01]  /*bdb0*/  FFMA.FTZ R185, R209, R0.reuse, -R126.reuse ;  /* 0x00000000d1b97223 */ /* 0x180fe2000001087e */
[-CC-:B------:R-:W-:Y:S01]  /*bdc0*/  FFMA.FTZ R124, R215, R0.reuse, -R126.reuse ;  /* 0x00000000d77c7223 */ /* 0x180fe2000001087e */
[-CC-:B--2---:R-:W-:Y:S01]  /*bdd0*/  FFMA.FTZ R187, R191, R0.reuse, -R126.reuse ;  /* 0x00000000bfbb7223 */ /* 0x184fe2000001087e */
[----:B------:R-:W-:Y:S01]  /*bde0*/  MUFU.EX2 R120, R120 ;  /* 0x0000007800787308 */ /* 0x000fe20000000800 */
[----:B-1----:R-:W-:Y:S01]  /*bdf0*/  FADD.FTZ R3, -R132, R21 ;  /* 0x0000001584037221 */ /* 0x002fe20000010100 */
[-CC-:B------:R-:W-:Y:S01]  /*be00*/  FFMA.FTZ R21, R135, R0.reuse, -R126.reuse ;  /* 0x0000000087157223 */ /* 0x180fe2000001087e */
[-CC-:B------:R-:W-:Y:S01]  /*be10*/  FFMA.FTZ R128, R213, R0.reuse, -R126.reuse ;  /* 0x00000000d5807223 */ /* 0x180fe2000001087e */
[-CC-:B------:R-:W-:Y:S01]  /*be20*/  FFMA.FTZ R181, R207, R0.reuse, -R126.reuse ;  /* 0x00000000cfb57223 */ /* 0x180fe2000001087e */
[-C--:B------:R-:W-:Y:S01]  /*be30*/  FMUL.FTZ R3, R3, R0.reuse ;  /* 0x0000000003037220 */ /* 0x080fe20000410000 */
[-CC-:B------:R-:W-:Y:S01]  /*be40*/  FFMA.FTZ R130, R211, R0.reuse, -R126.reuse ;  /* 0x00000000d3827223 */ /* 0x180fe2000001087e */
[-CC-:B------:R-:W-:Y:S01]  /*be50*/  FFMA.FTZ R183, R139, R0.reuse, -R126.reuse ;  /* 0x000000008bb77223 */ /* 0x180fe2000001087e */
[----:B------:R-:W-:Y:S01]  /*be60*/  MUFU.EX2 R149, R149 ;  /* 0x0000009500957308 */ /* 0x000fe20000000800 */
[----:B---3--:R-:W-:Y:S01]  /*be70*/  FFMA.FTZ R13, R2, R13, R223 ;  /* 0x0000000d020d7223 */ /* 0x008fe200000100df */
[-CC-:B------:R-:W-:Y:S01]  /*be80*/  FFMA.FTZ R143, R143, R0.reuse, -R126.reuse ;  /* 0x000000008f8f7223 */ /* 0x180fe2000001087e */
[----:B------:R-:W-:Y:S01]  /*be90*/  FFMA.FTZ R134, R147, R0, -R126 ;  /* 0x0000000093867223 */ /* 0x000fe2000001087e */
[----:B------:R-:W-:-:S02]  /*bea0*/  IMAD.U32 R139, RZ, RZ, UR10 ;  /* 0x0000000aff8b7e24 */ /* 0x000fc4000f8e00ff */
        /* <DEDUP_REMOVED lines=9> */
[--C-:B------:R-:W-:Y:S01]  /*bf40*/  FFMA.FTZ R179, R179, R0, -R126.reuse ;  /* 0x00000000b3b37223 */ /* 0x100fe2000001087e */
[----:B------:R-:W-:Y:S01]  /*bf50*/  F2FP.BF16.F32.PACK_AB R190, R171, R190 ;  /* 0x000000beabbe723e */ /* 0x000fe200000010ff */
[----:B------:R-:W2:Y:S01]  /*bf60*/  MUFU.EX2 R122, R122 ;  /* 0x0000007a007a7308 */ /* 0x000ea20000000800 */
[----:B------:R-:W-:Y:S01]  /*bf70*/  FADD.FTZ R138, R184, R13 ;  /* 0x0000000db88a7221 */ /* 0x000fe20000010000 */
[----:B------:R-:W-:Y:S01]  /*bf80*/  FFMA.FTZ R13, R131, R0, -R126 ;  /* 0x00000000830d7223 */ /* 0x000fe2000001087e */
[----:B------:R-:W-:-:S02]  /*bf90*/  F2FP.BF16.F32.PACK_AB R184, R173, R184 ;  /* 0x000000b8adb8723e */ /* 0x000fc400000010ff */
[----:B------:R-:W-:Y:S01]  /*bfa0*/  FADD.FTZ R131, R173, R138 ;  /* 0x0000008aad837221 */ /* 0x000fe20000010000 */
[----:B------:R-:W-:Y:S02]  /*bfb0*/  F2FP.BF16.F32.PACK_AB R188, R188, R223 ;  /* 0x000000dfbcbc723e */ /* 0x000fe400000010ff */
[----:B------:R-:W3:Y:S01]  /*bfc0*/  MUFU.EX2 R153, R153 ;  /* 0x0000009900997308 */ /* 0x000ee20000000800 */
[----:B-1----:R-:W-:Y:S01]  /*bfd0*/  FFMA.FTZ R136, R3, R12, R120 ;  /* 0x0000000c03887223 */ /* 0x002fe20000010078 */
[----:B------:R-:W-:Y:S01]  /*bfe0*/  FADD.FTZ R138, R186, R131 ;  /* 0x00000083ba8a7221 */ /* 0x000fe20000010000 */
[----:B------:R-:W-:Y:S01]  /*bff0*/  FFMA.FTZ R131, R151, R0, -R126 ;  /* 0x0000000097837223 */ /* 0x000fe2000001087e */
[----:B------:R-:W-:Y:S01]  /*c000*/  F2FP.BF16.F32.PACK_AB R186, R175, R186 ;  /* 0x000000baafba723e */ /* 0x000fe200000010ff */
[C---:B------:R-:W-:Y:S01]  /*c010*/  FADD.FTZ R135, R149.reuse, R136 ;  /* 0x0000008895877221 */ /* 0x040fe20000010000 */
[----:B------:R-:W-:Y:S02]  /*c020*/  F2FP.BF16.F32.PACK_AB R189, R149, R120 ;  /* 0x0000007895bd723e */ /* 0x000fe400000010ff */
[----:B------:R-:W1:Y:S01]  /*c030*/  MUFU.EX2 R185, R185 ;  /* 0x000000b900b97308 */ /* 0x000e620000000800 */
[----:B--2---:R-:W-:Y:S01]  /*c040*/  FADD.FTZ R136, R122, R135 ;  /* 0x000000877a887221 */ /* 0x004fe20000010000 */
[----:B------:R-:W-:-:S04]  /*c050*/  FADD.FTZ R135, R175, R138 ;  /* 0x0000008aaf877221 */ /* 0x000fc80000010000 */
[----:B------:R-:W-:Y:S01]  /*c060*/  FADD.FTZ R138, R180, R135 ;  /* 0x00000087b48a7221 */ /* 0x000fe20000010000 */
[----:B------:R-:W-:Y:S01]  /*c070*/  F2FP.BF16.F32.PACK_AB R180, R163, R180 ;  /* 0x000000b4a3b4723e */ /* 0x000fe200000010ff */
[----:B------:R-:W2:Y:S01]  /*c080*/  MUFU.EX2 R124, R124 ;  /* 0x0000007c007c7308 */ /* 0x000ea20000000800 */
[----:B---3--:R-:W-:Y:S01]  /*c090*/  FADD.FTZ R136, R153, R136 ;  /* 0x0000008899887221 */ /* 0x008fe20000010000 */
[----:B------:R-:W-:Y:S01]  /*c0a0*/  FADD.FTZ R135, R163, R138 ;  /* 0x0000008aa3877221 */ /* 0x000fe20000010000 */
[----:B------:R-:W-:-:S03]  /*c0b0*/  F2FP.BF16.F32.PACK_AB R191, R153, R122 ;  /* 0x0000007a99bf723e */ /* 0x000fc600000010ff */
[----:B------:R-:W-:Y:S01]  /*c0c0*/  FADD.FTZ R140, R182, R135 ;  /* 0x00000087b68c7221 */ /* 0x000fe20000010000 */
[C---:B------:R-:W-:Y:S01]  /*c0d0*/  F2FP.BF16.F32.PACK_AB R182, R141.reuse, R182 ;  /* 0x000000b68db6723e */ /* 0x040fe200000010ff */
[----:B------:R-:W3:Y:S02]  /*c0e0*/  MUFU.EX2 R187, R187 ;  /* 0x000000bb00bb7308 */ /* 0x000ee40000000800 */
[----:B------:R-:W-:-:S04]  /*c0f0*/  FADD.FTZ R135, R141, R140 ;  /* 0x0000008c8d877221 */ /* 0x000fc80000010000 */
[----:B------:R-:W-:Y:S01]  /*c100*/  FADD.FTZ R140, R176, R135 ;  /* 0x00000087b08c7221 */ /* 0x000fe20000010000 */
[C---:B------:R-:W-:Y:S01]  /*c110*/  F2FP.BF16.F32.PACK_AB R176, R145.reuse, R176 ;  /* 0x000000b091b0723e */ /* 0x040fe200000010ff */
[----:B------:R-:W4:Y:S02]  /*c120*/  MUFU.EX2 R128, R128 ;  /* 0x0000008000807308 */ /* 0x000f240000000800 */
[----:B------:R-:W-:-:S04]  /*c130*/  FADD.FTZ R135, R145, R140 ;  /* 0x0000008c91877221 */ /* 0x000fc80000010000 */
[----:B------:R-:W-:Y:S01]  /*c140*/  FADD.FTZ R140, R178, R135 ;  /* 0x00000087b28c7221 */ /* 0x000fe20000010000 */
[C---:B------:R-:W-:Y:S01]  /*c150*/  F2FP.BF16.F32.PACK_AB R178, R121.reuse, R178 ;  /* 0x000000b279b2723e */ /* 0x040fe200000010ff */
[----:B------:R-:W5:Y:S02]  /*c160*/  MUFU.EX2 R181, R181 ;  /* 0x000000b500b57308 */ /* 0x000f640000000800 */
[----:B------:R-:W-:-:S06]  /*c170*/  FADD.FTZ R135, R121, R140 ;  /* 0x0000008c79877221 */ /* 0x000fcc0000010000 */
[----:B------:R1:W-:Y:S08]  /*c180*/  MUFU.EX2 R12, R13 ;  /* 0x0000000d000c7308 */ /* 0x0003f00000000800 */
[----:B------:R-:W5:Y:S01]  /*c190*/  MUFU.EX2 R130, R130 ;  /* 0x0000008200827308 */ /* 0x000f620000000800 */
[----:B-1----:R-:W-:Y:S01]  /*c1a0*/  FADD.FTZ R13, R185, R136 ;  /* 0x00000088b90d7221 */ /* 0x002fe20000010000 */
[----:B------:R-:W-:Y:S01]  /*c1b0*/  @!P6 VIADD R136, R139, 0x30860 ;  /* 0x000308608b88e836 */ /* 0x000fe20000000000 */
[----:B--2---:R-:W-:-:S02]  /*c1c0*/  F2FP.BF16.F32.PACK_AB R185, R124, R185 ;  /* 0x000000b97cb9723e */ /* 0x004fc400000010ff */
[----:B------:R-:W-:Y:S02]  /*c1d0*/  FADD.FTZ R138, R124, R13 ;  /* 0x0000000d7c8a7221 */ /* 0x000fe40000010000 */
[----:B------:R-:W-:Y:S01]  /*c1e0*/  @!P6 PRMT R139, RZ, 0x654, R136 ;  /* 0x00000654ff8be816 */ /* 0x000fe20000000088 */
[----:B------:R-:W1:Y:S01]  /*c1f0*/  MUFU.EX2 R183, R183 ;  /* 0x000000b700b77308 */ /* 0x000e620000000800 */
[----:B---3--:R-:W-:Y:S01]  /*c200*/  FADD.FTZ R13, R187, R138 ;  /* 0x0000008abb0d7221 */ /* 0x008fe20000010000 */
[-CC-:B------:R-:W-:Y:S01]  /*c210*/  FFMA.FTZ R136, R155, R0.reuse, -R126.reuse ;  /* 0x000000009b887223 */ /* 0x180fe2000001087e */
[----:B------:R-:W-:Y:S01]  /*c220*/  FFMA.FTZ R126, R167, R0, -R126 ;  /* 0x00000000a77e7223 */ /* 0x000fe2000001087e */
[----:B------:R2:W-:Y:S01]  /*c230*/  @!P6 SYNCS.ARRIVE.TRANS64.RED.A1T0 RZ, [R139+URZ], RZ ;  /* 0x000000ff8bffe9a7 */ /* 0x0005e2000810043f */
[C---:B----4-:R-:W-:Y:S01]  /*c240*/  FADD.FTZ R138, R128.reuse, R13 ;  /* 0x0000000d808a7221 */ /* 0x050fe20000010000 */
[----:B------:R-:W-:Y:S02]  /*c250*/  F2FP.BF16.F32.PACK_AB R187, R128, R187 ;  /* 0x000000bb80bb723e */ /* 0x000fe400000010ff */
[----:B------:R-:W3:Y:S01]  /*c260*/  MUFU.EX2 R132, R143 ;  /* 0x0000008f00847308 */ /* 0x000ee20000000800 */
[----:B-----5:R-:W-:Y:S01]  /*c270*/  FADD.FTZ R13, R181, R138 ;  /* 0x0000008ab50d7221 */ /* 0x020fe20000010000 */
[----:B------:R-:W-:-:S03]  /*c280*/  F2FP.BF16.F32.PACK_AB R181, R130, R181 ;  /* 0x000000b582b5723e */ /* 0x000fc600000010ff */
[----:B------:R-:W-:-:S03]  /*c290*/  FADD.FTZ R138, R130, R13 ;  /* 0x0000000d828a7221 */ /* 0x000fc60000010000 */
[----:B------:R-:W4:Y:S01]  /*c2a0*/  MUFU.EX2 R172, R172 ;  /* 0x000000ac00ac7308 */ /* 0x000f220000000800 */
[----:B-1----:R-:W-:-:S07]  /*c2b0*/  FADD.FTZ R13, R183, R138 ;  /* 0x0000008ab70d7221 */ /* 0x002fce0000010000 */
[----:B------:R-:W1:Y:S01]  /*c2c0*/  MUFU.EX2 R21, R21 ;  /* 0x0000001500157308 */ /* 0x000e620000000800 */
[C---:B---3--:R-:W-:Y:S01]  /*c2d0*/  FADD.FTZ R138, R132.reuse, R13 ;  /* 0x0000000d848a7221 */ /* 0x048fe20000010000 */
[----:B------:R-:W-:-:S06]  /*c2e0*/  F2FP.BF16.F32.PACK_AB R183, R132, R183 ;  /* 0x000000b784b7723e */ /* 0x000fcc00000010ff */
[----:B------:R-:W3:Y:S01]  /*c2f0*/  MUFU.EX2 R125, R125 ;  /* 0x0000007d007d7308 */ /* 0x000ee20000000800 */
[----:B----4-:R-:W-:-:S07]  /*c300*/  FADD.FTZ R140, R172, R135 ;  /* 0x00000087ac8c7221 */ /* 0x010fce0000010000 */
[----:B------:R-:W4:Y:S01]  /*c310*/  MUFU.EX2 R134, R134 ;  /* 0x0000008600867308 */ /* 0x000f220000000800 */
[----:B-1----:R-:W-:-:S07]  /*c320*/  FADD.FTZ R13, R21, R138 ;  /* 0x0000008a150d7221 */ /* 0x002fce0000010000 */
[----:B------:R-:W-:Y:S01]  /*c330*/  MUFU.EX2 R174, R174 ;  /* 0x000000ae00ae7308 */ /* 0x000fe20000000800 */
[----:B---3--:R-:W-:-:S07]  /*c340*/  F2FP.BF16.F32.PACK_AB R172, R125, R172 ;  /* 0x000000ac7dac723e */ /* 0x008fce00000010ff */
[----:B------:R-:W-:Y:S01]  /*c350*/  MUFU.EX2 R129, R129 ;  /* 0x0000008100817308 */ /* 0x000fe20000000800 */
[----:B----4-:R-:W-:-:S04]  /*c360*/  FADD.FTZ R13, R134, R13 ;  /* 0x0000000d860d7221 */ /* 0x010fc80000010000 */
[----:B------:R-:W-:-:S03]  /*c370*/  FADD.FTZ R138, R12, R13 ;  /* 0x0000000d0c8a7221 */ /* 0x000fc60000010000 */
[----:B------:R-:W1:Y:S08]  /*c380*/  MUFU.EX2 R131, R131 ;  /* 0x0000008300837308 */ /* 0x000e700000000800 */
[----:B------:R-:W3:Y:S08]  /*c390*/  MUFU.EX2 R168, R168 ;  /* 0x000000a800a87308 */ /* 0x000ef00000000800 */
[----:B------:R-:W4:Y:S01]  /*c3a0*/  MUFU.EX2 R127, R127 ;  /* 0x0000007f007f7308 */ /* 0x000f220000000800 */
[----:B-1----:R-:W-:-:S07]  /*c3b0*/  FADD.FTZ R138, R131, R138 ;  /* 0x0000008a838a7221 */ /* 0x002fce0000010000 */
[----:B------:R-:W1:Y:S08]  /*c3c0*/  MUFU.EX2 R133, R133 ;  /* 0x0000008500857308 */ /* 0x000e700000000800 */
[----:B------:R5:W-:Y:S08]  /*c3d0*/  MUFU.EX2 R142, R123 ;  /* 0x0000007b008e7308 */ /* 0x000bf00000000800 */
[----:B------:R-:W2:Y:S01]  /*c3e0*/  MUFU.EX2 R136, R136 ;  /* 0x0000008800887308 */ /* 0x000ea20000000800 */
[----:B-----5:R-:W-:-:S04]  /*c3f0*/  FADD.FTZ R123, R125, R140 ;  /* 0x0000008c7d7b7221 */ /* 0x020fc80000010000 */
[----:B------:R-:W-:Y:S01]  /*c400*/  FADD.FTZ R140, R174, R123 ;  /* 0x0000007bae8c7221 */ /* 0x000fe20000010000 */
[C---:B------:R-:W-:Y:S02]  /*c410*/  F2FP.BF16.F32.PACK_AB R174, R129.reuse, R174 ;  /* 0x000000ae81ae723e */ /* 0x040fe400000010ff */
[----:B------:R-:W5:Y:S01]  /*c420*/  MUFU.EX2 R170, R170 ;  /* 0x000000aa00aa7308 */ /* 0x000f620000000800 */
[----:B------:R-:W-:-:S04]  /*c430*/  FADD.FTZ R13, R129, R140 ;  /* 0x0000008c810d7221 */ /* 0x000fc80000010000 */
[----:B---3--:R-:W-:Y:S01]  /*c440*/  FADD.FTZ R140, R168, R13 ;  /* 0x0000000da88c7221 */ /* 0x008fe20000010000 */
[----:B----4-:R-:W-:Y:S01]  /*c450*/  FADD.FTZ R13, R127, R138 ;  /* 0x0000008a7f0d7221 */ /* 0x010fe20000010000 */
[C---:B-1----:R-:W-:Y:S01]  /*c460*/  F2FP.BF16.F32.PACK_AB R168, R133.reuse, R168 ;  /* 0x000000a885a8723e */ /* 0x042fe200000010ff */
[----:B------:R-:W1:Y:S01]  /*c470*/  MUFU.EX2 R159, R159 ;  /* 0x0000009f009f7308 */ /* 0x000e620000000800 */
[----:B------:R-:W-:Y:S01]  /*c480*/  FADD.FTZ R121, R133, R140 ;  /* 0x0000008c85797221 */ /* 0x000fe20000010000 */
[C---:B--2---:R-:W-:Y:S01]  /*c490*/  FADD.FTZ R13, R136.reuse, R13 ;  /* 0x0000000d880d7221 */ /* 0x044fe20000010000 */
[----:B------:R-:W-:-:S05]  /*c4a0*/  F2FP.BF16.F32.PACK_AB R173, R136, R127 ;  /* 0x0000007f88ad723e */ /* 0x000fca00000010ff */
[----:B------:R-:W2:Y:S01]  /*c4b0*/  MUFU.EX2 R144, R221 ;  /* 0x000000dd00907308 */ /* 0x000ea20000000800 */
[----:B-----5:R-:W-:Y:S01]  /*c4c0*/  FADD.FTZ R138, R170, R121 ;  /* 0x00000079aa8a7221 */ /* 0x020fe20000010000 */
[----:B------:R-:W-:-:S06]  /*c4d0*/  FADD.FTZ R121, R142, R13 ;  /* 0x0000000d8e797221 */ /* 0x000fcc0000010000 */
[----:B------:R3:W4:Y:S01]  /*c4e0*/  MUFU.EX2 R169, R177 ;  /* 0x000000b100a97308 */ /* 0x0007220000000800 */
[C---:B-1----:R-:W-:Y:S01]  /*c4f0*/  FADD.FTZ R121, R159.reuse, R121 ;  /* 0x000000799f797221 */ /* 0x042fe20000010000 */
[----:B------:R-:W-:-:S06]  /*c500*/  F2FP.BF16.F32.PACK_AB R175, R159, R142 ;  /* 0x0000008e9faf723e */ /* 0x000fcc00000010ff */
[----:B------:R1:W5:Y:S01]  /*c510*/  MUFU.EX2 R140, R179 ;  /* 0x000000b3008c7308 */ /* 0x0003620000000800 */
[----:B--2---:R-:W-:Y:S01]  /*c520*/  FADD.FTZ R121, R144, R121 ;  /* 0x0000007990797221 */ /* 0x004fe20000010000 */
[----:B---3--:R-:W-:Y:S01]  /*c530*/  F2FP.BF16.F32.PACK_AB R177, R134, R21 ;  /* 0x0000001586b1723e */ /* 0x008fe200000010ff */
[----:B------:R-:W-:-:S05]  /*c540*/  IMAD.MOV.U32 R21, RZ, RZ, R4 ;  /* 0x000000ffff157224 */ /* 0x000fca00078e0004 */
[----:B------:R-:W2:Y:S01]  /*c550*/  MUFU.EX2 R137, R137 ;  /* 0x0000008900897308 */ /* 0x000ea20000000800 */
[----:B----4-:R-:W-:Y:S01]  /*c560*/  FADD.FTZ R121, R169, R121 ;  /* 0x00000079a9797221 */ /* 0x010fe20000010000 */
[----:B-1----:R-:W-:Y:S02]  /*c570*/  F2FP.BF16.F32.PACK_AB R179, R131, R12 ;  /* 0x0000000c83b3723e */ /* 0x002fe400000010ff */
[----:B------:R-:W-:-:S04]  /*c580*/  F2FP.BF16.F32.PACK_AB R169, R169, R144 ;  /* 0x00000090a9a9723e */ /* 0x000fc800000010ff */
[----:B------:R-:W1:Y:S01]  /*c590*/  MUFU.EX2 R126, R126 ;  /* 0x0000007e007e7308 */ /* 0x000e620000000800 */
[----:B-----5:R-:W-:Y:S01]  /*c5a0*/  FADD.FTZ R121, R140, R121 ;  /* 0x000000798c797221 */ /* 0x020fe20000010000 */
[C---:B--2---:R-:W-:Y:S01]  /*c5b0*/  FADD.FTZ R13, R137.reuse, R138 ;  /* 0x0000008a890d7221 */ /* 0x044fe20000010000 */
[----:B------:R-:W-:Y:S02]  /*c5c0*/  F2FP.BF16.F32.PACK_AB R170, R137, R170 ;  /* 0x000000aa89aa723e */ /* 0x000fe400000010ff */
[C---:B-1----:R-:W-:Y:S01]  /*c5d0*/  FADD.FTZ R12, R126.reuse, R121 ;  /* 0x000000797e0c7221 */ /* 0x042fe20000010000 */
[----:B------:R-:W-:Y:S01]  /*c5e0*/  F2FP.BF16.F32.PACK_AB R171, R126, R140 ;  /* 0x0000008c7eab723e */ /* 0x000fe200000010ff */
[----:B------:R-:W-:Y:S06]  /*c5f0*/  @P1 BRA `(.L_x_938) ;  /* 0xffffffd000481947 */ /* 0x000fec000383ffff */
.L_x_921:
        /* <DEDUP_REMOVED lines=99> */
.L_x_939:
[----:B------:R-:W-:Y:S01]  /*cc30*/  ULEA UR5, UR36, UR37, 0x3 ;  /* 0x0000002524057291 */ /* 0x000fe2000f8e183f */
[----:B------:R-:W-:-:S05]  /*cc40*/  IMAD.U32 R2, RZ, RZ, UR46 ;  /* 0x0000002eff027e24 */ /* 0x000fca000f8e00ff */
[----:B------:R-:W-:-:S04]  /*cc50*/  SHF.L.U32 R2, R2, 0x1f, RZ ;  /* 0x0000001f02027819 */ /* 0x000fc800000006ff */
[----:B------:R1:W2:Y:S01]  /*cc60*/  SYNCS.PHASECHK.TRANS64.TRYWAIT P1, [UR5+0x30850], R2 ;  /* 0x03085002ff0075a7 */ /* 0x0002a20008020145 */
[----:B------:R-:W-:Y:S05]  /*cc70*/  @!P0 BRA `(.L_x_940) ;  /* 0x0000000000048947 */ /* 0x000fea0003800000 */
[----:B------:R-:W-:Y:S01]  /*cc80*/  BPT.TRAP 0x1 ;  /* 0x000000040000795c */ /* 0x000fe20000300000 */
.L_x_940:
[----:B--2---:R-:W-:Y:S05]  /*cc90*/  @P1 BRA `(.L_x_941) ;  /* 0x0000000000081947 */ /* 0x004fea0003800000 */
[----:B------:R-:W2:Y:S02]  /*cca0*/  SYNCS.PHASECHK.TRANS64.TRYWAIT P0, [UR5+0x30850], R2 ;  /* 0x03085002ff0075a7 */ /* 0x000ea40008000145 */
[----:B--2---:R-:W-:Y:S05]  /*ccb0*/  @!P0 BRA `(.L_x_942) ;  /* 0x0000005800508947 */ /* 0x004fea0003800000 */
.L_x_941:
[----:B------:R-:W-:Y:S01]  /*ccc0*/  UIADD3 UR37, UR37, 0x400, URZ ;  /* 0x0000040025257890 */ /* 0x000fe2000fffe03f */
[----:B------:R-:W-:Y:S01]  /*ccd0*/  WARPGROUP.ARRIVE ;  /* 0x00000000000079c5 */ /* 0x000fe20000000000 */
[----:B------:R-:W-:Y:S01]  /*cce0*/  UMOV UR7, 0x40000040 ;  /* 0x4000004000077882 */ /* 0x000fe20000000000 */
[----:B--2---:R-:W2:Y:S01]  /*ccf0*/  SHFL.BFLY PT, R3, R12, 0x2, 0x1f ;  /* 0x0c401f000c037f89 */ /* 0x004ea200000e0000 */
[----:B------:R-:W-:Y:S01]  /*cd00*/  USHF.R.U32.HI UR37, URZ, 0x4, UR37 ;  /* 0x000000043f257899 */ /* 0x000fe20008011625 */
[----:B------:R-:W-:Y:S02]  /*cd10*/  CS2R R8, SRZ ;  /* 0x0000000000087805 */ /* 0x000fe4000001ff00 */
[----:B------:R-:W-:Y:S01]  /*cd20*/  R2UR UR8, R197 ;  /* 0x00000000c50872ca */ /* 0x000fe200000e0000 */
[----:B-1----:R-:W1:Y:S01]  /*cd30*/  SHFL.BFLY PT, R2, R13, 0x2, 0x1f ;  /* 0x0c401f000d027f89 */ /* 0x002e6200000e0000 */
[----:B------:R-:W-:Y:S01]  /*cd40*/  ULOP3.LUT UR37, UR37, 0x3fff, URZ, 0xc0, !UPT ;  /* 0x00003fff25257892 */ /* 0x000fe2000f8ec03f */
[----:B------:R-:W3:Y:S03]  /*cd50*/  S2R R11, SR_TID.X ;  /* 0x00000000000b7919 */ /* 0x000ee60000002100 */
[----:B------:R-:W-:-:S04]  /*cd60*/  ULOP3.LUT UR4, UR37, 0x3000000, URZ, 0xfc, !UPT ;  /* 0x0300000025047892 */ /* 0x000fc8000f8efc3f */
[----:B------:R-:W-:Y:S02]  /*cd70*/  UIMAD UR4, UR36, 0x900, UR4 ;  /* 0x00000900240478a4 */ /* 0x000fe4000f8e0204 */
[----:B------:R-:W-:Y:S02]  /*cd80*/  UIADD3 UR36, UR36, 0x1, URZ ;  /* 0x0000000124247890 */ /* 0x000fe4000fffe03f */
[----:B------:R-:W-:Y:S02]  /*cd90*/  UIADD3 UR8, UR8, 0x1, URZ ;  /* 0x0000000108087890 */ /* 0x000fe4000fffe03f */
[----:B------:R-:W-:Y:S01]  /*cda0*/  UISETP.NE.AND UP0, UPT, UR36, 0x2, UPT ;  /* 0x000000022400788c */ /* 0x000fe2000bf05270 */
[----:B------:R-:W-:Y:S02]  /*cdb0*/  UMOV UR6, UR4 ;  /* 0x0000000400067c82 */ /* 0x000fe40008000000 */
[----:B------:R-:W-:Y:S01]  /*cdc0*/  HGMMA.64x192x16.F32.BF16 R24, R188, gdesc[UR4].tnspB, R24, gsb0 ;  /* 0x42e00004bc187df0 */ /* 0x000fe20008001818 */
[----:B------:R-:W-:Y:S01]  /*cdd0*/  UIADD3 UR6, UR4, 0x80, URZ ;  /* 0x0000008004067890 */ /* 0x000fe2000fffe03f */
[----:B--2---:R-:W-:Y:S01]  /*cde0*/  FADD.FTZ R6, R3, R12 ;  /* 0x0000000c03067221 */ /* 0x004fe20000010000 */
[----:B------:R-:W-:Y:S01]  /*cdf0*/  UMOV UR7, 0x40000040 ;  /* 0x4000004000077882 */ /* 0x000fe20000000000 */
[----:B------:R-:W-:-:S02]  /*ce00*/  IMAD.U32 R197, RZ, RZ, UR8 ;  /* 0x00000008ffc57e24 */ /* 0x000fc4000f8e00ff */
[----:B-1----:R-:W-:Y:S01]  /*ce10*/  FADD.FTZ R2, R2, R13 ;  /* 0x0000000d02027221 */ /* 0x002fe20000010000 */
[----:B------:R-:W-:Y:S01]  /*ce20*/  IMAD.U32 R13, RZ, RZ, UR5 ;  /* 0x00000005ff0d7e24 */ /* 0x000fe2000f8e00ff */
[----:B------:R-:W1:Y:S01]  /*ce30*/  SHFL.BFLY PT, R7, R6, 0x1, 0x1f ;  /* 0x0c201f0006077f89 */ /* 0x000e6200000e0000 */
[----:B------:R-:W-:-:S03]  /*ce40*/  USEL UR36, UR36, URZ, UP0 ;  /* 0x0000003f24247287 */ /* 0x000fc60008000000 */
[----:B------:R-:W2:Y:S01]  /*ce50*/  SHFL.BFLY PT, R3, R2, 0x1, 0x1f ;  /* 0x0c201f0002037f89 */ /* 0x000ea200000e0000 */
[----:B---3--:R-:W-:Y:S01]  /*ce60*/  LOP3.LUT P2, RZ, R11, 0x7f, RZ, 0xc0, !PT ;  /* 0x0000007f0bff7812 */ /* 0x008fe2000784c0ff */
[----:B-1----:R-:W-:Y:S01]  /*ce70*/  FADD.FTZ R15, R6, R7 ;  /* 0x00000007060f7221 */ /* 0x002fe20000010000 */
[----:B--2---:R-:W-:-:S04]  /*ce80*/  FADD.FTZ R14, R2, R3 ;  /* 0x00000003020e7221 */ /* 0x004fc80000010000 */
[----:B------:R-:W-:Y:S01]  /*ce90*/  FSETP.NE.FTZ.AND P1, PT, R15, RZ, PT ;  /* 0x000000ff0f00720b */ /* 0x000fe20003f35000 */
[----:B------:R-:W-:Y:S02]  /*cea0*/  IMAD.MOV.U32 R3, RZ, RZ, -0x800000 ;  /* 0xff800000ff037424 */ /* 0x000fe400078e00ff */
[----:B------:R-:W-:Y:S01]  /*ceb0*/  IMAD.MOV.U32 R2, RZ, RZ, -0x800000 ;  /* 0xff800000ff027424 */ /* 0x000fe200078e00ff */
[----:B------:R-:W-:-:S09]  /*cec0*/  FSETP.NE.FTZ.AND P0, PT, R14, RZ, PT ;  /* 0x000000ff0e00720b */ /* 0x000fd20003f15000 */
[----:B------:R-:W1:Y:S01]  /*ced0*/  @P1 MUFU.LG2 R10, R15 ;  /* 0x0000000f000a1308 */ /* 0x000e620000000c00 */
[----:B------:R-:W-:-:S03]  /*cee0*/  @P1 FMUL.FTZ R12, R0, 0.69314718246459960938 ;  /* 0x3f317218000c1820 */ /* 0x000fc60000410000 */
[----:B------:R-:W-:Y:S01]  /*cef0*/  @P0 FMUL.FTZ R6, R0, 0.69314718246459960938 ;  /* 0x3f31721800060820 */ /* 0x000fe20000410000 */
[----:B------:R-:W-:-:S03]  /*cf00*/  @!P2 VIADD R0, R13, 0x30860 ;  /* 0x000308600d00a836 */ /* 0x000fc60000000000 */
[----:B------:R-:W2:Y:S08]  /*cf10*/  @P0 MUFU.LG2 R7, R14 ;  /* 0x0000000e00070308 */ /* 0x000eb00000000c00 */
[----:B------:R-:W3:Y:S01]  /*cf20*/  @P0 MUFU.RCP R8, R14 ;  /* 0x0000000e00080308 */ /* 0x000ee20000001000 */
[----:B-1----:R-:W-:-:S04]  /*cf30*/  @P1 FMUL.FTZ R11, R10, 0.69314718246459960938 ;  /* 0x3f3172180a0b1820 */ /* 0x002fc80000410000 */
[----:B------:R-:W-:Y:S01]  /*cf40*/  @P1 FFMA.FTZ R3, R12, R4, R11 ;  /* 0x000000040c031223 */ /* 0x000fe2000001000b */
[----:B------:R-:W-:Y:S02]  /*cf50*/  @!P2 PRMT R4, RZ, 0x654, R0 ;  /* 0x00000654ff04a816 */ /* 0x000fe40000000000 */
[----:B------:R-:W1:Y:S01]  /*cf60*/  @P1 MUFU.RCP R9, R15 ;  /* 0x0000000f00091308 */ /* 0x000e620000001000 */
[----:B--2---:R-:W-:-:S04]  /*cf70*/  @P0 FMUL.FTZ R7, R7, 0.69314718246459960938 ;  /* 0x3f31721807070820 */ /* 0x004fc80000410000 */
[----:B------:R-:W-:Y:S01]  /*cf80*/  @P0 FFMA.FTZ R2, R6, R5, R7 ;  /* 0x0000000506020223 */ /* 0x000fe20000010007 */
[----:B------:R-:W-:Y:S01]  /*cf90*/  PLOP3.LUT P0, PT, PT, PT, PT, 0x8, 0x0 ;  /* 0x000000000000781c */ /* 0x000fe20003f0e170 */
        /* <DEDUP_REMOVED lines=21> */
[----:B------:R-:W-:-:S04]  /*d0f0*/  USEL UR4, URZ, 0x1, UP0 ;  /* 0x000000013f047887 */ /* 0x000fc80008000000 */
[----:B------:R-:W-:Y:S01]  /*d100*/  ULOP3.LUT UR46, UR46, UR4, URZ, 0x3c, !UPT ;  /* 0x000000042e2e7292 */ /* 0x000fe2000f8e3c3f */
[----:B------:R-:W-:Y:S02]  /*d110*/  WARPGROUP.DEPBAR.LE gsb0, 0x0 ;  /* 0x00008000000079c5 */ /* 0x000fe40000010000 */
[----:B------:R-:W-:-:S10]  /*d120*/  WARPGROUP.ARRIVE ;  /* 0x00000000000079c5 */ /* 0x000fd40000000000 */
[----:B------:R-:W-:Y:S03]  /*d130*/  HGMMA.64x192x16.F32.BF16 R24, R168, gdesc[UR4].tnspB, R24, gsb0 ;  /* 0x42e00004a8187df0 */ /* 0x000fe60008001818 */
[----:B------:R-:W-:Y:S02]  /*d140*/  WARPGROUP.DEPBAR.LE gsb0, 0x0 ;  /* 0x00008000000079c5 */ /* 0x000fe40000010000 */
[----:B------:R2:W-:Y:S01]  /*d150*/  @!P2 SYNCS.ARRIVE.TRANS64.RED.A1T0 RZ, [R4+URZ], RZ ;  /* 0x000000ff04ffa9a7 */ /* 0x0005e2000810043f */
[-C--:B---3--:R-:W-:Y:S01]  /*d160*/  FMUL.FTZ R0, R32, R8.reuse ;  /* 0x0000000820007220 */ /* 0x088fe20000410000 */
[-C--:B-1----:R-:W-:Y:S01]  /*d170*/  FMUL.FTZ R32, R27, R9.reuse ;  /* 0x000000091b207220 */ /* 0x082fe20000410000 */
        /* <DEDUP_REMOVED lines=93> */
[----:B--2---:R-:W-:-:S07]  /*d750*/  FMUL.FTZ R119, R119, R9 ;  /* 0x0000000977777220 */ /* 0x004fce0000410000 */
.L_x_872:
[----:B------:R-:W1:Y:S08]  /*d760*/  S2UR UR4, SR_CgaCtaId ;  /* 0x00000000000479c3 */ /* 0x000e700000008800 */
[----:B------:R-:W-:Y:S06]  /*d770*/  BAR.SYNC.DEFER_BLOCKING 0x5, 0x120 ;  /* 0x0144800000007b1d */ /* 0x000fec0000010000 */
[----:B------:R-:W-:-:S02]  /*d780*/  UMOV UR37, 0x400 ;  /* 0x0000040000257882 */ /* 0x000fc40000000000 */
[----:B-1----:R-:W-:-:S09]  /*d790*/  ULEA UR37, UR4, UR37, 0x18 ;  /* 0x0000002504257291 */ /* 0x002fd2000f8ec03f */
[----:B------:R-:W1:Y:S02]  /*d7a0*/  LDS R4, [UR37+0x308d0] ;  /* 0x0308d025ff047984 */ /* 0x000e640008000800 */
[----:B-1----:R-:W-:Y:S01]  /*d7b0*/  R2UR UR4, R4 ;  /* 0x00000000040472ca */ /* 0x002fe200000e0000 */
[----:B------:R-:W-:Y:S06]  /*d7c0*/  BAR.ARV 0x4, 0x120 ;  /* 0x0104800000007b1d */ /* 0x000fec0000002000 */
[----:B------:R-:W-:Y:S08]  /*d7d0*/  @P0 BRA `(.L_x_943) ;  /* 0x0000000c00180947 */ /* 0x000ff00003800000 */
[----:B------:R-:W-:Y:S01]  /*d7e0*/  IADD3 R13, P4, R18, 0x60, RZ ;  /* 0x00000060120d7810 */ /* 0x000fe20007f9e0ff */
[----:B------:R-:W-:Y:S01]  /*d7f0*/  VIADD R129, R200, UR42 ;  /* 0x0000002ac8817c36 */ /* 0x000fe20008000000 */
[C---:B------:R-:W-:Y:S01]  /*d800*/  IADD3 R21, P5, R18.reuse, 0x4020, RZ ;  /* 0x0000402012157810 */ /* 0x040fe20007fbe0ff */
[----:B------:R-:W-:Y:S01]  /*d810*/  ULDC UR10, c[0x0][0xa88] ;  /* 0x0002a200000a7ab9 */ /* 0x000fe20000000800 */
[----:B------:R-:W-:Y:S01]  /*d820*/  LOP3.LUT R12, R13, 0x380, RZ, 0xc0, !PT ;  /* 0x000003800d0c7812 */ /* 0x000fe200078ec0ff */
[----:B------:R-:W-:Y:S01]  /*d830*/  VIADD R4, R129, 0x8 ;  /* 0x0000000881047836 */ /* 0x000fe20000000000 */
[----:B------:R-:W-:Y:S01]  /*d840*/  IADD3 R9, P3, R18, 0x20, RZ ;  /* 0x0000002012097810 */ /* 0x000fe20007f7e0ff */
[----:B------:R-:W-:Y:S01]  /*d850*/  USHF.R.S32.HI UR5, URZ, 0x1f, UR43 ;  /* 0x0000001f3f057899 */ /* 0x000fe2000801142b */
[----:B------:R-:W-:Y:S01]  /*d860*/  SHF.R.U64 R12, R12, 0x3, RZ ;  /* 0x000000030c0c7819 */ /* 0x000fe200000012ff */
[----:B------:R-:W-:Y:S01]  /*d870*/  ULDC.64 UR8, c[0x0][0xb70] ;  /* 0x0002dc0000087ab9 */ /* 0x000fe20000000a00 */
[----:B------:R-:W-:Y:S01]  /*d880*/  LOP3.LUT R5, R18, 0x380, RZ, 0xc0, !PT ;  /* 0x0000038012057812 */ /* 0x000fe200078ec0ff */
[----:B------:R-:W-:Y:S01]  /*d890*/  UIMAD UR5, UR5, UR8, URZ ;  /* 0x00000008050572a4 */ /* 0x000fe2000f8e023f */
[----:B------:R-:W-:Y:S01]  /*d8a0*/  LOP3.LUT R12, R12, R13, RZ, 0x3c, !PT ;  /* 0x0000000d0c0c7212 */ /* 0x000fe200078e3cff */
[----:B------:R-:W-:Y:S01]  /*d8b0*/  IMAD.X R13, RZ, RZ, R19, P4 ;  /* 0x000000ffff0d7224 */ /* 0x000fe200020e0613 */
[----:B------:R-:W-:Y:S01]  /*d8c0*/  LOP3.LUT R20, R21, 0x380, RZ, 0xc0, !PT ;  /* 0x0000038015147812 */ /* 0x000fe200078ec0ff */
[----:B------:R-:W-:Y:S01]  /*d8d0*/  UIMAD.WIDE.U32 UR6, UR43, UR8, URZ ;  /* 0x000000082b0672a5 */ /* 0x000fe2000f8e003f */
[C---:B------:R-:W-:Y:S01]  /*d8e0*/  IADD3 R17, P4, R18.reuse, 0x8000, RZ ;  /* 0x0000800012117810 */ /* 0x040fe20007f9e0ff */
[----:B------:R-:W-:Y:S01]  /*d8f0*/  UIMAD UR5, UR43, UR9, UR5 ;  /* 0x000000092b0572a4 */ /* 0x000fe2000f8e0205 */
[----:B------:R-:W-:-:S02]  /*d900*/  IADD3 R11, P2, R18, 0x40, RZ ;  /* 0x00000040120b7810 */ /* 0x000fc40007f5e0ff */
[----:B------:R-:W-:Y:S01]  /*d910*/  LOP3.LUT R8, R9, 0x380, RZ, 0xc0, !PT ;  /* 0x0000038009087812 */ /* 0x000fe200078ec0ff */
[----:B------:R-:W-:Y:S01]  /*d920*/  UIADD3 UR5, UR7, UR5, URZ ;  /* 0x0000000507057290 */ /* 0x000fe2000fffe03f */
[----:B------:R-:W-:Y:S02]  /*d930*/  LOP3.LUT P0, RZ, R199, 0x3, RZ, 0xc0, !PT ;  /* 0x00000003c7ff7812 */ /* 0x000fe4000780c0ff */
[----:B------:R-:W-:Y:S02]  /*d940*/  IADD3 R15, P6, R18, 0x4000, RZ ;  /* 0x00004000120f7810 */ /* 0x000fe40007fde0ff */
[----:B------:R-:W-:Y:S02]  /*d950*/  SHF.R.U64 R5, R5, 0x3, RZ ;  /* 0x0000000305057819 */ /* 0x000fe400000012ff */
[----:B------:R-:W-:Y:S02]  /*d960*/  SHF.R.U64 R20, R20, 0x3, RZ ;  /* 0x0000000314147819 */ /* 0x000fe400000012ff */
[----:B------:R-:W-:-:S02]  /*d970*/  LOP3.LUT R28, R17, 0x380, RZ, 0xc0, !PT ;  /* 0x00000380111c7812 */ /* 0x000fc400078ec0ff */
[----:B------:R-:W-:Y:S02]  /*d980*/  LOP3.LUT R10, R11, 0x380, RZ, 0xc0, !PT ;  /* 0x000003800b0a7812 */ /* 0x000fe400078ec0ff */
[----:B------:R-:W-:Y:S02]  /*d990*/  SHF.R.U64 R8, R8, 0x3, RZ ;  /* 0x0000000308087819 */ /* 0x000fe400000012ff */
[----:B------:R-:W-:Y:S02]  /*d9a0*/  ISETP.GE.OR P1, PT, R4, UR10, P0 ;  /* 0x0000000a04007c0c */ /* 0x000fe40008726670 */
[----:B------:R-:W-:Y:S02]  /*d9b0*/  LOP3.LUT R14, R15, 0x380, RZ, 0xc0, !PT ;  /* 0x000003800f0e7812 */ /* 0x000fe400078ec0ff */
[----:B------:R-:W-:Y:S01]  /*d9c0*/  LOP3.LUT R4, R5, R18, RZ, 0x3c, !PT ;  /* 0x0000001205047212 */ /* 0x000fe200078e3cff */
[--C-:B------:R-:W-:Y:S01]  /*d9d0*/  IMAD.MOV.U32 R5, RZ, RZ, R19.reuse ;  /* 0x000000ffff057224 */ /* 0x100fe200078e0013 */
[----:B------:R-:W-:Y:S01]  /*d9e0*/  LOP3.LUT R20, R20, R21, RZ, 0x3c, !PT ;  /* 0x0000001514147212 */ /* 0x000fe200078e3cff */
[----:B------:R-:W-:Y:S01]  /*d9f0*/  IMAD.X R21, RZ, RZ, R19, P5 ;  /* 0x000000ffff157224 */ /* 0x000fe200028e0613 */
[----:B------:R-:W-:-:S02]  /*da00*/  SHF.R.U64 R28, R28, 0x3, RZ ;  /* 0x000000031c1c7819 */ /* 0x000fc400000012ff */
[----:B------:R-:W-:Y:S02]  /*da10*/  SHF.R.U64 R10, R10, 0x3, RZ ;  /* 0x000000030a0a7819 */ /* 0x000fe400000012ff */
[----:B------:R-:W-:Y:S01]  /*da20*/  LOP3.LUT R8, R8, R9, RZ, 0x3c, !PT ;  /* 0x0000000908087212 */ /* 0x000fe200078e3cff */
[----:B------:R-:W-:Y:S01]  /*da30*/  IMAD.X R9, RZ, RZ, R19, P3 ;  /* 0x000000ffff097224 */ /* 0x000fe200018e0613 */
[----:B------:R-:W-:Y:S02]  /*da40*/  SHF.R.U64 R14, R14, 0x3, RZ ;  /* 0x000000030e0e7819 */ /* 0x000fe400000012ff */
[C---:B------:R-:W-:Y:S02]  /*da50*/  IADD3 R25, P3, R18.reuse, 0x4040, RZ ;  /* 0x0000404012197810 */ /* 0x040fe40007f7e0ff */
[----:B------:R-:W-:Y:S02]  /*da60*/  IADD3 R74, P5, R18, 0x8040, RZ ;  /* 0x00008040124a7810 */ /* 0x000fe40007fbe0ff */
[----:B------:R-:W-:-:S02]  /*da70*/  LOP3.LUT R28, R28, R17, RZ, 0x3c, !PT ;  /* 0x000000111c1c7212 */ /* 0x000fc400078e3cff */
[----:B------:R-:W-:Y:S01]  /*da80*/  LOP3.LUT R10, R10, R11, RZ, 0x3c, !PT ;  /* 0x0000000b0a0a7212 */ /* 0x000fe200078e3cff */
[----:B------:R-:W-:Y:S01]  /*da90*/  IMAD.X R11, RZ, RZ, R19, P2 ;  /* 0x000000ffff0b7224 */ /* 0x000fe200010e0613 */
[----:B------:R-:W-:Y:S02]  /*daa0*/  MOV R17, R4 ;  /* 0x0000000400117202 */ /* 0x000fe40000000f00 */
[----:B------:R-:W-:Y:S02]  /*dab0*/  MOV R86, R20 ;  /* 0x0000001400567202 */ /* 0x000fe40000000f00 */
[----:B------:R-:W-:Y:S01]  /*dac0*/  LOP3.LUT R14, R14, R15, RZ, 0x3c, !PT ;  /* 0x0000000f0e0e7212 */ /* 0x000fe200078e3cff */
[----:B------:R-:W1:Y:S01]  /*dad0*/  LDC.64 R20, c[0x0][0xb78] ;  /* 0x0002de00ff147b82 */ /* 0x000e620000000a00 */
[----:B------:R-:W-:Y:S02]  /*dae0*/  F2FP.BF16.F32.PACK_AB R4, R120, R7 ;  /* 0x000000077804723e */ /* 0x000fe400000010ff */
[----:B------:R-:W-:-:S02]  /*daf0*/  IADD3 R15, P2, R18, 0x4060, RZ ;  /* 0x00004060120f7810 */ /* 0x000fc40007f5e0ff */
[----:B------:R-:W-:Y:S02]  /*db00*/  LOP3.LUT R24, R25, 0x380, RZ, 0xc0, !PT ;  /* 0x0000038019187812 */ /* 0x000fe400078ec0ff */
[----:B------:R-:W-:Y:S02]  /*db10*/  LOP3.LUT R7, R74, 0x380, RZ, 0xc0, !PT ;  /* 0x000003804a077812 */ /* 0x000fe400078ec0ff */
[----:B------:R-:W-:Y:S02]  /*db20*/  F2FP.BF16.F32.PACK_AB R6, R29, R6 ;  /* 0x000000061d06723e */ /* 0x000fe400000010ff */
[----:B------:R-:W-:Y:S02]  /*db30*/  LOP3.LUT R26, R15, 0x380, RZ, 0xc0, !PT ;  /* 0x000003800f1a7812 */ /* 0x000fe400078ec0ff */
[----:B------:R-:W-:Y:S02]  /*db40*/  SHF.R.U64 R24, R24, 0x3, RZ ;  /* 0x0000000318187819 */ /* 0x000fe400000012ff */
[----:B------:R-:W-:-:S02]  /*db50*/  SHF.R.U64 R29, R7, 0x3, RZ ;  /* 0x00000003071d7819 */ /* 0x000fc400000012ff */
[----:B------:R-:W-:Y:S01]  /*db60*/  F2FP.BF16.F32.PACK_AB R7, R27, R30 ;  /* 0x0000001e1b07723e */ /* 0x000fe200000010ff */
[--C-:B------:R-:W-:Y:S01]  /*db70*/  IMAD.X R27, RZ, RZ, R19.reuse, P2 ;  /* 0x000000ffff1b7224 */ /* 0x100fe200010e0613 */
[----:B------:R-:W-:Y:S02]  /*db80*/  SHF.R.U64 R26, R26, 0x3, RZ ;  /* 0x000000031a1a7819 */ /* 0x000fe400000012ff */
[----:B------:R-:W-:Y:S01]  /*db90*/  LOP3.LUT R24, R24, R25, RZ, 0x3c, !PT ;  /* 0x0000001918187212 */ /* 0x000fe200078e3cff */
[--C-:B------:R-:W-:Y:S01]  /*dba0*/  IMAD.X R25, RZ, RZ, R19.reuse, P3 ;  /* 0x000000ffff197224 */ /* 0x100fe200018e0613 */
[----:B------:R-:W-:Y:S01]  /*dbb0*/  F2FP.BF16.F32.PACK_AB R5, R32, R125 ;  /* 0x0000007d2005723e */ /* 0x000fe200000010ff */
[----:B------:R-:W-:Y:S01]  /*dbc0*/  BAR.SYNC.DEFER_BLOCKING 0x1, 0x100 ;  /* 0x0044000000007b1d */ /* 0x000fe20000010000 */
[----:B------:R-:W-:Y:S01]  /*dbd0*/  LOP3.LUT R30, R29, R74, RZ, 0x3c, !PT ;  /* 0x0000004a1d1e7212 */ /* 0x000fe200078e3cff */
[----:B------:R-:W-:Y:S01]  /*dbe0*/  IMAD.X R29, RZ, RZ, R19, P4 ;  /* 0x000000ffff1d7224 */ /* 0x000fe200020e0613 */
[----:B------:R-:W-:-:S02]  /*dbf0*/  IADD3 R75, P3, R18, 0x8060, RZ ;  /* 0x00008060124b7810 */ /* 0x000fc40007f7e0ff */
[----:B------:R-:W-:Y:S01]  /*dc00*/  LOP3.LUT R26, R26, R15, RZ, 0x3c, !PT ;  /* 0x0000000f1a1a7212 */ /* 0x000fe200078e3cff */
[----:B------:R-:W-:Y:S01]  /*dc10*/  IMAD.X R15, RZ, RZ, R19, P6 ;  /* 0x000000ffff0f7224 */ /* 0x000fe200030e0613 */
[----:B------:R-:W-:Y:S02]  /*dc20*/  IADD3 R35, P6, R18, 0x8020, RZ ;  /* 0x0000802012237810 */ /* 0x000fe40007fde0ff */
[----:B------:R-:W-:Y:S02]  /*dc30*/  LOP3.LUT R32, R75, 0x380, RZ, 0xc0, !PT ;  /* 0x000003804b207812 */ /* 0x000fe400078ec0ff */
[----:B------:R-:W-:Y:S02]  /*dc40*/  LOP3.LUT R34, R35, 0x380, RZ, 0xc0, !PT ;  /* 0x0000038023227812 */ /* 0x000fe400078ec0ff */
[----:B------:R-:W-:Y:S02]  /*dc50*/  SHF.R.U64 R32, R32, 0x3, RZ ;  /* 0x0000000320207819 */ /* 0x000fe400000012ff */
[----:B------:R-:W-:-:S02]  /*dc60*/  SHF.R.U64 R34, R34, 0x3, RZ ;  /* 0x0000000322227819 */ /* 0x000fc400000012ff */
[----:B------:R-:W-:Y:S02]  /*dc70*/  LOP3.LUT R32, R32, R75, RZ, 0x3c, !PT ;  /* 0x0000004b20207212 */ /* 0x000fe400078e3cff */
[----:B------:R-:W-:Y:S02]  /*dc80*/  MOV R127, R8 ;  /* 0x00000008007f7202 */ /* 0x000fe40000000f00 */
[----:B------:R-:W-:Y:S02]  /*dc90*/  MOV R125, R10 ;  /* 0x0000000a007d7202 */ /* 0x000fe40000000f00 */
[----:B------:R-:W-:Y:S01]  /*dca0*/  MOV R120, R12 ;  /* 0x0000000c00787202 */ /* 0x000fe20000000f00 */
[----:B------:R2:W-:Y:S01]  /*dcb0*/  STSM.16.M88.4 [R17], R4 ;  /* 0x0000000411007844 */ /* 0x0005e20000000200 */
[----:B------:R-:W-:Y:S02]  /*dcc0*/  MOV R87, R14 ;  /* 0x0000000e00577202 */ /* 0x000fe40000000f00 */
[----:B------:R-:W-:-:S02]  /*dcd0*/  F2FP.BF16.F32.PACK_AB R8, R41, R40 ;  /* 0x000000282908723e */ /* 0x000fc400000010ff */
[----:B------:R-:W-:Y:S02]  /*dce0*/  F2FP.BF16.F32.PACK_AB R9, R122, R121 ;  /* 0x000000797a09723e */ /* 0x000fe400000010ff */
[----:B------:R-:W-:Y:S02]  /*dcf0*/  F2FP.BF16.F32.PACK_AB R10, R45, R44 ;  /* 0x0000002c2d0a723e */ /* 0x000fe400000010ff */
[----:B------:R-:W-:Y:S02]  /*dd00*/  F2FP.BF16.F32.PACK_AB R11, R47, R46 ;  /* 0x0000002e2f0b723e */ /* 0x000fe400000010ff */
[----:B------:R-:W-:Y:S01]  /*dd10*/  LOP3.LUT R34, R34, R35, RZ, 0x3c, !PT ;  /* 0x0000002322227212 */ /* 0x000fe200078e3cff */
[----:B------:R-:W-:Y:S01]  /*dd20*/  IMAD.X R35, RZ, RZ, R19, P6 ;  /* 0x000000ffff237224 */ /* 0x000fe200030e0613 */
[----:B------:R-:W-:Y:S02]  /*dd30*/  MOV R75, R24 ;  /* 0x00000018004b7202 */ /* 0x000fe40000000f00 */
[----:B------:R-:W-:-:S02]  /*dd40*/  MOV R74, R26 ;  /* 0x0000001a004a7202 */ /* 0x000fc40000000f00 */
[----:B--2---:R-:W-:Y:S01]  /*dd50*/  MOV R17, R28 ;  /* 0x0000001c00117202 */ /* 0x004fe20000000f00 */
[----:B------:R-:W-:Y:S01]  /*dd60*/  IMAD.U32 R29, RZ, RZ, UR7 ;  /* 0x00000007ff1d7e24 */ /* 0x000fe2000f8e00ff */
[----:B------:R-:W-:Y:S01]  /*dd70*/  F2FP.BF16.F32.PACK_AB R7, R124, R31 ;  /* 0x0000001f7c07723e */ /* 0x000fe200000010ff */
[----:B------:R-:W-:Y:S01]  /*dd80*/  IMAD.U32 R29, RZ, RZ, UR5 ;  /* 0x00000005ff1d7e24 */ /* 0x000fe2000f8e00ff */
[----:B------:R-:W-:Y:S01]  /*dd90*/  USHF.R.S32.HI UR5, URZ, 0x1f, UR44 ;  /* 0x0000001f3f057899 */ /* 0x000fe2000801142c */
[--C-:B------:R-:W-:Y:S01]  /*dda0*/  IMAD.X R31, RZ, RZ, R19.reuse, P5 ;  /* 0x000000ffff1f7224 */ /* 0x100fe200028e0613 */
[----:B------:R-:W-:Y:S01]  /*ddb0*/  F2FP.BF16.F32.PACK_AB R4, R33, R0 ;  /* 0x000000002104723e */ /* 0x000fe200000010ff */
[----:B------:R-:W-:Y:S01]  /*ddc0*/  IMAD.X R33, RZ, RZ, R19, P3 ;  /* 0x000000ffff217224 */ /* 0x000fe200018e0613 */
[----:B------:R-:W-:Y:S01]  /*ddd0*/  F2FP.BF16.F32.PACK_AB R5, R126, R123 ;  /* 0x0000007b7e05723e */ /* 0x000fe200000010ff */
[----:B------:R-:W-:Y:S01]  /*dde0*/  IMAD.U32 R28, RZ, RZ, UR6 ;  /* 0x00000006ff1c7e24 */ /* 0x000fe2000f8e00ff */
[----:B------:R-:W-:Y:S01]  /*ddf0*/  F2FP.BF16.F32.PACK_AB R6, R37, R36 ;  /* 0x000000242506723e */ /* 0x000fe200000010ff */
[----:B------:R-:W-:Y:S01]  /*de00*/  ULDC.64 UR6, c[0x0][0xb40] ;  /* 0x0002d00000067ab9 */ /* 0x000fe20000000a00 */
[----:B------:R-:W-:Y:S01]  /*de10*/  MOV R0, R30 ;  /* 0x0000001e00007202 */ /* 0x000fe20000000f00 */
[C---:B-1----:R-:W-:Y:S01]  /*de20*/  IMAD R30, R20.reuse, UR5, RZ ;  /* 0x00000005141e7c24 */ /* 0x042fe2000f8e02ff */
[----:B------:R-:W-:Y:S01]  /*de30*/  MOV R32, R32 ;  /* 0x0000002000207202 */ /* 0x000fe20000000f00 */
[----:B------:R1:W-:Y:S01]  /*de40*/  STSM.16.M88.4 [R127], R4 ;  /* 0x000000047f007844 */ /* 0x0003e20000000200 */
[----:B------:R-:W-:Y:S01]  /*de50*/  F2FP.BF16.F32.PACK_AB R12, R49, R48 ;  /* 0x00000030310c723e */ /* 0x000fe200000010ff */
[----:B------:R-:W-:Y:S01]  /*de60*/  IMAD R33, R21, UR44, R30 ;  /* 0x0000002c15217c24 */ /* 0x000fe2000f8e021e */
[----:B------:R-:W-:Y:S01]  /*de70*/  F2FP.BF16.F32.PACK_AB R13, R51, R50 ;  /* 0x00000032330d723e */ /* 0x000fe200000010ff */
[----:B------:R-:W-:Y:S01]  /*de80*/  IMAD.WIDE.U32 R20, R20, UR44, R28 ;  /* 0x0000002c14147c25 */ /* 0x000fe2000f8e001c */
[----:B------:R-:W-:Y:S01]  /*de90*/  F2FP.BF16.F32.PACK_AB R14, R53, R52 ;  /* 0x00000034350e723e */ /* 0x000fe200000010ff */
[----:B------:R-:W-:Y:S01]  /*dea0*/  STSM.16.M88.4 [R125], R8 ;  /* 0x000000087d007844 */ /* 0x000fe20000000200 */
[----:B------:R-:W-:-:S02]  /*deb0*/  F2FP.BF16.F32.PACK_AB R15, R55, R54 ;  /* 0x00000036370f723e */ /* 0x000fc400000010ff */
[----:B------:R-:W-:Y:S02]  /*dec0*/  F2FP.BF16.F32.PACK_AB R24, R57, R56 ;  /* 0x000000383918723e */ /* 0x000fe400000010ff */
[----:B------:R-:W-:Y:S01]  /*ded0*/  F2FP.BF16.F32.PACK_AB R25, R59, R58 ;  /* 0x0000003a3b19723e */ /* 0x000fe200000010ff */
[----:B------:R-:W-:Y:S01]  /*dee0*/  STSM.16.M88.4 [R120], R12 ;  /* 0x0000000c78007844 */ /* 0x000fe20000000200 */
[----:B------:R-:W-:Y:S02]  /*def0*/  F2FP.BF16.F32.PACK_AB R26, R61, R60 ;  /* 0x0000003c3d1a723e */ /* 0x000fe400000010ff */
[----:B------:R-:W-:Y:S02]  /*df00*/  F2FP.BF16.F32.PACK_AB R27, R63, R62 ;  /* 0x0000003e3f1b723e */ /* 0x000fe400000010ff */
[----:B-1----:R-:W-:Y:S02]  /*df10*/  F2FP.BF16.F32.PACK_AB R4, R65, R64 ;  /* 0x000000404104723e */ /* 0x002fe400000010ff */
[----:B------:R-:W-:Y:S01]  /*df20*/  F2FP.BF16.F32.PACK_AB R5, R67, R66 ;  /* 0x000000424305723e */ /* 0x000fe200000010ff */
[----:B------:R-:W-:Y:S01]  /*df30*/  STSM.16.M88.4 [R87], R24 ;  /* 0x0000001857007844 */ /* 0x000fe20000000200 */
[----:B------:R-:W-:-:S02]  /*df40*/  F2FP.BF16.F32.PACK_AB R6, R69, R68 ;  /* 0x000000444506723e */ /* 0x000fc400000010ff */
[----:B------:R-:W-:Y:S02]  /*df50*/  F2FP.BF16.F32.PACK_AB R7, R71, R70 ;  /* 0x000000464707723e */ /* 0x000fe400000010ff */
[----:B------:R-:W-:Y:S02]  /*df60*/  F2FP.BF16.F32.PACK_AB R80, R81, R80 ;  /* 0x000000505150723e */ /* 0x000fe400000010ff */
[----:B------:R-:W-:Y:S01]  /*df70*/  F2FP.BF16.F32.PACK_AB R28, R73, R72 ;  /* 0x00000048491c723e */ /* 0x000fe200000010ff */
[----:B------:R1:W-:Y:S01]  /*df80*/  STSM.16.M88.4 [R86], R4 ;  /* 0x0000000456007844 */ /* 0x0003e20000000200 */
[----:B------:R-:W-:Y:S02]  /*df90*/  F2FP.BF16.F32.PACK_AB R29, R43, R38 ;  /* 0x000000262b1d723e */ /* 0x000fe400000010ff */
[----:B------:R-:W-:Y:S02]  /*dfa0*/  F2FP.BF16.F32.PACK_AB R30, R77, R76 ;  /* 0x0000004c4d1e723e */ /* 0x000fe400000010ff */
[----:B------:R-:W-:-:S02]  /*dfb0*/  F2FP.BF16.F32.PACK_AB R31, R79, R78 ;  /* 0x0000004e4f1f723e */ /* 0x000fc400000010ff */
[----:B------:R-:W-:Y:S02]  /*dfc0*/  F2FP.BF16.F32.PACK_AB R81, R39, R82 ;  /* 0x000000522751723e */ /* 0x000fe400000010ff */
        /* <DEDUP_REMOVED lines=12> */
[----:B------:R-:W-:Y:S02]  /*e090*/  MOV R34, R34 ;  /* 0x0000002200227202 */ /* 0x000fe40000000f00 */
        /* <DEDUP_REMOVED lines=11> */
[----:B-1----:R-:W-:Y:S02]  /*e150*/  SHF.R.S32.HI R5, RZ, 0x1f, R129 ;  /* 0x0000001fff057819 */ /* 0x002fe40000011481 */
[C---:B------:R-:W-:Y:S01]  /*e160*/  IADD3 R6, P2, R129.reuse, R20, RZ ;  /* 0x0000001481067210 */ /* 0x040fe20007f5e0ff */
[----:B------:R-:W-:Y:S01]  /*e170*/  STSM.16.M88.4 [R32], R112 ;  /* 0x0000007020007844 */ /* 0x000fe20000000200 */
[----:B------:R-:W-:Y:S02]  /*e180*/  ISETP.GE.OR P0, PT, R129, UR10, P0 ;  /* 0x0000000a81007c0c */ /* 0x000fe40008706670 */
[----:B------:R-:W-:Y:S01]  /*e190*/  IADD3.X R5, R5, R21, R33, P2, !PT ;  /* 0x0000001505057210 */ /* 0x000fe200017fe421 */
[----:B------:R-:W-:Y:S01]  /*e1a0*/  @!PT LDS RZ, [RZ] ;  /* 0x00000000fffff984 */ /* 0x000fe20000000800 */
[----:B------:R-:W-:Y:S01]  /*e1b0*/  @!PT LDS RZ, [RZ] ;  /* 0x00000000fffff984 */ /* 0x000fe20000000800 */
[----:B------:R-:W-:Y:S01]  /*e1c0*/  @!PT LDS RZ, [RZ] ;  /* 0x00000000fffff984 */ /* 0x000fe20000000800 */
[----:B------:R-:W-:Y:S01]  /*e1d0*/  @!PT LDS RZ, [RZ] ;  /* 0x00000000fffff984 */ /* 0x000fe20000000800 */
[----:B------:R1:W-:Y:S06]  /*e1e0*/  MEMBAR.ALL.CTA ;  /* 0x0000000000007992 */ /* 0x0003ec0000008000 */
[----:B-1----:R-:W1:Y:S02]  /*e1f0*/  FENCE.VIEW.ASYNC.S ;  /* 0x00000000000073c6 */ /* 0x002e640000000000 */
[----:B-1----:R-:W-:Y:S06]  /*e200*/  BAR.ARV 0x1, 0x120 ;  /* 0x0044800000007b1d */ /* 0x002fec0000002000 */
[----:B------:R-:W-:-:S04]  /*e210*/  LEA R4, P2, R6, UR6, 0x2 ;  /* 0x0000000606047c11 */ /* 0x000fc8000f8410ff */
[----:B------:R-:W-:Y:S02]  /*e220*/  LEA.HI.X R5, R6, UR7, R5, 0x2, P2 ;  /* 0x0000000706057c11 */ /* 0x000fe400090f1405 */
[----:B------:R-:W1:Y:S04]  /*e230*/  SHFL.IDX PT, R6, R202, RZ, 0x1f ;  /* 0x00001fffca067589 */ /* 0x000e6800000e0000 */
[----:B------:R2:W-:Y:S04]  /*e240*/  @!P1 STG.E desc[UR60][R4.64+0x20], R3 ;  /* 0x0000200304009986 */ /* 0x0005e8000c10193c */
[----:B------:R2:W-:Y:S01]  /*e250*/  @!P0 STG.E desc[UR60][R4.64], R2 ;  /* 0x0000000204008986 */ /* 0x0005e2000c10193c */
[----:B-1----:R-:W-:-:S13]  /*e260*/  ISETP.NE.AND P0, PT, R6, 0x7, PT ;  /* 0x000000070600780c */ /* 0x002fda0003f05270 */
[----:B--2---:R-:W-:Y:S05]  /*e270*/  @P0 BRA `(.L_x_944) ;  /* 0x0000000800bc0947 */ /* 0x004fea0003800000 */
[----:B------:R-:W-:Y:S01]  /*e280*/  BAR.SYNC.DEFER_BLOCKING 0x1, 0x120 ;  /* 0x0044800000007b1d */ /* 0x000fe20000010000 */
[----:B------:R-:W-:-:S05]  /*e290*/  ELECT P0, URZ, PT ;  /* 0x00000000003f782f */ /* 0x000fca0003800000 */
[----:B------:R-:W-:Y:S08]  /*e2a0*/  BSSY B0, `(.L_x_945) ;  /* 0x0000018000007945 */ /* 0x000ff00003800000 */
[----:B------:R-:W-:Y:S05]  /*e2b0*/  @!P0 BRA `(.L_x_946) ;  /* 0x0000000000588947 */ /* 0x000fea0003800000 */
[----:B------:R-:W-:Y:S01]  /*e2c0*/  ULDC.64 UR10, c[0x0][0x198] ;  /* 0x00006600000a7ab9 */ /* 0x000fe20000000a00 */
[----:B------:R-:W-:Y:S02]  /*e2d0*/  UIADD3 UR5, UR37, 0x4000, URZ ;  /* 0x0000400025057890 */ /* 0x000fe4000fffe03f */
[----:B------:R-:W-:Y:S02]  /*e2e0*/  UIADD3 UR6, UP0, UR10, 0x9f0, URZ ;  /* 0x000009f00a067890 */ /* 0x000fe4000ff1e03f */
[----:B------:R-:W-:Y:S02]  /*e2f0*/  UIADD3 UR9, UR37, 0x8000, URZ ;  /* 0x0000800025097890 */ /* 0x000fe4000fffe03f */
[----:B------:R-:W-:Y:S01]  /*e300*/  UIADD3.X UR7, URZ, UR11, URZ, UP0, !UPT ;  /* 0x0000000b3f077290 */ /* 0x000fe200087fe43f */
[----:B------:R-:W-:Y:S01]  /*e310*/  UMOV UR41, URZ ;  /* 0x0000003f00297c82 */ /* 0x000fe20008000000 */
[----:B------:R-:W-:Y:S01]  /*e320*/  UMOV UR45, URZ ;  /* 0x0000003f002d7c82 */ /* 0x000fe20008000000 */
[----:B------:R-:W-:Y:S01]  /*e330*/  UMOV UR40, UR37 ;  /* 0x0000002500287c82 */ /* 0x000fe20008000000 */
[----:B------:R-:W-:-:S05]  /*e340*/  UMOV UR8, 0x40 ;  /* 0x0000004000087882 */ /* 0x000fca0000000000 */
        /* <DEDUP_REMOVED lines=13> */
.L_x_946:
[----:B------:R-:W-:Y:S05]  /*e420*/  BSYNC B0 ;  /* 0x0000000000007941 */ /* 0x000fea0003800000 */
.L_x_945:
[----:B------:R-:W-:Y:S05]  /*e430*/  BRA `(.L_x_944) ;  /* 0x00000008004c7947 */ /* 0x000fea0003800000 */
.L_x_943:
[----:B------:R-:W1:Y:S01]  /*e440*/  LDC R12, c[0x0][0xdac] ;  /* 0x00036b00ff0c7b82 */ /* 0x000e620000000800 */
[----:B------:R-:W-:Y:S01]  /*e450*/  ISETP.GT.AND P0, PT, R204, 0x7f, PT ;  /* 0x0000007fcc00780c */ /* 0x000fe20003f04270 */
[----:B------:R-:W-:Y:S01]  /*e460*/  USHF.R.S32.HI UR6, URZ, 0x1f, UR43 ;  /* 0x0000001f3f067899 */ /* 0x000fe2000801142b */
[----:B------:R-:W-:Y:S01]  /*e470*/  BSSY B0, `(.L_x_947) ;  /* 0x000001b000007945 */ /* 0x000fe20003800000 */
[----:B------:R-:W-:Y:S01]  /*e480*/  USHF.R.S32.HI UR7, URZ, 0x1f, UR44 ;  /* 0x0000001f3f077899 */ /* 0x000fe2000801142c */
[----:B------:R-:W-:-:S03]  /*e490*/  SHF.R.S32.HI R23, RZ, 0x1f, R22 ;  /* 0x0000001fff177819 */ /* 0x000fc60000011416 */
[----:B------:R-:W2:Y:S08]  /*e4a0*/  LDC.64 R6, c[0x0][0xae0] ;  /* 0x0002b800ff067b82 */ /* 0x000eb00000000a00 */
[----:B------:R-:W3:Y:S01]  /*e4b0*/  LDC.64 R8, c[0x0][0xae8] ;  /* 0x0002ba00ff087b82 */ /* 0x000ee20000000a00 */
[----:B------:R-:W-:Y:S05]  /*e4c0*/  @P0 BRA `(.L_x_948) ;  /* 0x0000000000540947 */ /* 0x000fea0003800000 */
[----:B------:R-:W4:Y:S01]  /*e4d0*/  S2R R0, SR_TID.X ;  /* 0x0000000000007919 */ /* 0x000f220000002100 */
[----:B------:R-:W-:Y:S01]  /*e4e0*/  ULDC UR5, c[0x0][0xa88] ;  /* 0x0002a20000057ab9 */ /* 0x000fe20000000800 */
[----:B----4-:R-:W-:-:S04]  /*e4f0*/  IADD3 R2, R198, -0x80, R0 ;  /* 0xffffff80c6027810 */ /* 0x010fc80007ffe000 */
[----:B------:R-:W-:-:S13]  /*e500*/  ISETP.GE.AND P0, PT, R2, UR5, PT ;  /* 0x0000000502007c0c */ /* 0x000fda000bf06270 */
[----:B------:R-:W-:Y:S05]  /*e510*/  @P0 BRA `(.L_x_948) ;  /* 0x0000000000400947 */ /* 0x000fea0003800000 */
[----:B------:R-:W4:Y:S01]  /*e520*/  LDC.64 R4, c[0x0][0xb70] ;  /* 0x0002dc00ff047b82 */ /* 0x000f220000000a00 */
[----:B------:R-:W-:Y:S01]  /*e530*/  SHF.R.S32.HI R3, RZ, 0x1f, R2 ;  /* 0x0000001fff037819 */ /* 0x000fe20000011402 */
[----:B------:R-:W-:-:S06]  /*e540*/  ULDC.64 UR8, c[0x0][0xb40] ;  /* 0x0002d00000087ab9 */ /* 0x000fcc0000000a00 */
[----:B------:R-:W5:Y:S01]  /*e550*/  LDC.64 R10, c[0x0][0xb78] ;  /* 0x0002de00ff0a7b82 */ /* 0x000f620000000a00 */
[C---:B----4-:R-:W-:Y:S02]  /*e560*/  IMAD R0, R4.reuse, UR6, RZ ;  /* 0x0000000604007c24 */ /* 0x050fe4000f8e02ff */
[----:B------:R-:W-:-:S04]  /*e570*/  IMAD.WIDE.U32 R2, R4, UR43, R2 ;  /* 0x0000002b04027c25 */ /* 0x000fc8000f8e0002 */
[----:B------:R-:W-:Y:S02]  /*e580*/  IMAD R5, R5, UR43, R0 ;  /* 0x0000002b05057c24 */ /* 0x000fe4000f8e0200 */
[C---:B-----5:R-:W-:Y:S02]  /*e590*/  IMAD R0, R10.reuse, UR7, RZ ;  /* 0x000000070a007c24 */ /* 0x060fe4000f8e02ff */
[----:B------:R-:W-:Y:S02]  /*e5a0*/  IMAD.IADD R3, R3, 0x1, R5 ;  /* 0x0000000103037824 */ /* 0x000fe400078e0205 */
[----:B------:R-:W-:Y:S02]  /*e5b0*/  IMAD R5, R11, UR44, R0 ;  /* 0x0000002c0b057c24 */ /* 0x000fe4000f8e0200 */
[----:B------:R-:W-:-:S04]  /*e5c0*/  IMAD.WIDE.U32 R2, R10, UR44, R2 ;  /* 0x0000002c0a027c25 */ /* 0x000fc8000f8e0002 */
[----:B------:R-:W-:Y:S01]  /*e5d0*/  IMAD.IADD R3, R3, 0x1, R5 ;  /* 0x0000000103037824 */ /* 0x000fe200078e0205 */
[----:B------:R-:W-:-:S04]  /*e5e0*/  LEA R4, P0, R2, UR8, 0x2 ;  /* 0x0000000802047c11 */ /* 0x000fc8000f8010ff */
[----:B------:R-:W-:Y:S01]  /*e5f0*/  LEA.HI.X R5, R2, UR9, R3, 0x2, P0 ;  /* 0x0000000902057c11 */ /* 0x000fe200080f1403 */
[----:B------:R-:W-:-:S05]  /*e600*/  IMAD.MOV.U32 R3, RZ, RZ, -0x800000 ;  /* 0xff800000ff037424 */ /* 0x000fca00078e00ff */
[----:B------:R4:W-:Y:S03]  /*e610*/  STG.E desc[UR60][R4.64], R3 ;  /* 0x0000000304007986 */ /* 0x0009e6000c10193c */
.L_x_948:
[----:B------:R-:W-:Y:S05]  /*e620*/  BSYNC B0 ;  /* 0x0000000000007941 */ /* 0x000fea0003800000 */
.L_x_947:
[----:B------:R-:W-:Y:S01]  /*e630*/  R2UR UR8, R196 ;  /* 0x00000000c40872ca */ /* 0x000fe200000e0000 */
[----:B------:R-:W-:Y:S01]  /*e640*/  ULDC UR5, c[0x0][0xa88] ;  /* 0x0002a20000057ab9 */ /* 0x000fe20000000800 */
[C---:B--2---:R-:W-:Y:S01]  /*e650*/  IMAD R0, R6.reuse, UR6, RZ ;  /* 0x0000000606007c24 */ /* 0x044fe2000f8e02ff */
[----:B------:R-:W-:Y:S01]  /*e660*/  UIADD3 UR42, -UR42, UR5, URZ ;  /* 0x000000052a2a7290 */ /* 0x000fe2000fffe13f */
[----:B----4-:R-:W-:Y:S01]  /*e670*/  IMAD.WIDE.U32 R2, R6, UR43, R22 ;  /* 0x0000002b06027c25 */ /* 0x010fe2000f8e0016 */
[----:B------:R-:W-:Y:S01]  /*e680*/  SHF.R.S32.HI R195, RZ, 0x1f, R194 ;  /* 0x0000001fffc37819 */ /* 0x000fe200000114c2 */
[----:B------:R-:W-:Y:S02]  /*e690*/  BSSY B0, `(.L_x_949) ;  /* 0x0000025000007945 */ /* 0x000fe40003800000 */
[----:B------:R-:W-:Y:S01]  /*e6a0*/  IMAD R5, R7, UR43, R0 ;  /* 0x0000002b07057c24 */ /* 0x000fe2000f8e0200 */
[C---:B------:R-:W-:Y:S01]  /*e6b0*/  ISETP.GE.AND P3, PT, R194.reuse, UR42, PT ;  /* 0x0000002ac2007c0c */ /* 0x040fe2000bf66270 */
[----:B------:R-:W-:-:S02]  /*e6c0*/  VIADD R0, R194, 0x40 ;  /* 0x00000040c2007836 */ /* 0x000fc40000000000 */
[----:B------:R-:W-:Y:S01]  /*e6d0*/  VIADD R4, R194, 0x20 ;  /* 0x00000020c2047836 */ /* 0x000fe20000000000 */
[----:B------:R-:W-:Y:S01]  /*e6e0*/  ULOP3.LUT UR5, URZ, UR8, URZ, 0x33, !UPT ;  /* 0x000000083f057292 */ /* 0x000fe2000f8e333f */
[----:B------:R-:W-:Y:S01]  /*e6f0*/  IMAD.IADD R3, R3, 0x1, R5 ;  /* 0x0000000103037824 */ /* 0x000fe200078e0205 */
[----:B------:R-:W-:Y:S01]  /*e700*/  ISETP.GE.AND P1, PT, R0, UR42, PT ;  /* 0x0000002a00007c0c */ /* 0x000fe2000bf26270 */
[----:B---3--:R-:W-:Y:S01]  /*e710*/  IMAD R0, R8, UR7, RZ ;  /* 0x0000000708007c24 */ /* 0x008fe2000f8e02ff */
[----:B------:R-:W-:Y:S01]  /*e720*/  ISETP.GE.AND P0, PT, R4, UR42, PT ;  /* 0x0000002a04007c0c */ /* 0x000fe2000bf06270 */
[----:B------:R-:W-:Y:S02]  /*e730*/  VIADD R4, R194, 0x60 ;  /* 0x00000060c2047836 */ /* 0x000fe40000000000 */
[----:B------:R-:W-:Y:S02]  /*e740*/  IMAD R9, R9, UR44, R0 ;  /* 0x0000002c09097c24 */ /* 0x000fe4000f8e0200 */
[----:B-1----:R-:W-:Y:S01]  /*e750*/  VIADD R5, R12, UR5 ;  /* 0x000000050c057c36 */ /* 0x002fe20008000000 */
[----:B------:R-:W-:Y:S01]  /*e760*/  ISETP.GE.AND P2, PT, R4, UR42, PT ;  /* 0x0000002a04007c0c */ /* 0x000fe2000bf46270 */
[----:B------:R-:W-:-:S04]  /*e770*/  IMAD.WIDE.U32 R6, R8, UR44, R2 ;  /* 0x0000002c08067c25 */ /* 0x000fc8000f8e0002 */
[----:B------:R-:W-:-:S04]  /*e780*/  IMAD.WIDE R4, R5, 0x80, R194 ;  /* 0x0000008005047825 */ /* 0x000fc800078e02c2 */
[----:B------:R-:W-:Y:S01]  /*e790*/  IMAD.IADD R11, R7, 0x1, R9 ;  /* 0x00000001070b7824 */ /* 0x000fe200078e0209 */
        /* <DEDUP_REMOVED lines=20> */
.L_x_950:
[----:B------:R-:W-:Y:S05]  /*e8e0*/  BSYNC B0 ;  /* 0x0000000000007941 */ /* 0x000fea0003800000 */
.L_x_949:
[----:B------:R-:W-:Y:S04]  /*e8f0*/  BSSY B0, `(.L_x_951) ;  /* 0x0000017000007945 */ /* 0x000fe80003800000 */
[----:B------:R-:W-:Y:S05]  /*e900*/  @P0 BRA `(.L_x_952) ;  /* 0x0000000000540947 */ /* 0x000fea0003800000 */
[----:B-1----:R-:W-:Y:S01]  /*e910*/  IADD3 R9, P0, R4, 0x20, RZ ;  /* 0x0000002004097810 */ /* 0x002fe20007f1e0ff */
        /* <DEDUP_REMOVED lines=20> */
.L_x_952:
[----:B------:R-:W-:Y:S05]  /*ea60*/  BSYNC B0 ;  /* 0x0000000000007941 */ /* 0x000fea0003800000 */
.L_x_951:
[----:B------:R-:W-:Y:S04]  /*ea70*/  BSSY B0, `(.L_x_953) ;  /* 0x0000017000007945 */ /* 0x000fe80003800000 */
[----:B------:R-:W-:Y:S05]  /*ea80*/  @P1 BRA `(.L_x_954) ;  /* 0x0000000000541947 */ /* 0x000fea0003800000 */
[----:B-12---:R-:W-:Y:S01]  /*ea90*/  IADD3 R9, P0, R4, 0x40, RZ ;  /* 0x0000004004097810 */ /* 0x006fe20007f1e0ff */
        /* <DEDUP_REMOVED lines=20> */
.L_x_954:
[----:B------:R-:W-:Y:S05]  /*ebe0*/  BSYNC B0 ;  /* 0x0000000000007941 */ /* 0x000fea0003800000 */
.L_x_953:
[----:B------:R-:W-:Y:S04]  /*ebf0*/  BSSY B0, `(.L_x_944) ;  /* 0x0000017000007945 */ /* 0x000fe80003800000 */
        /* <DEDUP_REMOVED lines=22> */
.L_x_955:
[----:B------:R-:W-:Y:S05]  /*ed60*/  BSYNC B0 ;  /* 0x0000000000007941 */ /* 0x000fea0003800000 */
.L_x_944:
[----:B------:R-:W5:Y:S02]  /*ed70*/  LDC R0, c[0x0][0xda8] ;  /* 0x00036a00ff007b82 */ /* 0x000f640000000800 */
[----:B-----5:R-:W-:-:S13]  /*ed80*/  ISETP.LE.AND P0, PT, R0, UR4, PT ;  /* 0x0000000400007c0c */ /* 0x020fda000bf03270 */
[----:B------:R-:W-:Y:S05]  /*ed90*/  @!P0 BRA `(.L_x_956) ;  /* 0xffffff2000148947 */ /* 0x000fea000383ffff */
[----:B------:R-:W-:Y:S05]  /*eda0*/  EXIT ;  /* 0x000000000000794d */ /* 0x000fea0003800000 */
.L_x_862:
[----:B------:R-:W-:-:S08]  /*edb0*/  NOP ;  /* 0x0000000000007918 */ /* 0x000fd00000000000 */
[----:B-1----:R-:W1:-:S00]  /*edc0*/  USETMAXREG.DEALLOC.CTAPOOL 0x18 ;  /* 0x00000018000079c8 */ /* 0x002e4000080e0500 */
[----:B-1----:R-:W-:-:S06]  /*edd0*/  LOP3.LUT R0, R0, 0x3, RZ, 0xc0, !PT ;  /* 0x0000000300007812 */ /* 0x002fcc00078ec0ff */
[----:B------:R-:W1:Y:S02]  /*ede0*/  SHFL.IDX PT, R0, R0, RZ, 0x1f ;  /* 0x00001fff00007589 */ /* 0x000e6400000e0000 */
[----:B-1----:R-:W-:-:S13]  /*edf0*/  ISETP.NE.AND P0, PT, R0, RZ, PT ;  /* 0x000000ff0000720c */ /* 0x002fda0003f05270 */
[----:B------:R-:W-:Y:S05]  /*ee00*/  @P0 EXIT ;  /* 0x000000000000094d */ /* 0x000fea0003800000 */
[----:B------:R-:W1:Y:S01]  /*ee10*/  S2UR UR4, SR_CTAID.X ;  /* 0x00000000000479c3 */ /* 0x000e620000002500 */
[----:B------:R-:W-:Y:S01]  /*ee20*/  UMOV UR47, URZ ;  /* 0x0000003f002f7c82 */ /* 0x000fe20008000000 */
[----:B------:R-:W-:Y:S02]  /*ee30*/  IMAD.MOV.U32 R16, RZ, RZ, RZ ;  /* 0x000000ffff107224 */ /* 0x000fe400078e00ff */
[----:B------:R-:W-:-:S04]  /*ee40*/  IMAD.MOV.U32 R17, RZ, RZ, 0x1 ;  /* 0x00000001ff117424 */ /* 0x000fc800078e00ff */
[----:B------:R-:W1:Y:S02]  /*ee50*/  LDC R0, c[0x0][0xda8] ;  /* 0x00036a00ff007b82 */ /* 0x000e640000000800 */
[----:B-1----:R-:W-:-:S13]  /*ee60*/  ISETP.LE.AND P0, PT, R0, UR4, PT ;  /* 0x0000000400007c0c */ /* 0x002fda000bf03270 */
[----:B------:R-:W-:Y:S05]  /*ee70*/  @P0 BRA `(.L_x_957) ;  /* 0x00000030004c0947 */ /* 0x000fea0003800000 */
[----:B------:R-:W-:Y:S01]  /*ee80*/  IMAD.U32 R19, RZ, RZ, UR4 ;  /* 0x00000004ff137e24 */ /* 0x000fe2000f8e00ff */
[----:B------:R-:W-:Y:S01]  /*ee90*/  ULDC UR48, c[0x0][0xc] ;  /* 0x0000030000307ab9 */ /* 0x000fe20000000800 */
[----:B------:R-:W-:Y:S01]  /*eea0*/  IMAD.MOV.U32 R17, RZ, RZ, 0x1 ;  /* 0x00000001ff117424 */ /* 0x000fe200078e00ff */
[----:B------:R-:W-:Y:S01]  /*eeb0*/  ULDC.64 UR44, c[0x0][0x198] ;  /* 0x00006600002c7ab9 */ /* 0x000fe20000000a00 */
[----:B------:R-:W-:Y:S01]  /*eec0*/  IMAD.MOV.U32 R16, RZ, RZ, RZ ;  /* 0x000000ffff107224 */ /* 0x000fe200078e00ff */
[----:B------:R-:W-:-:S06]  /*eed0*/  UMOV UR47, URZ ;  /* 0x0000003f002f7c82 */ /* 0x000fcc0008000000 */
.L_x_1011:
[----:B------:R-:W-:Y:S01]  /*eee0*/  ULDC UR7, c[0x0][0xdd0] ;  /* 0x0003740000077ab9 */ /* 0x000fe20000000800 */
[----:B-1----:R-:W1:Y:S01]  /*eef0*/  LDC R0, c[0x0][0xde8] ;  /* 0x00037a00ff007b82 */ /* 0x002e620000000800 */
[C---:B------:R-:W-:Y:S01]  /*ef00*/  R2UR UR8, R19.reuse ;  /* 0x00000000130872ca */ /* 0x040fe200000e0000 */
[----:B------:R-:W-:Y:S01]  /*ef10*/  UISETP.NE.AND UP0, UPT, UR7, 0x1, UPT ;  /* 0x000000010700788c */ /* 0x000fe2000bf05270 */
[----:B------:R-:W-:-:S10]  /*ef20*/  R2UR UR6, R19 ;  /* 0x00000000130672ca */ /* 0x000fd400000e0000 */
[----:B------:R-:W-:Y:S01]  /*ef30*/  @UP0 ULDC UR4, c[0x0][0xdd4] ;  /* 0x0003750000040ab9 */ /* 0x000fe20000000800 */
[----:B------:R-:W-:Y:S01]  /*ef40*/  @UP0 ULDC UR9, c[0x0][0xdd8] ;  /* 0x0003760000090ab9 */ /* 0x000fe20000000800 */
[----:B------:R-:W-:-:S04]  /*ef50*/  UIMAD.WIDE.U32 UR4, UR8, UR4, URZ ;  /* 0x00000004080472a5 */ /* 0x000fc8000f8e003f */
[----:B------:R-:W-:-:S04]  /*ef60*/  @UP0 USHF.R.U32.HI UR8, URZ, UR9, UR5 ;  /* 0x000000093f080299 */ /* 0x000fc80008011605 */
[----:B------:R-:W-:Y:S02]  /*ef70*/  UIADD3 UR4, -UR8, URZ, URZ ;  /* 0x0000003f08047290 */ /* 0x000fe4000fffe13f */
[----:B-1----:R-:W-:Y:S02]  /*ef80*/  ISETP.LE.AND P0, PT, R0, UR8, PT ;  /* 0x0000000800007c0c */ /* 0x002fe4000bf03270 */
[----:B------:R-:W-:-:S11]  /*ef90*/  UIMAD UR7, UR7, UR4, UR6 ;  /* 0x00000004070772a4 */ /* 0x000fd6000f8e0206 */
[----:B------:R-:W-:Y:S05]  /*efa0*/  @!P0 BRA `(.L_x_958) ;  /* 0x0000000000208947 */ /* 0x000fea0003800000 */
[----:B------:R-:W-:Y:S01]  /*efb0*/  ULDC UR9, c[0x0][0xddc] ;  /* 0x0003770000097ab9 */ /* 0x000fe20000000800 */
[----:B------:R-:W-:Y:S01]  /*efc0*/  UMOV UR6, UR7 ;  /* 0x0000000700067c82 */ /* 0x000fe20008000000 */
[----:B------:R-:W-:-:S11]  /*efd0*/  UISETP.NE.AND UP0, UPT, UR9, 0x1, UPT ;  /* 0x000000010900788c */ /* 0x000fd6000bf05270 */
[----:B------:R-:W-:Y:S02]  /*efe0*/  @UP0 ULDC.64 UR10, c[0x0][0xde0] ;  /* 0x00037800000a0ab9 */ /* 0x000fe40000000a00 */
[----:B------:R-:W-:-:S04]  /*eff0*/  UIMAD.WIDE.U32 UR4, UR7, UR10, URZ ;  /* 0x0000000a070472a5 */ /* 0x000fc8000f8e003f */
[----:B------:R-:W-:-:S04]  /*f000*/  @UP0 USHF.R.U32.HI UR6, URZ, UR11, UR5 ;  /* 0x0000000b3f060299 */ /* 0x000fc80008011605 */
[----:B------:R-:W-:Y:S01]  /*f010*/  UIMAD UR4, UR6, UR9, URZ ;  /* 0x00000009060472a4 */ /* 0x000fe2000f8e023f */
[----:B------:R-:W-:Y:S11]  /*f020*/  BRA `(.L_x_959) ;  /* 0x00000000001c7947 */ /* 0x000ff60003800000 */
.L_x_958:
[----:B------:R-:W-:Y:S01]  /*f030*/  ULDC UR9, c[0x0][0xdc4] ;  /* 0x0003710000097ab9 */ /* 0x000fe20000000800 */
[----:B------:R-:W-:Y:S01]  /*f040*/  UMOV UR6, UR7 ;  /* 0x0000000700067c82 */ /* 0x000fe20008000000 */
[----:B------:R-:W-:-:S11]  /*f050*/  UISETP.NE.AND UP0, UPT, UR9, 0x1, UPT ;  /* 0x000000010900788c */ /* 0x000fd6000bf05270 */
[----:B------:R-:W-:Y:S02]  /*f060*/  @UP0 ULDC.64 UR10, c[0x0][0xdc8] ;  /* 0x00037200000a0ab9 */ /* 0x000fe40000000a00 */
[----:B------:R-:W-:-:S04]  /*f070*/  UIMAD.WIDE.U32 UR4, UR7, UR10, URZ ;  /* 0x0000000a070472a5 */ /* 0x000fc8000f8e003f */
[----:B------:R-:W-:-:S04]  /*f080*/  @UP0 USHF.R.U32.HI UR6, URZ, UR11, UR5 ;  /* 0x0000000b3f060299 */ /* 0x000fc80008011605 */
[----:B------:R-:W-:-:S12]  /*f090*/  UIMAD UR4, UR6, UR9, URZ ;  /* 0x00000009060472a4 */ /* 0x000fd8000f8e023f */
.L_x_959:
[----:B------:R-:W-:Y:S01]  /*f0a0*/  ULDC.64 UR12, c[0x0][0x3f8] ;  /* 0x0000fe00000c7ab9 */ /* 0x000fe20000000a00 */
[----:B------:R-:W-:Y:S02]  /*f0b0*/  UIADD3 UR9, UR7, -UR4, URZ ;  /* 0x8000000407097290 */ /* 0x000fe4000fffe03f */
[----:B------:R-:W-:Y:S02]  /*f0c0*/  UISETP.NE.U32.AND UP0, UPT, UR12, URZ, UPT ;  /* 0x0000003f0c00728c */ /* 0x000fe4000bf05070 */
[----:B------:R-:W-:Y:S01]  /*f0d0*/  ULOP3.LUT UR10, URZ, UR6, URZ, 0x33, !UPT ;  /* 0x000000063f0a7292 */ /* 0x000fe2000f8e333f */
[----:B------:R-:W-:Y:S01]  /*f0e0*/  ULDC UR12, c[0x0][0xdb8] ;  /* 0x00036e00000c7ab9 */ /* 0x000fe20000000800 */
[----:B------:R-:W-:Y:S01]  /*f0f0*/  ULDC.64 UR4, c[0x0][0x9e0] ;  /* 0x0002780000047ab9 */ /* 0x000fe20000000a00 */
[----:B------:R-:W-:Y:S02]  /*f100*/  UISETP.NE.AND UP1, UPT, UR12, 0x1, UPT ;  /* 0x000000010c00788c */ /* 0x000fe4000bf25270 */
[----:B------:R-:W-:Y:S01]  /*f110*/  UISETP.NE.AND.EX UP0, UPT, UR13, URZ, UPT, UP0 ;  /* 0x0000003f0d00728c */ /* 0x000fe2000bf05300 */
[----:B------:R-:W-:-:S02]  /*f120*/  ULDC UR11, c[0x0][0xdc4] ;  /* 0x00037100000b7ab9 */ /* 0x000fc40000000800 */
[----:B------:R-:W-:Y:S01]  /*f130*/  ULDC UR13, c[0x0][0xdac] ;  /* 0x00036b00000d7ab9 */ /* 0x000fe20000000800 */
[----:B------:R-:W-:Y:S02]  /*f140*/  UISETP.GE.AND UP2, UPT, UR5, 0x1, UPT ;  /* 0x000000010500788c */ /* 0x000fe4000bf46270 */
[----:B------:R-:W-:Y:S02]  /*f150*/  UIMAD UR11, UR8, UR11, UR9 ;  /* 0x0000000b080b72a4 */ /* 0x000fe4000f8e0209 */
[----:B------:R-:W-:Y:S01]  /*f160*/  UIADD3 UR10, UR10, UR13, URZ ;  /* 0x0000000d0a0a7290 */ /* 0x000fe2000fffe03f */
[----:B------:R-:W-:Y:S01]  /*f170*/  @UP1 ULDC UR8, c[0x0][0xdbc] ;  /* 0x00036f0000081ab9 */ /* 0x000fe20000000800 */
[----:B------:R-:W-:Y:S01]  /*f180*/  PLOP3.LUT P1, PT, PT, PT, UP2, 0x80, 0x0 ;  /* 0x000000000000781c */ /* 0x000fe20003f2f028 */
[----:B------:R-:W-:Y:S02]  /*f190*/  UIMAD.WIDE.U32 UR8, UR11, UR8, URZ ;  /* 0x000000080b0872a5 */ /* 0x000fe4000f8e003f */
[----:B------:R-:W-:Y:S01]  /*f1a0*/  USHF.L.U32 UR41, UR10, 0x7, URZ ;  /* 0x000000070a297899 */ /* 0x000fe2000800063f */
[----:B------:R-:W-:Y:S01]  /*f1b0*/  ULDC UR14, c[0x0][0x404] ;  /* 0x00010100000e7ab9 */ /* 0x000fe20000000800 */
[----:B------:R-:W-:Y:S01]  /*f1c0*/  ULDC UR7, c[0x0][0x288] ;  /* 0x0000a20000077ab9 */ /* 0x000fe20000000800 */
[----:B------:R-:W-:Y:S01]  /*f1d0*/  @UP1 ULDC UR13, c[0x0][0xdc0] ;  /* 0x00037000000d1ab9 */ /* 0x000fe20000000800 */
[----:B------:R-:W-:Y:S01]  /*f1e0*/  UMOV UR43, UR11 ;  /* 0x0000000b002b7c82 */ /* 0x000fe20008000000 */
[----:B------:R-:W-:-:S02]  /*f1f0*/  USEL UR14, UR14, 0x1, UP0 ;  /* 0x000000010e0e7887 */ /* 0x000fc40008000000 */
[----:B------:R-:W-:Y:S02]  /*f200*/  UIADD3 UR10, UR41, 0x80, -UR7 ;  /* 0x00000080290a7890 */ /* 0x000fe4000fffe807 */
[----:B------:R-:W-:Y:S01]  /*f210*/  @UP1 USHF.R.U32.HI UR43, URZ, UR13, UR9 ;  /* 0x0000000d3f2b1299 */ /* 0x000fe20008011609 */
[----:B------:R-:W-:Y:S02]  /*f220*/  ULDC UR6, c[0x0][0x2e0] ;  /* 0x0000b80000067ab9 */ /* 0x000fe40000000800 */
[----:B------:R-:W-:Y:S02]  /*f230*/  UIMAD UR8, UR14, UR6, UR10 ;  /* 0x000000060e0872a4 */ /* 0x000fe4000f8e020a */
[----:B------:R-:W-:Y:S02]  /*f240*/  UIADD3 UR42, -UR43, URZ, URZ ;  /* 0x0000003f2b2a7290 */ /* 0x000fe4000fffe13f */
[----:B------:R-:W-:Y:S02]  /*f250*/  UIADD3 UR4, UR8, UR4, URZ ;  /* 0x0000000408047290 */ /* 0x000fe4000fffe03f */
[----:B------:R-:W-:Y:S01]  /*f260*/  UIMAD UR42, UR12, UR42, UR11 ;  /* 0x0000002a0c2a72a4 */ /* 0x000fe2000f8e020b */
[----:B------:R-:W-:Y:S11]  /*f270*/  @!P1 BRA `(.L_x_960) ;  /* 0x0000000000449947 */ /* 0x000ff60003800000 */
[----:B------:R-:W-:Y:S01]  /*f280*/  ISETP.LT.AND P0, PT, RZ, UR8, PT ;  /* 0x00000008ff007c0c */ /* 0x000fe2000bf01270 */
[----:B------:R-:W-:-:S12]  /*f290*/  UIADD3 UR10, UR8, -0x1, URZ ;  /* 0xffffffff080a7890 */ /* 0x000fd8000fffe03f */
[----:B------:R-:W-:Y:S05]  /*f2a0*/  @P0 BRA `(.L_x_961) ;  /* 0x00000000001c0947 */ /* 0x000fea0003800000 */
[----:B------:R-:W-:Y:S02]  /*f2b0*/  UISETP.NE.AND UP0, UPT, UR5, 0x1, UPT ;  /* 0x000000010500788c */ /* 0x000fe4000bf05270 */
[----:B------:R-:W-:-:S09]  /*f2c0*/  UIADD3 UR10, -UR8, URZ, URZ ;  /* 0x0000003f080a7290 */ /* 0x000fd2000fffe13f */
[----:B------:R-:W-:Y:S02]  /*f2d0*/  @UP0 ULDC.64 UR12, c[0x0][0x9e8] ;  /* 0x00027a00000c0ab9 */ /* 0x000fe40000000a00 */
[----:B------:R-:W-:-:S04]  /*f2e0*/  UIMAD.WIDE.U32 UR8, UR10, UR12, URZ ;  /* 0x0000000c0a0872a5 */ /* 0x000fc8000f8e003f */
[----:B------:R-:W-:-:S04]  /*f2f0*/  @UP0 USHF.R.U32.HI UR10, URZ, UR13, UR9 ;  /* 0x0000000d3f0a0299 */ /* 0x000fc80008011609 */
[----:B------:R-:W-:Y:S01]  /*f300*/  ULOP3.LUT UR10, URZ, UR10, URZ, 0x33, !UPT ;  /* 0x0000000a3f0a7292 */ /* 0x000fe2000f8e333f */
[----:B------:R-:W-:Y:S11]  /*f310*/  BRA `(.L_x_962) ;  /* 0x0000000000107947 */ /* 0x000ff60003800000 */
.L_x_961:
[----:B------:R-:W-:-:S11]  /*f320*/  UISETP.NE.AND UP0, UPT, UR5, 0x1, UPT ;  /* 0x000000010500788c */ /* 0x000fd6000bf05270 */
[----:B------:R-:W-:Y:S02]  /*f330*/  @UP0 ULDC.64 UR12, c[0x0][0x9e8] ;  /* 0x00027a00000c0ab9 */ /* 0x000fe40000000a00 */
[----:B------:R-:W-:-:S04]  /*f340*/  UIMAD.WIDE.U32 UR8, UR10, UR12, URZ ;  /* 0x0000000c0a0872a5 */ /* 0x000fc8000f8e003f */
[----:B------:R-:W-:-:S12]  /*f350*/  @UP0 USHF.R.U32.HI UR10, URZ, UR13, UR9 ;  /* 0x0000000d3f0a0299 */ /* 0x000fd80008011609 */
.L_x_962:
[----:B------:R-:W-:-:S04]  /*f360*/  UIMAD UR10, UR10, UR5, UR5 ;  /* 0x000000050a0a72a4 */ /* 0x000fc8000f8e0205 */
[----:B------:R-:W-:-:S04]  /*f370*/  UISETP.LT.AND UP0, UPT, UR4, UR10, UPT ;  /* 0x0000000a0400728c */ /* 0x000fc8000bf01270 */
[----:B------:R-:W-:-:S12]  /*f380*/  USEL UR4, UR4, UR10, UP0 ;  /* 0x0000000a04047287 */ /* 0x000fd80008000000 */
.L_x_960:
[----:B------:R-:W-:Y:S02]  /*f390*/  UIMAD UR8, UR14, UR6, 0x5f ;  /* 0x0000005f0e0874a4 */ /* 0x000fe4000f8e0206 */
[----:B------:R-:W-:Y:S02]  /*f3a0*/  UIADD3 UR10, UR4, 0x5f, URZ ;  /* 0x0000005f040a7890 */ /* 0x000fe4000fffe03f */
[----:B------:R-:W-:Y:S02]  /*f3b0*/  UIMAD.WIDE UR8, UR8, 0x2aaaaaab, URZ ;  /* 0x2aaaaaab080878a5 */ /* 0x000fe4000f8e023f */
[----:B------:R-:W-:Y:S02]  /*f3c0*/  UIMAD.WIDE UR10, UR10, 0x2aaaaaab, URZ ;  /* 0x2aaaaaab0a0a78a5 */ /* 0x000fe4000f8e023f */
[----:B------:R-:W-:Y:S02]  /*f3d0*/  USHF.R.U32.HI UR8, URZ, 0x1f, UR9 ;  /* 0x0000001f3f087899 */ /* 0x000fe40008011609 */
[----:B------:R-:W-:-:S02]  /*f3e0*/  USHF.R.U32.HI UR4, URZ, 0x1f, UR11 ;  /* 0x0000001f3f047899 */ /* 0x000fc4000801160b */
[----:B------:R-:W-:Y:S02]  /*f3f0*/  UIADD3 UR7, UR41, -UR7, URZ ;  /* 0x8000000729077290 */ /* 0x000fe4000fffe03f */
[----:B------:R-:W-:Y:S02]  /*f400*/  ULEA.HI.SX32 UR9, UR9, UR8, 0x1c ;  /* 0x0000000809097291 */ /* 0x000fe4000f8fe23f */
[----:B------:R-:W-:Y:S02]  /*f410*/  ULEA.HI.SX32 UR4, UR11, UR4, 0x1c ;  /* 0x000000040b047291 */ /* 0x000fe4000f8fe23f */
[----:B------:R-:W-:Y:S02]  /*f420*/  UIMAD UR7, UR14, UR6, UR7 ;  /* 0x000000060e0772a4 */ /* 0x000fe4000f8e0207 */
[----:B------:R-:W-:Y:S01]  /*f430*/  UISETP.LT.AND UP0, UPT, UR9, UR4, UPT ;  /* 0x000000040900728c */ /* 0x000fe2000bf01270 */
[----:B------:R-:W-:Y:S02]  /*f440*/  ULDC UR8, c[0x0][0x9dc] ;  /* 0x0002770000087ab9 */ /* 0x000fe40000000800 */
[----:B------:R-:W-:-:S02]  /*f450*/  UIADD3 UR8, UR7, -UR8, URZ ;  /* 0x8000000807087290 */ /* 0x000fc4000fffe03f */
[----:B------:R-:W-:Y:S01]  /*f460*/  USEL UR46, UR9, UR4, UP0 ;  /* 0x00000004092e7287 */ /* 0x000fe20008000000 */
[----:B------:R-:W-:Y:S11]  /*f470*/  @!P1 BRA `(.L_x_963) ;  /* 0x0000000000489947 */ /* 0x000ff60003800000 */
[----:B------:R-:W-:Y:S02]  /*f480*/  UMOV UR4, UR7 ;  /* 0x0000000700047c82 */ /* 0x000fe40008000000 */
[----:B------:R-:W-:-:S06]  /*f490*/  UISETP.GT.AND UP0, UPT, UR4, -0x1, UPT ;  /* 0xffffffff0400788c */ /* 0x000fcc000bf04270 */
[----:B------:R-:W-:-:S13]  /*f4a0*/  PLOP3.LUT P0, PT, PT, PT, UP0, 0x80, 0x0 ;  /* 0x000000000000781c */ /* 0x000fda0003f0f008 */
[----:B------:R-:W-:Y:S05]  /*f4b0*/  @P0 BRA `(.L_x_964) ;  /* 0x00000000001c0947 */ /* 0x000fea0003800000 */
[----:B------:R-:W-:Y:S02]  /*f4c0*/  UISETP.NE.AND UP0, UPT, UR5, 0x1, UPT ;  /* 0x000000010500788c */ /* 0x000fe4000bf05270 */
[----:B------:R-:W-:-:S09]  /*f4d0*/  ULOP3.LUT UR4, URZ, UR4, URZ, 0x33, !UPT ;  /* 0x000000043f047292 */ /* 0x000fd2000f8e333f */
[----:B------:R-:W-:Y:S02]  /*f4e0*/  @UP0 ULDC.64 UR10, c[0x0][0x9e8] ;  /* 0x00027a00000a0ab9 */ /* 0x000fe40000000a00 */
[----:B------:R-:W-:-:S04]  /*f4f0*/  UIMAD.WIDE.U32 UR6, UR4, UR10, URZ ;  /* 0x0000000a040672a5 */ /* 0x000fc8000f8e003f */
[----:B------:R-:W-:-:S04]  /*f500*/  @UP0 USHF.R.U32.HI UR4, URZ, UR11, UR7 ;  /* 0x0000000b3f040299 */ /* 0x000fc80008011607 */
[----:B------:R-:W-:Y:S01]  /*f510*/  ULOP3.LUT UR4, URZ, UR4, URZ, 0x33, !UPT ;  /* 0x000000043f047292 */ /* 0x000fe2000f8e333f */
[----:B------:R-:W-:Y:S11]  /*f520*/  BRA `(.L_x_965) ;  /* 0x0000000000107947 */ /* 0x000ff60003800000 */
.L_x_964:
[----:B------:R-:W-:-:S11]  /*f530*/  UISETP.NE.AND UP0, UPT, UR5, 0x1, UPT ;  /* 0x000000010500788c */ /* 0x000fd6000bf05270 */
[----:B------:R-:W-:Y:S02]  /*f540*/  @UP0 ULDC.64 UR10, c[0x0][0x9e8] ;  /* 0x00027a00000a0ab9 */ /* 0x000fe40000000a00 */
[----:B------:R-:W-:-:S04]  /*f550*/  UIMAD.WIDE.U32 UR6, UR4, UR10, URZ ;  /* 0x0000000a040672a5 */ /* 0x000fc8000f8e003f */
[----:B------:R-:W-:-:S12]  /*f560*/  @UP0 USHF.R.U32.HI UR4, URZ, UR11, UR7 ;  /* 0x0000000b3f040299 */ /* 0x000fd80008011607 */
.L_x_965:
[----:B------:R-:W-:-:S04]  /*f570*/  UIMAD UR4, UR4, UR5, URZ ;  /* 0x00000005040472a4 */ /* 0x000fc8000f8e023f */
[----:B------:R-:W-:-:S04]  /*f580*/  UISETP.LT.AND UP0, UPT, UR8, UR4, UPT ;  /* 0x000000040800728c */ /* 0x000fc8000bf01270 */
[----:B------:R-:W-:-:S12]  /*f590*/  USEL UR8, UR8, UR4, !UP0 ;  /* 0x0000000408087287 */ /* 0x000fd8000c000000 */
.L_x_963:
[----:B------:R-:W-:Y:S01]  /*f5a0*/  UIMAD.WIDE UR4, UR8, 0x2aaaaaab, URZ ;  /* 0x2aaaaaab080478a5 */ /* 0x000fe2000f8e023f */
[----:B------:R-:W-:Y:S03]  /*f5b0*/  BSSY B6, `(.L_x_966) ;  /* 0x000028e000067945 */ /* 0x000fe60003800000 */
[----:B------:R-:W-:-:S04]  /*f5c0*/  USHF.R.U32.HI UR4, URZ, 0x1f, UR5 ;  /* 0x0000001f3f047899 */ /* 0x000fc80008011605 */
[----:B------:R-:W-:-:S04]  /*f5d0*/  ULEA.HI.SX32 UR4, UR5, UR4, 0x1c ;  /* 0x0000000405047291 */ /* 0x000fc8000f8fe23f */
[----:B------:R-:W-:-:S04]  /*f5e0*/  UISETP.LT.AND UP0, UPT, URZ, UR4, UPT ;  /* 0x000000043f00728c */ /* 0x000fc8000bf01270 */
[----:B------:R-:W-:-:S04]  /*f5f0*/  USEL UR39, URZ, UR4, !UP0 ;  /* 0x000000043f277287 */ /* 0x000fc8000c000000 */
[----:B------:R-:W-:-:S06]  /*f600*/  UISETP.GT.AND UP0, UPT, UR46, UR39, UPT ;  /* 0x000000272e00728c */ /* 0x000fcc000bf04270 */
[----:B------:R-:W-:-:S13]  /*f610*/  PLOP3.LUT P0, PT, PT, PT, UP0, 0x80, 0x0 ;  /* 0x000000000000781c */ /* 0x000fda0003f0f008 */
[----:B------:R-:W-:Y:S05]  /*f620*/  @P0 BRA `(.L_x_967) ;  /* 0x0000000000480947 */ /* 0x000fea0003800000 */
[----:B------:R-:W1:Y:S01]  /*f630*/  S2R R0, SR_TID.X ;  /* 0x0000000000007919 */ /* 0x000e620000002100 */
[----:B------:R-:W-:Y:S01]  /*f640*/  IMAD.MOV.U32 R13, RZ, RZ, R19 ;  /* 0x000000ffff0d7224 */ /* 0x000fe200078e0013 */
        /* <DEDUP_REMOVED lines=14> */
[----:B-1----:R-:W-:Y:S01]  /*f730*/  IADD3 R13, R0, UR48, R13 ;  /* 0x00000030000d7c10 */ /* 0x002fe2000fffe00d */
[----:B------:R-:W-:Y:S06]  /*f740*/  BRA `(.L_x_968) ;  /* 0x0000002400d07947 */ /* 0x000fec0003800000 */
.L_x_967:
[----:B------:R-:W1:Y:S01]  /*f750*/  S2UR UR4, SR_CgaCtaId ;  /* 0x00000000000479c3 */ /* 0x000e620000008800 */
[----:B------:R-:W-:Y:S02]  /*f760*/  UMOV UR38, 0x400 ;  /* 0x0000040000267882 */ /* 0x000fe40000000000 */
[----:B-1----:R-:W-:-:S04]  /*f770*/  ULEA UR38, UR4, UR38, 0x18 ;  /* 0x0000002604267291 */ /* 0x002fc8000f8ec03f */
[----:B------:R-:W-:-:S04]  /*f780*/  UIADD3 UR4, UR38, 0x1e400, URZ ;  /* 0x0001e40026047890 */ /* 0x000fc8000fffe03f */
[----:B------:R-:W-:-:S06]  /*f790*/  ULOP3.LUT UP0, URZ, UR4, 0x3ff, URZ, 0xc0, !UPT ;  /* 0x000003ff043f7892 */ /* 0x000fcc000f80c03f */
[----:B------:R-:W-:-:S13]  /*f7a0*/  PLOP3.LUT P0, PT, PT, PT, UP0, 0x80, 0x0 ;  /* 0x000000000000781c */ /* 0x000fda0003f0f008 */
[----:B------:R-:W-:Y:S05]  /*f7b0*/  @!P0 BRA `(.L_x_969) ;  /* 0x0000000000408947 */ /* 0x000fea0003800000 */
        /* <DEDUP_REMOVED lines=16> */
.L_x_969:
        /* <DEDUP_REMOVED lines=20> */
.L_x_971:
[----:B------:R1:W2:Y:S01]  /*fa00*/  LDC.64 R2, c[0x4][R18] ;  /* 0x0100000012027b82 */ /* 0x0002a20000000a00 */
[----:B------:R-:W-:Y:S01]  /*fa10*/  ULDC.64 UR6, c[0x4][0xa8] ;  /* 0x01002a0000067ab9 */ /* 0x000fe20000000a00 */
[----:B------:R-:W-:Y:S01]  /*fa20*/  ULDC.64 UR8, c[0x4][0xb0] ;  /* 0x01002c0000087ab9 */ /* 0x000fe20000000a00 */
[----:B------:R-:W-:Y:S01]  /*fa30*/  ULDC.64 UR4, c[0x4][0x40] ;  /* 0x0100100000047ab9 */ /* 0x000fe20000000a00 */
        /* <DEDUP_REMOVED lines=11> */
.L_x_970:
[----:B------:R-:W-:Y:S01]  /*faf0*/  ULDC.64 UR4, c[0x0][0x9f8] ;  /* 0x00027e0000047ab9 */ /* 0x000fe20000000a00 */
[----:B------:R-:W-:Y:S01]  /*fb00*/  IMAD.U32 R5, RZ, RZ, UR43 ;  /* 0x0000002bff057e24 */ /* 0x000fe2000f8e00ff */
[----:B------:R-:W-:Y:S01]  /*fb10*/  ISETP.NE.U32.AND P0, PT, RZ, UR4, PT ;  /* 0x00000004ff007c0c */ /* 0x000fe2000bf05070 */
[----:B------:R-:W-:Y:S01]  /*fb20*/  IMAD.U32 R0, RZ, RZ, UR43 ;  /* 0x0000002bff007e24 */ /* 0x000fe2000f8e00ff */
[----:B------:R-:W1:Y:S01]  /*fb30*/  LDC R4, c[0x0][0x428] ;  /* 0x00010a00ff047b82 */ /* 0x000e620000000800 */
[----:B------:R-:W2:Y:S01]  /*fb40*/  S2R R18, SR_TID.X ;  /* 0x0000000000127919 */ /* 0x000ea20000002100 */
[----:B------:R-:W-:-:S13]  /*fb50*/  ISETP.NE.AND.EX P0, PT, RZ, UR5, PT, P0 ;  /* 0x00000005ff007c0c */ /* 0x000fda000bf05300 */
[----:B------:R-:W3:Y:S02]  /*fb60*/  @P0 LDC.64 R2, c[0x0][0x9f8] ;  /* 0x00027e00ff020b82 */ /* 0x000ee40000000a00 */
[----:B---3--:R-:W-:-:S05]  /*fb70*/  @P0 IMAD.WIDE R2, R5, 0x4, R2 ;  /* 0x0000000405020825 */ /* 0x008fca00078e0202 */
[----:B------:R3:W4:Y:S01]  /*fb80*/  @P0 LDG.E R0, desc[UR60][R2.64] ;  /* 0x0000003c02000981 */ /* 0x000722000c1e1900 */
[----:B-1----:R-:W-:Y:S01]  /*fb90*/  ISETP.NE.AND P0, PT, R4, 0x1, PT ;  /* 0x000000010400780c */ /* 0x002fe20003f05270 */
[----:B------:R-:W-:Y:S01]  /*fba0*/  IMAD.U32 R4, RZ, RZ, UR42 ;  /* 0x0000002aff047e24 */ /* 0x000fe2000f8e00ff */
[----:B--2---:R-:W-:Y:S01]  /*fbb0*/  LOP3.LUT R18, R18, 0x1f, RZ, 0xc0, !PT ;  /* 0x0000001f12127812 */ /* 0x004fe200078ec0ff */
[----:B------:R-:W-:Y:S01]  /*fbc0*/  UMOV UR40, URZ ;  /* 0x0000003f00287c82 */ /* 0x000fe20008000000 */
[----:B------:R-:W-:Y:S01]  /*fbd0*/  UMOV UR8, 0x40 ;  /* 0x0000004000087882 */ /* 0x000fe20000000000 */
[----:B------:R-:W-:Y:S01]  /*fbe0*/  UMOV UR9, UR41 ;  /* 0x0000002900097c82 */ /* 0x000fe20008000000 */
[----:B------:R-:W-:Y:S01]  /*fbf0*/  ISETP.NE.AND P1, PT, R18, RZ, PT ;  /* 0x000000ff1200720c */ /* 0x000fe20003f25270 */
[----:B------:R-:W-:Y:S01]  /*fc00*/  UMOV UR10, UR42 ;  /* 0x0000002a000a7c82 */ /* 0x000fe20008000000 */
[----:B------:R-:W-:Y:S01]  /*fc10*/  UMOV UR11, UR43 ;  /* 0x0000002b000b7c82 */ /* 0x000fe20008000000 */
[----:B---3--:R-:W1:Y:S01]  /*fc20*/  LDC.64 R2, c[0x0][0x3f8] ;  /* 0x0000fe00ff027b82 */ /* 0x008e620000000a00 */
[----:B------:R-:W-:Y:S01]  /*fc30*/  UMOV UR12, 0x80 ;  /* 0x00000080000c7882 */ /* 0x000fe20000000000 */
[----:B------:R-:W-:Y:S01]  /*fc40*/  UMOV UR13, UR41 ;  /* 0x00000029000d7c82 */ /* 0x000fe20008000000 */
[----:B------:R-:W-:Y:S01]  /*fc50*/  UMOV UR14, UR42 ;  /* 0x0000002a000e7c82 */ /* 0x000fe20008000000 */
[----:B------:R-:W-:Y:S01]  /*fc60*/  UMOV UR15, UR43 ;  /* 0x0000002b000f7c82 */ /* 0x000fe20008000000 */
[----:B------:R-:W-:-:S03]  /*fc70*/  UMOV UR6, 0xffffffff ;  /* 0xffffffff00067882 */ /* 0x000fc60000000000 */
[----:B------:R-:W2:Y:S02]  /*fc80*/  @P0 LDC R5, c[0x0][0x42c] ;  /* 0x00010b00ff050b82 */ /* 0x000ea40000000800 */
[----:B------:R-:W-:-:S05]  /*fc90*/  VOTEU.ALL UP1, P1 ;  /* 0x00000000003f7886 */ /* 0x000fca0000820000 */
[----:B------:R-:W-:Y:S01]  /*fca0*/  @!UP1 UIADD3 UR4, UP0, UR44, 0x270, URZ ;  /* 0x000002702c049890 */ /* 0x000fe2000ff1e03f */
[----:B------:R-:W3:Y:S03]  /*fcb0*/  @P0 LDC R6, c[0x0][0x430] ;  /* 0x00010c00ff060b82 */ /* 0x000ee60000000800 */
[----:B------:R-:W-:-:S09]  /*fcc0*/  @!UP1 UIADD3.X UR5, URZ, UR45, URZ, UP0, !UPT ;  /* 0x0000002d3f059290 */ /* 0x000fd200087fe43f */
[----:B------:R1:W-:Y:S01]  /*fcd0*/  @!UP1 UTMAPF.L2.4D [UR40], [UR4] ;  /* 0x00000028040095b8 */ /* 0x0003e20008018000 */
[----:B--2---:R-:W-:Y:S01]  /*fce0*/  @P0 IMAD.HI.U32 R5, R5, UR42, RZ ;  /* 0x0000002a05050c27 */ /* 0x004fe2000f8e00ff */
[----:B------:R2:W-:Y:S04]  /*fcf0*/  @!UP1 UTMAPF.L2.4D [UR8], [UR4] ;  /* 0x00000008040095b8 */ /* 0x0005e80008018000 */
[----:B---3--:R-:W-:Y:S01]  /*fd00*/  @P0 SHF.R.U32.HI R4, RZ, R6, R5 ;  /* 0x00000006ff040219 */ /* 0x008fe20000011605 */
[----:B------:R-:W-:Y:S01]  /*fd10*/  IMAD.U32 R5, RZ, RZ, UR46 ;  /* 0x0000002eff057e24 */ /* 0x000fe2000f8e00ff */
[----:B-1----:R-:W-:Y:S01]  /*fd20*/  ISETP.NE.U32.AND P0, PT, R2, RZ, PT ;  /* 0x000000ff0200720c */ /* 0x002fe20003f05070 */
[----:B------:R2:W-:Y:S02]  /*fd30*/  @!UP1 UTMAPF.L2.4D [UR12], [UR4] ;  /* 0x0000000c040095b8 */ /* 0x0005e40008018000 */
[----:B------:R-:W-:Y:S01]  /*fd40*/  VIADD R5, R5, 0xffffffff ;  /* 0xffffffff05057836 */ /* 0x000fe20000000000 */
[----:B------:R-:W-:-:S04]  /*fd50*/  ISETP.NE.AND.EX P0, PT, R3, RZ, PT, P0 ;  /* 0x000000ff0300720c */ /* 0x000fc80003f05300 */
[----:B----4-:R-:W-:Y:S01]  /*fd60*/  SEL R6, R0, RZ, !P0 ;  /* 0x000000ff00067207 */ /* 0x010fe20004000000 */
[----:B--2---:R-:W-:Y:S08]  /*fd70*/  BRA.DIV UR6, `(.L_x_972) ;  /* 0x0000002a06387947 */ /* 0x004ff0000b800000 */
.L_x_1023:
[----:B------:R-:W-:Y:S01]  /*fd80*/  UMOV UR4, 0xffffffff ;  /* 0xffffffff00047882 */ /* 0x000fe20000000000 */
[----:B------:R-:W-:Y:S02]  /*fd90*/  SHF.R.S32.HI R18, RZ, 0x1f, R0 ;  /* 0x0000001fff127819 */ /* 0x000fe40000011400 */
[----:B------:R-:W-:Y:S05]  /*fda0*/  BRA.DIV UR4, `(.L_x_973) ;  /* 0x0000002a04587947 */ /* 0x000fea000b800000 */
[----:B------:R-:W-:-:S13]  /*fdb0*/  ELECT P6, URZ, PT ;  /* 0x00000000003f782f */ /* 0x000fda00038c0000 */
.L_x_1026:
[----:B------:R-:W-:Y:S05]  /*fdc0*/  @!P6 BRA `(.L_x_974) ;  /* 0x0000000000f8e947 */ /* 0x000fea0003800000 */
[----:B------:R-:W-:Y:S01]  /*fdd0*/  IMAD.MOV.U32 R6, RZ, RZ, R0 ;  /* 0x000000ffff067224 */ /* 0x000fe200078e0000 */
[----:B------:R-:W-:Y:S06]  /*fde0*/  @!P0 BRA `(.L_x_975) ;  /* 0x0000000000488947 */ /* 0x000fec0003800000 */
[----:B------:R-:W1:Y:S01]  /*fdf0*/  LDC R11, c[0x0][0x41c] ;  /* 0x00010700ff0b7b82 */ /* 0x000e620000000800 */
[----:B------:R-:W-:Y:S01]  /*fe00*/  IMAD.MOV.U32 R10, RZ, RZ, R5 ;  /* 0x000000ffff0a7224 */ /* 0x000fe200078e0005 */
[----:B------:R-:W-:Y:S02]  /*fe10*/  ULDC.64 UR4, c[0x0][0x408] ;  /* 0x0001020000047ab9 */ /* 0x000fe40000000a00 */
[----:B------:R-:W-:-:S04]  /*fe20*/  IMAD R9, R18, UR4, RZ ;  /* 0x0000000412097c24 */ /* 0x000fc8000f8e02ff */
[----:B------:R-:W-:Y:S01]  /*fe30*/  IMAD R9, R0, UR5, R9 ;  /* 0x0000000500097c24 */ /* 0x000fe2000f8e0209 */
[----:B-1----:R-:W-:-:S13]  /*fe40*/  ISETP.NE.AND P2, PT, R11, 0x1, PT ;  /* 0x000000010b00780c */ /* 0x002fda0003f45270 */
[----:B------:R-:W1:Y:S02]  /*fe50*/  @P2 LDC.64 R6, c[0x0][0x420] ;  /* 0x00010800ff062b82 */ /* 0x000e640000000a00 */
[----:B-1----:R-:W-:-:S05]  /*fe60*/  @P2 IMAD.HI.U32 R6, R5, R6, RZ ;  /* 0x0000000605062227 */ /* 0x002fca00078e00ff */
[----:B------:R-:W-:-:S04]  /*fe70*/  @P2 SHF.R.U32.HI R10, RZ, R7, R6 ;  /* 0x00000007ff0a2219 */ /* 0x000fc80000011606 */
[--C-:B------:R-:W-:Y:S01]  /*fe80*/  SHF.R.S32.HI R7, RZ, 0x1f, R10.reuse ;  /* 0x0000001fff077819 */ /* 0x100fe2000001140a */
[----:B------:R-:W-:-:S04]  /*fe90*/  IMAD.MOV.U32 R6, RZ, RZ, R10 ;  /* 0x000000ffff067224 */ /* 0x000fc800078e000a */
[----:B------:R-:W-:-:S04]  /*fea0*/  IMAD.WIDE.U32 R6, R0, UR4, R6 ;  /* 0x0000000400067c25 */ /* 0x000fc8000f8e0006 */
[----:B------:R-:W-:Y:S01]  /*feb0*/  IMAD.IADD R7, R7, 0x1, R9 ;  /* 0x0000000107077824 */ /* 0x000fe200078e0209 */
[----:B------:R-:W-:-:S04]  /*fec0*/  LEA R8, P2, R6, R2, 0x2 ;  /* 0x0000000206087211 */ /* 0x000fc800078410ff */
[----:B------:R-:W-:-:S05]  /*fed0*/  LEA.HI.X R9, R6, R3, R7, 0x2, P2 ;  /* 0x0000000306097211 */ /* 0x000fca00010f1407 */
[----:B------:R1:W5:Y:S01]  /*fee0*/  LDG.E R6, desc[UR60][R8.64] ;  /* 0x0000003c08067981 */ /* 0x000362000c1e1900 */
[----:B------:R-:W-:-:S04]  /*fef0*/  IMAD.MOV R10, RZ, RZ, -R10 ;  /* 0x000000ffff0a7224 */ /* 0x000fc800078e0a0a */
[----:B------:R-:W-:-:S07]  /*ff00*/  IMAD R5, R11, R10, R5 ;  /* 0x0000000a0b057224 */ /* 0x000fce00078e0205 */
.L_x_975:
[----:B------:R-:W2:Y:S01]  /*ff10*/  S2R R7, SR_TID.X ;  /* 0x0000000000077919 */ /* 0x000ea20000002100 */
[----:B-1----:R-:W-:Y:S02]  /*ff20*/  LEA R8, R16, UR38, 0x3 ;  /* 0x0000002610087c11 */ /* 0x002fe4000f8e18ff */
[----:B--2---:R-:W-:Y:S02]  /*ff30*/  LOP3.LUT R9, R7, 0x7f, RZ, 0xc0, !PT ;  /* 0x0000007f07097812 */ /* 0x004fe400078ec0ff */
[----:B------:R-:W-:Y:S02]  /*ff40*/  SHF.L.U32 R7, R17, 0x1f, RZ ;  /* 0x0000001f11077819 */ /* 0x000fe400000006ff */
[----:B------:R-:W-:Y:S02]  /*ff50*/  ISETP.NE.AND P3, PT, R9, RZ, PT ;  /* 0x000000ff0900720c */ /* 0x000fe40003f65270 */
[----:B------:R-:W1:Y:S02]  /*ff60*/  SYNCS.PHASECHK.TRANS64.TRYWAIT P2, [R8+URZ+0x30840], R7 ;  /* 0x03084007080075a7 */ /* 0x000e64000804017f */
[----:B-1----:R-:W-:Y:S09]  /*ff70*/  @!P2 BRA `(.L_x_976) ;  /* 0x000000280004a947 */ /* 0x002ff20003800000 */
.L_x_1027:
        /* <DEDUP_REMOVED lines=8> */
.L_x_977:
        /* <DEDUP_REMOVED lines=10> */
[----:B------:R-:W-:-:S03]  /*100a0*/  UMOV UR16, 0x40 ;  /* 0x0000004000107882 */ /* 0x000fc60000000000 */
[----:B------:R-:W-:Y:S02]  /*100b0*/  UIMAD UR8, UR8, 0x9000, UR38 ;  /* 0x00009000080878a4 */ /* 0x000fe4000f8e0226 */
[----:B------:R-:W-:Y:S02]  /*100c0*/  UIADD3 UR9, UR9, 0x30830, URZ ;  /* 0x0003083009097890 */ /* 0x000fe4000fffe03f */
[----:B------:R-:W-:Y:S02]  /*100d0*/  UIMAD UR11, UR11, 0x60, URZ ;  /* 0x000000600b0b78a4 */ /* 0x000fe4000f8e023f */
        /* <DEDUP_REMOVED lines=13> */
.L_x_974:
[----:B------:R-:W-:Y:S05]  /*101b0*/  WARPSYNC.ALL ;  /* 0x0000000000007948 */ /* 0x000fea0003800000 */
[----:B------:R-:W-:Y:S01]  /*101c0*/  BAR.SYNC.DEFER_BLOCKING 0x8, 0x120 ;  /* 0x0204800000007b1d */ /* 0x000fe20000010000 */
[----:B------:R-:W-:Y:S01]  /*101d0*/  ELECT P2, URZ, PT ;  /* 0x00000000003f782f */ /* 0x000fe20003840000 */
[----:B------:R-:W-:Y:S02]  /*101e0*/  UIADD3 UR47, UR47, 0x1, URZ ;  /* 0x000000012f2f7890 */ /* 0x000fe4000fffe03f */
[----:B------:R-:W-:Y:S02]  /*101f0*/  UIADD3 UR4, UP0, UR44, 0x270, URZ ;  /* 0x000002702c047890 */ /* 0x000fe4000ff1e03f */
[----:B------:R-:W-:-:S02]  /*10200*/  ULEA.HI UR5, UR47, UR47, URZ, 0x1 ;  /* 0x0000002f2f057291 */ /* 0x000fc4000f8f083f */
[----:B------:R-:W-:Y:S02]  /*10210*/  UIADD3 UR8, UR38, 0x12400, URZ ;  /* 0x0001240026087890 */ /* 0x000fe4000fffe03f */
[----:B------:R-:W-:Y:S02]  /*10220*/  ULOP3.LUT UR5, UR5, 0xfffffffe, URZ, 0xc0, !UPT ;  /* 0xfffffffe05057892 */ /* 0x000fe4000f8ec03f */
[----:B------:R-:W-:Y:S02]  /*10230*/  UIADD3 UR9, UR38, 0x30800, URZ ;  /* 0x0003080026097890 */ /* 0x000fe4000fffe03f */
[----:B-1----:R-:W-:Y:S01]  /*10240*/  @P2 IMAD.MOV.U32 R7, RZ, RZ, 0xc000 ;  /* 0x0000c000ff072424 */ /* 0x002fe200078e00ff */
[----:B------:R-:W-:Y:S02]  /*10250*/  UIADD3 UR14, UR47, -UR5, URZ ;  /* 0x800000052f0e7290 */ /* 0x000fe4000fffe03f */
[----:B------:R-:W-:Y:S02]  /*10260*/  UIADD3.X UR5, URZ, UR45, URZ, UP0, !UPT ;  /* 0x0000002d3f057290 */ /* 0x000fe400087fe43f */
[----:B------:R-:W-:-:S02]  /*10270*/  UIADD3 UR24, UR38, 0x16400, URZ ;  /* 0x0001640026187890 */ /* 0x000fc4000fffe03f */
[----:B------:R-:W-:Y:S01]  /*10280*/  UIADD3 UR16, UR38, 0x1a400, URZ ;  /* 0x0001a40026107890 */ /* 0x000fe2000fffe03f */
[----:B------:R-:W-:Y:S01]  /*10290*/  UMOV UR11, UR41 ;  /* 0x00000029000b7c82 */ /* 0x000fe20008000000 */
[----:B------:R1:W-:Y:S01]  /*102a0*/  @P2 SYNCS.ARRIVE.TRANS64 RZ, [UR38+0x30800], R7 ;  /* 0x03080007ffff29a7 */ /* 0x0003e20008000026 */
[----:B------:R-:W-:Y:S01]  /*102b0*/  UMOV UR12, UR42 ;  /* 0x0000002a000c7c82 */ /* 0x000fe20008000000 */
[----:B------:R-:W-:Y:S01]  /*102c0*/  UMOV UR13, UR43 ;  /* 0x0000002b000d7c82 */ /* 0x000fe20008000000 */
[----:B------:R-:W-:Y:S01]  /*102d0*/  UMOV UR6, 0x0 ;  /* 0x0000000000067882 */ /* 0x000fe20000000000 */
[----:B------:R-:W-:Y:S01]  /*102e0*/  UMOV UR7, 0x12f00000 ;  /* 0x12f0000000077882 */ /* 0x000fe20000000000 */
[----:B------:R-:W-:Y:S01]  /*102f0*/  UMOV UR10, URZ ;  /* 0x0000003f000a7c82 */ /* 0x000fe20008000000 */
[----:B------:R-:W-:Y:S01]  /*10300*/  UMOV UR27, UR41 ;  /* 0x00000029001b7c82 */ /* 0x000fe20008000000 */
[----:B------:R-:W-:Y:S01]  /*10310*/  UMOV UR28, UR42 ;  /* 0x0000002a001c7c82 */ /* 0x000fe20008000000 */
[----:B-1----:R-:W-:Y:S01]  /*10320*/  IMAD.U32 R7, RZ, RZ, UR14 ;  /* 0x0000000eff077e24 */ /* 0x002fe2000f8e00ff */
[----:B------:R-:W-:Y:S01]  /*10330*/  UMOV UR29, UR43 ;  /* 0x0000002b001d7c82 */ /* 0x000fe20008000000 */
[----:B------:R-:W-:Y:S01]  /*10340*/  UMOV UR26, 0x40 ;  /* 0x00000040001a7882 */ /* 0x000fe20000000000 */
[----:B------:R-:W-:Y:S01]  /*10350*/  UMOV UR25, UR9 ;  /* 0x0000000900197c82 */ /* 0x000fe20008000000 */
[----:B------:R-:W-:Y:S01]  /*10360*/  UMOV UR19, UR41 ;  /* 0x0000002900137c82 */ /* 0x000fe20008000000 */
[----:B------:R-:W-:Y:S01]  /*10370*/  SHF.L.U32 R7, R7, 0x1f, RZ ;  /* 0x0000001f07077819 */ /* 0x000fe200000006ff */
[----:B------:R-:W-:Y:S01]  /*10380*/  UMOV UR20, UR42 ;  /* 0x0000002a00147c82 */ /* 0x000fe20008000000 */
[----:B------:R-:W-:Y:S01]  /*10390*/  UMOV UR21, UR43 ;  /* 0x0000002b00157c82 */ /* 0x000fe20008000000 */
[----:B------:R-:W-:Y:S01]  /*103a0*/  UMOV UR18, 0x80 ;  /* 0x0000008000127882 */ /* 0x000fe20000000000 */
[----:B------:R1:W-:Y:S01]  /*103b0*/  UTMALDG.4D [UR8], [UR4], desc[UR6] ;  /* 0x00000608040075b4 */ /* 0x0003e20008019000 */
[----:B------:R-:W-:Y:S01]  /*103c0*/  UMOV UR17, UR9 ;  /* 0x0000000900117c82 */ /* 0x000fe20008000000 */
[----:B------:R1:W-:Y:S01]  /*103d0*/  UTMALDG.4D [UR24], [UR4], desc[UR6] ;  /* 0x00000618040075b4 */ /* 0x0003e20008019000 */
[----:B------:R1:W-:Y:S01]  /*103e0*/  UTMALDG.4D [UR16], [UR4], desc[UR6] ;  /* 0x00000610040075b4 */ /* 0x0003e20008019000 */
[----:B------:R-:W2:Y:S02]  /*103f0*/  SYNCS.PHASECHK.TRANS64.TRYWAIT P2, [UR38+0x30820], R7 ;  /* 0x03082007ff0075a7 */ /* 0x000ea40008040166 */
[----:B-12---:R-:W-:Y:S05]  /*10400*/  @!P2 BRA `(.L_x_978) ;  /* 0x0000002000f4a947 */ /* 0x006fea0003800000 */
.L_x_1028:
[----:B------:R-:W-:-:S04]  /*10410*/  UIADD3 UR4, UR46, -0x2, URZ ;  /* 0xfffffffe2e047890 */ /* 0x000fc8000fffe03f */
[----:B------:R-:W-:-:S06]  /*10420*/  UISETP.GE.AND UP0, UPT, UR4, UR39, UPT ;  /* 0x000000270400728c */ /* 0x000fcc000bf06270 */
[----:B------:R-:W-:-:S13]  /*10430*/  PLOP3.LUT P2, PT, PT, PT, UP0, 0x80, 0x0 ;  /* 0x000000000000781c */ /* 0x000fda0003f4f008 */
[----:B------:R-:W-:Y:S05]  /*10440*/  @!P2 BRA `(.L_x_979) ;  /* 0x000000140088a947 */ /* 0x000fea0003800000 */
[----:B-1----:R-:W-:Y:S01]  /*10450*/  IMAD R8, RZ, RZ, -UR46 ;  /* 0x8000002eff087e24 */ /* 0x002fe2000f8e02ff */
[----:B------:R-:W-:Y:S01]  /*10460*/  LOP3.LUT R11, RZ, UR39, RZ, 0x33, !PT ;  /* 0x00000027ff0b7c12 */ /* 0x000fe2000f8e33ff */
[----:B------:R-:W-:-:S03]  /*10470*/  ULDC.64 UR36, c[0x0][0x408] ;  /* 0x0001020000247ab9 */ /* 0x000fc60000000a00 */
[----:B------:R-:W-:-:S05]  /*10480*/  VIADDMNMX R11, R8, 0x1, R11, !PT ;  /* 0x00000001080b7846 */ /* 0x000fca000780010b */
[----:B------:R-:W-:-:S05]  /*10490*/  VIADD R7, R11, UR46 ;  /* 0x0000002e0b077c36 */ /* 0x000fca0008000000 */
[----:B------:R-:W-:-:S04]  /*104a0*/  LOP3.LUT R7, R7, 0x1, RZ, 0xc0, !PT ;  /* 0x0000000107077812 */ /* 0x000fc800078ec0ff */
[----:B------:R-:W-:Y:S01]  /*104b0*/  ISETP.NE.U32.AND P2, PT, R7, 0x1, PT ;  /* 0x000000010700780c */ /* 0x000fe20003f45070 */
[----:B------:R-:W-:-:S12]  /*104c0*/  IMAD.U32 R7, RZ, RZ, UR4 ;  /* 0x00000004ff077e24 */ /* 0x000fd8000f8e00ff */
        /* <DEDUP_REMOVED lines=27> */
.L_x_983:
[----:B-1----:R-:W1:Y:S01]  /*10680*/  S2R R2, SR_TID.X ;  /* 0x0000000000027919 */ /* 0x002e620000002100 */
[----:B------:R-:W-:Y:S02]  /*10690*/  LEA R3, R10, UR38, 0x3 ;  /* 0x000000260a037c11 */ /* 0x000fe4000f8e18ff */
[----:B-1----:R-:W-:Y:S02]  /*106a0*/  LOP3.LUT R9, R2, 0x7f, RZ, 0xc0, !PT ;  /* 0x0000007f02097812 */ /* 0x002fe400078ec0ff */
[----:B------:R-:W-:Y:S02]  /*106b0*/  SHF.L.U32 R2, R12, 0x1f, RZ ;  /* 0x0000001f0c027819 */ /* 0x000fe400000006ff */
[----:B------:R-:W-:Y:S02]  /*106c0*/  ISETP.NE.AND P2, PT, R9, RZ, PT ;  /* 0x000000ff0900720c */ /* 0x000fe40003f45270 */
[----:B------:R-:W1:Y:S02]  /*106d0*/  SYNCS.PHASECHK.TRANS64.TRYWAIT P3, [R3+URZ+0x30840], R2 ;  /* 0x03084002030075a7 */ /* 0x000e64000806017f */
[----:B-1----:R-:W-:Y:S09]  /*106e0*/  @!P3 BRA `(.L_x_984) ;  /* 0x000000200054b947 */ /* 0x002ff20003800000 */
.L_x_1029:
        /* <DEDUP_REMOVED lines=8> */
.L_x_985:
[----:B------:R-:W-:Y:S01]  /*10770*/  R2UR UR8, R10 ;  /* 0x000000000a0872ca */ /* 0x000fe200000e0000 */
[----:B------:R-:W-:Y:S01]  /*10780*/  UIADD3 UR4, UP0, UR44, 0x370, URZ ;  /* 0x000003702c047890 */ /* 0x000fe2000ff1e03f */
[----:B------:R-:W-:Y:S01]  /*10790*/  R2UR UR9, R3 ;  /* 0x00000000030972ca */ /* 0x000fe200000e0000 */
[----:B------:R-:W-:Y:S01]  /*107a0*/  UIADD3 UR19, UR38, 0x30800, URZ ;  /* 0x0003080026137890 */ /* 0x000fe2000fffe03f */
[----:B------:R-:W-:Y:S01]  /*107b0*/  R2UR UR11, R7 ;  /* 0x00000000070b72ca */ /* 0x000fe200000e0000 */
[----:B------:R-:W-:Y:S01]  /*107c0*/  UIADD3.X UR5, URZ, UR45, URZ, UP0, !UPT ;  /* 0x0000002d3f057290 */ /* 0x000fe200087fe43f */
[----:B------:R-:W-:Y:S01]  /*107d0*/  R2UR UR12, R4 ;  /* 0x00000000040c72ca */ /* 0x000fe200000e0000 */
[----:B------:R-:W-:Y:S01]  /*107e0*/  UMOV UR10, URZ ;  /* 0x0000003f000a7c82 */ /* 0x000fe20008000000 */
[----:B-----5:R-:W-:Y:S01]  /*107f0*/  R2UR UR13, R8 ;  /* 0x00000000080d72ca */ /* 0x020fe200000e0000 */
[----:B------:R-:W-:Y:S01]  /*10800*/  UMOV UR6, 0x0 ;  /* 0x0000000000067882 */ /* 0x000fe20000000000 */
[----:B------:R-:W-:Y:S01]  /*10810*/  UMOV UR7, 0x14f00000 ;  /* 0x14f0000000077882 */ /* 0x000fe20000000000 */
[----:B------:R-:W-:Y:S01]  /*10820*/  UMOV UR17, 0x40 ;  /* 0x0000004000117882 */ /* 0x000fe20000000000 */
[----:B------:R-:W-:Y:S01]  /*10830*/  UMOV UR18, 0x80 ;  /* 0x0000008000127882 */ /* 0x000fe20000000000 */
[----:B------:R-:W-:Y:S01]  /*10840*/  UIMAD UR8, UR8, 0x9000, UR38 ;  /* 0x00009000080878a4 */ /* 0x000fe2000f8e0226 */
[----:B-1----:R-:W-:Y:S01]  /*10850*/  SHF.L.U32 R3, R17, 0x1f, RZ ;  /* 0x0000001f11037819 */ /* 0x002fe200000006ff */
[----:B------:R-:W-:Y:S01]  /*10860*/  UIADD3 UR9, UR9, 0x30830, URZ ;  /* 0x0003083009097890 */ /* 0x000fe2000fffe03f */
[----:B------:R-:W-:Y:S01]  /*10870*/  LEA R2, R16, UR19, 0x3 ;  /* 0x0000001310027c11 */ /* 0x000fe2000f8e18ff */
[----:B------:R-:W-:-:S02]  /*10880*/  UIMAD UR11, UR11, 0x60, URZ ;  /* 0x000000600b0b78a4 */ /* 0x000fc4000f8e023f */
        /* <DEDUP_REMOVED lines=13> */
.L_x_1030:
[----:B------:R-:W-:Y:S05]  /*10960*/  @P2 BRA `(.L_x_987) ;  /* 0x0000000000202947 */ /* 0x000fea0003800000 */
[----:B------:R-:W2:Y:S01]  /*10970*/  S2R R9, SR_TID.X ;  /* 0x0000000000097919 */ /* 0x000ea20000002100 */
[----:B-1----:R-:W-:Y:S01]  /*10980*/  LEA R2, R16, UR38, 0x3 ;  /* 0x0000002610027c11 */ /* 0x002fe2000f8e18ff */
[----:B------:R-:W-:-:S04]  /*10990*/  IMAD.MOV.U32 R3, RZ, RZ, 0x9000 ;  /* 0x00009000ff037424 */ /* 0x000fc800078e00ff */
[----:B------:R3:W-:Y:S01]  /*109a0*/  SYNCS.ARRIVE.TRANS64 RZ, [R2+URZ+0x30850], R3 ;  /* 0x0308500302ff79a7 */ /* 0x0007e2000800003f */
[----:B--2---:R-:W-:-:S04]  /*109b0*/  LOP3.LUT R9, R9, 0x1f, RZ, 0xc0, !PT ;  /* 0x0000001f09097812 */ /* 0x004fc800078ec0ff */
[----:B------:R-:W-:-:S13]  /*109c0*/  ISETP.NE.AND P2, PT, R9, RZ, PT ;  /* 0x000000ff0900720c */ /* 0x000fda0003f45270 */
[----:B---3--:R-:W-:Y:S05]  /*109d0*/  @!P2 BRA `(.L_x_987) ;  /* 0x000000000004a947 */ /* 0x008fea0003800000 */
[----:B------:R-:W-:Y:S01]  /*109e0*/  BPT.TRAP 0x1 ;  /* 0x000000040000795c */ /* 0x000fe20000300000 */
.L_x_987:
        /* <DEDUP_REMOVED lines=10> */
[----:B------:R-:W-:-:S02]  /*10a90*/  IMAD.MOV.U32 R6, RZ, RZ, R8 ;  /* 0x000000ffff067224 */ /* 0x000fc400078e0008 */
[----:B------:R-:W-:Y:S01]  /*10aa0*/  IMAD.MOV.U32 R5, RZ, RZ, R7 ;  /* 0x000000ffff057224 */ /* 0x000fe200078e0007 */
[----:B------:R-:W-:Y:S02]  /*10ab0*/  UIMAD UR15, UR9, 0x9000, UR38 ;  /* 0x00009000090f78a4 */ /* 0x000fe4000f8e0226 */
[----:B------:R-:W-:Y:S02]  /*10ac0*/  ULEA UR9, UR9, UR38, 0x3 ;  /* 0x0000002609097291 */ /* 0x000fe4000f8e183f */
[----:B------:R-:W-:Y:S02]  /*10ad0*/  UIMAD UR11, UR11, 0x60, URZ ;  /* 0x000000600b0b78a4 */ /* 0x000fe4000f8e023f */
[----:B------:R-:W-:Y:S02]  /*10ae0*/  UIADD3 UR8, UR15, 0x400, URZ ;  /* 0x000004000f087890 */ /* 0x000fe4000fffe03f */
[----:B------:R-:W-:Y:S02]  /*10af0*/  UIADD3 UR9, UR9, 0x30850, URZ ;  /* 0x0003085009097890 */ /* 0x000fe4000fffe03f */
[----:B------:R-:W-:-:S02]  /*10b00*/  UIADD3 UR14, UR15, 0x3400, URZ ;  /* 0x000034000f0e7890 */ /* 0x000fc4000fffe03f */
        /* <DEDUP_REMOVED lines=10> */
.L_x_982:
[----:B------:R-:W-:Y:S05]  /*10bb0*/  BSYNC B0 ;  /* 0x0000000000007941 */ /* 0x000fea0003800000 */
.L_x_981:
[----:B------:R-:W-:Y:S01]  /*10bc0*/  UIADD3 UR4, UR46, -0x3, URZ ;  /* 0xfffffffd2e047890 */ /* 0x000fe2000fffe03f */
[----:B------:R-:W-:Y:S02]  /*10bd0*/  IMAD.MOV.U32 R16, RZ, RZ, R10 ;  /* 0x000000ffff107224 */ /* 0x000fe400078e000a */
[----:B------:R-:W-:-:S03]  /*10be0*/  IMAD.MOV.U32 R17, RZ, RZ, R12 ;  /* 0x000000ffff117224 */ /* 0x000fc600078e000c */
[----:B------:R-:W-:-:S07]  /*10bf0*/  IMAD.U32 R7, RZ, RZ, UR4 ;  /* 0x00000004ff077e24 */ /* 0x000fce000f8e00ff */
.L_x_980:
[----:B------:R-:W-:Y:S01]  /*10c00*/  ULOP3.LUT UR4, URZ, UR46, URZ, 0x33, !UPT ;  /* 0x0000002e3f047292 */ /* 0x000fe2000f8e333f */
[----:B------:R-:W-:Y:S01]  /*10c10*/  VIADD R11, R11, 0xfffffffe ;  /* 0xfffffffe0b0b7836 */ /* 0x000fe20000000000 */
[----:B------:R-:W-:Y:S04]  /*10c20*/  BSSY B0, `(.L_x_979) ;  /* 0x00000e4000007945 */ /* 0x000fe80003800000 */
[----:B------:R-:W-:-:S13]  /*10c30*/  ISETP.NE.AND P2, PT, R11, UR4, PT ;  /* 0x000000040b007c0c */ /* 0x000fda000bf45270 */
[----:B------:R-:W-:Y:S05]  /*10c40*/  @!P2 BRA `(.L_x_988) ;  /* 0x0000000c0084a947 */ /* 0x000fea0003800000 */
[----:B------:R-:W-:-:S07]  /*10c50*/  IMAD.MOV.U32 R8, RZ, RZ, R6 ;  /* 0x000000ffff087224 */ /* 0x000fce00078e0006 */
.L_x_1003:
[----:B------:R-:W-:Y:S01]  /*10c60*/  VIADD R10, R16, 0x1 ;  /* 0x00000001100a7836 */ /* 0x000fe20000000000 */
[----:B------:R-:W-:Y:S05]  /*10c70*/  YIELD ;  /* 0x0000000000007946 */ /* 0x000fea0003800000 */
[----:B------:R-:W-:Y:S01]  /*10c80*/  ISETP.NE.AND P2, PT, R10, 0x2, PT ;  /* 0x000000020a00780c */ /* 0x000fe20003f45270 */
[----:B------:R-:W-:Y:S03]  /*10c90*/  BSSY B1, `(.L_x_989) ;  /* 0x000006b000017945 */ /* 0x000fe60003800000 */
[----:B-1----:R-:W-:-:S02]  /*10ca0*/  SEL R2, RZ, 0x1, P2 ;  /* 0x00000001ff027807 */ /* 0x002fc40001000000 */
[----:B------:R-:W-:Y:S02]  /*10cb0*/  SEL R10, R10, RZ, P2 ;  /* 0x000000ff0a0a7207 */ /* 0x000fe40001000000 */
[----:B------:R-:W-:Y:S01]  /*10cc0*/  LOP3.LUT R11, R17, R2, RZ, 0x3c, !PT ;  /* 0x00000002110b7212 */ /* 0x000fe200078e3cff */
[----:B------:R-:W-:Y:S06]  /*10cd0*/  @!P6 BRA `(.L_x_990) ;  /* 0x000000040098e947 */ /* 0x000fec0003800000 */
[----:B------:R-:W-:Y:S01]  /*10ce0*/  IMAD.MOV.U32 R12, RZ, RZ, R7 ;  /* 0x000000ffff0c7224 */ /* 0x000fe200078e0007 */
[----:B------:R-:W-:Y:S06]  /*10cf0*/  @!P0 BRA `(.L_x_991) ;  /* 0x0000000000448947 */ /* 0x000fec0003800000 */
[----:B------:R-:W1:Y:S01]  /*10d00*/  LDC R9, c[0x0][0x41c] ;  /* 0x00010700ff097b82 */ /* 0x000e620000000800 */
        /* <DEDUP_REMOVED lines=16> */
.L_x_991:
[----:B------:R-:W1:Y:S01]  /*10e10*/  S2R R2, SR_TID.X ;  /* 0x0000000000027919 */ /* 0x000e620000002100 */
[----:B------:R-:W-:Y:S02]  /*10e20*/  LEA R3, R10, UR38, 0x3 ;  /* 0x000000260a037c11 */ /* 0x000fe4000f8e18ff */
[----:B-1----:R-:W-:Y:S02]  /*10e30*/  LOP3.LUT R9, R2, 0x7f, RZ, 0xc0, !PT ;  /* 0x0000007f02097812 */ /* 0x002fe400078ec0ff */
[----:B------:R-:W-:Y:S02]  /*10e40*/  SHF.L.U32 R2, R11, 0x1f, RZ ;  /* 0x0000001f0b027819 */ /* 0x000fe400000006ff */
[----:B------:R-:W-:Y:S02]  /*10e50*/  ISETP.NE.AND P2, PT, R9, RZ, PT ;  /* 0x000000ff0900720c */ /* 0x000fe40003f45270 */
[----:B------:R-:W1:Y:S02]  /*10e60*/  SYNCS.PHASECHK.TRANS64.TRYWAIT P3, [R3+URZ+0x30840], R2 ;  /* 0x03084002030075a7 */ /* 0x000e64000806017f */
[----:B-1----:R-:W-:Y:S09]  /*10e70*/  @!P3 BRA `(.L_x_992) ;  /* 0x000000180098b947 */ /* 0x002ff20003800000 */
.L_x_1031:
        /* <DEDUP_REMOVED lines=8> */
.L_x_993:
        /* <DEDUP_REMOVED lines=14> */
[----:B------:R-:W-:Y:S01]  /*10fe0*/  SHF.L.U32 R17, R17, 0x1f, RZ ;  /* 0x0000001f11117819 */ /* 0x000fe200000006ff */
[----:B------:R-:W-:Y:S01]  /*10ff0*/  UIADD3 UR9, UR9, 0x30830, URZ ;  /* 0x0003083009097890 */ /* 0x000fe2000fffe03f */
[----:B-1----:R-:W-:Y:S01]  /*11000*/  LEA R2, R16, UR19, 0x3 ;  /* 0x0000001310027c11 */ /* 0x002fe2000f8e18ff */
        /* <DEDUP_REMOVED lines=14> */
.L_x_1032:
[----:B------:R-:W-:Y:S05]  /*110f0*/  @P2 BRA `(.L_x_995) ;  /* 0x00000000001c2947 */ /* 0x000fea0003800000 */
[----:B------:R-:W2:Y:S02]  /*11100*/  S2R R3, SR_TID.X ;  /* 0x0000000000037919 */ /* 0x000ea40000002100 */
[----:B--2---:R-:W-:Y:S01]  /*11110*/  LOP3.LUT R9, R3, 0x1f, RZ, 0xc0, !PT ;  /* 0x0000001f03097812 */ /* 0x004fe200078ec0ff */
[----:B------:R-:W-:-:S03]  /*11120*/  IMAD.MOV.U32 R3, RZ, RZ, 0x9000 ;  /* 0x00009000ff037424 */ /* 0x000fc600078e00ff */
[----:B------:R-:W-:Y:S01]  /*11130*/  ISETP.NE.AND P2, PT, R9, RZ, PT ;  /* 0x000000ff0900720c */ /* 0x000fe20003f45270 */
[----:B------:R2:W-:-:S12]  /*11140*/  SYNCS.ARRIVE.TRANS64 RZ, [R2+URZ+0x50], R3 ;  /* 0x0000500302ff79a7 */ /* 0x0005d8000800003f */
[----:B--2---:R-:W-:Y:S05]  /*11150*/  @!P2 BRA `(.L_x_995) ;  /* 0x000000000004a947 */ /* 0x004fea0003800000 */
[----:B------:R-:W-:Y:S01]  /*11160*/  BPT.TRAP 0x1 ;  /* 0x000000040000795c */ /* 0x000fe20000300000 */
.L_x_995:
        /* <DEDUP_REMOVED lines=12> */
[----:B------:R-:W-:Y:S01]  /*11230*/  UIMAD UR8, UR8, 0x9000, UR38 ;  /* 0x00009000080878a4 */ /* 0x000fe2000f8e0226 */
[----:B------:R-:W-:Y:S01]  /*11240*/  IMAD.MOV.U32 R6, RZ, RZ, R8 ;  /* 0x000000ffff067224 */ /* 0x000fe200078e0008 */
[----:B------:R-:W-:Y:S02]  /*11250*/  UIMAD UR11, UR11, 0x60, URZ ;  /* 0x000000600b0b78a4 */ /* 0x000fe4000f8e023f */
[----:B------:R-:W-:Y:S02]  /*11260*/  UIADD3 UR9, UR9, 0x50, URZ ;  /* 0x0000005009097890 */ /* 0x000fe4000fffe03f */
        /* <DEDUP_REMOVED lines=13> */
.L_x_990:
[----:B------:R-:W-:Y:S05]  /*11340*/  BSYNC B1 ;  /* 0x0000000000017941 */ /* 0x000fea0003800000 */
.L_x_989:
[----:B------:R-:W-:Y:S01]  /*11350*/  VIADD R16, R10, 0x1 ;  /* 0x000000010a107836 */ /* 0x000fe20000000000 */
[----:B------:R-:W-:Y:S01]  /*11360*/  BSSY B1, `(.L_x_996) ;  /* 0x000006c000017945 */ /* 0x000fe20003800000 */
[----:B------:R-:W-:-:S03]  /*11370*/  VIADD R12, R7, 0xffffffff ;  /* 0xffffffff070c7836 */ /* 0x000fc60000000000 */
[----:B------:R-:W-:-:S04]  /*11380*/  ISETP.NE.AND P2, PT, R16, 0x2, PT ;  /* 0x000000021000780c */ /* 0x000fc80003f45270 */
[----:B-1----:R-:W-:Y:S02]  /*11390*/  SEL R2, RZ, 0x1, P2 ;  /* 0x00000001ff027807 */ /* 0x002fe40001000000 */
[----:B------:R-:W-:Y:S02]  /*113a0*/  SEL R16, R16, RZ, P2 ;  /* 0x000000ff10107207 */ /* 0x000fe40001000000 */
[----:B------:R-:W-:Y:S01]  /*113b0*/  LOP3.LUT R17, R11, R2, RZ, 0x3c, !PT ;  /* 0x000000020b117212 */ /* 0x000fe200078e3cff */
[----:B------:R-:W-:Y:S06]  /*113c0*/  @!P6 BRA `(.L_x_997) ;  /* 0x000000040094e947 */ /* 0x000fec0003800000 */
[----:B------:R-:W-:Y:S01]  /*113d0*/  IMAD.MOV.U32 R13, RZ, RZ, R12 ;  /* 0x000000ffff0d7224 */ /* 0x000fe200078e000c */
[----:B------:R-:W-:Y:S06]  /*113e0*/  @!P0 BRA `(.L_x_998) ;  /* 0x0000000000448947 */ /* 0x000fec0003800000 */
[----:B------:R-:W1:Y:S02]  /*113f0*/  LDC R8, c[0x0][0x41c] ;  /* 0x00010700ff087b82 */ /* 0x000e640000000800 */
        /* <DEDUP_REMOVED lines=16> */
.L_x_998:
[----:B------:R-:W-:Y:S02]  /*11500*/  LEA R2, R16, UR38, 0x3 ;  /* 0x0000002610027c11 */ /* 0x000fe4000f8e18ff */
[----:B------:R-:W-:-:S04]  /*11510*/  SHF.L.U32 R3, R17, 0x1f, RZ ;  /* 0x0000001f11037819 */ /* 0x000fc800000006ff */
[----:B------:R-:W2:Y:S02]  /*11520*/  SYNCS.PHASECHK.TRANS64.TRYWAIT P2, [R2+URZ+0x30840], R3 ;  /* 0x03084003020075a7 */ /* 0x000ea4000804017f */
[----:B--2---:R-:W-:Y:S05]  /*11530*/  @!P2 BRA `(.L_x_999) ;  /* 0x000000140010a947 */ /* 0x004fea0003800000 */
.L_x_1033:
        /* <DEDUP_REMOVED lines=11> */
.L_x_1000:
[----:B------:R-:W-:Y:S01]  /*115f0*/  R2UR UR9, R16 ;  /* 0x00000000100972ca */ /* 0x000fe200000e0000 */
[----:B------:R-:W-:Y:S01]  /*11600*/  UIADD3 UR19, UR38, 0x30800, URZ ;  /* 0x0003080026137890 */ /* 0x000fe2000fffe03f */
[----:B------:R-:W-:Y:S01]  /*11610*/  R2UR UR11, R13 ;  /* 0x000000000d0b72ca */ /* 0x000fe200000e0000 */
[----:B------:R-:W-:Y:S01]  /*11620*/  UIADD3 UR4, UP0, UR44, 0x370, URZ ;  /* 0x000003702c047890 */ /* 0x000fe2000ff1e03f */
[----:B------:R-:W-:Y:S01]  /*11630*/  R2UR UR12, R4 ;  /* 0x00000000040c72ca */ /* 0x000fe200000e0000 */
[----:B------:R-:W-:Y:S01]  /*11640*/  UMOV UR10, URZ ;  /* 0x0000003f000a7c82 */ /* 0x000fe20008000000 */
[----:B-----5:R-:W-:Y:S01]  /*11650*/  R2UR UR13, R8 ;  /* 0x00000000080d72ca */ /* 0x020fe200000e0000 */
[----:B------:R-:W-:Y:S01]  /*11660*/  UIADD3.X UR5, URZ, UR45, URZ, UP0, !UPT ;  /* 0x0000002d3f057290 */ /* 0x000fe200087fe43f */
[----:B------:R-:W-:Y:S01]  /*11670*/  SHF.L.U32 R11, R11, 0x1f, RZ ;  /* 0x0000001f0b0b7819 */ /* 0x000fe200000006ff */
[----:B------:R-:W-:Y:S01]  /*11680*/  UMOV UR6, 0x0 ;  /* 0x0000000000067882 */ /* 0x000fe20000000000 */
[----:B------:R-:W-:Y:S01]  /*11690*/  UMOV UR7, 0x14f00000 ;  /* 0x14f0000000077882 */ /* 0x000fe20000000000 */
[----:B------:R-:W-:Y:S01]  /*116a0*/  UMOV UR17, 0x40 ;  /* 0x0000004000117882 */ /* 0x000fe20000000000 */
[----:B------:R-:W-:Y:S01]  /*116b0*/  UMOV UR18, 0x80 ;  /* 0x0000008000127882 */ /* 0x000fe20000000000 */
[----:B------:R-:W-:Y:S01]  /*116c0*/  UIMAD UR8, UR9, 0x9000, UR38 ;  /* 0x00009000090878a4 */ /* 0x000fe2000f8e0226 */
[----:B--2---:R-:W-:Y:S01]  /*116d0*/  LEA R2, R10, UR19, 0x3 ;  /* 0x000000130a027c11 */ /* 0x004fe2000f8e18ff */
[----:B------:R-:W-:-:S02]  /*116e0*/  ULEA UR9, UR9, UR19, 0x3 ;  /* 0x0000001309097291 */ /* 0x000fc4000f8e183f */
[----:B------:R-:W-:Y:S02]  /*116f0*/  UIMAD UR11, UR11, 0x60, URZ ;  /* 0x000000600b0b78a4 */ /* 0x000fe4000f8e023f */
[----:B------:R-:W-:Y:S02]  /*11700*/  UIADD3 UR14, UR8, 0x1e400, URZ ;  /* 0x0001e400080e7890 */ /* 0x000fe4000fffe03f */
        /* <DEDUP_REMOVED lines=13> */
.L_x_1034:
        /* <DEDUP_REMOVED lines=8> */
.L_x_1002:
        /* <DEDUP_REMOVED lines=28> */
.L_x_997:
[----:B------:R-:W-:Y:S05]  /*11a20*/  BSYNC B1 ;  /* 0x0000000000017941 */ /* 0x000fea0003800000 */
.L_x_996:
[----:B------:R-:W-:Y:S01]  /*11a30*/  ISETP.GT.AND P2, PT, R12, UR39, PT ;  /* 0x000000270c007c0c */ /* 0x000fe2000bf44270 */
[----:B------:R-:W-:-:S12]  /*11a40*/  VIADD R7, R7, 0xfffffffe ;  /* 0xfffffffe07077836 */ /* 0x000fd80000000000 */
[----:B------:R-:W-:Y:S05]  /*11a50*/  @P2 BRA `(.L_x_1003) ;  /* 0xfffffff000802947 */ /* 0x000fea000383ffff */
.L_x_988:
[----:B------:R-:W-:Y:S05]  /*11a60*/  BSYNC B0 ;  /* 0x0000000000007941 */ /* 0x000fea0003800000 */
.L_x_979:
[----:B------:R-:W-:Y:S04]  /*11a70*/  BSSY B0, `(.L_x_1004) ;  /* 0x000000e000007945 */ /* 0x000fe80003800000 */
[----:B------:R-:W-:Y:S05]  /*11a80*/  @P1 BRA `(.L_x_1005) ;  /* 0x0000000000301947 */ /* 0x000fea0003800000 */
[----:B-1----:R-:W1:Y:S01]  /*11a90*/  S2R R7, SR_LANEID ;  /* 0x0000000000077919 */ /* 0x002e620000000000 */
        /* <DEDUP_REMOVED lines=11> */
.L_x_1005:
[----:B------:R-:W-:Y:S05]  /*11b50*/  BSYNC B0 ;  /* 0x0000000000007941 */ /* 0x000fea0003800000 */
.L_x_1004:
[----:B------:R-:W-:Y:S04]  /*11b60*/  BSSY B0, `(.L_x_1006) ;  /* 0x000002c000007945 */ /* 0x000fe80003800000 */
[----:B------:R-:W-:Y:S05]  /*11b70*/  @!P6 BRA `(.L_x_1007) ;  /* 0x0000000000a8e947 */ /* 0x000fea0003800000 */
[----:B------:R-:W2:Y:S01]  /*11b80*/  S2R R0, SR_TID.X ;  /* 0x0000000000007919 */ /* 0x000ea20000002100 */
[----:B-1----:R-:W-:Y:S02]  /*11b90*/  LEA R3, R16, UR38, 0x3 ;  /* 0x0000002610037c11 */ /* 0x002fe4000f8e18ff */
[----:B--2---:R-:W-:Y:S02]  /*11ba0*/  LOP3.LUT R2, R0, 0x7f, RZ, 0xc0, !PT ;  /* 0x0000007f00027812 */ /* 0x004fe400078ec0ff */
[----:B------:R-:W-:Y:S02]  /*11bb0*/  SHF.L.U32 R0, R17, 0x1f, RZ ;  /* 0x0000001f11007819 */ /* 0x000fe400000006ff */
[----:B------:R-:W-:Y:S02]  /*11bc0*/  ISETP.NE.AND P1, PT, R2, RZ, PT ;  /* 0x000000ff0200720c */ /* 0x000fe40003f25270 */
[----:B------:R-:W1:Y:S02]  /*11bd0*/  SYNCS.PHASECHK.TRANS64.TRYWAIT P0, [R3+URZ+0x30860], R0 ;  /* 0x03086000030075a7 */ /* 0x000e64000800017f */
[----:B-1----:R-:W-:Y:S09]  /*11be0*/  @!P0 BRA `(.L_x_1008) ;  /* 0x0000000c008c8947 */ /* 0x002ff20003800000 */
.L_x_1035:
        /* <DEDUP_REMOVED lines=8> */
.L_x_1009:
        /* <DEDUP_REMOVED lines=11> */
[----:B------:R-:W-:Y:S02]  /*11d20*/  UIMAD UR8, UR8, 0x9000, UR38 ;  /* 0x00009000080878a4 */ /* 0x000fe4000f8e0226 */
        /* <DEDUP_REMOVED lines=15> */
.L_x_1007:
[----:B------:R-:W-:Y:S05]  /*11e20*/  BSYNC B0 ;  /* 0x0000000000007941 */ /* 0x000fea0003800000 */
.L_x_1006:
[----:B------:R-:W-:Y:S02]  /*11e30*/  VIADD R16, R16, 0x1 ;  /* 0x0000000110107836 */ /* 0x000fe40000000000 */
[----:B------:R-:W-:-:S03]  /*11e40*/  IMAD.MOV.U32 R13, RZ, RZ, R19 ;  /* 0x000000ffff0d7224 */ /* 0x000fc600078e0013 */
[----:B------:R-:W-:-:S04]  /*11e50*/  ISETP.NE.AND P0, PT, R16, 0x2, PT ;  /* 0x000000021000780c */ /* 0x000fc80003f05270 */
[----:B-1----:R-:W-:Y:S02]  /*11e60*/  SEL R0, RZ, 0x1, P0 ;  /* 0x00000001ff007807 */ /* 0x002fe40000000000 */
[----:B------:R-:W-:Y:S02]  /*11e70*/  SEL R16, R16, RZ, P0 ;  /* 0x000000ff10107207 */ /* 0x000fe40000000000 */
[----:B------:R-:W-:-:S07]  /*11e80*/  LOP3.LUT R17, R17, R0, RZ, 0x3c, !PT ;  /* 0x0000000011117212 */ /* 0x000fce00078e3cff */
.L_x_968:
[----:B------:R-:W-:Y:S05]  /*11e90*/  BSYNC B6 ;  /* 0x0000000000067941 */ /* 0x000fea0003800000 */
.L_x_966:
[----:B------:R-:W-:-:S03]  /*11ea0*/  UMOV UR4, 0xffffffff ;  /* 0xffffffff00047882 */ /* 0x000fc60000000000 */
[----:B------:R-:W-:Y:S05]  /*11eb0*/  BRA.DIV UR4, `(.L_x_1010) ;  /* 0x0000000a04ec7947 */ /* 0x000fea000b800000 */
[----:B------:R1:W2:Y:S02]  /*11ec0*/  SHFL.IDX PT, R14, R13, RZ, 0x1f ;  /* 0x00001fff0d0e7589 */ /* 0x0002a400000e0000 */
.L_x_1038:
[----:B------:R-:W3:Y:S01]  /*11ed0*/  S2R R0, SR_TID.X ;  /* 0x0000000000007919 */ /* 0x000ee20000002100 */
[----:B------:R-:W-:Y:S05]  /*11ee0*/  WARPSYNC.ALL ;  /* 0x0000000000007948 */ /* 0x000fea0003800000 */
[----:B------:R-:W-:Y:S01]  /*11ef0*/  BAR.SYNC.DEFER_BLOCKING 0x4, 0x120 ;  /* 0x0104800000007b1d */ /* 0x000fe20000010000 */
[----:B--2---:R-:W-:-:S05]  /*11f00*/  IMAD.MOV.U32 R19, RZ, RZ, R14 ;  /* 0x000000ffff137224 */ /* 0x004fca00078e000e */
[----:B------:R-:W-:Y:S01]  /*11f10*/  ULDC UR4, c[0x0][0xda8] ;  /* 0x00036a0000047ab9 */ /* 0x000fe20000000800 */
[----:B---3--:R-:W-:-:S04]  /*11f20*/  LOP3.LUT R0, R0, 0x1f, RZ, 0xc0, !PT ;  /* 0x0000001f00007812 */ /* 0x008fc800078ec0ff */
[----:B------:R-:W-:-:S13]  /*11f30*/  ISETP.NE.AND P0, PT, R0, RZ, PT ;  /* 0x000000ff0000720c */ /* 0x000fda0003f05270 */
[----:B------:R-:W2:Y:S01]  /*11f40*/  @!P0 S2R R3, SR_CgaCtaId ;  /* 0x0000000000038919 */ /* 0x000ea20000008800 */
[----:B------:R-:W-:-:S04]  /*11f50*/  @!P0 MOV R0, 0x400 ;  /* 0x0000040000008802 */ /* 0x000fc80000000f00 */
[----:B--2---:R-:W-:-:S05]  /*11f60*/  @!P0 LEA R0, R3, R0, 0x18 ;  /* 0x0000000003008211 */ /* 0x004fca00078ec0ff */
[----:B------:R2:W-:Y:S01]  /*11f70*/  @!P0 STS [R0+0x308d0], R13 ;  /* 0x0308d00d00008388 */ /* 0x0005e20000000800 */
[----:B------:R-:W-:Y:S06]  /*11f80*/  BAR.ARV 0x5, 0x120 ;  /* 0x0144800000007b1d */ /* 0x000fec0000002000 */
[----:B------:R-:W-:-:S13]  /*11f90*/  ISETP.GE.AND P0, PT, R19, UR4, PT ;  /* 0x0000000413007c0c */ /* 0x000fda000bf06270 */
[----:B--2---:R-:W-:Y:S05]  /*11fa0*/  @!P0 BRA `(.L_x_1011) ;  /* 0xffffffcc00cc8947 */ /* 0x004fea000383ffff */
.L_x_957:
[----:B------:R-:W2:Y:S01]  /*11fb0*/  S2R R3, SR_CgaCtaId ;  /* 0x0000000000037919 */ /* 0x000ea20000008800 */
[----:B------:R-:W-:Y:S01]  /*11fc0*/  UIADD3 UR47, UR47, 0x1, URZ ;  /* 0x000000012f2f7890 */ /* 0x000fe2000fffe03f */
[----:B------:R-:W-:-:S03]  /*11fd0*/  MOV R0, 0x400 ;  /* 0x0000040000007802 */ /* 0x000fc60000000f00 */
[----:B------:R-:W-:-:S04]  /*11fe0*/  ULEA.HI UR4, UR47, UR47, URZ, 0x1 ;  /* 0x0000002f2f047291 */ /* 0x000fc8000f8f083f */
[----:B------:R-:W-:-:S04]  /*11ff0*/  ULOP3.LUT UR4, UR4, 0xfffffffe, URZ, 0xc0, !UPT ;  /* 0xfffffffe04047892 */ /* 0x000fc8000f8ec03f */
[----:B------:R-:W-:Y:S01]  /*12000*/  UIADD3 UR4, UR47, -UR4, URZ ;  /* 0x800000042f047290 */ /* 0x000fe2000fffe03f */
[----:B--2---:R-:W-:-:S05]  /*12010*/  LEA R7, R3, R0, 0x18 ;  /* 0x0000000003077211 */ /* 0x004fca00078ec0ff */
[----:B------:R-:W-:-:S05]  /*12020*/  IMAD.U32 R0, RZ, RZ, UR4 ;  /* 0x00000004ff007e24 */ /* 0x000fca000f8e00ff */
[----:B------:R-:W-:-:S04]  /*12030*/  SHF.L.U32 R0, R0, 0x1f, RZ ;  /* 0x0000001f00007819 */ /* 0x000fc800000006ff */
[----:B------:R-:W2:Y:S02]  /*12040*/  SYNCS.PHASECHK.TRANS64.TRYWAIT P0, [R7+URZ+0x30820], R0 ;  /* 0x03082000070075a7 */ /* 0x000ea4000800017f */
[----:B--2---:R-:W-:Y:S05]  /*12050*/  @!P0 BRA `(.L_x_1012) ;  /* 0x0000000800a88947 */ /* 0x004fea0003800000 */
.L_x_1039:
[----:B------:R-:W3:Y:S02]  /*12060*/  S2R R2, SR_TID.X ;  /* 0x0000000000027919 */ /* 0x000ee40000002100 */
[----:B---3--:R-:W-:-:S04]  /*12070*/  SHF.R.U32.HI R2, RZ, 0x5, R2 ;  /* 0x00000005ff027819 */ /* 0x008fc80000011602 */
[----:B------:R-:W-:-:S05]  /*12080*/  LOP3.LUT R2, R2, 0x3, RZ, 0xc0, !PT ;  /* 0x0000000302027812 */ /* 0x000fca00078ec0ff */
[----:B--2---:R-:W2:Y:S02]  /*12090*/  SHFL.IDX PT, R0, R2, RZ, 0x1f ;  /* 0x00001fff02007589 */ /* 0x004ea400000e0000 */
[----:B--2---:R-:W-:-:S13]  /*120a0*/  ISETP.NE.AND P0, PT, R0, RZ, PT ;  /* 0x000000ff0000720c */ /* 0x004fda0003f05270 */
[----:B------:R-:W-:Y:S05]  /*120b0*/  @P0 EXIT ;  /* 0x000000000000094d */ /* 0x000fea0003800000 */
[----:B------:R-:W-:Y:S01]  /*120c0*/  ELECT P0, URZ, PT ;  /* 0x00000000003f782f */ /* 0x000fe20003800000 */
[----:B------:R-:W-:-:S12]  /*120d0*/  BSSY B0, `(.L_x_1013) ;  /* 0x0000022000007945 */ /* 0x000fd80003800000 */
[----:B------:R-:W-:Y:S05]  /*120e0*/  @!P0 BRA `(.L_x_1014) ;  /* 0x0000000000808947 */ /* 0x000fea0003800000 */
[----:B------:R-:W2:Y:S02]  /*120f0*/  LDL R2, [R1] ;  /* 0x0000000001027983 */ /* 0x000ea40000100800 */
[----:B--2---:R-:W-:-:S13]  /*12100*/  R2UR UR4, R2 ;  /* 0x00000000020472ca */ /* 0x004fda00000e0000 */
[----:B------:R-:W-:-:S06]  /*12110*/  ULOP3.LUT UR4, UR4, 0x2, URZ, 0xfc, !UPT ;  /* 0x0000000204047892 */ /* 0x000fcc000f8efc3f */
[----:B------:R-:W-:-:S05]  /*12120*/  IMAD.U32 R0, RZ, RZ, UR4 ;  /* 0x00000004ff007e24 */ /* 0x000fca000f8e00ff */
[----:B------:R-:W-:-:S13]  /*12130*/  ISETP.NE.AND P2, PT, R0, 0x3, PT ;  /* 0x000000030000780c */ /* 0x000fda0003f45270 */
[----:B------:R-:W-:Y:S05]  /*12140*/  @!P2 BRA `(.L_x_1015) ;  /* 0x000000000004a947 */ /* 0x000fea0003800000 */
[----:B------:R-:W-:Y:S01]  /*12150*/  BPT.TRAP 0x1 ;  /* 0x000000040000795c */ /* 0x000fe20000300000 */
.L_x_1015:
[----:B------:R-:W-:Y:S01]  /*12160*/  VIADD R3, R7, 0x30840 ;  /* 0x0003084007037836 */ /* 0x000fe20000000000 */
[----:B------:R-:W-:Y:S01]  /*12170*/  SHF.L.U32 R4, R17, 0x1f, RZ ;  /* 0x0000001f11047819 */ /* 0x000fe200000006ff */
[C---:B------:R-:W-:Y:S02]  /*12180*/  VIADD R0, R16.reuse, 0x1 ;  /* 0x0000000110007836 */ /* 0x040fe40000000000 */
[----:B------:R-:W-:-:S03]  /*12190*/  IMAD R5, R16, 0x8, R3 ;  /* 0x0000000810057824 */ /* 0x000fc600078e0203 */
[----:B------:R-:W-:Y:S01]  /*121a0*/  ISETP.NE.AND P1, PT, R0, 0x2, PT ;  /* 0x000000020000780c */ /* 0x000fe20003f25270 */
[----:B------:R-:W2:Y:S03]  /*121b0*/  SYNCS.PHASECHK.TRANS64.TRYWAIT P0, [R5+URZ], R4 ;  /* 0x00000004050075a7 */ /* 0x000ea6000800017f */
[----:B------:R-:W-:-:S04]  /*121c0*/  SEL R2, RZ, 0x1, P1 ;  /* 0x00000001ff027807 */ /* 0x000fc80000800000 */
[----:B------:R-:W-:Y:S02]  /*121d0*/  LOP3.LUT R17, R17, R2, RZ, 0x3c, !PT ;  /* 0x0000000211117212 */ /* 0x000fe400078e3cff */
[----:B------:R-:W-:Y:S02]  /*121e0*/  SEL R2, R0, RZ, P1 ;  /* 0x000000ff00027207 */ /* 0x000fe40000800000 */
[----:B------:R-:W-:-:S03]  /*121f0*/  SHF.L.U32 R0, R17, 0x1f, RZ ;  /* 0x0000001f11007819 */ /* 0x000fc600000006ff */
[----:B------:R-:W-:Y:S01]  /*12200*/  IMAD R3, R2, 0x8, R3 ;  /* 0x0000000802037824 */ /* 0x000fe200078e0203 */
[----:B--2---:R-:W-:Y:S06]  /*12210*/  @!P0 BRA `(.L_x_1016) ;  /* 0x00000008004c8947 */ /* 0x004fec0003800000 */
.L_x_1040:
[----:B------:R-:W3:Y:S02]  /*12220*/  SYNCS.PHASECHK.TRANS64.TRYWAIT P0, [R3+URZ], R0 ;  /* 0x00000000030075a7 */ /* 0x000ee4000800017f */
[----:B---3--:R-:W-:Y:S05]  /*12230*/  @!P0 BRA `(.L_x_1017) ;  /* 0x0000000800588947 */ /* 0x008fea0003800000 */
.L_x_1041:
[----:B------:R-:W-:Y:S05]  /*12240*/  @!P2 BRA `(.L_x_1018) ;  /* 0x000000000004a947 */ /* 0x000fea0003800000 */
[----:B------:R-:W-:Y:S01]  /*12250*/  BPT.TRAP 0x1 ;  /* 0x000000040000795c */ /* 0x000fe20000300000 */
.L_x_1018:
[----:B---3--:R-:W-:-:S04]  /*12260*/  VIADD R3, R7, 0x30860 ;  /* 0x0003086007037836 */ /* 0x008fc80000000000 */
[----:B--2---:R-:W-:-:S04]  /*12270*/  IMAD R5, R16, 0x8, R3 ;  /* 0x0000000810057824 */ /* 0x004fc800078e0203 */
[----:B------:R-:W2:Y:S02]  /*12280*/  SYNCS.PHASECHK.TRANS64.TRYWAIT P0, [R5+URZ], R4 ;  /* 0x00000004050075a7 */ /* 0x000ea4000800017f */
[----:B--2---:R-:W-:Y:S05]  /*12290*/  @!P0 BRA `(.L_x_1019) ;  /* 0x0000000800548947 */ /* 0x004fea0003800000 */
.L_x_1042:
[----:B------:R-:W-:-:S07]  /*122a0*/  IMAD R3, R2, 0x8, R3 ;  /* 0x0000000802037824 */ /* 0x000fce00078e0203 */
.L_x_1020:
[----:B---3--:R3:W4:Y:S02]  /*122b0*/  SYNCS.PHASECHK.TRANS64.TRYWAIT P0, [R3+URZ], R0 ;  /* 0x00000000030075a7 */ /* 0x008724000800017f */
[----:B----4-:R-:W-:Y:S05]  /*122c0*/  @!P0 NANOSLEEP.SYNCS 0x989680 ;  /* 0x009896800000895d */ /* 0x010fea0003900000 */
[----:B------:R-:W4:Y:S02]  /*122d0*/  @!P0 SYNCS.PHASECHK.TRANS64 P0, [R3+URZ], R0 ;  /* 0x00000000030085a7 */ /* 0x000f24000800007f */
[----:B----4-:R-:W-:Y:S05]  /*122e0*/  @!P0 BRA `(.L_x_1020) ;  /* 0xfffffffc00f08947 */ /* 0x010fea000383ffff */
.L_x_1014:
[----:B------:R-:W-:Y:S05]  /*122f0*/  BSYNC B0 ;  /* 0x0000000000007941 */ /* 0x000fea0003800000 */
.L_x_1013:
[----:B------:R-:W-:Y:S05]  /*12300*/  EXIT ;  /* 0x000000000000794d */ /* 0x000fea0003800000 */
.L_x_874:
[----:B-1----:R-:W-:-:S04]  /*12310*/  IMAD.U32 R3, RZ, RZ, UR37 ;  /* 0x00000025ff037e24 */ /* 0x002fc8000f8e00ff */
[----:B------:R1:W2:Y:S03]  /*12320*/  SYNCS.PHASECHK.TRANS64.TRYWAIT P1, [R3+URZ+0x30800], R0 ;  /* 0x03080000030075a7 */ /* 0x0002a6000802017f */
[----:B--2---:R-:W-:Y:S05]  /*12330*/  @!P1 NANOSLEEP.SYNCS 0x989680 ;  /* 0x009896800000995d */ /* 0x004fea0003900000 */
[----:B------:R-:W2:Y:S02]  /*12340*/  @!P1 SYNCS.PHASECHK.TRANS64 P1, [R3+URZ+0x30800], R0 ;  /* 0x03080000030095a7 */ /* 0x000ea4000802007f */
[----:B--2---:R-:W-:Y:S05]  /*12350*/  @!P1 BRA `(.L_x_874) ;  /* 0xfffffffc00ec9947 */ /* 0x004fea000383ffff */
[----:B------:R-:W-:Y:S05]  /*12360*/  BRA `(.L_x_1021) ;  /* 0xfffffef400dc7947 */ /* 0x000fea000383ffff */
.L_x_878:
[----:B--2---:R2:W3:Y:S02]  /*12370*/  SYNCS.PHASECHK.TRANS64.TRYWAIT P1, [R3+URZ+0x30830], R0 ;  /* 0x03083000030075a7 */ /* 0x0044e4000802017f */
[----:B---3--:R-:W-:Y:S05]  /*12380*/  @!P1 NANOSLEEP.SYNCS 0x989680 ;  /* 0x009896800000995d */ /* 0x008fea0003900000 */
[----:B------:R-:W3:Y:S02]  /*12390*/  @!P1 SYNCS.PHASECHK.TRANS64 P1, [R3+URZ+0x30830], R0 ;  /* 0x03083000030095a7 */ /* 0x000ee4000802007f */
[----:B---3--:R-:W-:Y:S05]  /*123a0*/  @!P1 BRA `(.L_x_878) ;  /* 0xfffffffc00f09947 */ /* 0x008fea000383ffff */
[----:B------:R-:W-:Y:S05]  /*123b0*/  BRA `(.L_x_877) ;  /* 0xfffffef800087947 */ /* 0x000fea000383ffff */
.L_x_894:
[----:B--2---:R-:W-:-:S04]  /*123c0*/  IMAD.U32 R21, RZ, RZ, UR38 ;  /* 0x00000026ff157e24 */ /* 0x004fc8000f8e00ff */
[----:B------:R2:W3:Y:S03]  /*123d0*/  SYNCS.PHASECHK.TRANS64.TRYWAIT P1, [R21+URZ+0x30830], R0 ;  /* 0x03083000150075a7 */ /* 0x0004e6000802017f */
[----:B---3--:R-:W-:Y:S05]  /*123e0*/  @!P1 NANOSLEEP.SYNCS 0x989680 ;  /* 0x009896800000995d */ /* 0x008fea0003900000 */
[----:B------:R-:W3:Y:S02]  /*123f0*/  @!P1 SYNCS.PHASECHK.TRANS64 P1, [R21+URZ+0x30830], R0 ;  /* 0x03083000150095a7 */ /* 0x000ee4000802007f */
[----:B---3--:R-:W-:Y:S05]  /*12400*/  @!P1 BRA `(.L_x_894) ;  /* 0xfffffffc00ec9947 */ /* 0x008fea000383ffff */
[----:B------:R-:W-:Y:S05]  /*12410*/  BRA `(.L_x_893) ;  /* 0xffffff2400087947 */ /* 0x000fea000383ffff */
.L_x_898:
[----:B--2---:R-:W-:-:S04]  /*12420*/  IMAD.U32 R3, RZ, RZ, UR6 ;  /* 0x00000006ff037e24 */ /* 0x004fc8000f8e00ff */
[----:B------:R2:W3:Y:S03]  /*12430*/  SYNCS.PHASECHK.TRANS64.TRYWAIT P1, [R3+URZ+0x30850], R0 ;  /* 0x03085000030075a7 */ /* 0x0004e6000802017f */
[----:B---3--:R-:W-:Y:S05]  /*12440*/  @!P1 NANOSLEEP.SYNCS 0x989680 ;  /* 0x009896800000995d */ /* 0x008fea0003900000 */
[----:B------:R-:W3:Y:S02]  /*12450*/  @!P1 SYNCS.PHASECHK.TRANS64 P1, [R3+URZ+0x30850], R0 ;  /* 0x03085000030095a7 */ /* 0x000ee4000802007f */
[----:B---3--:R-:W-:Y:S05]  /*12460*/  @!P1 BRA `(.L_x_898) ;  /* 0xfffffffc00ec9947 */ /* 0x008fea000383ffff */
[----:B------:R-:W-:Y:S05]  /*12470*/  BRA `(.L_x_897) ;  /* 0xffffff2c00a87947 */ /* 0x000fea000383ffff */
.L_x_915:
[----:B--2---:R-:W-:-:S04]  /*12480*/  IMAD.U32 R5, RZ, RZ, UR6 ;  /* 0x00000006ff057e24 */ /* 0x004fc8000f8e00ff */
[----:B------:R2:W3:Y:S03]  /*12490*/  SYNCS.PHASECHK.TRANS64.TRYWAIT P1, [R5+URZ+0x30830], R0 ;  /* 0x03083000050075a7 */ /* 0x0004e6000802017f */
[----:B---3--:R-:W-:Y:S05]  /*124a0*/  @!P1 NANOSLEEP.SYNCS 0x989680 ;  /* 0x009896800000995d */ /* 0x008fea0003900000 */
[----:B------:R-:W3:Y:S02]  /*124b0*/  @!P1 SYNCS.PHASECHK.TRANS64 P1, [R5+URZ+0x30830], R0 ;  /* 0x03083000050095a7 */ /* 0x000ee4000802007f */
[----:B---3--:R-:W-:Y:S05]  /*124c0*/  @!P1 BRA `(.L_x_915) ;  /* 0xfffffffc00ec9947 */ /* 0x008fea000383ffff */
[----:B------:R-:W-:Y:S05]  /*124d0*/  BRA `(.L_x_914) ;  /* 0xffffff5400387947 */ /* 0x000fea000383ffff */
.L_x_919:
[----:B--2---:R-:W-:-:S04]  /*124e0*/  IMAD.U32 R3, RZ, RZ, UR11 ;  /* 0x0000000bff037e24 */ /* 0x004fc8000f8e00ff */
[----:B------:R2:W3:Y:S03]  /*124f0*/  SYNCS.PHASECHK.TRANS64.TRYWAIT P1, [R3+URZ+0x30850], R0 ;  /* 0x03085000030075a7 */ /* 0x0004e6000802017f */
[----:B---3--:R-:W-:Y:S05]  /*12500*/  @!P1 NANOSLEEP.SYNCS 0x989680 ;  /* 0x009896800000995d */ /* 0x008fea0003900000 */
[----:B------:R-:W3:Y:S02]  /*12510*/  @!P1 SYNCS.PHASECHK.TRANS64 P1, [R3+URZ+0x30850], R0 ;  /* 0x03085000030095a7 */ /* 0x000ee4000802007f */
[----:B---3--:R-:W-:Y:S05]  /*12520*/  @!P1 BRA `(.L_x_919) ;  /* 0xfffffffc00ec9947 */ /* 0x008fea000383ffff */
[----:B------:R-:W-:Y:S05]  /*12530*/  BRA `(.L_x_918) ;  /* 0xffffff5c00d87947 */ /* 0x000fea000383ffff */
.L_x_925:
[----:B--2---:R-:W-:-:S04]  /*12540*/  IMAD.U32 R5, RZ, RZ, UR6 ;  /* 0x00000006ff057e24 */ /* 0x004fc8000f8e00ff */
[----:B------:R2:W3:Y:S03]  /*12550*/  SYNCS.PHASECHK.TRANS64.TRYWAIT P1, [R5+URZ+0x30830], R0 ;  /* 0x03083000050075a7 */ /* 0x0004e6000802017f */
[----:B---3--:R-:W-:Y:S05]  /*12560*/  @!P1 NANOSLEEP.SYNCS 0x989680 ;  /* 0x009896800000995d */ /* 0x008fea0003900000 */
[----:B------:R-:W3:Y:S02]  /*12570*/  @!P1 SYNCS.PHASECHK.TRANS64 P1, [R5+URZ+0x30830], R0 ;  /* 0x03083000050095a7 */ /* 0x000ee4000802007f */
[----:B---3--:R-:W-:Y:S05]  /*12580*/  @!P1 BRA `(.L_x_925) ;  /* 0xfffffffc00ec9947 */ /* 0x008fea000383ffff */
[----:B------:R-:W-:Y:S05]  /*12590*/  BRA `(.L_x_924) ;  /* 0xffffff7000a07947 */ /* 0x000fea000383ffff */
.L_x_929:
[----:B--2---:R-:W-:-:S04]  /*125a0*/  IMAD.U32 R3, RZ, RZ, UR10 ;  /* 0x0000000aff037e24 */ /* 0x004fc8000f8e00ff */
[----:B------:R2:W3:Y:S03]  /*125b0*/  SYNCS.PHASECHK.TRANS64.TRYWAIT P1, [R3+URZ+0x30850], R0 ;  /* 0x03085000030075a7 */ /* 0x0004e6000802017f */
[----:B---3--:R-:W-:Y:S05]  /*125c0*/  @!P1 NANOSLEEP.SYNCS 0x989680 ;  /* 0x009896800000995d */ /* 0x008fea0003900000 */
[----:B------:R-:W3:Y:S02]  /*125d0*/  @!P1 SYNCS.PHASECHK.TRANS64 P1, [R3+URZ+0x30850], R0 ;  /* 0x03085000030095a7 */ /* 0x000ee4000802007f */
[----:B---3--:R-:W-:Y:S05]  /*125e0*/  @!P1 BRA `(.L_x_929) ;  /* 0xfffffffc00ec9947 */ /* 0x008fea000383ffff */
[----:B------:R-:W-:Y:S05]  /*125f0*/  BRA `(.L_x_928) ;  /* 0xffffff7c00407947 */ /* 0x000fea000383ffff */
.L_x_942:
[----:B--2---:R-:W-:-:S04]  /*12600*/  IMAD.U32 R3, RZ, RZ, UR5 ;  /* 0x00000005ff037e24 */ /* 0x004fc8000f8e00ff */
[----:B------:R2:W3:Y:S03]  /*12610*/  SYNCS.PHASECHK.TRANS64.TRYWAIT P0, [R3+URZ+0x30850], R2 ;  /* 0x03085002030075a7 */ /* 0x0004e6000800017f */
[----:B---3--:R-:W-:Y:S05]  /*12620*/  @!P0 NANOSLEEP.SYNCS 0x989680 ;  /* 0x009896800000895d */ /* 0x008fea0003900000 */
[----:B------:R-:W3:Y:S02]  /*12630*/  @!P0 SYNCS.PHASECHK.TRANS64 P0, [R3+URZ+0x30850], R2 ;  /* 0x03085002030085a7 */ /* 0x000ee4000800007f */
[----:B---3--:R-:W-:Y:S05]  /*12640*/  @!P0 BRA `(.L_x_942) ;  /* 0xfffffffc00ec8947 */ /* 0x008fea000383ffff */
[----:B------:R-:W-:Y:S05]  /*12650*/  BRA `(.L_x_941) ;  /* 0xffffffa400987947 */ /* 0x000fea000383ffff */
.L_x_972:
[----:B------:R-:W1:Y:S01]  /*12660*/  S2R R18, SR_TID.X ;  /* 0x0000000000127919 */ /* 0x000e620000002100 */
        /* <DEDUP_REMOVED lines=9> */
.L_x_1022:
[----:B------:R-:W-:Y:S05]  /*12700*/  BRA `(.L_x_1023) ;  /* 0xffffffd4009c7947 */ /* 0x000fea000383ffff */
.L_x_973:
[----:B------:R-:W-:Y:S01]  /*12710*/  BSSY B0, `(.L_x_1024) ;  /* 0x0000006000007945 */ /* 0x000fe20003800000 */
[----:B------:R-:W-:-:S07]  /*12720*/  IMAD.MOV.U32 R15, RZ, RZ, -0x1 ;  /* 0xffffffffff0f7424 */ /* 0x000fce00078e00ff */
[----:B------:R-:W-:Y:S05]  /*12730*/  WARPSYNC.COLLECTIVE R15, `(.L_x_1025) ;  /* 0x000000000f0c7348 */ /* 0x000fea0003c00000 */
[----:B------:R-:W-:Y:S02]  /*12740*/  ELECT P6, UR62, PT ;  /* 0x00000000003e782f */ /* 0x000fe400038c0000 */
[----:B------:R-:W-:Y:S01]  /*12750*/  MOV R14, UR62 ;  /* 0x0000003e000e7c02 */ /* 0x000fe20008000f00 */
[----:B------:R-:W-:Y:S10]  /*12760*/  ENDCOLLECTIVE ;  /* 0x000000000000791b */ /* 0x000ff40003800000 */
.L_x_1025:
[----:B------:R-:W-:Y:S05]  /*12770*/  BSYNC B0 ;  /* 0x0000000000007941 */ /* 0x000fea0003800000 */
.L_x_1024:
[----:B------:R-:W-:Y:S05]  /*12780*/  BRA `(.L_x_1026) ;  /* 0xffffffd4008c7947 */ /* 0x000fea000383ffff */
.L_x_976:
[----:B-1----:R1:W2:Y:S02]  /*12790*/  SYNCS.PHASECHK.TRANS64.TRYWAIT P2, [R8+URZ+0x30840], R7 ;  /* 0x03084007080075a7 */ /* 0x0022a4000804017f */
[----:B--2---:R-:W-:Y:S05]  /*127a0*/  @!P2 NANOSLEEP.SYNCS 0x989680 ;  /* 0x009896800000a95d */ /* 0x004fea0003900000 */
[----:B------:R-:W2:Y:S02]  /*127b0*/  @!P2 SYNCS.PHASECHK.TRANS64 P2, [R8+URZ+0x30840], R7 ;  /* 0x030840070800a5a7 */ /* 0x000ea4000804007f */
[----:B--2---:R-:W-:Y:S05]  /*127c0*/  @!P2 BRA `(.L_x_976) ;  /* 0xfffffffc00f0a947 */ /* 0x004fea000383ffff */
[----:B------:R-:W-:Y:S05]  /*127d0*/  BRA `(.L_x_1027) ;  /* 0xffffffd400e87947 */ /* 0x000fea000383ffff */
.L_x_978:
[----:B-1----:R-:W-:-:S04]  /*127e0*/  IMAD.U32 R8, RZ, RZ, UR38 ;  /* 0x00000026ff087e24 */ /* 0x002fc8000f8e00ff */
[----:B------:R1:W2:Y:S03]  /*127f0*/  SYNCS.PHASECHK.TRANS64.TRYWAIT P2, [R8+URZ+0x30820], R7 ;  /* 0x03082007080075a7 */ /* 0x0002a6000804017f */
[----:B--2---:R-:W-:Y:S05]  /*12800*/  @!P2 NANOSLEEP.SYNCS 0x989680 ;  /* 0x009896800000a95d */ /* 0x004fea0003900000 */
[----:B------:R-:W2:Y:S02]  /*12810*/  @!P2 SYNCS.PHASECHK.TRANS64 P2, [R8+URZ+0x30820], R7 ;  /* 0x030820070800a5a7 */ /* 0x000ea4000804007f */
[----:B--2---:R-:W-:Y:S05]  /*12820*/  @!P2 BRA `(.L_x_978) ;  /* 0xfffffffc00eca947 */ /* 0x004fea000383ffff */
[----:B------:R-:W-:Y:S05]  /*12830*/  BRA `(.L_x_1028) ;  /* 0xffffffd800f47947 */ /* 0x000fea000383ffff */
.L_x_984:
[----:B-1----:R1:W2:Y:S02]  /*12840*/  SYNCS.PHASECHK.TRANS64.TRYWAIT P3, [R3+URZ+0x30840], R2 ;  /* 0x03084002030075a7 */ /* 0x0022a4000806017f */
[----:B--2---:R-:W-:Y:S05]  /*12850*/  @!P3 NANOSLEEP.SYNCS 0x989680 ;  /* 0x009896800000b95d */ /* 0x004fea0003900000 */
[----:B------:R-:W2:Y:S02]  /*12860*/  @!P3 SYNCS.PHASECHK.TRANS64 P3, [R3+URZ+0x30840], R2 ;  /* 0x030840020300b5a7 */ /* 0x000ea4000806007f */
[----:B--2---:R-:W-:Y:S05]  /*12870*/  @!P3 BRA `(.L_x_984) ;  /* 0xfffffffc00f0b947 */ /* 0x004fea000383ffff */
[----:B------:R-:W-:Y:S05]  /*12880*/  BRA `(.L_x_1029) ;  /* 0xffffffdc00987947 */ /* 0x000fea000383ffff */
.L_x_986:
[----:B-1----:R1:W2:Y:S02]  /*12890*/  SYNCS.PHASECHK.TRANS64.TRYWAIT P3, [R2+URZ+0x60], R3 ;  /* 0x00006003020075a7 */ /* 0x0022a4000806017f */
[----:B--2---:R-:W-:Y:S05]  /*128a0*/  @!P3 NANOSLEEP.SYNCS 0x989680 ;  /* 0x009896800000b95d */ /* 0x004fea0003900000 */
[----:B------:R-:W2:Y:S02]  /*128b0*/  @!P3 SYNCS.PHASECHK.TRANS64 P3, [R2+URZ+0x60], R3 ;  /* 0x000060030200b5a7 */ /* 0x000ea4000806007f */
[----:B--2---:R-:W-:Y:S05]  /*128c0*/  @!P3 BRA `(.L_x_986) ;  /* 0xfffffffc00f0b947 */ /* 0x004fea000383ffff */
[----:B------:R-:W-:Y:S05]  /*128d0*/  BRA `(.L_x_1030) ;  /* 0xffffffe000207947 */ /* 0x000fea000383ffff */
.L_x_992:
[----:B-1----:R1:W2:Y:S02]  /*128e0*/  SYNCS.PHASECHK.TRANS64.TRYWAIT P3, [R3+URZ+0x30840], R2 ;  /* 0x03084002030075a7 */ /* 0x0022a4000806017f */
[----:B--2---:R-:W-:Y:S05]  /*128f0*/  @!P3 NANOSLEEP.SYNCS 0x989680 ;  /* 0x009896800000b95d */ /* 0x004fea0003900000 */
[----:B------:R-:W2:Y:S02]  /*12900*/  @!P3 SYNCS.PHASECHK.TRANS64 P3, [R3+URZ+0x30840], R2 ;  /* 0x030840020300b5a7 */ /* 0x000ea4000806007f */
[----:B--2---:R-:W-:Y:S05]  /*12910*/  @!P3 BRA `(.L_x_992) ;  /* 0xfffffffc00f0b947 */ /* 0x004fea000383ffff */
[----:B------:R-:W-:Y:S05]  /*12920*/  BRA `(.L_x_1031) ;  /* 0xffffffe400547947 */ /* 0x000fea000383ffff */
.L_x_994:
[----:B-1----:R1:W2:Y:S02]  /*12930*/  SYNCS.PHASECHK.TRANS64.TRYWAIT P3, [R2+URZ+0x60], R17 ;  /* 0x00006011020075a7 */ /* 0x0022a4000806017f */
[----:B--2---:R-:W-:Y:S05]  /*12940*/  @!P3 NANOSLEEP.SYNCS 0x989680 ;  /* 0x009896800000b95d */ /* 0x004fea0003900000 */
[----:B------:R-:W2:Y:S02]  /*12950*/  @!P3 SYNCS.PHASECHK.TRANS64 P3, [R2+URZ+0x60], R17 ;  /* 0x000060110200b5a7 */ /* 0x000ea4000806007f */
[----:B--2---:R-:W-:Y:S05]  /*12960*/  @!P3 BRA `(.L_x_994) ;  /* 0xfffffffc00f0b947 */ /* 0x004fea000383ffff */
[----:B------:R-:W-:Y:S05]  /*12970*/  BRA `(.L_x_1032) ;  /* 0xffffffe400dc7947 */ /* 0x000fea000383ffff */
.L_x_999:
[----:B--2---:R2:W3:Y:S02]  /*12980*/  SYNCS.PHASECHK.TRANS64.TRYWAIT P2, [R2+URZ+0x30840], R3 ;  /* 0x03084003020075a7 */ /* 0x0044e4000804017f */
[----:B---3--:R-:W-:Y:S05]  /*12990*/  @!P2 NANOSLEEP.SYNCS 0x989680 ;  /* 0x009896800000a95d */ /* 0x008fea0003900000 */
[----:B------:R-:W3:Y:S02]  /*129a0*/  @!P2 SYNCS.PHASECHK.TRANS64 P2, [R2+URZ+0x30840], R3 ;  /* 0x030840030200a5a7 */ /* 0x000ee4000804007f */
[----:B---3--:R-:W-:Y:S05]  /*129b0*/  @!P2 BRA `(.L_x_999) ;  /* 0xfffffffc00f0a947 */ /* 0x008fea000383ffff */
[----:B------:R-:W-:Y:S05]  /*129c0*/  BRA `(.L_x_1033) ;  /* 0xffffffe800dc7947 */ /* 0x000fea000383ffff */
.L_x_1001:
[----:B-1----:R1:W2:Y:S02]  /*129d0*/  SYNCS.PHASECHK.TRANS64.TRYWAIT P2, [R2+URZ+0x60], R11 ;  /* 0x0000600b020075a7 */ /* 0x0022a4000804017f */
[----:B--2---:R-:W-:Y:S05]  /*129e0*/  @!P2 NANOSLEEP.SYNCS 0x989680 ;  /* 0x009896800000a95d */ /* 0x004fea0003900000 */
[----:B------:R-:W2:Y:S02]  /*129f0*/  @!P2 SYNCS.PHASECHK.TRANS64 P2, [R2+URZ+0x60], R11 ;  /* 0x0000600b0200a5a7 */ /* 0x000ea4000804007f */
[----:B--2---:R-:W-:Y:S05]  /*12a00*/  @!P2 BRA `(.L_x_1001) ;  /* 0xfffffffc00f0a947 */ /* 0x004fea000383ffff */
[----:B------:R-:W-:Y:S05]  /*12a10*/  BRA `(.L_x_1034) ;  /* 0xffffffec00707947 */ /* 0x000fea000383ffff */
.L_x_1008:
[----:B-1----:R1:W2:Y:S02]  /*12a20*/  SYNCS.PHASECHK.TRANS64.TRYWAIT P0, [R3+URZ+0x30860], R0 ;  /* 0x03086000030075a7 */ /* 0x0022a4000800017f */
[----:B--2---:R-:W-:Y:S05]  /*12a30*/  @!P0 NANOSLEEP.SYNCS 0x989680 ;  /* 0x009896800000895d */ /* 0x004fea0003900000 */
[----:B------:R-:W2:Y:S02]  /*12a40*/  @!P0 SYNCS.PHASECHK.TRANS64 P0, [R3+URZ+0x30860], R0 ;  /* 0x03086000030085a7 */ /* 0x000ea4000800007f */
[----:B--2---:R-:W-:Y:S05]  /*12a50*/  @!P0 BRA `(.L_x_1008) ;  /* 0xfffffffc00f08947 */ /* 0x004fea000383ffff */
[----:B------:R-:W-:Y:S05]  /*12a60*/  BRA `(.L_x_1035) ;  /* 0xfffffff000607947 */ /* 0x000fea000383ffff */
.L_x_1010:
[----:B------:R-:W-:Y:S01]  /*12a70*/  BSSY B0, `(.L_x_1036) ;  /* 0x0000007000007945 */ /* 0x000fe20003800000 */
[----:B------:R-:W-:Y:S02]  /*12a80*/  IMAD.MOV.U32 R12, RZ, RZ, RZ ;  /* 0x000000ffff0c7224 */ /* 0x000fe400078e00ff */
[----:B------:R-:W-:Y:S02]  /*12a90*/  IMAD.MOV.U32 R11, RZ, RZ, 0x1f ;  /* 0x0000001fff0b7424 */ /* 0x000fe400078e00ff */
[----:B------:R-:W-:-:S07]  /*12aa0*/  IMAD.MOV.U32 R15, RZ, RZ, -0x1 ;  /* 0xffffffffff0f7424 */ /* 0x000fce00078e00ff */
[----:B------:R-:W-:Y:S05]  /*12ab0*/  WARPSYNC.COLLECTIVE R15, `(.L_x_1037) ;  /* 0x000000000f087348 */ /* 0x000fea0003c00000 */
[----:B------:R1:W2:Y:S02]  /*12ac0*/  SHFL.IDX P6, R14, R13, R12, R11 ;  /* 0x0000000c0d0e7389 */ /* 0x0002a400000c000b */
[----:B-12---:R-:W-:Y:S01]  /*12ad0*/  ENDCOLLECTIVE ;  /* 0x000000000000791b */ /* 0x006fe20003800000 */
.L_x_1037:
[----:B------:R-:W-:Y:S05]  /*12ae0*/  BSYNC B0 ;  /* 0x0000000000007941 */ /* 0x000fea0003800000 */
.L_x_1036:
[----:B------:R-:W-:Y:S05]  /*12af0*/  BRA `(.L_x_1038) ;  /* 0xfffffff000f47947 */ /* 0x000fea000383ffff */
.L_x_1012:
[----:B--2---:R2:W3:Y:S02]  /*12b00*/  SYNCS.PHASECHK.TRANS64.TRYWAIT P0, [R7+URZ+0x30820], R0 ;  /* 0x03082000070075a7 */ /* 0x0044e4000800017f */
[----:B---3--:R-:W-:Y:S05]  /*12b10*/  @!P0 NANOSLEEP.SYNCS 0x989680 ;  /* 0x009896800000895d */ /* 0x008fea0003900000 */
[----:B------:R-:W3:Y:S02]  /*12b20*/  @!P0 SYNCS.PHASECHK.TRANS64 P0, [R7+URZ+0x30820], R0 ;  /* 0x03082000070085a7 */ /* 0x000ee4000800007f */
[----:B---3--:R-:W-:Y:S05]  /*12b30*/  @!P0 BRA `(.L_x_1012) ;  /* 0xfffffffc00f08947 */ /* 0x008fea000383ffff */
[----:B------:R-:W-:Y:S05]  /*12b40*/  BRA `(.L_x_1039) ;  /* 0xfffffff400447947 */ /* 0x000fea000383ffff */
.L_x_1016:
[----:B--2---:R2:W3:Y:S02]  /*12b50*/  SYNCS.PHASECHK.TRANS64.TRYWAIT P0, [R5+URZ], R4 ;  /* 0x00000004050075a7 */ /* 0x0044e4000800017f */
[----:B---3--:R-:W-:Y:S05]  /*12b60*/  @!P0 NANOSLEEP.SYNCS 0x989680 ;  /* 0x009896800000895d */ /* 0x008fea0003900000 */
[----:B------:R-:W3:Y:S02]  /*12b70*/  @!P0 SYNCS.PHASECHK.TRANS64 P0, [R5+URZ], R4 ;  /* 0x00000004050085a7 */ /* 0x000ee4000800007f */
[----:B---3--:R-:W-:Y:S05]  /*12b80*/  @!P0 BRA `(.L_x_1016) ;  /* 0xfffffffc00f08947 */ /* 0x008fea000383ffff */
[----:B------:R-:W-:Y:S05]  /*12b90*/  BRA `(.L_x_1040) ;  /* 0xfffffff400a07947 */ /* 0x000fea000383ffff */
.L_x_1017:
[----:B---3--:R3:W4:Y:S02]  /*12ba0*/  SYNCS.PHASECHK.TRANS64.TRYWAIT P0, [R3+URZ], R0 ;  /* 0x00000000030075a7 */ /* 0x008724000800017f */
[----:B----4-:R-:W-:Y:S05]  /*12bb0*/  @!P0 NANOSLEEP.SYNCS 0x989680 ;  /* 0x009896800000895d */ /* 0x010fea0003900000 */
[----:B------:R-:W4:Y:S02]  /*12bc0*/  @!P0 SYNCS.PHASECHK.TRANS64 P0, [R3+URZ], R0 ;  /* 0x00000000030085a7 */ /* 0x000f24000800007f */
[----:B----4-:R-:W-:Y:S05]  /*12bd0*/  @!P0 BRA `(.L_x_1017) ;  /* 0xfffffffc00f08947 */ /* 0x010fea000383ffff */
[----:B------:R-:W-:Y:S05]  /*12be0*/  BRA `(.L_x_1041) ;  /* 0xfffffff400947947 */ /* 0x000fea000383ffff */
.L_x_1019:
[----:B--2---:R2:W3:Y:S02]  /*12bf0*/  SYNCS.PHASECHK.TRANS64.TRYWAIT P0, [R5+URZ], R4 ;  /* 0x00000004050075a7 */ /* 0x0044e4000800017f */
[----:B---3--:R-:W-:Y:S05]  /*12c00*/  @!P0 NANOSLEEP.SYNCS 0x989680 ;  /* 0x009896800000895d */ /* 0x008fea0003900000 */
[----:B------:R-:W3:Y:S02]  /*12c10*/  @!P0 SYNCS.PHASECHK.TRANS64 P0, [R5+URZ], R4 ;  /* 0x00000004050085a7 */ /* 0x000ee4000800007f */
[----:B---3--:R-:W-:Y:S05]  /*12c20*/  @!P0 BRA `(.L_x_1019) ;  /* 0xfffffffc00f08947 */ /* 0x008fea000383ffff */
[----:B------:R-:W-:Y:S05]  /*12c30*/  BRA `(.L_x_1042) ;  /* 0xfffffff400987947 */ /* 0x000fea000383ffff */
.L_x_1043:
        /* <DEDUP_REMOVED lines=12> */
.L_x_2659:


//--------------------- .text._ZN7cutlass13device_kernelIN5flash11enable_sm90INS1_16FlashAttnFwdSm90INS1_25CollectiveMainloopFwdSm90ILi2EN4cute5tupleIJNS5_1CILi1EEES8_S8_EEENS6_IJNS7_ILi128EEENS7_ILi96EEENS7_ILi192EEEEEELi192ENS_10bfloat16_tEfNS_4arch4Sm90ELb0ELb1ELb0ELb1ELb0ELb0ELb0ELb1ELb1ELb0ELb0ELb0EEENS1_21CollectiveEpilogueFwdINS6_IJSA_SC_SB_EEES9_SE_SG_Li256ELb1ELb0ELb0ELb0EEENS1_36VarlenDynamicPersistentTileSchedulerILi128ELi96ELi256ELi32ELb0ELb0ELb1ELb1ELb0ELb1EEEEEEEEEvNT_6ParamsE --------------------------
	.section	.text._ZN7cutlass13device_kernelIN5flash11enable_sm90INS1_16FlashAttnFwdSm90INS1_25CollectiveMainloopFwdSm90ILi2EN4cute5tupleIJNS5_1CILi1EEES8_S8_EEENS6_IJNS7_ILi128EEENS7_ILi96EEENS7_ILi192EEEEEELi192ENS_10bfloat16_tEfNS_4arch4Sm90ELb0ELb1ELb0ELb1ELb0ELb0ELb0ELb1ELb1ELb0ELb0ELb0EEENS1_21CollectiveEpilogueFwdINS6_IJSA_SC_SB_EEES9_SE_SG_Li256ELb1ELb0ELb0ELb0EEENS1_36VarlenDynamicPersistentTileSchedulerILi128ELi96ELi256ELi32ELb0ELb0ELb1ELb1ELb0ELb1EEEEEEEEEvNT_6ParamsE,"ax",@progbits
	.align	128
.text._ZN7cutlass13device_kernelIN5flash11enable_sm90INS1_16FlashAttnFwdSm90INS1_25CollectiveMainloopFwdSm90ILi2EN4cute5tupleIJNS5_1CILi1EEES8_S8_EEENS6_IJNS7_ILi128EEENS7_ILi96EEENS7_ILi192EEEEEELi192ENS_10bfloat16_tEfNS_4arch4Sm90ELb0ELb1ELb0ELb1ELb0ELb0ELb0ELb1ELb1ELb0ELb0ELb0EEENS1_21CollectiveEpilogueFwdINS6_IJSA_SC_SB_EEES9_SE_SG_Li256ELb1ELb0ELb0ELb0EEENS1_36VarlenDynamicPersistentTileSchedulerILi128ELi96ELi256ELi32ELb0ELb0ELb1ELb1ELb0ELb1EEEEEEEEEvNT_6ParamsE:
        .type           _ZN7cutlass13device_kernelIN5flash11enable_sm90INS1_16FlashAttnFwdSm90INS1_25CollectiveMainloopFwdSm90ILi2EN4cute5tupleIJNS5_1CILi1EEES8_S8_EEENS6_IJNS7_ILi128EEENS7_ILi96EEENS7_ILi192EEEEEELi192ENS_10bfloat16_tEfNS_4arch4Sm90ELb0ELb1ELb0ELb1ELb0ELb0ELb0ELb1ELb1ELb0ELb0ELb0EEENS1_21CollectiveEpilogueFwdINS6_IJSA_SC_SB_EEES9_SE_SG_Li256ELb1ELb0ELb0ELb0EEENS1_36VarlenDynamicPersistentTileSchedulerILi128ELi96ELi256ELi32ELb0ELb0ELb1ELb1ELb0ELb1EEEEEEEEEvNT_6ParamsE,@function
        .size           _ZN7cutlass13device_kernelIN5flash11enable_sm90INS1_16FlashAttnFwdSm90INS1_25CollectiveMainloopFwdSm90ILi2EN4cute5tupleIJNS5_1CILi1EEES8_S8_EEENS6_IJNS7_ILi128EEENS7_ILi96EEENS7_ILi192EEEEEELi192ENS_10bfloat16_tEfNS_4arch4Sm90ELb0ELb1ELb0ELb1ELb0ELb0ELb0ELb1ELb1ELb0ELb0ELb0EEENS1_21CollectiveEpilogueFwdINS6_IJSA_SC_SB_EEES9_SE_SG_Li256ELb1ELb0ELb0ELb0EEENS1_36VarlenDynamicPersistentTileSchedulerILi128ELi96ELi256ELi32ELb0ELb0ELb1ELb1ELb0ELb1EEEEEEEEEvNT_6ParamsE,(.L_x_2660 - _ZN7cutlass13device_kernelIN5flash11enable_sm90INS1_16FlashAttnFwdSm90INS1_25CollectiveMainloopFwdSm90ILi2EN4cute5tupleIJNS5_1CILi1EEES8_S8_EEENS6_IJNS7_ILi128EEENS7_ILi96EEENS7_ILi192EEEEEELi192ENS_10bfloat16_tEfNS_4arch4Sm90ELb0ELb1ELb0ELb1ELb0ELb0ELb0ELb1ELb1ELb0ELb0ELb0EEENS1_21CollectiveEpilogueFwdINS6_IJSA_SC_SB_EEES9_SE_SG_Li256ELb1ELb0ELb0ELb0EEENS1_36VarlenDynamicPersistentTileSchedulerILi128ELi96ELi256ELi32ELb0ELb0ELb1ELb1ELb0ELb1EEEEEEEEEvNT_6ParamsE)
        .other          _ZN7cutlass13device_kernelIN5flash11enable_sm90INS1_16FlashAttnFwdSm90INS1_25CollectiveMainloopFwdSm90ILi2EN4cute5tupleIJNS5_1CILi1EEES8_S8_EEENS6_IJNS7_ILi128EEENS7_ILi96EEENS7_ILi192EEEEEELi192ENS_10bfloat16_tEfNS_4arch4Sm90ELb0ELb1ELb0ELb1ELb0ELb0ELb0ELb1ELb1ELb0ELb0ELb0EEENS1_21CollectiveEpilogueFwdINS6_IJSA_SC_SB_EEES9_SE_SG_Li256ELb1ELb0ELb0ELb0EEENS1_36VarlenDynamicPersistentTileSchedulerILi128ELi96ELi256ELi32ELb0ELb0ELb1ELb1ELb0ELb1EEEEEEEEEvNT_6ParamsE,@"STO_CUDA_ENTRY STV_DEFAULT"
_ZN7cutlass13device_kernelIN5flash11enable_sm90INS1_16FlashAttnFwdSm90INS1_25CollectiveMainloopFwdSm90ILi2EN4cute5tupleIJNS5_1CILi1EEES8_S8_EEENS6_IJNS7_ILi128EEENS7_ILi96EEENS7_ILi192EEEEEELi192ENS_10bfloat16_tEfNS_4arch4Sm90ELb0ELb1ELb0ELb1ELb0ELb0ELb0ELb1ELb1ELb0ELb0ELb0EEENS1_21CollectiveEpilogueFwdINS6_IJSA_SC_SB_EEES9_SE_SG_Li256ELb1ELb0ELb0ELb0EEENS1_36VarlenDynamicPersistentTileSchedulerILi128ELi96ELi256ELi32ELb0ELb0ELb1ELb1ELb0ELb1EEEEEEEEEvNT_6ParamsE:
        /* <DEDUP_REMOVED lines=21> */
.L_x_1045:
[----:B------:R-:W-:Y:S05]  /*0150*/  BSYNC B0 ;  /* 0x0000000000007941 */ /* 0x000fea0003800000 */
.L_x_1044:
        /* <DEDUP_REMOVED lines=41> */
.L_x_1046:
        /* <DEDUP_REMOVED lines=22> */
.L_x_1047:
        /* <DEDUP_REMOVED lines=18> */
.L_x_1048:
        /* <DEDUP_REMOVED lines=22> */
.L_x_1049:
        /* <DEDUP_REMOVED lines=22> */
.L_x_1050:
[----:B0-----:R-:W-:Y:S01]  /*0930*/  UMOV UR4, 0x1 ;  /* 0x0000000100047882 */ /* 0x001fe20000000000 */
[----:B------:R-:W-:Y:S01]  /*0940*/  PLOP3.LUT P0, PT, PT, PT, UP0, 0x80, 0x0 ;  /* 0x000000000000781c */ /* 0x000fe20003f0f008 */
[----:B------:R-:W-:Y:S01]  /*0950*/  USEL UR4, UR4, 0x2, !UP0 ;  /* 0x0000000204047887 */ /* 0x000fe2000c000000 */
[----:B------:R-:W-:Y:S01]  /*0960*/  NOP ;  /* 0x0000000000007918 */ /* 0x000fe20000000000 */
[----:B------:R-:W-:-:S04]  /*0970*/  ULDC.64 UR60, c[0x0][0x208] ;  /* 0x00008200003c7ab9 */ /* 0x000fc80000000a00 */
[----:B------:R-:W-:-:S05]  /*0980*/  IMAD.U32 R2, RZ, RZ, UR4 ;  /* 0x00000004ff027e24 */ /* 0x000fca000f8e00ff */
[----:B------:R0:W-:Y:S01]  /*0990*/  STL [R1+0x20], R2 ;  /* 0x0000200201007387 */ /* 0x0001e20000100800 */
[----:B-12-4-:R-:W-:Y:S06]  /*09a0*/  BAR.SYNC.DEFER_BLOCKING 0x0 ;  /* 0x0000000000007b1d */ /* 0x016fec0000010000 */
[----:B------:R-:W-:Y:S05]  /*09b0*/  @!P0 BRA `(.L_x_1051) ;  /* 0x000000f000dc8947 */ /* 0x000fea0003800000 */
.L_x_1052:
        /* <DEDUP_REMOVED lines=14> */
[----:B0-----:R-:W2:Y:S01]  /*0aa0*/  LDL R2, [R1+0x20] ;  /* 0x0000200001027983 */ /* 0x001ea20000100800 */
[----:B------:R-:W-:Y:S01]  /*0ab0*/  R2UR UR6, R194 ;  /* 0x00000000c20672ca */ /* 0x000fe200000e0000 */
[----:B------:R-:W-:Y:S01]  /*0ac0*/  UMOV UR37, URZ ;  /* 0x0000003f00257c82 */ /* 0x000fe20008000000 */
[----:B------:R-:W-:Y:S01]  /*0ad0*/  R2UR UR5, R195 ;  /* 0x00000000c30572ca */ /* 0x000fe200000e0000 */
[----:B------:R-:W0:Y:S01]  /*0ae0*/  S2R R0, SR_TID.X ;  /* 0x0000000000007919 */ /* 0x000e220000002100 */
[----:B------:R-:W-:Y:S01]  /*0af0*/  UMOV UR36, URZ ;  /* 0x0000003f00247c82 */ /* 0x000fe20008000000 */
[----:B0-----:R-:W-:-:S05]  /*0b00*/  VIADD R205, R0, 0xffffff80 ;  /* 0xffffff8000cd7836 */ /* 0x001fca0000000000 */
[----:B------:R-:W-:-:S04]  /*0b10*/  SHF.R.S32.HI R0, RZ, 0x1f, R205 ;  /* 0x0000001fff007819 */ /* 0x000fc800000114cd */
[CC--:B------:R-:W-:Y:S02]  /*0b20*/  LEA.HI R3, R0.reuse, R205.reuse, RZ, 0x7 ;  /* 0x000000cd00037211 */ /* 0x0c0fe400078f38ff */
[----:B------:R-:W-:Y:S02]  /*0b30*/  LEA.HI R4, R0, R205, RZ, 0x5 ;  /* 0x000000cd00047211 */ /* 0x000fe400078f28ff */
[----:B------:R-:W-:Y:S02]  /*0b40*/  LOP3.LUT R200, R3, 0xffffff80, RZ, 0xc0, !PT ;  /* 0xffffff8003c87812 */ /* 0x000fe400078ec0ff */
[----:B------:R-:W-:-:S03]  /*0b50*/  SHF.R.S32.HI R202, RZ, 0x7, R3 ;  /* 0x00000007ffca7819 */ /* 0x000fc60000011403 */
[----:B------:R-:W-:Y:S01]  /*0b60*/  IMAD.IADD R200, R205, 0x1, -R200 ;  /* 0x00000001cdc87824 */ /* 0x000fe200078e0ac8 */
[----:B------:R-:W-:-:S04]  /*0b70*/  LEA.HI R3, R3, R202, RZ, 0x1 ;  /* 0x000000ca03037211 */ /* 0x000fc800078f08ff */
[----:B------:R-:W-:Y:S02]  /*0b80*/  SHF.R.S32.HI R9, RZ, 0x1f, R200 ;  /* 0x0000001fff097819 */ /* 0x000fe400000114c8 */
[----:B------:R-:W-:Y:S02]  /*0b90*/  LOP3.LUT R3, R3, 0x3fffffe, RZ, 0xc0, !PT ;  /* 0x03fffffe03037812 */ /* 0x000fe400078ec0ff */
[CC--:B------:R-:W-:Y:S02]  /*0ba0*/  LEA.HI R8, R9.reuse, R200.reuse, RZ, 0x2 ;  /* 0x000000c809087211 */ /* 0x0c0fe400078f10ff */
[----:B------:R-:W-:Y:S01]  /*0bb0*/  LEA.HI R9, R9, R200, RZ, 0x5 ;  /* 0x000000c809097211 */ /* 0x000fe200078f28ff */
[----:B------:R-:W-:Y:S01]  /*0bc0*/  IMAD.IADD R3, R202, 0x1, -R3 ;  /* 0x00000001ca037824 */ /* 0x000fe200078e0a03 */
[----:B------:R-:W-:Y:S02]  /*0bd0*/  SHF.R.S32.HI R5, RZ, 0x2, R8 ;  /* 0x00000002ff057819 */ /* 0x000fe40000011408 */
[----:B------:R-:W-:-:S02]  /*0be0*/  SHF.R.S32.HI R9, RZ, 0x5, R9 ;  /* 0x00000005ff097819 */ /* 0x000fc40000011409 */
[----:B--2---:R-:W-:Y:S02]  /*0bf0*/  R2UR UR4, R2 ;  /* 0x00000000020472ca */ /* 0x004fe400000e0000 */
[----:B------:R-:W-:-:S04]  /*0c00*/  SHF.R.S32.HI R2, RZ, 0x1f, R8 ;  /* 0x0000001fff027819 */ /* 0x000fc80000011408 */
[----:B------:R-:W-:-:S04]  /*0c10*/  LEA.HI R2, R2, R5, RZ, 0x3 ;  /* 0x0000000502027211 */ /* 0x000fc800078f18ff */
[----:B------:R-:W-:Y:S02]  /*0c20*/  LOP3.LUT R6, R2, 0xfffffff8, RZ, 0xc0, !PT ;  /* 0xfffffff802067812 */ /* 0x000fe400078ec0ff */
[CC--:B------:R-:W-:Y:S01]  /*0c30*/  LEA.HI R2, R0.reuse, R205.reuse, RZ, 0x4 ;  /* 0x000000cd00027211 */ /* 0x0c0fe200078f20ff */
[----:B------:R-:W-:Y:S01]  /*0c40*/  ULOP3.LUT UR4, UR4, 0x1, URZ, 0xfc, !UPT ;  /* 0x0000000104047892 */ /* 0x000fe2000f8efc3f */
[----:B------:R-:W-:Y:S01]  /*0c50*/  LEA.HI R0, R0, R205, RZ, 0x3 ;  /* 0x000000cd00007211 */ /* 0x000fe200078f18ff */
[----:B------:R-:W-:Y:S01]  /*0c60*/  IMAD.IADD R10, R5, 0x1, -R6 ;  /* 0x00000001050a7824 */ /* 0x000fe200078e0a06 */
[----:B------:R-:W-:Y:S01]  /*0c70*/  SHF.R.S32.HI R5, RZ, 0x4, R2 ;  /* 0x00000004ff057819 */ /* 0x000fe20000011402 */
[----:B------:R-:W-:Y:S01]  /*0c80*/  IMAD.SHL.U32 R6, R4, 0x20, RZ ;  /* 0x0000002004067824 */ /* 0x000fe200078e00ff */
[C---:B------:R-:W-:Y:S01]  /*0c90*/  LOP3.LUT R4, R2.reuse, 0x3fffff0, RZ, 0xc0, !PT ;  /* 0x03fffff002047812 */ /* 0x040fe200078ec0ff */
[----:B------:R-:W-:Y:S01]  /*0ca0*/  IMAD R10, R9, 0x10, R10 ;  /* 0x00000010090a7824 */ /* 0x000fe200078e020a */
[----:B------:R-:W-:Y:S01]  /*0cb0*/  LEA.HI R2, R2, R5, RZ, 0x1 ;  /* 0x0000000502027211 */ /* 0x000fe200078f08ff */
[----:B------:R-:W-:Y:S01]  /*0cc0*/  IMAD.U32 R204, RZ, RZ, UR4 ;  /* 0x00000004ffcc7e24 */ /* 0x000fe2000f8e00ff */
[----:B------:R-:W-:Y:S01]  /*0cd0*/  LOP3.LUT R7, R6, 0xfffffc00, RZ, 0xc0, !PT ;  /* 0xfffffc0006077812 */ /* 0x000fe200078ec0ff */
[----:B------:R-:W-:Y:S01]  /*0ce0*/  IMAD.IADD R4, R205, 0x1, -R4 ;  /* 0x00000001cd047824 */ /* 0x000fe200078e0a04 */
[----:B------:R-:W-:Y:S01]  /*0cf0*/  LOP3.LUT R2, R2, 0x1ffffffe, RZ, 0xc0, !PT ;  /* 0x1ffffffe02027812 */ /* 0x000fe200078ec0ff */
[----:B------:R-:W-:Y:S01]  /*0d00*/  IMAD R201, R3, 0x40, R10 ;  /* 0x0000004003c97824 */ /* 0x000fe200078e020a */
[----:B------:R-:W-:Y:S01]  /*0d10*/  LOP3.LUT R3, R8, 0x7ffffffc, RZ, 0xc0, !PT ;  /* 0x7ffffffc08037812 */ /* 0x000fe200078ec0ff */
[----:B------:R-:W-:Y:S01]  /*0d20*/  IMAD R7, R4, 0x40, R7 ;  /* 0x0000004004077824 */ /* 0x000fe200078e0207 */
[----:B------:R-:W-:Y:S01]  /*0d30*/  UMOV UR4, URZ ;  /* 0x0000003f00047c82 */ /* 0x000fe20008000000 */
[----:B------:R-:W-:Y:S01]  /*0d40*/  IMAD.IADD R2, R5, 0x1, -R2 ;  /* 0x0000000105027824 */ /* 0x000fe200078e0a02 */
[----:B------:R-:W-:Y:S01]  /*0d50*/  SHF.R.S32.HI R22, RZ, 0x3, R0 ;  /* 0x00000003ff167819 */ /* 0x000fe20000011400 */
[----:B------:R-:W-:-:S02]  /*0d60*/  IMAD.U32 R199, RZ, RZ, UR4 ;  /* 0x00000004ffc77e24 */ /* 0x000fc4000f8e00ff */
[----:B------:R-:W-:Y:S01]  /*0d70*/  IMAD R203, R2, 0x8, R7 ;  /* 0x0000000802cb7824 */ /* 0x000fe200078e0207 */
[----:B------:R-:W-:Y:S01]  /*0d80*/  LOP3.LUT R2, R0, 0x1ffffff8, RZ, 0xc0, !PT ;  /* 0x1ffffff800027812 */ /* 0x000fe200078ec0ff */
[----:B------:R-:W-:-:S04]  /*0d90*/  IMAD.IADD R18, R200, 0x1, -R3 ;  /* 0x00000001c8127824 */ /* 0x000fc800078e0a03 */
[----:B------:R-:W-:-:S04]  /*0da0*/  IMAD.IADD R2, R205, 0x1, -R2 ;  /* 0x00000001cd027824 */ /* 0x000fc800078e0a02 */
[----:B------:R-:W-:-:S07]  /*0db0*/  IMAD.SHL.U32 R19, R2, 0x8, RZ ;  /* 0x0000000802137824 */ /* 0x000fce00078e00ff */
.L_x_1152:
[----:B------:R-:W-:Y:S01]  /*0dc0*/  ULDC.64 UR8, c[0x0][0xa28] ;  /* 0x00028a0000087ab9 */ /* 0x000fe20000000a00 */
[----:B0-----:R-:W0:Y:S01]  /*0dd0*/  LDC R17, c[0x0][0x288] ;  /* 0x0000a200ff117b82 */ /* 0x001e220000000800 */
[----:B------:R-:W-:Y:S01]  /*0de0*/  UISETP.NE.U32.AND UP0, UPT, UR8, URZ, UPT ;  /* 0x0000003f0800728c */ /* 0x000fe2000bf05070 */
[----:B---3-5:R-:W-:-:S03]  /*0df0*/  IMAD.MOV.U32 R7, RZ, RZ, RZ ;  /* 0x000000ffff077224 */ /* 0x028fc600078e00ff */
[----:B------:R-:W-:-:S03]  /*0e00*/  UISETP.NE.AND.EX UP0, UPT, UR9, URZ, UPT, UP0 ;  /* 0x0000003f0900728c */ /* 0x000fc6000bf05300 */
[----:B------:R-:W-:Y:S01]  /*0e10*/  ULDC.64 UR8, c[0x0][0xa18] ;  /* 0x0002860000087ab9 */ /* 0x000fe20000000a00 */
[----:B-12-4-:R-:W1:Y:S01]  /*0e20*/  LDC.64 R8, c[0x0][0x3f8] ;  /* 0x0000fe00ff087b82 */ /* 0x016e620000000a00 */
[----:B------:R-:W-:Y:S01]  /*0e30*/  UISETP.NE.U32.AND UP1, UPT, UR8, URZ, UPT ;  /* 0x0000003f0800728c */ /* 0x000fe2000bf25070 */
[----:B------:R-:W-:-:S03]  /*0e40*/  PLOP3.LUT P0, PT, PT, PT, UP0, 0x80, 0x0 ;  /* 0x000000000000781c */ /* 0x000fc60003f0f008 */
[----:B------:R-:W-:-:S03]  /*0e50*/  UISETP.NE.AND.EX UP1, UPT, UR9, URZ, UPT, UP1 ;  /* 0x0000003f0900728c */ /* 0x000fc6000bf25310 */
[----:B------:R-:W-:Y:S01]  /*0e60*/  @UP0 ULDC.64 UR8, c[0x0][0xa28] ;  /* 0x00028a0000080ab9 */ /* 0x000fe20000000a00 */
[----:B------:R-:W2:Y:S01]  /*0e70*/  LDC R0, c[0x0][0x404] ;  /* 0x00010100ff007b82 */ /* 0x000ea20000000800 */
[----:B------:R-:W-:Y:S01]  /*0e80*/  @UP0 UIMAD.WIDE UR8, UR5, 0x4, UR8 ;  /* 0x00000004050808a5 */ /* 0x000fe2000f8e0208 */
[----:B------:R-:W-:-:S05]  /*0e90*/  PLOP3.LUT P2, PT, PT, PT, UP1, 0x80, 0x0 ;  /* 0x000000000000781c */ /* 0x000fca0003f4f018 */
[----:B------:R-:W-:Y:S01]  /*0ea0*/  @UP1 ULDC.64 UR10, c[0x0][0xa18] ;  /* 0x00028600000a1ab9 */ /* 0x000fe20000000a00 */
[----:B------:R-:W-:Y:S01]  /*0eb0*/  IMAD.U32 R2, RZ, RZ, UR8 ;  /* 0x00000008ff027e24 */ /* 0x000fe2000f8e00ff */
[----:B------:R-:W3:Y:S01]  /*0ec0*/  LDC R11, c[0x0][0x2e0] ;  /* 0x0000b800ff0b7b82 */ /* 0x000ee20000000800 */
[----:B------:R-:W-:Y:S01]  /*0ed0*/  IMAD.U32 R3, RZ, RZ, UR9 ;  /* 0x00000009ff037e24 */ /* 0x000fe2000f8e00ff */
[----:B------:R-:W-:-:S04]  /*0ee0*/  @UP1 UIMAD.WIDE UR8, UR5, 0x4, UR10 ;  /* 0x00000004050818a5 */ /* 0x000fc8000f8e020a */
[----:B------:R4:W5:Y:S02]  /*0ef0*/  @P0 LDG.E R7, desc[UR60][R2.64] ;  /* 0x0000003c02070981 */ /* 0x000964000c1e1900 */
[----:B------:R-:W-:Y:S02]  /*0f00*/  IMAD.U32 R4, RZ, RZ, UR8 ;  /* 0x00000008ff047e24 */ /* 0x000fe4000f8e00ff */
[----:B------:R-:W-:Y:S01]  /*0f10*/  IMAD.U32 R5, RZ, RZ, UR9 ;  /* 0x00000009ff057e24 */ /* 0x000fe2000f8e00ff */
[----:B------:R-:W-:-:S04]  /*0f20*/  ULDC.64 UR8, c[0x0][0xa20] ;  /* 0x0002880000087ab9 */ /* 0x000fc80000000a00 */
[----:B0-----:R4:W5:Y:S01]  /*0f30*/  @P2 LDG.E R17, desc[UR60][R4.64] ;  /* 0x0000003c04112981 */ /* 0x001962000c1e1900 */
[----:B-1----:R-:W-:Y:S01]  /*0f40*/  ISETP.NE.U32.AND P0, PT, R8, RZ, PT ;  /* 0x000000ff0800720c */ /* 0x002fe20003f05070 */
[----:B------:R-:W-:Y:S01]  /*0f50*/  IMAD.U32 R197, RZ, RZ, UR6 ;  /* 0x00000006ffc57e24 */ /* 0x000fe2000f8e00ff */
[----:B------:R-:W-:Y:S02]  /*0f60*/  ISETP.NE.U32.AND P1, PT, RZ, UR8, PT ;  /* 0x00000008ff007c0c */ /* 0x000fe4000bf25070 */
[----:B------:R-:W-:Y:S02]  /*0f70*/  ISETP.NE.AND.EX P0, PT, R9, RZ, PT, P0 ;  /* 0x000000ff0900720c */ /* 0x000fe40003f05300 */
[----:B------:R-:W-:Y:S02]  /*0f80*/  ISETP.NE.AND.EX P1, PT, RZ, UR9, PT, P1 ;  /* 0x00000009ff007c0c */ /* 0x000fe4000bf25310 */
[----:B--2---:R-:W-:Y:S01]  /*0f90*/  SEL R0, R0, 0x1, P0 ;  /* 0x0000000100007807 */ /* 0x004fe20000000000 */
[----:B----4-:R-:W-:Y:S10]  /*0fa0*/  @P2 BRA `(.L_x_1053) ;  /* 0x00000000002c2947 */ /* 0x010ff40003800000 */
[----:B------:R-:W-:Y:S02]  /*0fb0*/  ULDC.64 UR6, c[0x0][0xa00] ;  /* 0x0002800000067ab9 */ /* 0x000fe40000000a00 */
[----:B------:R-:W-:-:S04]  /*0fc0*/  ISETP.NE.U32.AND P0, PT, RZ, UR6, PT ;  /* 0x00000006ff007c0c */ /* 0x000fc8000bf05070 */
[----:B------:R-:W-:-:S13]  /*0fd0*/  ISETP.NE.AND.EX P0, PT, RZ, UR7, PT, P0 ;  /* 0x00000007ff007c0c */ /* 0x000fda000bf05300 */
[----:B------:R-:W-:Y:S05]  /*0fe0*/  @!P0 BRA `(.L_x_1053) ;  /* 0x00000000001c8947 */ /* 0x000fea0003800000 */
[----:B------:R-:W-:Y:S02]  /*0ff0*/  ULDC.64 UR6, c[0x0][0xa00] ;  /* 0x0002800000067ab9 */ /* 0x000fe40000000a00 */
[----:B------:R-:W-:-:S06]  /*1000*/  UIMAD.WIDE UR6, UR5, 0x4, UR6 ;  /* 0x00000004050678a5 */ /* 0x000fcc000f8e0206 */
[----:B------:R-:W-:Y:S02]  /*1010*/  IMAD.U32 R2, RZ, RZ, UR6 ;  /* 0x00000006ff027e24 */ /* 0x000fe4000f8e00ff */
[----:B------:R-:W-:-:S05]  /*1020*/  IMAD.U32 R3, RZ, RZ, UR7 ;  /* 0x00000007ff037e24 */ /* 0x000fca000f8e00ff */
[----:B-----5:R-:W2:Y:S04]  /*1030*/  LDG.E R17, desc[UR60][R2.64] ;  /* 0x0000003c02117981 */ /* 0x020ea8000c1e1900 */
[----:B------:R-:W2:Y:S02]  /*1040*/  LDG.E R4, desc[UR60][R2.64+0x4] ;  /* 0x0000043c02047981 */ /* 0x000ea4000c1e1900 */
[----:B--2---:R-:W-:-:S07]  /*1050*/  IMAD.IADD R17, R4, 0x1, -R17 ;  /* 0x0000000104117824 */ /* 0x004fce00078e0a11 */
.L_x_1053:
[----:B---3--:R-:W-:Y:S02]  /*1060*/  IMAD R16, R0, R11, RZ ;  /* 0x0000000b00107224 */ /* 0x008fe400078e02ff */
[----:B------:R-:W-:Y:S02]  /*1070*/  IMAD.MOV.U32 R196, RZ, RZ, R193 ;  /* 0x000000ffffc47224 */ /* 0x000fe400078e00c1 */
[----:B------:R-:W-:Y:S01]  /*1080*/  IMAD.U32 R198, RZ, RZ, UR5 ;  /* 0x00000005ffc67e24 */ /* 0x000fe2000f8e00ff */
[----:B------:R-:W-:Y:S06]  /*1090*/  @!P1 BRA `(.L_x_1054) ;  /* 0x0000000000189947 */ /* 0x000fec0003800000 */
[----:B------:R-:W-:Y:S02]  /*10a0*/  ULDC.64 UR6, c[0x0][0xa20] ;  /* 0x0002880000067ab9 */ /* 0x000fe40000000a00 */
[----:B------:R-:W-:-:S06]  /*10b0*/  UIMAD.WIDE UR4, UR5, 0x4, UR6 ;  /* 0x00000004050478a5 */ /* 0x000fcc000f8e0206 */
[----:B------:R-:W-:Y:S02]  /*10c0*/  IMAD.U32 R2, RZ, RZ, UR4 ;  /* 0x00000004ff027e24 */ /* 0x000fe4000f8e00ff */
[----:B------:R-:W-:-:S05]  /*10d0*/  IMAD.U32 R3, RZ, RZ, UR5 ;  /* 0x00000005ff037e24 */ /* 0x000fca000f8e00ff */
[----:B------:R0:W5:Y:S01]  /*10e0*/  LDG.E R16, desc[UR60][R2.64] ;  /* 0x0000003c02107981 */ /* 0x000162000c1e1900 */
[----:B------:R-:W-:Y:S05]  /*10f0*/  BRA `(.L_x_1055) ;  /* 0x00000000002c7947 */ /* 0x000fea0003800000 */
.L_x_1054:
        /* <DEDUP_REMOVED lines=8> */
[----:B------:R-:W2:Y:S04]  /*1180*/  LDG.E R16, desc[UR60][R2.64] ;  /* 0x0000003c02107981 */ /* 0x000ea8000c1e1900 */
[----:B------:R-:W2:Y:S02]  /*1190*/  LDG.E R5, desc[UR60][R2.64+0x4] ;  /* 0x0000043c02057981 */ /* 0x000ea4000c1e1900 */
[----:B--2---:R-:W-:-:S07]  /*11a0*/  IMAD.IADD R16, R5, 0x1, -R16 ;  /* 0x0000000105107824 */ /* 0x004fce00078e0a10 */
.L_x_1055:
[----:B------:R-:W1:Y:S01]  /*11b0*/  LDC.64 R8, c[0x0][0x9e0] ;  /* 0x00027800ff087b82 */ /* 0x000e620000000a00 */
[----:B-----5:R-:W-:Y:S01]  /*11c0*/  IMAD.IADD R16, R16, 0x1, -R7 ;  /* 0x0000000110107824 */ /* 0x020fe200078e0a07 */
[----:B------:R-:W-:-:S04]  /*11d0*/  LEA R0, R193, 0x80, 0x7 ;  /* 0x00000080c1007811 */ /* 0x000fc800078e38ff */
[----:B0-----:R-:W-:Y:S02]  /*11e0*/  IADD3 R3, R16, R0, -R17 ;  /* 0x0000000010037210 */ /* 0x001fe40007ffe811 */
[----:B-1----:R-:W-:-:S03]  /*11f0*/  ISETP.GE.AND P1, PT, R9, 0x1, PT ;  /* 0x000000010900780c */ /* 0x002fc60003f26270 */
[----:B------:R-:W-:-:S10]  /*1200*/  IMAD.IADD R0, R3, 0x1, R8 ;  /* 0x0000000103007824 */ /* 0x000fd400078e0208 */
[----:B------:R-:W-:Y:S05]  /*1210*/  @!P1 BRA `(.L_x_1056) ;  /* 0x0000000000409947 */ /* 0x000fea0003800000 */
[C---:B------:R-:W-:Y:S01]  /*1220*/  ISETP.GT.AND P0, PT, R3.reuse, RZ, PT ;  /* 0x000000ff0300720c */ /* 0x040fe20003f04270 */
[----:B------:R-:W-:-:S12]  /*1230*/  VIADD R2, R3, 0xffffffff ;  /* 0xffffffff03027836 */ /* 0x000fd80000000000 */
[----:B------:R-:W-:Y:S05]  /*1240*/  @P0 BRA `(.L_x_1057) ;  /* 0x00000000001c0947 */ /* 0x000fea0003800000 */
[----:B------:R-:W-:Y:S01]  /*1250*/  ISETP.NE.AND P0, PT, R9, 0x1, PT ;  /* 0x000000010900780c */ /* 0x000fe20003f05270 */
[----:B------:R-:W-:-:S12]  /*1260*/  IMAD.MOV R3, RZ, RZ, -R3 ;  /* 0x000000ffff037224 */ /* 0x000fd800078e0a03 */
[----:B------:R-:W0:Y:S02]  /*1270*/  @P0 LDC.64 R4, c[0x0][0x9e8] ;  /* 0x00027a00ff040b82 */ /* 0x000e240000000a00 */
[----:B0-----:R-:W-:-:S05]  /*1280*/  @P0 IMAD.HI.U32 R2, R3, R4, RZ ;  /* 0x0000000403020227 */ /* 0x001fca00078e00ff */
[----:B------:R-:W-:-:S04]  /*1290*/  @P0 SHF.R.U32.HI R3, RZ, R5, R2 ;  /* 0x00000005ff030219 */ /* 0x000fc80000011602 */
[----:B------:R-:W-:Y:S01]  /*12a0*/  LOP3.LUT R2, RZ, R3, RZ, 0x33, !PT ;  /* 0x00000003ff027212 */ /* 0x000fe200078e33ff */
[----:B------:R-:W-:Y:S06]  /*12b0*/  BRA `(.L_x_1058) ;  /* 0x0000000000107947 */ /* 0x000fec0003800000 */
.L_x_1057:
[----:B------:R-:W-:-:S13]  /*12c0*/  ISETP.NE.AND P0, PT, R9, 0x1, PT ;  /* 0x000000010900780c */ /* 0x000fda0003f05270 */
[----:B------:R-:W0:Y:S02]  /*12d0*/  @P0 LDC.64 R4, c[0x0][0x9e8] ;  /* 0x00027a00ff040b82 */ /* 0x000e240000000a00 */
[----:B0-----:R-:W-:-:S05]  /*12e0*/  @P0 IMAD.HI.U32 R4, R2, R4, RZ ;  /* 0x0000000402040227 */ /* 0x001fca00078e00ff */
[----:B------:R-:W-:-:S07]  /*12f0*/  @P0 SHF.R.U32.HI R2, RZ, R5, R4 ;  /* 0x00000005ff020219 */ /* 0x000fce0000011604 */
.L_x_1058:
[----:B------:R-:W-:-:S05]  /*1300*/  IMAD R3, R2, R9, R9 ;  /* 0x0000000902037224 */ /* 0x000fca00078e0209 */
[----:B------:R-:W-:-:S07]  /*1310*/  VIMNMX R0, R0, R3, PT ;  /* 0x0000000300007248 */ /* 0x000fce0003fe0100 */
.L_x_1056:
[----:B------:R-:W-:Y:S01]  /*1320*/  VIADD R2, R0, 0x5f ;  /* 0x0000005f00027836 */ /* 0x000fe20000000000 */
[----:B------:R-:W-:Y:S01]  /*1330*/  ULDC UR4, c[0x0][0x9dc] ;  /* 0x0002770000047ab9 */ /* 0x000fe20000000800 */
[----:B------:R-:W-:Y:S02]  /*1340*/  VIADD R0, R16, 0x5f ;  /* 0x0000005f10007836 */ /* 0x000fe40000000000 */
[----:B------:R-:W-:Y:S02]  /*1350*/  IMAD R3, R193, 0x80, -R17 ;  /* 0x00000080c1037824 */ /* 0x000fe400078e0a11 */
[----:B------:R-:W-:-:S04]  /*1360*/  IMAD.HI R2, R2, 0x2aaaaaab, RZ ;  /* 0x2aaaaaab02027827 */ /* 0x000fc800078e02ff */
[----:B------:R-:W-:Y:S01]  /*1370*/  IMAD.HI R0, R0, 0x2aaaaaab, RZ ;  /* 0x2aaaaaab00007827 */ /* 0x000fe200078e02ff */
[----:B------:R-:W-:-:S03]  /*1380*/  SHF.R.U32.HI R5, RZ, 0x1f, R2 ;  /* 0x0000001fff057819 */ /* 0x000fc60000011602 */
[----:B------:R-:W-:Y:S01]  /*1390*/  IMAD.IADD R4, R16, 0x1, R3 ;  /* 0x0000000110047824 */ /* 0x000fe200078e0203 */
        /* <DEDUP_REMOVED lines=11> */
[----:B------:R-:W0:Y:S02]  /*1450*/  @P0 LDC.64 R6, c[0x0][0x9e8] ;  /* 0x00027a00ff060b82 */ /* 0x000e240000000a00 */
[----:B0-----:R-:W-:-:S05]  /*1460*/  @P0 IMAD.HI.U32 R0, R3, R6, RZ ;  /* 0x0000000603000227 */ /* 0x001fca00078e00ff */
[----:B------:R-:W-:-:S04]  /*1470*/  @P0 SHF.R.U32.HI R3, RZ, R7, R0 ;  /* 0x00000007ff030219 */ /* 0x000fc80000011600 */
[----:B------:R-:W-:Y:S01]  /*1480*/  LOP3.LUT R4, RZ, R3, RZ, 0x33, !PT ;  /* 0x00000003ff047212 */ /* 0x000fe200078e33ff */
[----:B------:R-:W-:Y:S06]  /*1490*/  BRA `(.L_x_1061) ;  /* 0x0000000000107947 */ /* 0x000fec0003800000 */
.L_x_1060:
[----:B------:R-:W-:-:S13]  /*14a0*/  ISETP.NE.AND P0, PT, R9, 0x1, PT ;  /* 0x000000010900780c */ /* 0x000fda0003f05270 */
[----:B------:R-:W0:Y:S02]  /*14b0*/  @P0 LDC.64 R2, c[0x0][0x9e8] ;  /* 0x00027a00ff020b82 */ /* 0x000e240000000a00 */
[----:B0-----:R-:W-:-:S05]  /*14c0*/  @P0 IMAD.HI.U32 R0, R4, R2, RZ ;  /* 0x0000000204000227 */ /* 0x001fca00078e00ff */
[----:B------:R-:W-:-:S07]  /*14d0*/  @P0 SHF.R.U32.HI R4, RZ, R3, R0 ;  /* 0x00000003ff040219 */ /* 0x000fce0000011600 */
.L_x_1061:
[----:B------:R-:W-:-:S05]  /*14e0*/  IMAD R4, R4, R9, RZ ;  /* 0x0000000904047224 */ /* 0x000fca00078e02ff */
[----:B------:R-:W-:-:S13]  /*14f0*/  R2UR UR5, R4 ;  /* 0x00000000040572ca */ /* 0x000fda00000e0000 */
[----:B------:R-:W-:-:S04]  /*1500*/  UISETP.LT.AND UP0, UPT, UR4, UR5, UPT ;  /* 0x000000050400728c */ /* 0x000fc8000bf01270 */
[----:B------:R-:W-:-:S12]  /*1510*/  USEL UR4, UR4, UR5, !UP0 ;  /* 0x0000000504047287 */ /* 0x000fd8000c000000 */
.L_x_1059:
        /* <DEDUP_REMOVED lines=22> */
[----:B------:R-:W-:Y:S01]  /*1680*/  ISETP.GT.AND P1, PT, R74, UR6, PT ;  /* 0x000000064a007c0c */ /* 0x000fe2000bf24270 */
[----:B------:R-:W-:Y:S01]  /*1690*/  IMAD.U32 R192, RZ, RZ, UR6 ;  /* 0x00000006ffc07e24 */ /* 0x000fe2000f8e00ff */
        /* <DEDUP_REMOVED lines=32> */
[----:B------:R-:W-:Y:S02]  /*18a0*/  IMAD.MOV.U32 R131, RZ, RZ, RZ ;  /* 0x000000ffff837224 */ /* 0x000fe400078e00ff */
        /* <DEDUP_REMOVED lines=35> */
.L_x_1063:
        /* <DEDUP_REMOVED lines=9> */
[----:B------:R-:W0:Y:S02]  /*1b70*/  SYNCS.PHASECHK.TRANS64.TRYWAIT P1, [UR38+0x30800], R0 ;  /* 0x03080000ff0075a7 */ /* 0x000e240008020166 */
[----:B0-----:R-:W-:Y:S05]  /*1b80*/  @!P1 BRA `(.L_x_1064) ;  /* 0x0000013400dc9947 */ /* 0x001fea0003800000 */
.L_x_1248:
[----:B------:R-:W-:Y:S05]  /*1b90*/  @!P0 BRA `(.L_x_1065) ;  /* 0x0000000000048947 */ /* 0x000fea0003800000 */
[----:B------:R-:W-:Y:S01]  /*1ba0*/  BPT.TRAP 0x1 ;  /* 0x000000040000795c */ /* 0x000fe20000300000 */
.L_x_1065:
[----:B0-----:R-:W-:Y:S02]  /*1bb0*/  IMAD.U32 R3, RZ, RZ, UR36 ;  /* 0x00000024ff037e24 */ /* 0x001fe4000f8e00ff */
[----:B------:R-:W-:-:S03]  /*1bc0*/  IMAD.U32 R0, RZ, RZ, UR37 ;  /* 0x00000025ff007e24 */ /* 0x000fc6000f8e00ff */
[----:B------:R-:W-:Y:S02]  /*1bd0*/  LEA R3, R3, UR38, 0x3 ;  /* 0x0000002603037c11 */ /* 0x000fe4000f8e18ff */
[----:B------:R-:W-:-:S04]  /*1be0*/  SHF.L.U32 R0, R0, 0x1f, RZ ;  /* 0x0000001f00007819 */ /* 0x000fc800000006ff */
[----:B------:R0:W1:Y:S01]  /*1bf0*/  SYNCS.PHASECHK.TRANS64.TRYWAIT P1, [R3+URZ+0x30830], R0 ;  /* 0x03083000030075a7 */ /* 0x000062000802017f */
[----:B------:R-:W-:Y:S05]  /*1c00*/  @!P0 BRA `(.L_x_1066) ;  /* 0x0000000000048947 */ /* 0x000fea0003800000 */
[----:B------:R-:W-:Y:S01]  /*1c10*/  BPT.TRAP 0x1 ;  /* 0x000000040000795c */ /* 0x000fe20000300000 */
.L_x_1066:
[----:B------:R-:W2:Y:S01]  /*1c20*/  LDL.LU R2, [R1] ;  /* 0x0000000001027983 */ /* 0x000ea20000300800 */
[----:B------:R-:W3:Y:S02]  /*1c30*/  S2R R4, SR_TID.X ;  /* 0x0000000000047919 */ /* 0x000ee40000002100 */
[----:B---3--:R-:W-:Y:S02]  /*1c40*/  LOP3.LUT P2, RZ, R4, 0x7f, RZ, 0xc0, !PT ;  /* 0x0000007f04ff7812 */ /* 0x008fe4000784c0ff */
[----:B--2---:R-:W-:-:S11]  /*1c50*/  LOP3.LUT R2, R2, 0xfff7ffff, RZ, 0xc0, !PT ;  /* 0xfff7ffff02027812 */ /* 0x004fd600078ec0ff */
[----:B------:R-:W-:-:S05]  /*1c60*/  @P2 LOP3.LUT R2, R2, 0x80000, RZ, 0xfc, !PT ;  /* 0x0008000002022812 */ /* 0x000fca00078efcff */
[----:B------:R2:W-:Y:S01]  /*1c70*/  STL [R1], R2 ;  /* 0x0000000201007387 */ /* 0x0005e20000100800 */
[----:B-1----:R-:W-:Y:S05]  /*1c80*/  @P1 BRA `(.L_x_1067) ;  /* 0x0000000000081947 */ /* 0x002fea0003800000 */
[----:B------:R-:W1:Y:S02]  /*1c90*/  SYNCS.PHASECHK.TRANS64.TRYWAIT P1, [R3+URZ+0x30830], R0 ;  /* 0x03083000030075a7 */ /* 0x000e64000802017f */
[----:B-1----:R-:W-:Y:S05]  /*1ca0*/  @!P1 BRA `(.L_x_1068) ;  /* 0x0000013400ac9947 */ /* 0x002fea0003800000 */
.L_x_1067:
[----:B------:R-:W-:Y:S05]  /*1cb0*/  WARPSYNC.ALL ;  /* 0x0000000000007948 */ /* 0x000fea0003800000 */
[----:B------:R-:W-:Y:S01]  /*1cc0*/  UIADD3 UR4, UR38, 0x1e400, URZ ;  /* 0x0001e40026047890 */ /* 0x000fe2000fffe03f */
[----:B------:R-:W-:Y:S01]  /*1cd0*/  WARPGROUP.ARRIVE ;  /* 0x00000000000079c5 */ /* 0x000fe20000000000 */
[----:B------:R-:W-:Y:S01]  /*1ce0*/  UMOV UR9, 0x40000040 ;  /* 0x4000004000097882 */ /* 0x000fe20000000000 */
[----:B------:R-:W-:Y:S01]  /*1cf0*/  UMOV UR11, 0x40000040 ;  /* 0x40000040000b7882 */ /* 0x000fe20000000000 */
[----:B------:R-:W-:Y:S01]  /*1d00*/  USHF.R.U32.HI UR4, URZ, 0x4, UR4 ;  /* 0x000000043f047899 */ /* 0x000fe20008011604 */
[----:B------:R-:W-:Y:S01]  /*1d10*/  IMAD.U32 R9, RZ, RZ, UR9 ;  /* 0x00000009ff097e24 */ /* 0x000fe2000f8e00ff */
[----:B------:R-:W-:Y:S01]  /*1d20*/  UMOV UR13, 0x40000040 ;  /* 0x40000040000d7882 */ /* 0x000fe20000000000 */
[----:B------:R-:W-:Y:S01]  /*1d30*/  UMOV UR15, 0x40000040 ;  /* 0x40000040000f7882 */ /* 0x000fe20000000000 */
[----:B------:R-:W-:Y:S01]  /*1d40*/  ULOP3.LUT UR4, UR4, 0x3fff, URZ, 0xc0, !UPT ;  /* 0x00003fff04047892 */ /* 0x000fe2000f8ec03f */
[----:B--2---:R-:W2:Y:S01]  /*1d50*/  S2R R2, SR_TID.X ;  /* 0x0000000000027919 */ /* 0x004ea20000002100 */
[----:B------:R-:W-:Y:S01]  /*1d60*/  UMOV UR17, 0x40000040 ;  /* 0x4000004000117882 */ /* 0x000fe20000000000 */
[----:B------:R-:W-:Y:S01]  /*1d70*/  UMOV UR19, 0x40000040 ;  /* 0x4000004000137882 */ /* 0x000fe20000000000 */
[----:B------:R-:W-:Y:S01]  /*1d80*/  ULOP3.LUT UR39, UR4, 0x10000, URZ, 0xfc, !UPT ;  /* 0x0001000004277892 */ /* 0x000fe2000f8efc3f */
[----:B------:R-:W-:Y:S01]  /*1d90*/  IMAD.MOV.U32 R5, RZ, RZ, -0x60 ;  /* 0xffffffa0ff057424 */ /* 0x000fe200078e00ff */
[----:B------:R-:W-:Y:S01]  /*1da0*/  ULOP3.LUT UR4, UR40, 0x10000, URZ, 0xfc, !UPT ;  /* 0x0001000028047892 */ /* 0x000fe2000f8efc3f */
[----:B------:R-:W-:Y:S01]  /*1db0*/  IMAD R6, R193, 0x80, R201 ;  /* 0x00000080c1067824 */ /* 0x000fe200078e02c9 */
[----:B------:R-:W-:Y:S01]  /*1dc0*/  UIMAD UR5, UR36, 0x900, UR39 ;  /* 0x00000900240578a4 */ /* 0x000fe2000f8e0227 */
[----:B------:R-:W-:Y:S01]  /*1dd0*/  IMAD R5, R74, R5, 0x60 ;  /* 0x000000604a057424 */ /* 0x000fe200078e0205 */
[----:B------:R-:W-:-:S02]  /*1de0*/  UIADD3 UR12, UR4, 0x4, URZ ;  /* 0x00000004040c7890 */ /* 0x000fc4000fffe03f */
[----:B------:R-:W-:Y:S01]  /*1df0*/  UIADD3 UR14, UR5, 0x4, URZ ;  /* 0x00000004050e7890 */ /* 0x000fe2000fffe03f */
[----:B------:R-:W-:Y:S01]  /*1e00*/  IMAD R10, R18, -0x2, R5 ;  /* 0xfffffffe120a7824 */ /* 0x000fe200078e0205 */
[----:B------:R-:W-:Y:S01]  /*1e10*/  UMOV UR8, UR4 ;  /* 0x0000000400087c82 */ /* 0x000fe20008000000 */
[----:B------:R-:W-:Y:S01]  /*1e20*/  UMOV UR10, UR5 ;  /* 0x00000005000a7c82 */ /* 0x000fe20008000000 */
[----:B------:R-:W-:Y:S01]  /*1e30*/  IMAD.U32 R8, RZ, RZ, UR8 ;  /* 0x00000008ff087e24 */ /* 0x000fe2000f8e00ff */
[----:B------:R-:W-:Y:S01]  /*1e40*/  HGMMA.64x96x16.F32.BF16 R24, gdesc[UR8], RZ, !UPT, gsb0 ;  /* 0x01600000081879f0 */ /* 0x000fe2000c0018ff */
[----:B------:R-:W-:Y:S02]  /*1e50*/  UIADD3 UR8, UR4, 0x2, URZ ;  /* 0x0000000204087890 */ /* 0x000fe4000fffe03f */
[----:B------:R-:W-:Y:S01]  /*1e60*/  UIADD3 UR10, UR5, 0x2, URZ ;  /* 0x00000002050a7890 */ /* 0x000fe2000fffe03f */
[----:B------:R-:W-:Y:S01]  /*1e70*/  UMOV UR9, 0x40000040 ;  /* 0x4000004000097882 */ /* 0x000fe20000000000 */
[----:B------:R-:W-:Y:S01]  /*1e80*/  UMOV UR11, 0x40000040 ;  /* 0x40000040000b7882 */ /* 0x000fe20000000000 */
[----:B------:R-:W-:-:S02]  /*1e90*/  UIADD3 UR16, UR4, 0x6, URZ ;  /* 0x0000000604107890 */ /* 0x000fc4000fffe03f */
[----:B------:R-:W-:Y:S02]  /*1ea0*/  UIADD3 UR18, UR5, 0x6, URZ ;  /* 0x0000000605127890 */ /* 0x000fe4000fffe03f */
[----:B------:R-:W-:Y:S02]  /*1eb0*/  UIADD3 UR20, UR4, 0x400, URZ ;  /* 0x0000040004147890 */ /* 0x000fe4000fffe03f */
[----:B------:R-:W-:Y:S01]  /*1ec0*/  UIADD3 UR22, UR5, 0x300, URZ ;  /* 0x0000030005167890 */ /* 0x000fe2000fffe03f */
[----:B------:R-:W-:Y:S01]  /*1ed0*/  UMOV UR21, 0x40000040 ;  /* 0x4000004000157882 */ /* 0x000fe20000000000 */
[----:B------:R-:W-:Y:S01]  /*1ee0*/  UMOV UR23, 0x40000040 ;  /* 0x4000004000177882 */ /* 0x000fe20000000000 */
[----:B------:R-:W-:Y:S01]  /*1ef0*/  UIADD3 UR24, UR4, 0x402, URZ ;  /* 0x0000040204187890 */ /* 0x000fe2000fffe03f */
[----:B--2---:R-:W-:Y:S01]  /*1f00*/  LOP3.LUT P1, RZ, R2, 0x7f, RZ, 0xc0, !PT ;  /* 0x0000007f02ff7812 */ /* 0x004fe2000782c0ff */
[----:B------:R-:W-:Y:S01]  /*1f10*/  UIADD3 UR26, UR5, 0x302, URZ ;  /* 0x00000302051a7890 */ /* 0x000fe2000fffe03f */
[----:B------:R-:W-:Y:S01]  /*1f20*/  IMAD.IADD R2, R16, 0x1, R5 ;  /* 0x0000000110027824 */ /* 0x000fe200078e0205 */
[----:B------:R-:W-:Y:S01]  /*1f30*/  UMOV UR25, 0x40000040 ;  /* 0x4000004000197882 */ /* 0x000fe20000000000 */
[----:B------:R-:W-:Y:S01]  /*1f40*/  UMOV UR27, 0x40000040 ;  /* 0x40000040001b7882 */ /* 0x000fe20000000000 */
[----:B------:R-:W-:Y:S01]  /*1f50*/  UIADD3 UR28, UR4, 0x404, URZ ;  /* 0x00000404041c7890 */ /* 0x000fe2000fffe03f */
[----:B------:R-:W-:Y:S01]  /*1f60*/  IMAD R7, R18, -0x2, R2 ;  /* 0xfffffffe12077824 */ /* 0x000fe200078e0202 */
[----:B------:R-:W-:Y:S01]  /*1f70*/  UIADD3 UR30, UR5, 0x304, URZ ;  /* 0x00000304051e7890 */ /* 0x000fe2000fffe03f */
[----:B------:R-:W-:Y:S01]  /*1f80*/  UMOV UR29, 0x40000040 ;  /* 0x40000040001d7882 */ /* 0x000fe20000000000 */
[----:B------:R-:W-:Y:S01]  /*1f90*/  UMOV UR31, 0x40000040 ;  /* 0x40000040001f7882 */ /* 0x000fe20000000000 */
[----:B------:R-:W-:-:S02]  /*1fa0*/  UIADD3 UR32, UR4, 0x406, URZ ;  /* 0x0000040604207890 */ /* 0x000fc4000fffe03f */
[----:B------:R-:W-:Y:S01]  /*1fb0*/  UIADD3 UR34, UR5, 0x306, URZ ;  /* 0x0000030605227890 */ /* 0x000fe2000fffe03f */
[----:B01----:R-:W-:Y:S01]  /*1fc0*/  @!P1 VIADD R0, R3, 0x30840 ;  /* 0x0003084003009836 */ /* 0x003fe20000000000 */
[----:B------:R-:W-:Y:S01]  /*1fd0*/  UMOV UR33, 0x40000040 ;  /* 0x4000004000217882 */ /* 0x000fe20000000000 */
[----:B------:R-:W-:Y:S01]  /*1fe0*/  UMOV UR35, 0x40000040 ;  /* 0x4000004000237882 */ /* 0x000fe20000000000 */
[----:B------:R-:W-:Y:S01]  /*1ff0*/  UIADD3 UR40, UR4, 0x800, URZ ;  /* 0x0000080004287890 */ /* 0x000fe2000fffe03f */
[----:B------:R-:W-:Y:S01]  /*2000*/  IADD3 R3, -R17, 0x1, R2 ;  /* 0x0000000111037810 */ /* 0x000fe20007ffe102 */
[----:B------:R-:W-:Y:S01]  /*2010*/  UIADD3 UR42, UR5, 0x600, URZ ;  /* 0x00000600052a7890 */ /* 0x000fe2000fffe03f */
[----:B------:R-:W-:Y:S01]  /*2020*/  @!P1 PRMT R0, RZ, 0x654, R0 ;  /* 0x00000654ff009816 */ /* 0x000fe20000000000 */
        /* <DEDUP_REMOVED lines=15> */
[----:B------:R-:W-:Y:S02]  /*2120*/  ULDC.64 UR4, c[0x0][0x9e0] ;  /* 0x0002780000047ab9 */ /* 0x000fe40000000a00 */
[----:B------:R-:W-:Y:S01]  /*2130*/  UISETP.GE.AND UP0, UPT, UR5, 0x1, UPT ;  /* 0x000000010500788c */ /* 0x000fe2000bf06270 */
[----:B------:R-:W-:Y:S01]  /*2140*/  VIADD R4, R3, UR4 ;  /* 0x0000000403047c36 */ /* 0x000fe20008000000 */
[----:B------:R-:W-:-:S02]  /*2150*/  WARPGROUP.DEPBAR.LE gsb0, 0x0 ;  /* 0x00008000000079c5 */ /* 0x000fc40000010000 */
[----:B------:R-:W-:-:S06]  /*2160*/  WARPGROUP.ARRIVE ;  /* 0x00000000000079c5 */ /* 0x000fcc0000000000 */
[----:B------:R-:W-:Y:S01]  /*2170*/  HGMMA.64x96x16.F32.BF16 R24, gdesc[UR8], R24, gsb0 ;  /* 0x01600000081879f0 */ /* 0x000fe20008001818 */
[----:B------:R-:W-:Y:S02]  /*2180*/  ULDC UR10, c[0x0][0x9dc] ;  /* 0x00027700000a7ab9 */ /* 0x000fe40000000800 */
[----:B------:R-:W-:-:S06]  /*2190*/  ULOP3.LUT UR6, URZ, UR10, URZ, 0x33, !UPT ;  /* 0x0000000a3f067292 */ /* 0x000fcc000f8e333f */
[----:B------:R-:W-:-:S04]  /*21a0*/  VIADD R11, R3, UR6 ;  /* 0x00000006030b7c36 */ /* 0x000fc80008000000 */
[----:B------:R-:W-:Y:S01]  /*21b0*/  IMAD.IADD R2, R11, 0x1, R6 ;  /* 0x000000010b027824 */ /* 0x000fe200078e0206 */
        /* <DEDUP_REMOVED lines=32> */
[----:B------:R-:W-:Y:S02]  /*23c0*/  PLOP3.LUT P1, PT, PT, PT, UP0, 0x40, 0x0 ;  /* 0x000000000000781c */ /* 0x000fe40003f2e808 */
[----:B0-----:R-:W-:-:S11]  /*23d0*/  VIADDMNMX R0, R6, R4, R7, PT ;  /* 0x0000000406007246 */ /* 0x001fd60003800107 */
[----:B------:R-:W-:Y:S05]  /*23e0*/  @P1 BRA `(.L_x_1069) ;  /* 0x0000000000541947 */ /* 0x000fea0003800000 */
[----:B------:R-:W-:Y:S01]  /*23f0*/  IADD3 R3, -R17, R16, R6 ;  /* 0x0000001011037210 */ /* 0x000fe20007ffe106 */
[----:B------:R-:W-:Y:S03]  /*2400*/  BSSY B0, `(.L_x_1070) ;  /* 0x0000010000007945 */ /* 0x000fe60003800000 */
        /* <DEDUP_REMOVED lines=10> */
.L_x_1071:
[----:B------:R-:W-:-:S06]  /*24b0*/  UISETP.NE.AND UP1, UPT, UR5, 0x1, UPT ;  /* 0x000000010500788c */ /* 0x000fcc000bf25270 */
[----:B------:R-:W-:-:S05]  /*24c0*/  PLOP3.LUT P1, PT, PT, PT, UP1, 0x80, 0x0 ;  /* 0x000000000000781c */ /* 0x000fca0003f2f018 */
[----:B------:R-:W-:-:S08]  /*24d0*/  @UP1 ULDC.64 UR6, c[0x0][0x9e8] ;  /* 0x00027a0000061ab9 */ /* 0x000fd00000000a00 */
[----:B------:R-:W-:-:S05]  /*24e0*/  @P1 IMAD.HI.U32 R12, R3, UR6, RZ ;  /* 0x00000006030c1c27 */ /* 0x000fca000f8e00ff */
[----:B------:R-:W-:-:S07]  /*24f0*/  @P1 SHF.R.U32.HI R3, RZ, UR7, R12 ;  /* 0x00000007ff031c19 */ /* 0x000fce000801160c */
.L_x_1072:
[----:B------:R-:W-:Y:S05]  /*2500*/  BSYNC B0 ;  /* 0x0000000000007941 */ /* 0x000fea0003800000 */
.L_x_1070:
[----:B------:R-:W-:-:S05]  /*2510*/  IMAD R3, R3, UR5, R10 ;  /* 0x0000000503037c24 */ /* 0x000fca000f8e020a */
[----:B------:R-:W-:Y:S02]  /*2520*/  VIMNMX R2, R2, R3, !PT ;  /* 0x0000000302027248 */ /* 0x000fe40007fe0100 */
[----:B------:R-:W-:-:S07]  /*2530*/  VIADDMNMX R0, R3, UR5, R0, PT ;  /* 0x0000000503007c46 */ /* 0x000fce000b800100 */
.L_x_1069:
[C---:B------:R-:W-:Y:S02]  /*2540*/  ISETP.GE.AND P1, PT, R5.reuse, 0x2, PT ;  /* 0x000000020500780c */ /* 0x040fe40003f26270 */
[C---:B------:R-:W-:Y:S02]  /*2550*/  ISETP.GE.AND P5, PT, R5.reuse, 0xa, PT ;  /* 0x0000000a0500780c */ /* 0x040fe40003fa6270 */
        /* <DEDUP_REMOVED lines=34> */
[C---:B------:R-:W-:Y:S02]  /*2780*/  ISETP.GE.AND P4, PT, R5.reuse, 0x22, PT ;  /* 0x000000220500780c */ /* 0x040fe40003f86270 */
        /* <DEDUP_REMOVED lines=73> */
[----:B------:R-:W-:-:S04]  /*2c20*/  ISETP.GE.AND P5, PT, R5, 0x5a, PT ;  /* 0x0000005a0500780c */ /* 0x000fc80003fa6270 */
[----:B------:R-:W-:Y:S02]  /*2c30*/  P2R R65, PR, RZ, 0x20 ;  /* 0x00000020ff417803 */ /* 0x000fe40000000000 */
[----:B------:R-:W-:-:S04]  /*2c40*/  ISETP.GT.AND P5, PT, R2, 0x59, !P5 ;  /* 0x000000590200780c */ /* 0x000fc80006fa4270 */
[----:B------:R-:W-:Y:S01]  /*2c50*/  ISETP.LT.OR P5, PT, R0, 0x5a, P5 ;  /* 0x0000005a0000780c */ /* 0x000fe20002fa1670 */
[----:B------:R-:W-:-:S03]  /*2c60*/  VIADD R0, R6, 0x8 ;  /* 0x0000000806007836 */ /* 0x000fc60000000000 */
[----:B------:R-:W-:Y:S02]  /*2c70*/  FSEL R94, R69, -INF , !P5 ;  /* 0xff800000455e7808 */ /* 0x000fe40006800000 */
[----:B------:R-:W-:Y:S02]  /*2c80*/  PLOP3.LUT P5, PT, PT, PT, UP0, 0x40, 0x0 ;  /* 0x000000000000781c */ /* 0x000fe40003fae808 */
[----:B------:R-:W-:Y:S02]  /*2c90*/  VIADDMNMX R2, R0, R4, R7, PT ;  /* 0x0000000400027246 */ /* 0x000fe40003800107 */
[----:B------:R-:W-:-:S09]  /*2ca0*/  IADD3 R4, R11, 0x8, R6 ;  /* 0x000000080b047810 */ /* 0x000fd20007ffe006 */
[----:B------:R-:W-:Y:S05]  /*2cb0*/  @P5 BRA `(.L_x_1073) ;  /* 0x0000000000605947 */ /* 0x000fea0003800000 */
[----:B------:R-:W-:Y:S01]  /*2cc0*/  IADD3 R0, R16, 0x8, R6 ;  /* 0x0000000810007810 */ /* 0x000fe20007ffe006 */
[----:B------:R-:W-:Y:S04]  /*2cd0*/  BSSY B0, `(.L_x_1074) ;  /* 0x0000013000007945 */ /* 0x000fe80003800000 */
        /* <DEDUP_REMOVED lines=12> */
.L_x_1075:
[----:B------:R-:W-:-:S06]  /*2da0*/  UISETP.NE.AND UP1, UPT, UR5, 0x1, UPT ;  /* 0x000000010500788c */ /* 0x000fcc000bf25270 */
[----:B------:R-:W-:-:S05]  /*2db0*/  PLOP3.LUT P5, PT, PT, PT, UP1, 0x80, 0x0 ;  /* 0x000000000000781c */ /* 0x000fca0003faf018 */
[----:B------:R-:W-:-:S08]  /*2dc0*/  @UP1 ULDC.64 UR6, c[0x0][0x9e8] ;  /* 0x00027a0000061ab9 */ /* 0x000fd00000000a00 */
[----:B------:R-:W-:Y:S01]  /*2dd0*/  @P5 IMAD.HI.U32 R3, R0, UR6, RZ ;  /* 0x0000000600035c27 */ /* 0x000fe2000f8e00ff */
[----:B------:R-:W-:-:S13]  /*2de0*/  PLOP3.LUT P5, PT, PT, PT, UP1, 0x80, 0x0 ;  /* 0x000000000000781c */ /* 0x000fda0003faf018 */
[----:B------:R-:W-:-:S07]  /*2df0*/  @P5 SHF.R.U32.HI R0, RZ, UR7, R3 ;  /* 0x00000007ff005c19 */ /* 0x000fce0008011603 */
.L_x_1076:
[----:B------:R-:W-:Y:S05]  /*2e00*/  BSYNC B0 ;  /* 0x0000000000007941 */ /* 0x000fea0003800000 */
.L_x_1074:
[----:B------:R-:W-:-:S05]  /*2e10*/  IMAD R3, R0, UR5, R10 ;  /* 0x0000000500037c24 */ /* 0x000fca000f8e020a */
[----:B------:R-:W-:Y:S02]  /*2e20*/  VIMNMX R4, R4, R3, !PT ;  /* 0x0000000304047248 */ /* 0x000fe40007fe0100 */
[----:B------:R-:W-:-:S07]  /*2e30*/  VIADDMNMX R2, R3, UR5, R2, PT ;  /* 0x0000000503027c46 */ /* 0x000fce000b800102 */
.L_x_1073:
[C---:B------:R-:W-:Y:S01]  /*2e40*/  ISETP.GT.AND P1, PT, R4.reuse, 0x1, !P1 ;  /* 0x000000010400780c */ /* 0x040fe20004f24270 */
[----:B------:R-:W-:Y:S01]  /*2e50*/  ULDC UR6, c[0x0][0x988] ;  /* 0x0002620000067ab9 */ /* 0x000fe20000000800 */
[----:B------:R-:W-:Y:S02]  /*2e60*/  ISETP.GT.AND P2, PT, R4, 0x8, !P2 ;  /* 0x000000080400780c */ /* 0x000fe40005744270 */
        /* <DEDUP_REMOVED lines=64> */
[----:B------:R-:W0:Y:S01]  /*3270*/  SHFL.BFLY PT, R5, R10, 0x2, 0x1f ;  /* 0x0c401f000a057f89 */ /* 0x000e2200000e0000 */
        /* <DEDUP_REMOVED lines=13> */
[----:B0-----:R-:W-:Y:S02]  /*3350*/  FMNMX.FTZ R12, R10, R5, !PT ;  /* 0x000000050a0c7209 */ /* 0x001fe40007810000 */
[----:B------:R-:W-:Y:S02]  /*3360*/  FMNMX.FTZ R10, R7, R27, !PT ;  /* 0x0000001b070a7209 */ /* 0x000fe40007810000 */
[----:B------:R-:W-:Y:S01]  /*3370*/  FSEL R51, R51, -INF , !P1 ;  /* 0xff80000033337808 */ /* 0x000fe20004800000 */
[----:B------:R-:W0:Y:S01]  /*3380*/  SHFL.BFLY PT, R5, R12, 0x1, 0x1f ;  /* 0x0c201f000c057f89 */ /* 0x000e2200000e0000 */
        /* <DEDUP_REMOVED lines=21> */
[----:B0-----:R-:W-:Y:S02]  /*34e0*/  FMNMX.FTZ R5, R12, R5, !PT ;  /* 0x000000050c057209 */ /* 0x001fe40007810000 */
        /* <DEDUP_REMOVED lines=25> */
[----:B------:R0:W-:Y:S01]  /*3680*/  MUFU.EX2 R57, R14 ;  /* 0x0000000e00397308 */ /* 0x0001e20000000800 */
        /* <DEDUP_REMOVED lines=9> */
[--C-:B0-----:R-:W-:Y:S01]  /*3720*/  FFMA.FTZ R14, R76, R0, -R53.reuse ;  /* 0x000000004c0e7223 */ /* 0x101fe20000010835 */
[----:B------:R-:W-:Y:S01]  /*3730*/  FMNMX.FTZ R10, R37, R10, !PT ;  /* 0x0000000a250a7209 */ /* 0x000fe20007810000 */
[-CC-:B------:R-:W-:Y:S01]  /*3740*/  FFMA.FTZ R34, R56, R0.reuse, -R53.reuse ;  /* 0x0000000038227223 */ /* 0x180fe20000010835 */
[----:B------:R-:W-:Y:S01]  /*3750*/  ISETP.NE.AND P5, PT, R65, RZ, PT ;  /* 0x000000ff4100720c */ /* 0x000fe20003fa5270 */
[----:B------:R-:W-:Y:S01]  /*3760*/  FFMA.FTZ R32, R86, R0, -R53 ;  /* 0x0000000056207223 */ /* 0x000fe20000010835 */
[----:B------:R-:W-:Y:S01]  /*3770*/  ISETP.GT.AND P4, PT, R4, 0x58, !P4 ;  /* 0x000000580400780c */ /* 0x000fe20006784270 */
[----:B------:R0:W1:Y:S01]  /*3780*/  MUFU.EX2 R61, R24 ;  /* 0x00000018003d7308 */ /* 0x0000620000000800 */
[----:B------:R-:W-:-:S02]  /*3790*/  ISETP.LT.OR P3, PT, R2, 0x52, P3 ;  /* 0x000000520200780c */ /* 0x000fc40001f61670 */
[----:B------:R-:W-:Y:S02]  /*37a0*/  FSEL R41, R66, -INF , !P2 ;  /* 0xff80000042297808 */ /* 0x000fe40005000000 */
[----:B------:R-:W-:Y:S02]  /*37b0*/  FMNMX.FTZ R10, R63, R10, !PT ;  /* 0x0000000a3f0a7209 */ /* 0x000fe40007810000 */
        /* <DEDUP_REMOVED lines=8> */
[----:B------:R-:W-:Y:S01]  /*3840*/  ISETP.LT.OR P5, PT, R2, 0x5a, P5 ;  /* 0x0000005a0200780c */ /* 0x000fe20002fa1670 */
[----:B------:R-:W-:Y:S01]  /*3850*/  FFMA.FTZ R2, R44, R0, -R53 ;  /* 0x000000002c027223 */ /* 0x000fe20000010835 */
[----:B------:R-:W-:Y:S01]  /*3860*/  FSEL R45, R70, -INF , !P4 ;  /* 0xff800000462d7808 */ /* 0x000fe20006000000 */
[----:B------:R0:W-:Y:S01]  /*3870*/  MUFU.EX2 R180, R4 ;  /* 0x0000000400b47308 */ /* 0x0001e20000000800 */
[----:B------:R-:W-:-:S02]  /*3880*/  FMNMX.FTZ R10, R67, R10, !PT ;  /* 0x0000000a430a7209 */ /* 0x000fc40007810000 */
[----:B------:R-:W-:Y:S02]  /*3890*/  FSEL R71, R71, -INF , !P5 ;  /* 0xff80000047477808 */ /* 0x000fe40006800000 */
[----:B------:R-:W-:Y:S02]  /*38a0*/  FMNMX.FTZ R10, R45, R10, !PT ;  /* 0x0000000a2d0a7209 */ /* 0x000fe40007810000 */
[----:B-1----:R-:W-:Y:S01]  /*38b0*/  F2FP.BF16.F32.PACK_AB R190, R61, R20 ;  /* 0x000000143dbe723e */ /* 0x002fe200000010ff */
[----:B------:R1:W2:Y:S01]  /*38c0*/  MUFU.EX2 R65, R14 ;  /* 0x0000000e00417308 */ /* 0x0002a20000000800 */
[----:B------:R-:W-:Y:S01]  /*38d0*/  FMNMX.FTZ R10, R71, R10, !PT ;  /* 0x0000000a470a7209 */ /* 0x000fe20007810000 */
[----:B0-----:R-:W-:Y:S01]  /*38e0*/  FFMA.FTZ R4, R82, R0, -R53 ;  /* 0x0000000052047223 */ /* 0x001fe20000010835 */
[----:B------:R-:W-:-:S03]  /*38f0*/  F2FP.BF16.F32.PACK_AB R188, R57, R12 ;  /* 0x0000000c39bc723e */ /* 0x000fc600000010ff */
[----:B------:R-:W0:Y:S02]  /*3900*/  SHFL.BFLY PT, R49, R10, 0x2, 0x1f ;  /* 0x0c401f000a317f89 */ /* 0x000e2400000e0000 */
[----:B------:R3:W-:Y:S01]  /*3910*/  MUFU.EX2 R75, R4 ;  /* 0x00000004004b7308 */ /* 0x0007e20000000800 */
[----:B-1----:R-:W-:-:S07]  /*3920*/  FFMA.FTZ R14, R80, R0, -R53 ;  /* 0x00000000500e7223 */ /* 0x002fce0000010835 */
[----:B------:R-:W-:Y:S01]  /*3930*/  MUFU.EX2 R83, R36 ;  /* 0x0000002400537308 */ /* 0x000fe20000000800 */
[----:B--2---:R-:W-:-:S07]  /*3940*/  F2FP.BF16.F32.PACK_AB R184, R65, R26 ;  /* 0x0000001a41b8723e */ /* 0x004fce00000010ff */
[----:B------:R-:W-:Y:S01]  /*3950*/  MUFU.EX2 R28, R28 ;  /* 0x0000001c001c7308 */ /* 0x000fe20000000800 */
[----:B0-----:R-:W-:Y:S01]  /*3960*/  FMNMX.FTZ R49, R10, R49, !PT ;  /* 0x000000310a317209 */ /* 0x001fe20007810000 */
[----:B------:R-:W-:-:S06]  /*3970*/  FFMA.FTZ R10, R88, R0, -R53 ;  /* 0x00000000580a7223 */ /* 0x000fcc0000010835 */
[----:B------:R0:W1:Y:S01]  /*3980*/  MUFU.EX2 R69, R24 ;  /* 0x0000001800457308 */ /* 0x0000620000000800 */
[----:B---3--:R-:W2:Y:S07]  /*3990*/  SHFL.BFLY PT, R4, R49, 0x1, 0x1f ;  /* 0x0c201f0031047f89 */ /* 0x008eae00000e0000 */
[----:B------:R3:W-:Y:S01]  /*39a0*/  MUFU.EX2 R81, R10 ;  /* 0x0000000a00517308 */ /* 0x0007e20000000800 */
[----:B0-----:R-:W-:-:S07]  /*39b0*/  FFMA.FTZ R24, R48, R0, -R53 ;  /* 0x0000000030187223 */ /* 0x001fce0000010835 */
[----:B------:R-:W-:Y:S01]  /*39c0*/  MUFU.EX2 R85, R38 ;  /* 0x0000002600557308 */ /* 0x000fe20000000800 */
[----:B-1----:R-:W-:-:S07]  /*39d0*/  F2FP.BF16.F32.PACK_AB R186, R69, R28 ;  /* 0x0000001c45ba723e */ /* 0x002fce00000010ff */
[----:B------:R0:W-:Y:S01]  /*39e0*/  MUFU.EX2 R73, R14 ;  /* 0x0000000e00497308 */ /* 0x0001e20000000800 */
[----:B--2---:R-:W-:-:S04]  /*39f0*/  FMNMX.FTZ R4, R49, R4, !PT ;  /* 0x0000000431047209 */ /* 0x004fc80007810000 */
[C---:B------:R-:W-:Y:S01]  /*3a00*/  FSETP.NEU.FTZ.AND P1, PT, R4.reuse, -INF , PT ;  /* 0xff8000000400780b */ /* 0x040fe20003f3d000 */
[-C--:B---3--:R-:W-:Y:S02]  /*3a10*/  FMUL.FTZ R10, R4, R0.reuse ;  /* 0x00000000040a7220 */ /* 0x088fe40000410000 */
[----:B------:R-:W1:Y:S01]  /*3a20*/  MUFU.EX2 R2, R2 ;  /* 0x0000000200027308 */ /* 0x000e620000000800 */
[----:B0-----:R-:W-:Y:S02]  /*3a30*/  FFMA.FTZ R14, R84, R0, -R53 ;  /* 0x00000000540e7223 */ /* 0x001fe40000010835 */
[----:B------:R-:W-:Y:S02]  /*3a40*/  FSEL R10, R10, RZ, P1 ;  /* 0x000000ff0a0a7208 */ /* 0x000fe40000800000 */
[----:B------:R-:W-:-:S03]  /*3a50*/  PLOP3.LUT P1, PT, PT, PT, UP0, 0x40, 0x0 ;  /* 0x000000000000781c */ /* 0x000fc60003f2e808 */
        /* <DEDUP_REMOVED lines=17> */
[----:B0-----:R-:W-:Y:S01]  /*3b70*/  FADD.FTZ R13, R12, R57 ;  /* 0x000000390c0d7221 */ /* 0x001fe20000010000 */
[-CC-:B------:R-:W-:Y:S01]  /*3b80*/  FFMA.FTZ R33, R33, R0.reuse, -R10.reuse ;  /* 0x0000000021217223 */ /* 0x180fe2000001080a */
[-CC-:B------:R-:W-:Y:S01]  /*3b90*/  FFMA.FTZ R55, R55, R0.reuse, -R10.reuse ;  /* 0x0000000037377223 */ /* 0x180fe2000001080a */
[-CC-:B------:R-:W-:Y:S01]  /*3ba0*/  FFMA.FTZ R3, R3, R0.reuse, -R10.reuse ;  /* 0x0000000003037223 */ /* 0x180fe2000001080a */
[----:B------:R-:W-:Y:S01]  /*3bb0*/  FADD.FTZ R50, R20, R13 ;  /* 0x0000000d14327221 */ /* 0x000fe20000010000 */
[-CC-:B------:R-:W-:Y:S01]  /*3bc0*/  FFMA.FTZ R59, R59, R0.reuse, -R10.reuse ;  /* 0x000000003b3b7223 */ /* 0x180fe2000001080a */
[-C--:B------:R-:W-:Y:S01]  /*3bd0*/  FFMA.FTZ R37, R37, R0.reuse, -R10 ;  /* 0x0000000025257223 */ /* 0x080fe2000001080a */
[----:B------:R-:W0:Y:S01]  /*3be0*/  MUFU.EX2 R36, R27 ;  /* 0x0000001b00247308 */ /* 0x000e220000000800 */
[----:B------:R-:W-:Y:S01]  /*3bf0*/  FADD.FTZ R13, R61, R50 ;  /* 0x000000323d0d7221 */ /* 0x000fe20000010000 */
[-CC-:B------:R-:W-:Y:S01]  /*3c00*/  FFMA.FTZ R63, R63, R0.reuse, -R10.reuse ;  /* 0x000000003f3f7223 */ /* 0x180fe2000001080a */
[-CC-:B------:R-:W-:Y:S01]  /*3c10*/  FFMA.FTZ R41, R41, R0.reuse, -R10.reuse ;  /* 0x0000000029297223 */ /* 0x180fe2000001080a */
[-CC-:B------:R-:W-:Y:S01]  /*3c20*/  FFMA.FTZ R67, R67, R0.reuse, -R10.reuse ;  /* 0x0000000043437223 */ /* 0x180fe2000001080a */
[----:B------:R-:W-:Y:S01]  /*3c30*/  FADD.FTZ R52, R26, R13 ;  /* 0x0000000d1a347221 */ /* 0x000fe20000010000 */
[-CC-:B------:R-:W-:Y:S01]  /*3c40*/  FFMA.FTZ R45, R45, R0.reuse, -R10.reuse ;  /* 0x000000002d2d7223 */ /* 0x180fe2000001080a */
[----:B------:R-:W-:Y:S01]  /*3c50*/  FFMA.FTZ R71, R71, R0, -R10 ;  /* 0x0000000047477223 */ /* 0x000fe2000001080a */
[----:B------:R-:W2:Y:S01]  /*3c60*/  MUFU.EX2 R11, R11 ;  /* 0x0000000b000b7308 */ /* 0x000ea20000000800 */
[----:B------:R-:W-:Y:S01]  /*3c70*/  FADD.FTZ R13, R65, R52 ;  /* 0x00000034410d7221 */ /* 0x000fe20000010000 */
[----:B-1----:R-:W-:-:S03]  /*3c80*/  F2FP.BF16.F32.PACK_AB R182, R75, R2 ;  /* 0x000000024bb6723e */ /* 0x002fc600000010ff */
[----:B------:R-:W-:-:S03]  /*3c90*/  FADD.FTZ R54, R28, R13 ;  /* 0x0000000d1c367221 */ /* 0x000fc60000010000 */
[----:B------:R-:W1:Y:S01]  /*3ca0*/  MUFU.EX2 R38, R31 ;  /* 0x0000001f00267308 */ /* 0x000e620000000800 */
[----:B0-----:R-:W-:Y:S01]  /*3cb0*/  FADD.FTZ R52, R7, R36 ;  /* 0x0000002407347221 */ /* 0x001fe20000010000 */
[----:B------:R-:W-:Y:S01]  /*3cc0*/  FADD.FTZ R27, R69, R54 ;  /* 0x00000036451b7221 */ /* 0x000fe20000010000 */
[----:B------:R-:W-:-:S03]  /*3cd0*/  F2FP.BF16.F32.PACK_AB R189, R36, R7 ;  /* 0x0000000724bd723e */ /* 0x000fc600000010ff */
[----:B------:R-:W-:Y:S01]  /*3ce0*/  FADD.FTZ R56, R180, R27 ;  /* 0x0000001bb4387221 */ /* 0x000fe20000010000 */
[----:B------:R-:W-:Y:S01]  /*3cf0*/  F2FP.BF16.F32.PACK_AB R180, R73, R180 ;  /* 0x000000b449b4723e */ /* 0x000fe200000010ff */
[----:B------:R-:W0:Y:S01]  /*3d00*/  MUFU.EX2 R42, R35 ;  /* 0x00000023002a7308 */ /* 0x000e220000000800 */
[----:B--2---:R-:W-:Y:S01]  /*3d10*/  FADD.FTZ R13, R11, R52 ;  /* 0x000000340b0d7221 */ /* 0x004fe20000010000 */
[----:B------:R-:W-:-:S04]  /*3d20*/  FADD.FTZ R27, R73, R56 ;  /* 0x00000038491b7221 */ /* 0x000fc80000010000 */
[----:B------:R-:W-:Y:S02]  /*3d30*/  FADD.FTZ R56, R2, R27 ;  /* 0x0000001b02387221 */ /* 0x000fe40000010000 */
[----:B------:R-:W2:Y:S01]  /*3d40*/  MUFU.EX2 R15, R15 ;  /* 0x0000000f000f7308 */ /* 0x000ea20000000800 */
[C---:B-1----:R-:W-:Y:S01]  /*3d50*/  FADD.FTZ R54, R38.reuse, R13 ;  /* 0x0000000d26367221 */ /* 0x042fe20000010000 */
[----:B------:R-:W-:Y:S01]  /*3d60*/  FADD.FTZ R27, R75, R56 ;  /* 0x000000384b1b7221 */ /* 0x000fe20000010000 */
[----:B------:R-:W-:Y:S01]  /*3d70*/  F2FP.BF16.F32.PACK_AB R191, R38, R11 ;  /* 0x0000000b26bf723e */ /* 0x000fe200000010ff */
[----:B------:R-:W-:Y:S02]  /*3d80*/  VIADD R11, R74, 0xfffffffe ;  /* 0xfffffffe4a0b7836 */ /* 0x000fe40000000000 */
[----:B------:R-:W-:Y:S01]  /*3d90*/  FADD.FTZ R13, R185, R54 ;  /* 0x00000036b90d7221 */ /* 0x000fe20000010000 */
[----:B------:R-:W-:Y:S01]  /*3da0*/  FADD.FTZ R58, R24, R27 ;  /* 0x0000001b183a7221 */ /* 0x000fe20000010000 */
[----:B------:R-:W1:Y:S02]  /*3db0*/  MUFU.EX2 R44, R39 ;  /* 0x00000027002c7308 */ /* 0x000e640000000800 */
[C---:B0-----:R-:W-:Y:S01]  /*3dc0*/  FADD.FTZ R54, R42.reuse, R13 ;  /* 0x0000000d2a367221 */ /* 0x041fe20000010000 */
[----:B------:R-:W-:-:S05]  /*3dd0*/  F2FP.BF16.F32.PACK_AB R185, R42, R185 ;  /* 0x000000b92ab9723e */ /* 0x000fca00000010ff */
[----:B------:R-:W0:Y:S01]  /*3de0*/  MUFU.EX2 R21, R21 ;  /* 0x0000001500157308 */ /* 0x000e220000000800 */
[----:B--2---:R-:W-:-:S07]  /*3df0*/  FADD.FTZ R13, R15, R54 ;  /* 0x000000360f0d7221 */ /* 0x004fce0000010000 */
[----:B------:R2:W3:Y:S01]  /*3e00*/  MUFU.EX2 R77, R14 ;  /* 0x0000000e004d7308 */ /* 0x0004e20000000800 */
[C---:B-1----:R-:W-:Y:S01]  /*3e10*/  FADD.FTZ R56, R44.reuse, R13 ;  /* 0x0000000d2c387221 */ /* 0x042fe20000010000 */
[----:B------:R-:W-:-:S06]  /*3e20*/  F2FP.BF16.F32.PACK_AB R187, R44, R15 ;  /* 0x0000000f2cbb723e */ /* 0x000fcc00000010ff */
[----:B------:R-:W1:Y:S01]  /*3e30*/  MUFU.EX2 R46, R43 ;  /* 0x0000002b002e7308 */ /* 0x000e620000000800 */
[----:B--2---:R-:W-:Y:S01]  /*3e40*/  FFMA.FTZ R14, R60, R0, -R53 ;  /* 0x000000003c0e7223 */ /* 0x004fe20000010835 */
[----:B0-----:R-:W-:-:S06]  /*3e50*/  FADD.FTZ R13, R21, R56 ;  /* 0x00000038150d7221 */ /* 0x001fcc0000010000 */
[----:B------:R-:W0:Y:S01]  /*3e60*/  MUFU.EX2 R30, R30 ;  /* 0x0000001e001e7308 */ /* 0x000e220000000800 */
[C---:B---3--:R-:W-:Y:S01]  /*3e70*/  FADD.FTZ R27, R77.reuse, R58 ;  /* 0x0000003a4d1b7221 */ /* 0x048fe20000010000 */
[----:B------:R-:W-:-:S06]  /*3e80*/  F2FP.BF16.F32.PACK_AB R176, R77, R24 ;  /* 0x000000184db0723e */ /* 0x000fcc00000010ff */
[----:B------:R-:W2:Y:S01]  /*3e90*/  MUFU.EX2 R25, R25 ;  /* 0x0000001900197308 */ /* 0x000ea20000000800 */
[C---:B-1----:R-:W-:Y:S01]  /*3ea0*/  FADD.FTZ R10, R46.reuse, R13 ;  /* 0x0000000d2e0a7221 */ /* 0x042fe20000010000 */
[----:B------:R-:W-:-:S06]  /*3eb0*/  F2FP.BF16.F32.PACK_AB R181, R46, R21 ;  /* 0x000000152eb5723e */ /* 0x000fcc00000010ff */
[----:B------:R1:W3:Y:S01]  /*3ec0*/  MUFU.EX2 R79, R32 ;  /* 0x00000020004f7308 */ /* 0x0002e20000000800 */
[----:B0-----:R-:W-:-:S07]  /*3ed0*/  FADD.FTZ R56, R30, R27 ;  /* 0x0000001b1e387221 */ /* 0x001fce0000010000 */
[----:B------:R-:W0:Y:S01]  /*3ee0*/  MUFU.EX2 R48, R47 ;  /* 0x0000002f00307308 */ /* 0x000e220000000800 */
[-CC-:B-1----:R-:W-:Y:S01]  /*3ef0*/  FFMA.FTZ R32, R64, R0.reuse, -R53.reuse ;  /* 0x0000000040207223 */ /* 0x182fe20000010835 */
[----:B--2---:R-:W-:Y:S01]  /*3f00*/  FADD.FTZ R13, R25, R10 ;  /* 0x0000000a190d7221 */ /* 0x004fe20000010000 */
[----:B------:R-:W-:-:S05]  /*3f10*/  FFMA.FTZ R53, R94, R0, -R53 ;  /* 0x000000005e357223 */ /* 0x000fca0000010835 */
[----:B------:R-:W1:Y:S01]  /*3f20*/  MUFU.EX2 R34, R34 ;  /* 0x0000002200227308 */ /* 0x000e620000000800 */
[C---:B---3--:R-:W-:Y:S01]  /*3f30*/  FADD.FTZ R27, R79.reuse, R56 ;  /* 0x000000384f1b7221 */ /* 0x048fe20000010000 */
[----:B------:R-:W-:-:S06]  /*3f40*/  F2FP.BF16.F32.PACK_AB R178, R79, R30 ;  /* 0x0000001e4fb2723e */ /* 0x000fcc00000010ff */
[----:B------:R-:W2:Y:S01]  /*3f50*/  MUFU.EX2 R29, R29 ;  /* 0x0000001d001d7308 */ /* 0x000ea20000000800 */
[C---:B0-----:R-:W-:Y:S01]  /*3f60*/  FADD.FTZ R10, R48.reuse, R13 ;  /* 0x0000000d300a7221 */ /* 0x041fe20000010000 */
[----:B------:R-:W-:-:S06]  /*3f70*/  F2FP.BF16.F32.PACK_AB R183, R48, R25 ;  /* 0x0000001930b7723e */ /* 0x000fcc00000010ff */
[----:B------:R-:W0:Y:S01]  /*3f80*/  MUFU.EX2 R50, R51 ;  /* 0x0000003300327308 */ /* 0x000e220000000800 */
[----:B-1----:R-:W-:Y:S01]  /*3f90*/  FADD.FTZ R20, R34, R27 ;  /* 0x0000001b22147221 */ /* 0x002fe20000010000 */
[----:B------:R-:W-:-:S03]  /*3fa0*/  F2FP.BF16.F32.PACK_AB R172, R81, R34 ;  /* 0x0000002251ac723e */ /* 0x000fc600000010ff */
[----:B------:R-:W-:-:S03]  /*3fb0*/  FADD.FTZ R27, R81, R20 ;  /* 0x00000014511b7221 */ /* 0x000fc60000010000 */
[----:B------:R-:W1:Y:S01]  /*3fc0*/  MUFU.EX2 R14, R14 ;  /* 0x0000000e000e7308 */ /* 0x000e620000000800 */
[----:B--2---:R-:W-:-:S07]  /*3fd0*/  FADD.FTZ R13, R29, R10 ;  /* 0x0000000a1d0d7221 */ /* 0x004fce0000010000 */
        /* <DEDUP_REMOVED lines=10> */
[----:B0-----:R-:W-:Y:S01]  /*4080*/  FADD.FTZ R10, R52, R13 ;  /* 0x0000000d340a7221 */ /* 0x001fe20000010000 */
[----:B------:R-:W-:Y:S01]  /*4090*/  IMAD.IADD R13, R16, 0x1, -R17 ;  /* 0x00000001100d7824 */ /* 0x000fe200078e0a11 */
[----:B------:R-:W-:-:S03]  /*40a0*/  F2FP.BF16.F32.PACK_AB R179, R52, R33 ;  /* 0x0000002134b3723e */ /* 0x000fc600000010ff */
[----:B------:R-:W-:Y:S02]  /*40b0*/  IMAD R24, R193, 0x80, R13 ;  /* 0x00000080c1187824 */ /* 0x000fe400078e020d */
[----:B------:R-:W0:Y:S01]  /*40c0*/  MUFU.EX2 R54, R59 ;  /* 0x0000003b00367308 */ /* 0x000e220000000800 */
[----:B-1----:R-:W-:Y:S01]  /*40d0*/  FADD.FTZ R20, R32, R27 ;  /* 0x0000001b20147221 */ /* 0x002fe20000010000 */
[C---:B------:R-:W-:Y:S02]  /*40e0*/  F2FP.BF16.F32.PACK_AB R168, R85.reuse, R32 ;  /* 0x0000002055a8723e */ /* 0x040fe400000010ff */
[----:B------:R-:W-:Y:S01]  /*40f0*/  R2UR UR6, R24 ;  /* 0x00000000180672ca */ /* 0x000fe200000e0000 */
[----:B------:R-:W-:-:S03]  /*4100*/  FADD.FTZ R31, R85, R20 ;  /* 0x00000014551f7221 */ /* 0x000fc60000010000 */
[----:B------:R-:W1:Y:S01]  /*4110*/  MUFU.EX2 R37, R37 ;  /* 0x0000002500257308 */ /* 0x000e620000000800 */
[----:B--2---:R-:W-:-:S07]  /*4120*/  FADD.FTZ R27, R3, R10 ;  /* 0x0000000a031b7221 */ /* 0x004fce0000010000 */
[----:B------:R-:W2:Y:S01]  /*4130*/  MUFU.EX2 R12, R63 ;  /* 0x0000003f000c7308 */ /* 0x000ea20000000800 */
[C---:B0-----:R-:W-:Y:S01]  /*4140*/  FADD.FTZ R14, R54.reuse, R27 ;  /* 0x0000001b360e7221 */ /* 0x041fe20000010000 */
[----:B------:R-:W-:Y:S01]  /*4150*/  UIADD3 UR4, UR6, UR4, URZ ;  /* 0x0000000406047290 */ /* 0x000fe2000fffe03f */
[----:B------:R-:W-:-:S05]  /*4160*/  F2FP.BF16.F32.PACK_AB R173, R54, R3 ;  /* 0x0000000336ad723e */ /* 0x000fca00000010ff */
[----:B------:R-:W0:Y:S01]  /*4170*/  MUFU.EX2 R41, R41 ;  /* 0x0000002900297308 */ /* 0x000e220000000800 */
[----:B-1----:R-:W-:-:S07]  /*4180*/  FADD.FTZ R27, R37, R14 ;  /* 0x0000000e251b7221 */ /* 0x002fce0000010000 */
[----:B------:R-:W1:Y:S01]  /*4190*/  MUFU.EX2 R2, R67 ;  /* 0x0000004300027308 */ /* 0x000e620000000800 */
[C---:B--2---:R-:W-:Y:S01]  /*41a0*/  FADD.FTZ R20, R12.reuse, R27 ;  /* 0x0000001b0c147221 */ /* 0x044fe20000010000 */
[----:B------:R-:W-:-:S06]  /*41b0*/  F2FP.BF16.F32.PACK_AB R175, R12, R37 ;  /* 0x000000250caf723e */ /* 0x000fcc00000010ff */
[----:B------:R-:W2:Y:S01]  /*41c0*/  MUFU.EX2 R40, R40 ;  /* 0x0000002800287308 */ /* 0x000ea20000000800 */
[----:B0-----:R-:W-:-:S07]  /*41d0*/  FADD.FTZ R7, R41, R20 ;  /* 0x0000001429077221 */ /* 0x001fce0000010000 */
[----:B------:R-:W0:Y:S01]  /*41e0*/  MUFU.EX2 R45, R45 ;  /* 0x0000002d002d7308 */ /* 0x000e220000000800 */
[C---:B-1----:R-:W-:Y:S01]  /*41f0*/  FADD.FTZ R20, R2.reuse, R7 ;  /* 0x0000000702147221 */ /* 0x042fe20000010000 */
[----:B------:R-:W-:-:S06]  /*4200*/  F2FP.BF16.F32.PACK_AB R169, R2, R41 ;  /* 0x0000002902a9723e */ /* 0x000fcc00000010ff */
[----:B------:R-:W1:Y:S01]  /*4210*/  MUFU.EX2 R53, R53 ;  /* 0x0000003500357308 */ /* 0x000e620000000800 */
[----:B--2---:R-:W-:-:S07]  /*4220*/  FADD.FTZ R10, R40, R31 ;  /* 0x0000001f280a7221 */ /* 0x004fce0000010000 */
[----:B------:R-:W2:Y:S01]  /*4230*/  MUFU.EX2 R14, R71 ;  /* 0x00000047000e7308 */ /* 0x000ea20000000800 */
[----:B0-----:R-:W-:Y:S01]  /*4240*/  FADD.FTZ R7, R45, R20 ;  /* 0x000000142d077221 */ /* 0x001fe20000010000 */
[C---:B-1----:R-:W-:Y:S01]  /*4250*/  FADD.FTZ R10, R53.reuse, R10 ;  /* 0x0000000a350a7221 */ /* 0x042fe20000010000 */
[----:B------:R-:W-:Y:S02]  /*4260*/  F2FP.BF16.F32.PACK_AB R170, R53, R40 ;  /* 0x0000002835aa723e */ /* 0x000fe400000010ff */
[C---:B--2---:R-:W-:Y:S01]  /*4270*/  FADD.FTZ R7, R14.reuse, R7 ;  /* 0x000000070e077221 */ /* 0x044fe20000010000 */
        /* <DEDUP_REMOVED lines=13> */
.L_x_1078:
[----:B------:R-:W-:-:S11]  /*4350*/  UISETP.NE.AND UP1, UPT, UR5, 0x1, UPT ;  /* 0x000000010500788c */ /* 0x000fd6000bf25270 */
[----:B------:R-:W-:Y:S02]  /*4360*/  @UP1 ULDC.64 UR6, c[0x0][0x9e8] ;  /* 0x00027a0000061ab9 */ /* 0x000fe40000000a00 */
[----:B------:R-:W-:-:S04]  /*4370*/  UIMAD.WIDE.U32 UR14, UR11, UR6, URZ ;  /* 0x000000060b0e72a5 */ /* 0x000fc8000f8e003f */
[----:B------:R-:W-:-:S12]  /*4380*/  @UP1 USHF.R.U32.HI UR11, URZ, UR7, UR15 ;  /* 0x000000073f0b1299 */ /* 0x000fd8000801160f */
.L_x_1079:
[----:B------:R-:W-:-:S04]  /*4390*/  UIMAD UR5, UR11, UR5, UR5 ;  /* 0x000000050b0572a4 */ /* 0x000fc8000f8e0205 */
[----:B------:R-:W-:-:S04]  /*43a0*/  UISETP.LT.AND UP1, UPT, UR4, UR5, UPT ;  /* 0x000000050400728c */ /* 0x000fc8000bf21270 */
[----:B------:R-:W-:-:S12]  /*43b0*/  USEL UR4, UR4, UR5, UP1 ;  /* 0x0000000504047287 */ /* 0x000fd80008800000 */
.L_x_1077:
[----:B------:R-:W-:Y:S01]  /*43c0*/  R2UR UR6, R192 ;  /* 0x00000000c00672ca */ /* 0x000fe200000e0000 */
        /* <DEDUP_REMOVED lines=60> */
[----:B------:R-:W-:Y:S02]  /*4790*/  VIADD R21, R15, 0x8 ;  /* 0x000000080f157836 */ /* 0x000fe40000000000 */
[----:B------:R-:W-:-:S03]  /*47a0*/  IMAD.MOV.U32 R119, RZ, RZ, RZ ;  /* 0x000000ffff777224 */ /* 0x000fc600078e00ff */
[----:B------:R-:W-:-:S07]  /*47b0*/  LOP3.LUT R195, RZ, R21, RZ, 0x33, !PT ;  /* 0x00000015ffc37212 */ /* 0x000fce00078e33ff */
.L_x_1097:
[----:B------:R-:W-:-:S04]  /*47c0*/  UIADD3 UR4, UR36, 0x1, URZ ;  /* 0x0000000124047890 */ /* 0x000fc8000fffe03f */
[----:B------:R-:W-:-:S04]  /*47d0*/  UISETP.NE.AND UP1, UPT, UR4, 0x2, UPT ;  /* 0x000000020400788c */ /* 0x000fc8000bf25270 */
[----:B------:R-:W-:Y:S02]  /*47e0*/  USEL UR7, URZ, 0x1, UP1 ;  /* 0x000000013f077887 */ /* 0x000fe40008800000 */
[----:B------:R-:W-:Y:S02]  /*47f0*/  USEL UR4, UR4, URZ, UP1 ;  /* 0x0000003f04047287 */ /* 0x000fe40008800000 */
[----:B------:R-:W-:Y:S01]  /*4800*/  ULOP3.LUT UR7, UR37, UR7, URZ, 0x3c, !UPT ;  /* 0x0000000725077292 */ /* 0x000fe2000f8e3c3f */
[----:B------:R-:W-:Y:S11]  /*4810*/  @!P0 BRA `(.L_x_1081) ;  /* 0x0000000000048947 */ /* 0x000ff60003800000 */
[----:B------:R-:W-:Y:S01]  /*4820*/  BPT.TRAP 0x1 ;  /* 0x000000040000795c */ /* 0x000fe20000300000 */
.L_x_1081:
[----:B------:R-:W-:Y:S01]  /*4830*/  ULEA UR5, UR4, UR38, 0x3 ;  /* 0x0000002604057291 */ /* 0x000fe2000f8e183f */
[----:B------:R-:W-:-:S05]  /*4840*/  IMAD.U32 R0, RZ, RZ, UR7 ;  /* 0x00000007ff007e24 */ /* 0x000fca000f8e00ff */
[----:B------:R-:W-:-:S04]  /*4850*/  SHF.L.U32 R0, R0, 0x1f, RZ ;  /* 0x0000001f00007819 */ /* 0x000fc800000006ff */
[----:B------:R0:W1:Y:S01]  /*4860*/  SYNCS.PHASECHK.TRANS64.TRYWAIT P1, [UR5+0x30830], R0 ;  /* 0x03083000ff0075a7 */ /* 0x0000620008020145 */
[----:B------:R-:W-:Y:S05]  /*4870*/  @!P0 BRA `(.L_x_1082) ;  /* 0x0000000000048947 */ /* 0x000fea0003800000 */
[----:B------:R-:W-:Y:S01]  /*4880*/  BPT.TRAP 0x1 ;  /* 0x000000040000795c */ /* 0x000fe20000300000 */
.L_x_1082:
[----:B-1----:R-:W-:Y:S05]  /*4890*/  @P1 BRA `(.L_x_1083) ;  /* 0x0000000000081947 */ /* 0x002fea0003800000 */
[----:B------:R-:W1:Y:S02]  /*48a0*/  SYNCS.PHASECHK.TRANS64.TRYWAIT P1, [UR5+0x30830], R0 ;  /* 0x03083000ff0075a7 */ /* 0x000e640008020145 */
[----:B-1----:R-:W-:Y:S05]  /*48b0*/  @!P1 BRA `(.L_x_1084) ;  /* 0x0000010800bc9947 */ /* 0x002fea0003800000 */
.L_x_1083:
[----:B------:R-:W-:Y:S01]  /*48c0*/  R2UR UR52, R8 ;  /* 0x00000000083472ca */ /* 0x000fe200000e0000 */
[----:B------:R-:W-:Y:S01]  /*48d0*/  UIMAD UR6, UR4, 0x900, UR39 ;  /* 0x00000900040678a4 */ /* 0x000fe2000f8e0227 */
[----:B------:R-:W-:Y:S01]  /*48e0*/  R2UR UR53, R9 ;  /* 0x00000000093572ca */ /* 0x000fe200000e0000 */
[----:B-1----:R-:W-:Y:S01]  /*48f0*/  WARPGROUP.ARRIVE ;  /* 0x00000000000079c5 */ /* 0x002fe20000000000 */
        /* <DEDUP_REMOVED lines=35> */
[----:B------:R-:W-:Y:S01]  /*4b30*/  UMOV UR52, UR56 ;  /* 0x0000003800347c82 */ /* 0x000fe20008000000 */
[----:B------:R-:W-:Y:S01]  /*4b40*/  UMOV UR53, UR57 ;  /* 0x0000003900357c82 */ /* 0x000fe20008000000 */
        /* <DEDUP_REMOVED lines=84> */
[-C--:B------:R-:W-:Y:S01]  /*5090*/  FMUL.FTZ R111, R111, R3.reuse ;  /* 0x000000036f6f7220 */ /* 0x080fe20000410000 */
[-C--:B------:R-:W-:Y:S01]  /*50a0*/  FMUL.FTZ R114, R114, R3.reuse ;  /* 0x0000000372727220 */ /* 0x080fe20000410000 */
        /* <DEDUP_REMOVED lines=36> */
.L_x_1085:
[----:B------:R-:W-:Y:S01]  /*52f0*/  ULEA UR14, UR36, UR38, 0x3 ;  /* 0x00000026240e7291 */ /* 0x000fe2000f8e183f */
[----:B0-----:R-:W-:-:S05]  /*5300*/  IMAD.U32 R0, RZ, RZ, UR37 ;  /* 0x00000025ff007e24 */ /* 0x001fca000f8e00ff */
[----:B------:R-:W-:-:S04]  /*5310*/  SHF.L.U32 R0, R0, 0x1f, RZ ;  /* 0x0000001f00007819 */ /* 0x000fc800000006ff */
[----:B------:R0:W1:Y:S01]  /*5320*/  SYNCS.PHASECHK.TRANS64.TRYWAIT P1, [UR14+0x30850], R0 ;  /* 0x03085000ff0075a7 */ /* 0x000062000802014e */
[----:B------:R-:W-:Y:S05]  /*5330*/  @!P0 BRA `(.L_x_1086) ;  /* 0x0000000000048947 */ /* 0x000fea0003800000 */
[----:B------:R-:W-:Y:S01]  /*5340*/  BPT.TRAP 0x1 ;  /* 0x000000040000795c */ /* 0x000fe20000300000 */
.L_x_1086:
[----:B-1----:R-:W-:Y:S05]  /*5350*/  @P1 BRA `(.L_x_1087) ;  /* 0x0000000000081947 */ /* 0x002fea0003800000 */
[----:B------:R-:W1:Y:S02]  /*5360*/  SYNCS.PHASECHK.TRANS64.TRYWAIT P1, [UR14+0x30850], R0 ;  /* 0x03085000ff0075a7 */ /* 0x000e64000802014e */
[----:B-1----:R-:W-:Y:S05]  /*5370*/  @!P1 BRA `(.L_x_1088) ;  /* 0x0000010000249947 */ /* 0x002fea0003800000 */
.L_x_1087:
[----:B------:R-:W-:Y:S01]  /*5380*/  UIADD3 UR6, UR38, 0x400, URZ ;  /* 0x0000040026067890 */ /* 0x000fe2000fffe03f */
[----:B------:R-:W-:Y:S01]  /*5390*/  WARPGROUP.ARRIVE ;  /* 0x00000000000079c5 */ /* 0x000fe20000000000 */
[----:B------:R-:W-:-:S05]  /*53a0*/  UMOV UR11, 0x40000040 ;  /* 0x40000040000b7882 */ /* 0x000fca0000000000 */
[----:B------:R-:W2:Y:S01]  /*53b0*/  S2R R194, SR_TID.X ;  /* 0x0000000000c27919 */ /* 0x000ea20000002100 */
[----:B------:R-:W-:Y:S01]  /*53c0*/  USHF.R.U32.HI UR6, URZ, 0x4, UR6 ;  /* 0x000000043f067899 */ /* 0x000fe20008011606 */
[----:B01----:R-:W-:Y:S01]  /*53d0*/  IMAD.U32 R0, RZ, RZ, UR5 ;  /* 0x00000005ff007e24 */ /* 0x003fe2000f8e00ff */
[----:B------:R-:W-:Y:S01]  /*53e0*/  ULDC UR15, c[0x0][0x9dc] ;  /* 0x00027700000f7ab9 */ /* 0x000fe20000000800 */
[----:B------:R-:W-:Y:S01]  /*53f0*/  IMAD R3, R11, -0x60, RZ ;  /* 0xffffffa00b037824 */ /* 0x000fe200078e02ff */
[----:B------:R-:W-:-:S04]  /*5400*/  ULOP3.LUT UR6, UR6, 0x3fff, URZ, 0xc0, !UPT ;  /* 0x00003fff06067892 */ /* 0x000fc8000f8ec03f */
[----:B------:R-:W-:Y:S01]  /*5410*/  ULOP3.LUT UR6, UR6, 0x3000000, URZ, 0xfc, !UPT ;  /* 0x0300000006067892 */ /* 0x000fe2000f8efc3f */
[----:B------:R-:W-:-:S03]  /*5420*/  IADD3 R2, R3, 0x1, R16 ;  /* 0x0000000103027810 */ /* 0x000fc60007ffe010 */
[----:B------:R-:W-:-:S07]  /*5430*/  UIMAD UR6, UR36, 0x900, UR6 ;  /* 0x00000900240678a4 */ /* 0x000fce000f8e0206 */
[----:B------:R-:W-:Y:S02]  /*5440*/  UMOV UR10, UR6 ;  /* 0x00000006000a7c82 */ /* 0x000fe40008000000 */
[----:B------:R-:W-:Y:S01]  /*5450*/  HGMMA.64x192x16.F32.BF16 R24, R188, gdesc[UR8].tnspB, R24, gsb0 ;  /* 0x42e00008bc187df0 */ /* 0x000fe20008001818 */
[----:B------:R-:W-:Y:S01]  /*5460*/  UIADD3 UR10, UR6, 0x80, URZ ;  /* 0x00000080060a7890 */ /* 0x000fe2000fffe03f */
[----:B------:R-:W-:Y:S01]  /*5470*/  UMOV UR11, 0x40000040 ;  /* 0x40000040000b7882 */ /* 0x000fe20000000000 */
[----:B--2---:R-:W-:-:S13]  /*5480*/  LOP3.LUT P1, RZ, R194, 0x7f, RZ, 0xc0, !PT ;  /* 0x0000007fc2ff7812 */ /* 0x004fda000782c0ff */
        /* <DEDUP_REMOVED lines=29> */
[----:B------:R0:W-:Y:S01]  /*5660*/  @!P1 SYNCS.ARRIVE.TRANS64.RED.A1T0 RZ, [R0+URZ], RZ ;  /* 0x000000ff00ff99a7 */ /* 0x0001e2000810043f */
[----:B------:R-:W-:Y:S01]  /*5670*/  PLOP3.LUT P1, PT, PT, PT, UP0, 0x40, 0x0 ;  /* 0x000000000000781c */ /* 0x000fe20003f2e808 */
[----:B------:R-:W-:-:S04]  /*5680*/  IMAD.IADD R169, R2, 0x1, -R17 ;  /* 0x0000000102a97824 */ /* 0x000fc800078e0a11 */
[C---:B------:R-:W-:Y:S02]  /*5690*/  IMAD R169, R18.reuse, -0x2, R169 ;  /* 0xfffffffe12a97824 */ /* 0x040fe400078e02a9 */
[----:B0-----:R-:W-:Y:S02]  /*56a0*/  IMAD R0, R18, -0x2, R3 ;  /* 0xfffffffe12007824 */ /* 0x001fe400078e0203 */
        /* <DEDUP_REMOVED lines=8> */
[----:B------:R-:W-:Y:S02]  /*5730*/  IMAD.U32 R20, RZ, RZ, UR59 ;  /* 0x0000003bff147e24 */ /* 0x000fe4000f8e00ff */
[----:B------:R-:W-:-:S03]  /*5740*/  IMAD.IADD R169, R6, 0x1, R13 ;  /* 0x0000000106a97824 */ /* 0x000fc600078e020d */
[----:B------:R-:W-:Y:S02]  /*5750*/  ISETP.NE.AND P1, PT, R20, 0x1, PT ;  /* 0x000000011400780c */ /* 0x000fe40003f25270 */
[----:B------:R-:W-:-:S11]  /*5760*/  LOP3.LUT R169, RZ, R169, RZ, 0x33, !PT ;  /* 0x000000a9ffa97212 */ /* 0x000fd600078e33ff */
[----:B------:R-:W0:Y:S02]  /*5770*/  @P1 LDC.64 R170, c[0x0][0x9e8] ;  /* 0x00027a00ffaa1b82 */ /* 0x000e240000000a00 */
[----:B0-----:R-:W-:-:S05]  /*5780*/  @P1 IMAD.HI.U32 R14, R169, R170, RZ ;  /* 0x000000aaa90e1227 */ /* 0x001fca00078e00ff */
[----:B------:R-:W-:-:S04]  /*5790*/  @P1 SHF.R.U32.HI R169, RZ, R171, R14 ;  /* 0x000000abffa91219 */ /* 0x000fc8000001160e */
[----:B------:R-:W-:Y:S01]  /*57a0*/  LOP3.LUT R169, RZ, R169, RZ, 0x33, !PT ;  /* 0x000000a9ffa97212 */ /* 0x000fe200078e33ff */
[----:B------:R-:W-:Y:S06]  /*57b0*/  BRA `(.L_x_1092) ;  /* 0x0000000000187947 */ /* 0x000fec0003800000 */
.L_x_1091:
[----:B------:R-:W-:Y:S02]  /*57c0*/  IMAD.U32 R20, RZ, RZ, UR59 ;  /* 0x0000003bff147e24 */ /* 0x000fe4000f8e00ff */
[----:B------:R-:W-:-:S03]  /*57d0*/  IMAD.MOV.U32 R169, RZ, RZ, R15 ;  /* 0x000000ffffa97224 */ /* 0x000fc600078e000f */
[----:B------:R-:W-:-:S13]  /*57e0*/  ISETP.NE.AND P1, PT, R20, 0x1, PT ;  /* 0x000000011400780c */ /* 0x000fda0003f25270 */
[----:B------:R-:W0:Y:S02]  /*57f0*/  @P1 LDC.64 R170, c[0x0][0x9e8] ;  /* 0x00027a00ffaa1b82 */ /* 0x000e240000000a00 */
[----:B0-----:R-:W-:-:S05]  /*5800*/  @P1 IMAD.HI.U32 R14, R15, R170, RZ ;  /* 0x000000aa0f0e1227 */ /* 0x001fca00078e00ff */
[----:B------:R-:W-:-:S07]  /*5810*/  @P1 SHF.R.U32.HI R169, RZ, R171, R14 ;  /* 0x000000abffa91219 */ /* 0x000fce000001160e */
.L_x_1092:
[----:B------:R-:W-:Y:S05]  /*5820*/  BSYNC B0 ;  /* 0x0000000000007941 */ /* 0x000fea0003800000 */
.L_x_1090:
[----:B------:R-:W-:-:S05]  /*5830*/  IMAD R169, R169, R20, R0 ;  /* 0x00000014a9a97224 */ /* 0x000fca00078e0200 */
[----:B------:R-:W-:Y:S02]  /*5840*/  VIADDMNMX R2, R169, R20, R2, PT ;  /* 0x00000014a9027246 */ /* 0x000fe40003800102 */
[----:B------:R-:W-:-:S07]  /*5850*/  VIMNMX R12, R12, R169, !PT ;  /* 0x000000a90c0c7248 */ /* 0x000fce0007fe0100 */
.L_x_1089:
        /* <DEDUP_REMOVED lines=93> */
[----:B------:R-:W-:Y:S02]  /*5e30*/  ISETP.GE.AND P3, PT, R3, 0x51, PT ;  /* 0x000000510300780c */ /* 0x000fe40003f66270 */
[----:B------:R-:W-:Y:S02]  /*5e40*/  IADD3 R14, R207, 0x8, R6 ;  /* 0x00000008cf0e7810 */ /* 0x000fe40007ffe006 */
        /* <DEDUP_REMOVED lines=15> */
[----:B------:R-:W-:Y:S02]  /*5f40*/  FSEL R120, R120, -INF , !P6 ;  /* 0xff80000078787808 */ /* 0x000fe40007000000 */
[----:B------:R-:W-:-:S04]  /*5f50*/  ISETP.GE.AND P6, PT, R3, 0x5a, PT ;  /* 0x0000005a0300780c */ /* 0x000fc80003fc6270 */
[----:B------:R-:W-:Y:S02]  /*5f60*/  P2R R124, PR, RZ, 0x40 ;  /* 0x00000040ff7c7803 */ /* 0x000fe40000000000 */
[----:B------:R-:W-:Y:S02]  /*5f70*/  ISETP.GT.AND P6, PT, R12, 0x59, !P6 ;  /* 0x000000590c00780c */ /* 0x000fe400077c4270 */
[----:B------:R-:W-:Y:S02]  /*5f80*/  IADD3 R12, R209, 0x8, R6 ;  /* 0x00000008d10c7810 */ /* 0x000fe40007ffe006 */
[----:B------:R-:W-:-:S04]  /*5f90*/  ISETP.LT.OR P6, PT, R2, 0x5a, P6 ;  /* 0x0000005a0200780c */ /* 0x000fc800037c1670 */
[----:B------:R-:W-:Y:S02]  /*5fa0*/  FSEL R165, R165, -INF , !P6 ;  /* 0xff800000a5a57808 */ /* 0x000fe40007000000 */
[----:B------:R-:W-:-:S13]  /*5fb0*/  PLOP3.LUT P6, PT, PT, PT, UP0, 0x40, 0x0 ;  /* 0x000000000000781c */ /* 0x000fda0003fce808 */
[----:B------:R-:W-:Y:S05]  /*5fc0*/  @P6 BRA `(.L_x_1093) ;  /* 0x0000000000546947 */ /* 0x000fea0003800000 */
[----:B------:R-:W-:Y:S01]  /*5fd0*/  ISETP.GT.AND P6, PT, R21, -0x1, PT ;  /* 0xffffffff1500780c */ /* 0x000fe20003fc4270 */
[----:B------:R-:W-:-:S12]  /*5fe0*/  BSSY B0, `(.L_x_1094) ;  /* 0x0000010000007945 */ /* 0x000fd80003800000 */
[----:B------:R-:W-:Y:S05]  /*5ff0*/  @P6 BRA `(.L_x_1095) ;  /* 0x0000000000206947 */ /* 0x000fea0003800000 */
[----:B------:R-:W-:-:S05]  /*6000*/  IMAD.U32 R128, RZ, RZ, UR59 ;  /* 0x0000003bff807e24 */ /* 0x000fca000f8e00ff */
[----:B------:R-:W-:-:S13]  /*6010*/  ISETP.NE.AND P6, PT, R128, 0x1, PT ;  /* 0x000000018000780c */ /* 0x000fda0003fc5270 */
[----:B------:R-:W0:Y:S02]  /*6020*/  @P6 LDC.64 R2, c[0x0][0x9e8] ;  /* 0x00027a00ff026b82 */ /* 0x000e240000000a00 */
[----:B0-----:R-:W-:-:S04]  /*6030*/  @P6 IMAD.HI.U32 R20, R195, R2, RZ ;  /* 0x00000002c3146227 */ /* 0x001fc800078e00ff */
[----:B------:R-:W-:Y:S01]  /*6040*/  IMAD.MOV.U32 R2, RZ, RZ, R195 ;  /* 0x000000ffff027224 */ /* 0x000fe200078e00c3 */
[----:B------:R-:W-:-:S04]  /*6050*/  @P6 SHF.R.U32.HI R2, RZ, R3, R20 ;  /* 0x00000003ff026219 */ /* 0x000fc80000011614 */
[----:B------:R-:W-:Y:S01]  /*6060*/  LOP3.LUT R121, RZ, R2, RZ, 0x33, !PT ;  /* 0x00000002ff797212 */ /* 0x000fe200078e33ff */
[----:B------:R-:W-:Y:S06]  /*6070*/  BRA `(.L_x_1096) ;  /* 0x0000000000187947 */ /* 0x000fec0003800000 */
.L_x_1095:
[----:B------:R-:W-:Y:S02]  /*6080*/  IMAD.U32 R128, RZ, RZ, UR59 ;  /* 0x0000003bff807e24 */ /* 0x000fe4000f8e00ff */
[----:B------:R-:W-:-:S03]  /*6090*/  IMAD.MOV.U32 R121, RZ, RZ, R21 ;  /* 0x000000ffff797224 */ /* 0x000fc600078e0015 */
[----:B------:R-:W-:-:S13]  /*60a0*/  ISETP.NE.AND P6, PT, R128, 0x1, PT ;  /* 0x000000018000780c */ /* 0x000fda0003fc5270 */
[----:B------:R-:W0:Y:S02]  /*60b0*/  @P6 LDC.64 R2, c[0x0][0x9e8] ;  /* 0x00027a00ff026b82 */ /* 0x000e240000000a00 */
[----:B0-----:R-:W-:-:S05]  /*60c0*/  @P6 IMAD.HI.U32 R2, R21, R2, RZ ;  /* 0x0000000215026227 */ /* 0x001fca00078e00ff */
[----:B------:R-:W-:-:S07]  /*60d0*/  @P6 SHF.R.U32.HI R121, RZ, R3, R2 ;  /* 0x00000003ff796219 */ /* 0x000fce0000011602 */
.L_x_1096:
[----:B------:R-:W-:Y:S05]  /*60e0*/  BSYNC B0 ;  /* 0x0000000000007941 */ /* 0x000fea0003800000 */
.L_x_1094:
[----:B------:R-:W-:-:S05]  /*60f0*/  IMAD R3, R121, R128, R0 ;  /* 0x0000008079037224 */ /* 0x000fca00078e0200 */
[----:B------:R-:W-:Y:S02]  /*6100*/  VIADDMNMX R12, R3, R128, R12, PT ;  /* 0x00000080030c7246 */ /* 0x000fe4000380010c */
[----:B------:R-:W-:-:S07]  /*6110*/  VIMNMX R14, R14, R3, !PT ;  /* 0x000000030e0e7248 */ /* 0x000fce0007fe0100 */
.L_x_1093:
        /* <DEDUP_REMOVED lines=44> */
[----:B------:R-:W-:Y:S02]  /*63e0*/  FSEL R209, R138, -INF , !P1 ;  /* 0xff8000008ad17808 */ /* 0x000fe40004800000 */
[----:B------:R-:W-:Y:S01]  /*63f0*/  ISETP.NE.AND P1, PT, R132, RZ, PT ;  /* 0x000000ff8400720c */ /* 0x000fe20003f25270 */
[----:B------:R-:W-:Y:S01]  /*6400*/  IMAD.U32 R132, RZ, RZ, UR14 ;  /* 0x0000000eff847e24 */ /* 0x000fe2000f8e00ff */
        /* <DEDUP_REMOVED lines=27> */
[----:B------:R-:W0:Y:S01]  /*65c0*/  LDC R0, c[0x0][0x988] ;  /* 0x00026200ff007b82 */ /* 0x000e220000000800 */
[----:B------:R-:W-:Y:S01]  /*65d0*/  ISETP.NE.AND P1, PT, R144, RZ, PT ;  /* 0x000000ff9000720c */ /* 0x000fe20003f25270 */
[----:B------:R-:W1:Y:S01]  /*65e0*/  SHFL.BFLY PT, R121, R20, 0x2, 0x1f ;  /* 0x0c401f0014797f89 */ /* 0x000e6200000e0000 */
        /* <DEDUP_REMOVED lines=14> */
[----:B-1----:R-:W-:Y:S02]  /*66d0*/  FMNMX.FTZ R126, R20, R121, !PT ;  /* 0x00000079147e7209 */ /* 0x002fe40007810000 */
[----:B------:R-:W-:Y:S02]  /*66e0*/  ISETP.GT.AND P1, PT, R14, 0x39, !P1 ;  /* 0x000000390e00780c */ /* 0x000fe40004f24270 */
[C---:B------:R-:W-:Y:S01]  /*66f0*/  ISETP.LT.OR P5, PT, R12.reuse, 0x59, P5 ;  /* 0x000000590c00780c */ /* 0x040fe20002fa1670 */
[----:B------:R-:W1:Y:S01]  /*6700*/  SHFL.BFLY PT, R121, R126, 0x1, 0x1f ;  /* 0x0c201f007e797f89 */ /* 0x000e6200000e0000 */
[----:B------:R-:W-:-:S04]  /*6710*/  ISETP.LT.OR P1, PT, R12, 0x3a, P1 ;  /* 0x0000003a0c00780c */ /* 0x000fc80000f21670 */
[----:B------:R-:W-:Y:S02]  /*6720*/  FSEL R151, R151, -INF , !P1 ;  /* 0xff80000097977808 */ /* 0x000fe40004800000 */
[----:B------:R-:W-:-:S04]  /*6730*/  ISETP.NE.AND P1, PT, R180, RZ, PT ;  /* 0x000000ffb400720c */ /* 0x000fc80003f25270 */
[----:B------:R-:W-:-:S04]  /*6740*/  ISETP.GT.AND P1, PT, R14, 0x40, !P1 ;  /* 0x000000400e00780c */ /* 0x000fc80004f24270 */
[----:B------:R-:W-:-:S04]  /*6750*/  ISETP.LT.OR P1, PT, R12, 0x41, P1 ;  /* 0x000000410c00780c */ /* 0x000fc80000f21670 */
[----:B------:R-:W-:Y:S02]  /*6760*/  FSEL R127, R154, -INF , !P1 ;  /* 0xff8000009a7f7808 */ /* 0x000fe40004800000 */
[----:B------:R-:W-:Y:S02]  /*6770*/  ISETP.NE.AND P1, PT, R152, RZ, PT ;  /* 0x000000ff9800720c */ /* 0x000fe40003f25270 */
[----:B-1----:R-:W-:Y:S02]  /*6780*/  FMNMX.FTZ R121, R126, R121, !PT ;  /* 0x000000797e797209 */ /* 0x002fe40007810000 */
[----:B------:R-:W-:-:S03]  /*6790*/  ISETP.GT.AND P1, PT, R14, 0x41, !P1 ;  /* 0x000000410e00780c */ /* 0x000fc60004f24270 */
[----:B0-----:R-:W-:Y:S01]  /*67a0*/  FMUL.FTZ R2, R121, R0 ;  /* 0x0000000079027220 */ /* 0x001fe20000410000 */
        /* <DEDUP_REMOVED lines=29> */
[--C-:B------:R-:W-:Y:S01]  /*6980*/  FFMA.FTZ R172, R133, R0, -R2.reuse ;  /* 0x0000000085ac7223 */ /* 0x100fe20000010802 */
[----:B------:R-:W-:Y:S01]  /*6990*/  FSEL R185, R166, -INF , !P5 ;  /* 0xff800000a6b97808 */ /* 0x000fe20006800000 */
[----:B------:R0:W-:Y:S01]  /*69a0*/  MUFU.EX2 R163, R14 ;  /* 0x0000000e00a37308 */ /* 0x0001e20000000800 */
[----:B------:R-:W-:Y:S01]  /*69b0*/  FMNMX.FTZ R20, R217, R20, !PT ;  /* 0x00000014d9147209 */ /* 0x000fe20007810000 */
[-CC-:B------:R-:W-:Y:S01]  /*69c0*/  FFMA.FTZ R176, R125, R0.reuse, -R2.reuse ;  /* 0x000000007db07223 */ /* 0x180fe20000010802 */
[----:B------:R-:W-:Y:S01]  /*69d0*/  FSEL R167, R167, -INF , !P2 ;  /* 0xff800000a7a77808 */ /* 0x000fe20005000000 */
[--C-:B------:R-:W-:Y:S01]  /*69e0*/  FFMA.FTZ R223, R120, R0, -R2.reuse ;  /* 0x0000000078df7223 */ /* 0x100fe20000010802 */
[----:B------:R-:W-:Y:S01]  /*69f0*/  FMNMX.FTZ R20, R207, R20, !PT ;  /* 0x00000014cf147209 */ /* 0x000fe20007810000 */
[-CC-:B------:R-:W-:Y:S01]  /*6a00*/  FFMA.FTZ R125, R145, R0.reuse, -R2.reuse ;  /* 0x00000000917d7223 */ /* 0x180fe20000010802 */
[-CC-:B------:R-:W-:Y:S01]  /*6a10*/  FFMA.FTZ R145, R153, R0.reuse, -R2.reuse ;  /* 0x0000000099917223 */ /* 0x180fe20000010802 */
[--C-:B------:R-:W-:Y:S01]  /*6a20*/  FFMA.FTZ R188, R177, R0, -R2.reuse ;  /* 0x00000000b1bc7223 */ /* 0x100fe20000010802 */
[----:B------:R-:W-:Y:S01]  /*6a30*/  FMNMX.FTZ R20, R215, R20, !PT ;  /* 0x00000014d7147209 */ /* 0x000fe20007810000 */
[-CC-:B------:R-:W-:Y:S01]  /*6a40*/  FFMA.FTZ R178, R129, R0.reuse, -R2.reuse ;  /* 0x0000000081b27223 */ /* 0x180fe20000010802 */
[----:B0-----:R-:W-:Y:S01]  /*6a50*/  FSEL R14, R121, RZ, P1 ;  /* 0x000000ff790e7208 */ /* 0x001fe20000800000 */
[--C-:B------:R-:W-:Y:S01]  /*6a60*/  FFMA.FTZ R177, R181, R0, -R2.reuse ;  /* 0x00000000b5b17223 */ /* 0x100fe20000010802 */
[----:B------:R-:W-:Y:S01]  /*6a70*/  FMNMX.FTZ R20, R209, R20, !PT ;  /* 0x00000014d1147209 */ /* 0x000fe20007810000 */
[-CC-:B------:R-:W-:Y:S01]  /*6a80*/  FFMA.FTZ R129, R149, R0.reuse, -R2.reuse ;  /* 0x0000000095817223 */ /* 0x180fe20000010802 */
[--C-:B------:R-:W-:Y:S01]  /*6a90*/  FFMA.FTZ R174, R137, R0, -R2.reuse ;  /* 0x0000000089ae7223 */ /* 0x100fe20000010802 */
[----:B------:R-:W-:Y:S01]  /*6aa0*/  FADD.FTZ R153, -R14, R5 ;  /* 0x000000050e997221 */ /* 0x000fe20000010100 */
[----:B------:R-:W-:Y:S01]  /*6ab0*/  FMNMX.FTZ R20, R213, R20, !PT ;  /* 0x00000014d5147209 */ /* 0x000fe20007810000 */
[-CC-:B------:R-:W-:Y:S01]  /*6ac0*/  FFMA.FTZ R186, R187, R0.reuse, -R2.reuse ;  /* 0x00000000bbba7223 */ /* 0x180fe20000010802 */
[-CC-:B------:R-:W-:Y:S01]  /*6ad0*/  FFMA.FTZ R181, R189, R0.reuse, -R2.reuse ;  /* 0x00000000bdb57223 */ /* 0x180fe20000010802 */
[----:B------:R-:W-:Y:S01]  /*6ae0*/  FMUL.FTZ R153, R153, R0 ;  /* 0x0000000099997220 */ /* 0x000fe20000410000 */
        /* <DEDUP_REMOVED lines=14> */
[----:B------:R-:W0:Y:S03]  /*6bd0*/  MUFU.EX2 R2, R153 ;  /* 0x0000009900027308 */ /* 0x000e260000000800 */
[----:B------:R-:W-:-:S04]  /*6be0*/  FMNMX.FTZ R20, R151, R20, !PT ;  /* 0x0000001497147209 */ /* 0x000fc80007810000 */
[----:B------:R-:W-:Y:S01]  /*6bf0*/  FMNMX.FTZ R20, R127, R20, !PT ;  /* 0x000000147f147209 */ /* 0x000fe20007810000 */
[----:B------:R-:W1:Y:S03]  /*6c00*/  MUFU.EX2 R188, R188 ;  /* 0x000000bc00bc7308 */ /* 0x000e660000000800 */
[----:B------:R-:W-:-:S04]  /*6c10*/  FMNMX.FTZ R20, R155, R20, !PT ;  /* 0x000000149b147209 */ /* 0x000fc80007810000 */
[----:B------:R-:W-:Y:S01]  /*6c20*/  FMNMX.FTZ R20, R123, R20, !PT ;  /* 0x000000147b147209 */ /* 0x000fe20007810000 */
[----:B------:R-:W2:Y:S03]  /*6c30*/  MUFU.EX2 R190, R190 ;  /* 0x000000be00be7308 */ /* 0x000ea60000000800 */
[----:B------:R-:W-:-:S04]  /*6c40*/  FMNMX.FTZ R20, R159, R20, !PT ;  /* 0x000000149f147209 */ /* 0x000fc80007810000 */
[----:B------:R-:W-:Y:S01]  /*6c50*/  FMNMX.FTZ R20, R183, R20, !PT ;  /* 0x00000014b7147209 */ /* 0x000fe20007810000 */
[----:B------:R-:W3:Y:S03]  /*6c60*/  MUFU.EX2 R177, R177 ;  /* 0x000000b100b17308 */ /* 0x000ee60000000800 */
[----:B------:R-:W-:-:S04]  /*6c70*/  FMNMX.FTZ R20, R175, R20, !PT ;  /* 0x00000014af147209 */ /* 0x000fc80007810000 */
[----:B------:R-:W-:Y:S01]  /*6c80*/  FMNMX.FTZ R20, R185, R20, !PT ;  /* 0x00000014b9147209 */ /* 0x000fe20007810000 */
[----:B------:R-:W4:Y:S03]  /*6c90*/  MUFU.EX2 R184, R184 ;  /* 0x000000b800b87308 */ /* 0x000f260000000800 */
[----:B------:R-:W-:-:S05]  /*6ca0*/  FMNMX.FTZ R20, R167, R20, !PT ;  /* 0x00000014a7147209 */ /* 0x000fca0007810000 */
[----:B------:R-:W5:Y:S01]  /*6cb0*/  SHFL.BFLY PT, R173, R20, 0x2, 0x1f ;  /* 0x0c401f0014ad7f89 */ /* 0x000f6200000e0000 */
[----:B------:R-:W4:Y:S08]  /*6cc0*/  MUFU.EX2 R179, R179 ;  /* 0x000000b300b37308 */ /* 0x000f300000000800 */
[----:B------:R-:W4:Y:S08]  /*6cd0*/  MUFU.EX2 R186, R186 ;  /* 0x000000ba00ba7308 */ /* 0x000f300000000800 */
[----:B------:R-:W-:Y:S01]  /*6ce0*/  MUFU.EX2 R181, R181 ;  /* 0x000000b500b57308 */ /* 0x000fe20000000800 */
[----:B-----5:R-:W-:-:S07]  /*6cf0*/  FMNMX.FTZ R173, R20, R173, !PT ;  /* 0x000000ad14ad7209 */ /* 0x020fce0007810000 */
[----:B------:R-:W-:Y:S01]  /*6d00*/  MUFU.EX2 R180, R180 ;  /* 0x000000b400b47308 */ /* 0x000fe20000000800 */
[----:B------:R-:W5:Y:S07]  /*6d10*/  SHFL.BFLY PT, R12, R173, 0x1, 0x1f ;  /* 0x0c201f00ad0c7f89 */ /* 0x000f6e00000e0000 */
[----:B------:R-:W-:Y:S08]  /*6d20*/  MUFU.EX2 R182, R182 ;  /* 0x000000b600b67308 */ /* 0x000ff00000000800 */
[----:B------:R-:W-:Y:S08]  /*6d30*/  MUFU.EX2 R141, R141 ;  /* 0x0000008d008d7308 */ /* 0x000ff00000000800 */
[----:B------:R-:W-:Y:S01]  /*6d40*/  MUFU.EX2 R176, R176 ;  /* 0x000000b000b07308 */ /* 0x000fe20000000800 */
[----:B-----5:R-:W-:-:S04]  /*6d50*/  FMNMX.FTZ R133, R173, R12, !PT ;  /* 0x0000000cad857209 */ /* 0x020fc80007810000 */
[C---:B------:R-:W-:Y:S01]  /*6d60*/  FSETP.NEU.FTZ.AND P1, PT, R133.reuse, -INF , PT ;  /* 0xff8000008500780b */ /* 0x040fe20003f3d000 */
[----:B------:R-:W-:Y:S02]  /*6d70*/  FMUL.FTZ R120, R133, R0 ;  /* 0x0000000085787220 */ /* 0x000fe40000410000 */
[----:B------:R-:W-:Y:S03]  /*6d80*/  MUFU.EX2 R125, R125 ;  /* 0x0000007d007d7308 */ /* 0x000fe60000000800 */
[----:B------:R-:W-:-:S05]  /*6d90*/  FSEL R120, R120, RZ, P1 ;  /* 0x000000ff78787208 */ /* 0x000fca0000800000 */
[----:B------:R-:W-:Y:S01]  /*6da0*/  MUFU.EX2 R178, R178 ;  /* 0x000000b200b27308 */ /* 0x000fe20000000800 */
[-CC-:B------:R-:W-:Y:S01]  /*6db0*/  FFMA.FTZ R191, R3, R0.reuse, -R120.reuse ;  /* 0x0000000003bf7223 */ /* 0x180fe20000010878 */
[----:B------:R-:W-:Y:S01]  /*6dc0*/  FSEL R3, R133, RZ, P1 ;  /* 0x000000ff85037208 */ /* 0x000fe20000800000 */
[-CC-:B------:R-:W-:Y:S01]  /*6dd0*/  FFMA.FTZ R12, R225, R0.reuse, -R120.reuse ;  /* 0x00000000e10c7223 */ /* 0x180fe20000010878 */
[-CC-:B------:R-:W-:Y:S01]  /*6de0*/  FFMA.FTZ R189, R221, R0.reuse, -R120.reuse ;  /* 0x00000000ddbd7223 */ /* 0x180fe20000010878 */
[-CC-:B------:R-:W-:Y:S01]  /*6df0*/  FFMA.FTZ R126, R139, R0.reuse, -R120.reuse ;  /* 0x000000008b7e7223 */ /* 0x180fe20000010878 */
[----:B------:R-:W-:Y:S01]  /*6e00*/  FFMA.FTZ R139, R143, R0, -R120 ;  /* 0x000000008f8b7223 */ /* 0x000fe20000010878 */
[----:B------:R-:W-:Y:S01]  /*6e10*/  FADD.FTZ R3, -R3, R4 ;  /* 0x0000000403037221 */ /* 0x000fe20000010100 */
[----:B0-----:R-:W-:Y:S01]  /*6e20*/  FFMA.FTZ R143, R2, R10, R223 ;  /* 0x0000000a028f7223 */ /* 0x001fe200000100df */
[----:B------:R-:W-:Y:S01]  /*6e30*/  MUFU.EX2 R12, R12 ;  /* 0x0000000c000c7308 */ /* 0x000fe20000000800 */
[-CC-:B------:R-:W-:Y:S01]  /*6e40*/  FFMA.FTZ R14, R219, R0.reuse, -R120.reuse ;  /* 0x00000000db0e7223 */ /* 0x180fe20000010878 */
[-C--:B------:R-:W-:Y:S01]  /*6e50*/  FMUL.FTZ R3, R3, R0.reuse ;  /* 0x0000000003037220 */ /* 0x080fe20000410000 */
[----:B-1----:R-:W-:Y:S01]  /*6e60*/  FADD.FTZ R143, R188, R143 ;  /* 0x0000008fbc8f7221 */ /* 0x002fe20000010000 */
[-CC-:B------:R-:W-:Y:S01]  /*6e70*/  FFMA.FTZ R20, R211, R0.reuse, -R120.reuse ;  /* 0x00000000d3147223 */ /* 0x180fe20000010878 */
[-CC-:B------:R-:W-:Y:S01]  /*6e80*/  FFMA.FTZ R153, R217, R0.reuse, -R120.reuse ;  /* 0x00000000d9997223 */ /* 0x180fe20000010878 */
[-CC-:B------:R-:W-:Y:S01]  /*6e90*/  FFMA.FTZ R187, R207, R0.reuse, -R120.reuse ;  /* 0x00000000cfbb7223 */ /* 0x180fe20000010878 */
[----:B--2---:R-:W-:Y:S01]  /*6ea0*/  FADD.FTZ R10, R190, R143 ;  /* 0x0000008fbe0a7221 */ /* 0x004fe20000010000 */
[----:B------:R-:W0:Y:S01]  /*6eb0*/  MUFU.EX2 R3, R3 ;  /* 0x0000000300037308 */ /* 0x000e220000000800 */
[-CC-:B------:R-:W-:Y:S01]  /*6ec0*/  FFMA.FTZ R122, R215, R0.reuse, -R120.reuse ;  /* 0x00000000d77a7223 */ /* 0x180fe20000010878 */
[-C--:B------:R-:W-:Y:S01]  /*6ed0*/  FFMA.FTZ R124, R209, R0.reuse, -R120 ;  /* 0x00000000d17c7223 */ /* 0x080fe20000010878 */
[----:B---3--:R-:W-:Y:S01]  /*6ee0*/  FADD.FTZ R143, R177, R10 ;  /* 0x0000000ab18f7221 */ /* 0x008fe20000010000 */
[-CC-:B------:R-:W-:Y:S01]  /*6ef0*/  FFMA.FTZ R4, R135, R0.reuse, -R120.reuse ;  /* 0x0000000087047223 */ /* 0x180fe20000010878 */
[-CC-:B------:R-:W-:Y:S01]  /*6f00*/  FFMA.FTZ R135, R147, R0.reuse, -R120.reuse ;  /* 0x0000000093877223 */ /* 0x180fe20000010878 */
[-CC-:B------:R-:W-:Y:S01]  /*6f10*/  FFMA.FTZ R157, R213, R0.reuse, -R120.reuse ;  /* 0x00000000d59d7223 */ /* 0x180fe20000010878 */
[----:B----4-:R-:W-:Y:S01]  /*6f20*/  FADD.FTZ R128, R184, R143 ;  /* 0x0000008fb8807221 */ /* 0x010fe20000010000 */
[----:B------:R-:W1:Y:S01]  /*6f30*/  MUFU.EX2 R189, R189 ;  /* 0x000000bd00bd7308 */ /* 0x000e620000000800 */
[-CC-:B------:R-:W-:Y:S01]  /*6f40*/  FFMA.FTZ R173, R127, R0.reuse, -R120.reuse ;  /* 0x000000007fad7223 */ /* 0x180fe20000010878 */
[-C--:B------:R-:W-:Y:S01]  /*6f50*/  FFMA.FTZ R131, R131, R0.reuse, -R120 ;  /* 0x0000000083837223 */ /* 0x080fe20000010878 */
[----:B------:R-:W-:Y:S01]  /*6f60*/  FADD.FTZ R143, R179, R128 ;  /* 0x00000080b38f7221 */ /* 0x000fe20000010000 */
[-CC-:B------:R-:W-:Y:S01]  /*6f70*/  FFMA.FTZ R128, R151, R0.reuse, -R120.reuse ;  /* 0x0000000097807223 */ /* 0x180fe20000010878 */
[-CC-:B------:R-:W-:Y:S01]  /*6f80*/  FFMA.FTZ R123, R123, R0.reuse, -R120.reuse ;  /* 0x000000007b7b7223 */ /* 0x180fe20000010878 */
[-C--:B------:R-:W-:Y:S01]  /*6f90*/  FFMA.FTZ R159, R159, R0.reuse, -R120 ;  /* 0x000000009f9f7223 */ /* 0x080fe20000010878 */
[----:B------:R-:W-:Y:S01]  /*6fa0*/  FADD.FTZ R130, R186, R143 ;  /* 0x0000008fba827221 */ /* 0x000fe20000010000 */
[----:B------:R-:W2:Y:S01]  /*6fb0*/  MUFU.EX2 R191, R191 ;  /* 0x000000bf00bf7308 */ /* 0x000ea20000000800 */
[----:B0-----:R-:W-:Y:S01]  /*6fc0*/  FFMA.FTZ R10, R3, R7, R12 ;  /* 0x00000007030a7223 */ /* 0x001fe2000001000c */
[-C--:B------:R-:W-:Y:S01]  /*6fd0*/  FFMA.FTZ R183, R183, R0.reuse, -R120 ;  /* 0x00000000b7b77223 */ /* 0x080fe20000010878 */
[----:B------:R-:W-:Y:S01]  /*6fe0*/  FADD.FTZ R147, R181, R130 ;  /* 0x00000082b5937221 */ /* 0x000fe20000010000 */
[-CC-:B------:R-:W-:Y:S01]  /*6ff0*/  FFMA.FTZ R175, R175, R0.reuse, -R120.reuse ;  /* 0x00000000afaf7223 */ /* 0x180fe20000010878 */
[----:B------:R-:W-:Y:S01]  /*7000*/  FFMA.FTZ R185, R185, R0, -R120 ;  /* 0x00000000b9b97223 */ /* 0x000fe20000010878 */
[----:B------:R-:W-:Y:S01]  /*7010*/  ISETP.GT.AND P1, PT, R11, UR58, PT ;  /* 0x0000003a0b007c0c */ /* 0x000fe2000bf24270 */
[----:B------:R-:W-:Y:S01]  /*7020*/  FADD.FTZ R130, R180, R147 ;  /* 0x00000093b4827221 */ /* 0x000fe20000010000 */
[----:B------:R-:W0:Y:S01]  /*7030*/  MUFU.EX2 R14, R14 ;  /* 0x0000000e000e7308 */ /* 0x000e220000000800 */
[----:B-1----:R-:W-:Y:S01]  /*7040*/  FADD.FTZ R10, R189, R10 ;  /* 0x0000000abd0a7221 */ /* 0x002fe20000010000 */
[----:B------:R-:W-:Y:S01]  /*7050*/  F2FP.BF16.F32.PACK_AB R190, R177, R190 ;  /* 0x000000beb1be723e */ /* 0x000fe200000010ff */
[----:B------:R-:W-:Y:S01]  /*7060*/  FADD.FTZ R127, R163, R130 ;  /* 0x00000082a37f7221 */ /* 0x000fe20000010000 */
[----:B------:R-:W-:Y:S01]  /*7070*/  @!P6 VIADD R130, R132, 0x30860 ;  /* 0x000308608482e836 */ /* 0x000fe20000000000 */
[----:B------:R-:W-:Y:S01]  /*7080*/  F2FP.BF16.F32.PACK_AB R184, R179, R184 ;  /* 0x000000b8b3b8723e */ /* 0x000fe200000010ff */
[----:B------:R-:W-:-:S02]  /*7090*/  VIADD R11, R11, 0xffffffff ;  /* 0xffffffff0b0b7836 */ /* 0x000fc40000000000 */
[----:B------:R-:W-:Y:S01]  /*70a0*/  FADD.FTZ R132, R182, R127 ;  /* 0x0000007fb6847221 */ /* 0x000fe20000010000 */
[----:B------:R-:W1:Y:S01]  /*70b0*/  MUFU.EX2 R20, R20 ;  /* 0x0000001400147308 */ /* 0x000e620000000800 */
[----:B--2---:R-:W-:Y:S01]  /*70c0*/  FADD.FTZ R143, R191, R10 ;  /* 0x0000000abf8f7221 */ /* 0x004fe20000010000 */
[----:B------:R-:W-:Y:S01]  /*70d0*/  @!P6 PRMT R134, RZ, 0x654, R130 ;  /* 0x00000654ff86e816 */ /* 0x000fe20000000082 */
[-CC-:B------:R-:W-:Y:S01]  /*70e0*/  FFMA.FTZ R130, R155, R0.reuse, -R120.reuse ;  /* 0x000000009b827223 */ /* 0x180fe20000010878 */
[----:B------:R-:W-:Y:S01]  /*70f0*/  FFMA.FTZ R120, R167, R0, -R120 ;  /* 0x00000000a7787223 */ /* 0x000fe20000010878 */
[----:B------:R-:W-:Y:S01]  /*7100*/  F2FP.BF16.F32.PACK_AB R186, R181, R186 ;  /* 0x000000bab5ba723e */ /* 0x000fe200000010ff */
[----:B------:R2:W-:Y:S01]  /*7110*/  @!P6 SYNCS.ARRIVE.TRANS64.RED.A1T0 RZ, [R134+URZ], RZ ;  /* 0x000000ff86ffe9a7 */ /* 0x0005e2000810043f */
[----:B------:R-:W-:Y:S01]  /*7120*/  F2FP.BF16.F32.PACK_AB R188, R188, R223 ;  /* 0x000000dfbcbc723e */ /* 0x000fe200000010ff */
[----:B------:R-:W3:Y:S01]  /*7130*/  MUFU.EX2 R153, R153 ;  /* 0x0000009900997308 */ /* 0x000ee20000000800 */
[----:B0-----:R-:W-:Y:S01]  /*7140*/  FADD.FTZ R143, R14, R143 ;  /* 0x0000008f0e8f7221 */ /* 0x001fe20000010000 */
[----:B------:R-:W-:-:S02]  /*7150*/  F2FP.BF16.F32.PACK_AB R180, R163, R180 ;  /* 0x000000b4a3b4723e */ /* 0x000fc400000010ff */
[----:B------:R-:W-:Y:S02]  /*7160*/  F2FP.BF16.F32.PACK_AB R182, R141, R182 ;  /* 0x000000b68db6723e */ /* 0x000fe400000010ff */
[----:B------:R-:W-:Y:S02]  /*7170*/  F2FP.BF16.F32.PACK_AB R189, R189, R12 ;  /* 0x0000000cbdbd723e */ /* 0x000fe400000010ff */
[----:B------:R-:W0:Y:S01]  /*7180*/  MUFU.EX2 R187, R187 ;  /* 0x000000bb00bb7308 */ /* 0x000e220000000800 */
[----:B-1----:R-:W-:Y:S01]  /*7190*/  FADD.FTZ R10, R20, R143 ;  /* 0x0000008f140a7221 */ /* 0x002fe20000010000 */
[----:B------:R-:W-:-:S06]  /*71a0*/  F2FP.BF16.F32.PACK_AB R191, R14, R191 ;  /* 0x000000bf0ebf723e */ /* 0x000fcc00000010ff */
[----:B------:R-:W1:Y:S01]  /*71b0*/  MUFU.EX2 R122, R122 ;  /* 0x0000007a007a7308 */ /* 0x000e620000000800 */
[----:B---3--:R-:W-:-:S07]  /*71c0*/  FADD.FTZ R10, R153, R10 ;  /* 0x0000000a990a7221 */ /* 0x008fce0000010000 */
[----:B------:R-:W3:Y:S01]  /*71d0*/  MUFU.EX2 R124, R124 ;  /* 0x0000007c007c7308 */ /* 0x000ee20000000800 */
[----:B0-----:R-:W-:-:S07]  /*71e0*/  FADD.FTZ R127, R187, R10 ;  /* 0x0000000abb7f7221 */ /* 0x001fce0000010000 */
[----:B------:R-:W0:Y:S01]  /*71f0*/  MUFU.EX2 R157, R157 ;  /* 0x0000009d009d7308 */ /* 0x000e220000000800 */
[C---:B-1----:R-:W-:Y:S01]  /*7200*/  FADD.FTZ R127, R122.reuse, R127 ;  /* 0x0000007f7a7f7221 */ /* 0x042fe20000010000 */
[----:B------:R-:W-:-:S06]  /*7210*/  F2FP.BF16.F32.PACK_AB R187, R122, R187 ;  /* 0x000000bb7abb723e */ /* 0x000fcc00000010ff */
[----:B------:R-:W1:Y:S01]  /*7220*/  MUFU.EX2 R126, R126 ;  /* 0x0000007e007e7308 */ /* 0x000e620000000800 */
[----:B---3--:R-:W-:-:S07]  /*7230*/  FADD.FTZ R10, R124, R127 ;  /* 0x0000007f7c0a7221 */ /* 0x008fce0000010000 */
[----:B------:R-:W3:Y:S01]  /*7240*/  MUFU.EX2 R129, R129 ;  /* 0x0000008100817308 */ /* 0x000ee20000000800 */
[C---:B0-----:R-:W-:Y:S01]  /*7250*/  FADD.FTZ R127, R157.reuse, R10 ;  /* 0x0000000a9d7f7221 */ /* 0x041fe20000010000 */
[----:B------:R-:W-:-:S06]  /*7260*/  F2FP.BF16.F32.PACK_AB R181, R157, R124 ;  /* 0x0000007c9db5723e */ /* 0x000fcc00000010ff */
[----:B------:R0:W-:Y:S01]  /*7270*/  MUFU.EX2 R7, R131 ;  /* 0x0000008300077308 */ /* 0x0001e20000000800 */
[----:B-1----:R-:W-:-:S07]  /*7280*/  FADD.FTZ R10, R126, R127 ;  /* 0x0000007f7e0a7221 */ /* 0x002fce0000010000 */
[----:B------:R-:W1:Y:S01]  /*7290*/  MUFU.EX2 R139, R139 ;  /* 0x0000008b008b7308 */ /* 0x000e620000000800 */
[----:B0-----:R-:W-:-:S04]  /*72a0*/  FADD.FTZ R131, R141, R132 ;  /* 0x000000848d837221 */ /* 0x001fc80000010000 */
[----:B------:R-:W-:Y:S01]  /*72b0*/  FADD.FTZ R132, R176, R131 ;  /* 0x00000083b0847221 */ /* 0x000fe20000010000 */
[C---:B------:R-:W-:Y:S02]  /*72c0*/  F2FP.BF16.F32.PACK_AB R176, R125.reuse, R176 ;  /* 0x000000b07db0723e */ /* 0x040fe400000010ff */
[----:B------:R-:W0:Y:S01]  /*72d0*/  MUFU.EX2 R172, R172 ;  /* 0x000000ac00ac7308 */ /* 0x000e220000000800 */
[----:B------:R-:W-:-:S04]  /*72e0*/  FADD.FTZ R131, R125, R132 ;  /* 0x000000847d837221 */ /* 0x000fc80000010000 */
[----:B------:R-:W-:Y:S01]  /*72f0*/  FADD.FTZ R132, R178, R131 ;  /* 0x00000083b2847221 */ /* 0x000fe20000010000 */
[C---:B---3--:R-:W-:Y:S02]  /*7300*/  F2FP.BF16.F32.PACK_AB R178, R129.reuse, R178 ;  /* 0x000000b281b2723e */ /* 0x048fe400000010ff */
[----:B------:R-:W3:Y:S01]  /*7310*/  MUFU.EX2 R4, R4 ;  /* 0x0000000400047308 */ /* 0x000ee20000000800 */
[----:B------:R-:W-:Y:S01]  /*7320*/  FADD.FTZ R131, R129, R132 ;  /* 0x0000008481837221 */ /* 0x000fe20000010000 */
[----:B-1----:R-:W-:-:S06]  /*7330*/  FADD.FTZ R127, R139, R10 ;  /* 0x0000000a8b7f7221 */ /* 0x002fcc0000010000 */
[----:B------:R-:W1:Y:S01]  /*7340*/  MUFU.EX2 R145, R145 ;  /* 0x0000009100917308 */ /* 0x000e620000000800 */
[----:B0-----:R-:W-:-:S07]  /*7350*/  FADD.FTZ R132, R172, R131 ;  /* 0x00000083ac847221 */ /* 0x001fce0000010000 */
[----:B------:R-:W0:Y:S01]  /*7360*/  MUFU.EX2 R135, R135 ;  /* 0x0000008700877308 */ /* 0x000e220000000800 */
[----:B---3--:R-:W-:-:S07]  /*7370*/  FADD.FTZ R10, R4, R127 ;  /* 0x0000007f040a7221 */ /* 0x008fce0000010000 */
[----:B------:R-:W-:Y:S01]  /*7380*/  MUFU.EX2 R174, R174 ;  /* 0x000000ae00ae7308 */ /* 0x000fe20000000800 */
[----:B-1----:R-:W-:-:S07]  /*7390*/  F2FP.BF16.F32.PACK_AB R172, R145, R172 ;  /* 0x000000ac91ac723e */ /* 0x002fce00000010ff */
[----:B------:R-:W1:Y:S01]  /*73a0*/  MUFU.EX2 R128, R128 ;  /* 0x0000008000807308 */ /* 0x000e620000000800 */
[C---:B0-----:R-:W-:Y:S01]  /*73b0*/  FADD.FTZ R10, R135.reuse, R10 ;  /* 0x0000000a870a7221 */ /* 0x041fe20000010000 */
[----:B------:R-:W-:Y:S01]  /*73c0*/  F2FP.BF16.F32.PACK_AB R177, R135, R4 ;  /* 0x0000000487b1723e */ /* 0x000fe200000010ff */
[----:B------:R-:W-:-:S05]  /*73d0*/  IMAD.MOV.U32 R4, RZ, RZ, R133 ;  /* 0x000000ffff047224 */ /* 0x000fca00078e0085 */
[----:B------:R-:W0:Y:S08]  /*73e0*/  MUFU.EX2 R137, R137 ;  /* 0x0000008900897308 */ /* 0x000e300000000800 */
[----:B------:R-:W-:Y:S01]  /*73f0*/  MUFU.EX2 R173, R173 ;  /* 0x000000ad00ad7308 */ /* 0x000fe20000000800 */
[----:B-1----:R-:W-:-:S07]  /*7400*/  F2FP.BF16.F32.PACK_AB R179, R128, R7 ;  /* 0x0000000780b3723e */ /* 0x002fce00000010ff */
[----:B------:R-:W1:Y:S08]  /*7410*/  MUFU.EX2 R168, R168 ;  /* 0x000000a800a87308 */ /* 0x000e700000000800 */
[----:B--2---:R2:W-:Y:S08]  /*7420*/  MUFU.EX2 R134, R123 ;  /* 0x0000007b00867308 */ /* 0x0045f00000000800 */
[----:B------:R-:W3:Y:S01]  /*7430*/  MUFU.EX2 R130, R130 ;  /* 0x0000008200827308 */ /* 0x000ee20000000800 */
[----:B--2---:R-:W-:-:S04]  /*7440*/  FADD.FTZ R123, R145, R132 ;  /* 0x00000084917b7221 */ /* 0x004fc80000010000 */
[----:B------:R-:W-:Y:S01]  /*7450*/  FADD.FTZ R132, R174, R123 ;  /* 0x0000007bae847221 */ /* 0x000fe20000010000 */
[----:B------:R-:W-:Y:S01]  /*7460*/  FADD.FTZ R123, R7, R10 ;  /* 0x0000000a077b7221 */ /* 0x000fe20000010000 */
[C---:B0-----:R-:W-:Y:S01]  /*7470*/  F2FP.BF16.F32.PACK_AB R174, R137.reuse, R174 ;  /* 0x000000ae89ae723e */ /* 0x041fe200000010ff */
[----:B------:R-:W0:Y:S01]  /*7480*/  MUFU.EX2 R149, R149 ;  /* 0x0000009500957308 */ /* 0x000e220000000800 */
[----:B------:R-:W-:Y:S01]  /*7490*/  FADD.FTZ R127, R137, R132 ;  /* 0x00000084897f7221 */ /* 0x000fe20000010000 */
[----:B------:R-:W-:-:S03]  /*74a0*/  FADD.FTZ R10, R128, R123 ;  /* 0x0000007b800a7221 */ /* 0x000fc60000010000 */
[----:B-1----:R-:W-:Y:S01]  /*74b0*/  FADD.FTZ R132, R168, R127 ;  /* 0x0000007fa8847221 */ /* 0x002fe20000010000 */
[----:B------:R-:W-:Y:S02]  /*74c0*/  FADD.FTZ R123, R173, R10 ;  /* 0x0000000aad7b7221 */ /* 0x000fe40000010000 */
[----:B------:R-:W1:Y:S01]  /*74d0*/  MUFU.EX2 R159, R159 ;  /* 0x0000009f009f7308 */ /* 0x000e620000000800 */
[C---:B---3--:R-:W-:Y:S01]  /*74e0*/  F2FP.BF16.F32.PACK_AB R173, R130.reuse, R173 ;  /* 0x000000ad82ad723e */ /* 0x048fe200000010ff */
[----:B------:R-:W-:-:S04]  /*74f0*/  FADD.FTZ R123, R130, R123 ;  /* 0x0000007b827b7221 */ /* 0x000fc80000010000 */
[----:B------:R-:W-:Y:S02]  /*7500*/  FADD.FTZ R123, R134, R123 ;  /* 0x0000007b867b7221 */ /* 0x000fe40000010000 */
[----:B------:R2:W3:Y:S01]  /*7510*/  MUFU.EX2 R136, R183 ;  /* 0x000000b700887308 */ /* 0x0004e20000000800 */
[C---:B0-----:R-:W-:Y:S01]  /*7520*/  FADD.FTZ R125, R149.reuse, R132 ;  /* 0x00000084957d7221 */ /* 0x041fe20000010000 */
[----:B------:R-:W-:-:S06]  /*7530*/  F2FP.BF16.F32.PACK_AB R168, R149, R168 ;  /* 0x000000a895a8723e */ /* 0x000fcc00000010ff */
[----:B------:R0:W4:Y:S01]  /*7540*/  MUFU.EX2 R169, R175 ;  /* 0x000000af00a97308 */ /* 0x0001220000000800 */
[----:B-1----:R-:W-:Y:S01]  /*7550*/  FADD.FTZ R123, R159, R123 ;  /* 0x0000007b9f7b7221 */ /* 0x002fe20000010000 */
[----:B--2---:R-:W-:-:S06]  /*7560*/  F2FP.BF16.F32.PACK_AB R183, R139, R126 ;  /* 0x0000007e8bb7723e */ /* 0x004fcc00000010ff */
[----:B------:R-:W1:Y:S01]  /*7570*/  MUFU.EX2 R170, R170 ;  /* 0x000000aa00aa7308 */ /* 0x000e620000000800 */
[----:B---3--:R-:W-:Y:S01]  /*7580*/  FADD.FTZ R123, R136, R123 ;  /* 0x0000007b887b7221 */ /* 0x008fe20000010000 */
[----:B0-----:R-:W-:-:S06]  /*7590*/  F2FP.BF16.F32.PACK_AB R175, R159, R134 ;  /* 0x000000869faf723e */ /* 0x001fcc00000010ff */
[----:B------:R0:W2:Y:S01]  /*75a0*/  MUFU.EX2 R132, R185 ;  /* 0x000000b900847308 */ /* 0x0000a20000000800 */
[C---:B----4-:R-:W-:Y:S01]  /*75b0*/  FADD.FTZ R123, R169.reuse, R123 ;  /* 0x0000007ba97b7221 */ /* 0x050fe20000010000 */
[----:B------:R-:W-:-:S06]  /*75c0*/  F2FP.BF16.F32.PACK_AB R169, R169, R136 ;  /* 0x00000088a9a9723e */ /* 0x000fcc00000010ff */
[----:B------:R-:W3:Y:S01]  /*75d0*/  MUFU.EX2 R5, R5 ;  /* 0x0000000500057308 */ /* 0x000ee20000000800 */
[----:B-1----:R-:W-:Y:S01]  /*75e0*/  FADD.FTZ R10, R170, R125 ;  /* 0x0000007daa0a7221 */ /* 0x002fe20000010000 */
[----:B0-----:R-:W-:-:S06]  /*75f0*/  F2FP.BF16.F32.PACK_AB R185, R153, R20 ;  /* 0x0000001499b9723e */ /* 0x001fcc00000010ff */
[----:B------:R-:W0:Y:S01]  /*7600*/  MUFU.EX2 R120, R120 ;  /* 0x0000007800787308 */ /* 0x000e220000000800 */
[----:B--2---:R-:W-:Y:S01]  /*7610*/  FADD.FTZ R123, R132, R123 ;  /* 0x0000007b847b7221 */ /* 0x004fe20000010000 */
[C---:B---3--:R-:W-:Y:S01]  /*7620*/  FADD.FTZ R10, R5.reuse, R10 ;  /* 0x0000000a050a7221 */ /* 0x048fe20000010000 */
[----:B------:R-:W-:Y:S01]  /*7630*/  F2FP.BF16.F32.PACK_AB R170, R5, R170 ;  /* 0x000000aa05aa723e */ /* 0x000fe200000010ff */
[----:B------:R-:W-:Y:S02]  /*7640*/  IMAD.MOV.U32 R5, RZ, RZ, R121 ;  /* 0x000000ffff057224 */ /* 0x000fe400078e0079 */
[C---:B0-----:R-:W-:Y:S01]  /*7650*/  FADD.FTZ R7, R120.reuse, R123 ;  /* 0x0000007b78077221 */ /* 0x041fe20000010000 */
[----:B------:R-:W-:Y:S01]  /*7660*/  F2FP.BF16.F32.PACK_AB R171, R120, R132 ;  /* 0x0000008478ab723e */ /* 0x000fe200000010ff */
[----:B------:R-:W-:Y:S06]  /*7670*/  @P1 BRA `(.L_x_1097) ;  /* 0xffffffd000501947 */ /* 0x000fec000383ffff */
[----:B------:R-:W-:Y:S01]  /*7680*/  IMAD.MOV.U32 R4, RZ, RZ, R133 ;  /* 0x000000ffff047224 */ /* 0x000fe200078e0085 */
[----:B------:R-:W-:Y:S01]  /*7690*/  UMOV UR36, UR4 ;  /* 0x0000000400247c82 */ /* 0x000fe20008000000 */
[----:B------:R-:W-:Y:S01]  /*76a0*/  IMAD.MOV.U32 R5, RZ, RZ, R121 ;  /* 0x000000ffff057224 */ /* 0x000fe200078e0079 */
[----:B------:R-:W-:-:S06]  /*76b0*/  UMOV UR37, UR7 ;  /* 0x0000000700257c82 */ /* 0x000fcc0008000000 */
.L_x_1080:
[----:B------:R-:W-:Y:S01]  /*76c0*/  IADD3 R12, R16, 0x80, -R17 ;  /* 0x00000080100c7810 */ /* 0x000fe20007ffe811 */
[----:B------:R-:W-:Y:S02]  /*76d0*/  ULDC UR7, c[0x0][0x9e4] ;  /* 0x0002790000077ab9 */ /* 0x000fe40000000800 */
[----:B------:R-:W-:Y:S02]  /*76e0*/  UISETP.GE.AND UP0, UPT, UR7, 0x1, UPT ;  /* 0x000000010700788c */ /* 0x000fe4000bf06270 */
[----:B------:R-:W-:-:S04]  /*76f0*/  IMAD R12, R193, 0x80, R12 ;  /* 0x00000080c10c7824 */ /* 0x000fc800078e020c */
[----:B------:R-:W-:Y:S02]  /*7700*/  PLOP3.LUT P1, PT, PT, PT, UP0, 0x40, 0x0 ;  /* 0x000000000000781c */ /* 0x000fe40003f2e808 */
[----:B------:R-:W-:-:S13]  /*7710*/  R2UR UR6, R12 ;  /* 0x000000000c0672ca */ /* 0x000fda00000e0000 */
[----:B------:R-:W-:Y:S01]  /*7720*/  UIADD3 UR10, UR6, -UR10, URZ ;  /* 0x8000000a060a7290 */ /* 0x000fe2000fffe03f */
[----:B------:R-:W-:Y:S11]  /*7730*/  @P1 BRA `(.L_x_1098) ;  /* 0x0000000000441947 */ /* 0x000ff60003800000 */
        /* <DEDUP_REMOVED lines=10> */
.L_x_1099:
[----:B------:R-:W-:-:S11]  /*77e0*/  UISETP.NE.AND UP1, UPT, UR7, 0x1, UPT ;  /* 0x000000010700788c */ /* 0x000fd6000bf25270 */
[----:B------:R-:W-:Y:S02]  /*77f0*/  @UP1 ULDC.64 UR14, c[0x0][0x9e8] ;  /* 0x00027a00000e1ab9 */ /* 0x000fe40000000a00 */
[----:B------:R-:W-:-:S04]  /*7800*/  UIMAD.WIDE.U32 UR4, UR6, UR14, URZ ;  /* 0x0000000e060472a5 */ /* 0x000fc8000f8e003f */
[----:B------:R-:W-:-:S12]  /*7810*/  @UP1 USHF.R.U32.HI UR6, URZ, UR15, UR5 ;  /* 0x0000000f3f061299 */ /* 0x000fd80008011605 */
.L_x_1100:
[----:B------:R-:W-:-:S04]  /*7820*/  UIMAD UR6, UR6, UR7, URZ ;  /* 0x00000007060672a4 */ /* 0x000fc8000f8e023f */
[----:B------:R-:W-:-:S04]  /*7830*/  UISETP.LT.AND UP1, UPT, UR10, UR6, UPT ;  /* 0x000000060a00728c */ /* 0x000fc8000bf21270 */
[----:B------:R-:W-:-:S12]  /*7840*/  USEL UR10, UR10, UR6, !UP1 ;  /* 0x000000060a0a7287 */ /* 0x000fd8000c800000 */
.L_x_1098:
[----:B------:R-:W-:Y:S01]  /*7850*/  UIADD3 UR4, UR10, 0x5f, URZ ;  /* 0x0000005f0a047890 */ /* 0x000fe2000fffe03f */
[----:B------:R-:W-:-:S03]  /*7860*/  R2UR UR6, R192 ;  /* 0x00000000c00672ca */ /* 0x000fc600000e0000 */
        /* <DEDUP_REMOVED lines=11> */
.L_x_1110:
[----:B------:R-:W-:-:S04]  /*7920*/  UIADD3 UR5, UR4, 0x1, URZ ;  /* 0x0000000104057890 */ /* 0x000fc8000fffe03f */
[----:B------:R-:W-:-:S04]  /*7930*/  UISETP.NE.AND UP1, UPT, UR5, 0x2, UPT ;  /* 0x000000020500788c */ /* 0x000fc8000bf25270 */
[----:B------:R-:W-:Y:S02]  /*7940*/  USEL UR37, URZ, 0x1, UP1 ;  /* 0x000000013f257887 */ /* 0x000fe40008800000 */
[----:B------:R-:W-:Y:S02]  /*7950*/  USEL UR36, UR5, URZ, UP1 ;  /* 0x0000003f05247287 */ /* 0x000fe40008800000 */
[----:B------:R-:W-:Y:S01]  /*7960*/  ULOP3.LUT UR37, UR7, UR37, URZ, 0x3c, !UPT ;  /* 0x0000002507257292 */ /* 0x000fe2000f8e3c3f */
[----:B------:R-:W-:Y:S11]  /*7970*/  @!P0 BRA `(.L_x_1102) ;  /* 0x0000000000048947 */ /* 0x000ff60003800000 */
[----:B------:R-:W-:Y:S01]  /*7980*/  BPT.TRAP 0x1 ;  /* 0x000000040000795c */ /* 0x000fe20000300000 */
.L_x_1102:
[----:B------:R-:W-:Y:S01]  /*7990*/  ULEA UR5, UR36, UR38, 0x3 ;  /* 0x0000002624057291 */ /* 0x000fe2000f8e183f */
[----:B------:R-:W-:-:S05]  /*79a0*/  IMAD.U32 R0, RZ, RZ, UR37 ;  /* 0x00000025ff007e24 */ /* 0x000fca000f8e00ff */
[----:B------:R-:W-:-:S04]  /*79b0*/  SHF.L.U32 R0, R0, 0x1f, RZ ;  /* 0x0000001f00007819 */ /* 0x000fc800000006ff */
[----:B------:R0:W1:Y:S01]  /*79c0*/  SYNCS.PHASECHK.TRANS64.TRYWAIT P1, [UR5+0x30830], R0 ;  /* 0x03083000ff0075a7 */ /* 0x0000620008020145 */
[----:B------:R-:W-:Y:S05]  /*79d0*/  @!P0 BRA `(.L_x_1103) ;  /* 0x0000000000048947 */ /* 0x000fea0003800000 */
[----:B------:R-:W-:Y:S01]  /*79e0*/  BPT.TRAP 0x1 ;  /* 0x000000040000795c */ /* 0x000fe20000300000 */
.L_x_1103:
[----:B-1----:R-:W-:Y:S05]  /*79f0*/  @P1 BRA `(.L_x_1104) ;  /* 0x0000000000081947 */ /* 0x002fea0003800000 */
[----:B------:R-:W1:Y:S02]  /*7a00*/  SYNCS.PHASECHK.TRANS64.TRYWAIT P1, [UR5+0x30830], R0 ;  /* 0x03083000ff0075a7 */ /* 0x000e640008020145 */
[----:B-1----:R-:W-:Y:S05]  /*7a10*/  @!P1 BRA `(.L_x_1105) ;  /* 0x000000d800949947 */ /* 0x002fea0003800000 */
.L_x_1104:
        /* <DEDUP_REMOVED lines=163> */
.L_x_1106:
[----:B------:R-:W-:Y:S01]  /*8450*/  ULEA UR10, UR4, UR38, 0x3 ;  /* 0x00000026040a7291 */ /* 0x000fe2000f8e183f */
[----:B01----:R-:W-:-:S05]  /*8460*/  IMAD.U32 R0, RZ, RZ, UR7 ;  /* 0x00000007ff007e24 */ /* 0x003fca000f8e00ff */
[----:B------:R-:W-:-:S04]  /*8470*/  SHF.L.U32 R0, R0, 0x1f, RZ ;  /* 0x0000001f00007819 */ /* 0x000fc800000006ff */
[----:B------:R0:W1:Y:S01]  /*8480*/  SYNCS.PHASECHK.TRANS64.TRYWAIT P1, [UR10+0x30850], R0 ;  /* 0x03085000ff0075a7 */ /* 0x000062000802014a */
[----:B------:R-:W-:Y:S05]  /*8490*/  @!P0 BRA `(.L_x_1107) ;  /* 0x0000000000048947 */ /* 0x000fea0003800000 */
[----:B------:R-:W-:Y:S01]  /*84a0*/  BPT.TRAP 0x1 ;  /* 0x000000040000795c */ /* 0x000fe20000300000 */
.L_x_1107:
[----:B-1----:R-:W-:Y:S05]  /*84b0*/  @P1 BRA `(.L_x_1108) ;  /* 0x0000000000081947 */ /* 0x002fea0003800000 */
[----:B------:R-:W1:Y:S02]  /*84c0*/  SYNCS.PHASECHK.TRANS64.TRYWAIT P1, [UR10+0x30850], R0 ;  /* 0x03085000ff0075a7 */ /* 0x000e64000802014a */
[----:B-1----:R-:W-:Y:S05]  /*84d0*/  @!P1 BRA `(.L_x_1109) ;  /* 0x000000cc00fc9947 */ /* 0x002fea0003800000 */
.L_x_1108:
[----:B------:R-:W-:Y:S01]  /*84e0*/  UIADD3 UR6, UR38, 0x400, URZ ;  /* 0x0000040026067890 */ /* 0x000fe2000fffe03f */
[----:B------:R-:W-:Y:S01]  /*84f0*/  WARPGROUP.ARRIVE ;  /* 0x00000000000079c5 */ /* 0x000fe20000000000 */
[----:B------:R-:W-:Y:S01]  /*8500*/  UMOV UR7, 0x40000040 ;  /* 0x4000004000077882 */ /* 0x000fe20000000000 */
[----:B01----:R-:W-:Y:S01]  /*8510*/  FMNMX.FTZ R0, R120, R12, !PT ;  /* 0x0000000c78007209 */ /* 0x003fe20007810000 */
[----:B------:R-:W-:Y:S01]  /*8520*/  USHF.R.U32.HI UR6, URZ, 0x4, UR6 ;  /* 0x000000043f067899 */ /* 0x000fe20008011606 */
[----:B------:R-:W-:Y:S02]  /*8530*/  FMNMX.FTZ R4, R122, R13, !PT ;  /* 0x0000000d7a047209 */ /* 0x000fe40007810000 */
[----:B------:R-:W0:Y:S01]  /*8540*/  S2R R193, SR_TID.X ;  /* 0x0000000000c17919 */ /* 0x000e220000002100 */
[----:B------:R-:W-:Y:S01]  /*8550*/  FMNMX.FTZ R3, R121, R0, !PT ;  /* 0x0000000079037209 */ /* 0x000fe20007810000 */
[----:B------:R-:W-:Y:S01]  /*8560*/  ULOP3.LUT UR6, UR6, 0x3fff, URZ, 0xc0, !UPT ;  /* 0x00003fff06067892 */ /* 0x000fe2000f8ec03f */
[----:B------:R-:W-:-:S02]  /*8570*/  FMNMX.FTZ R21, R123, R4, !PT ;  /* 0x000000047b157209 */ /* 0x000fc40007810000 */
[----:B------:R-:W-:Y:S01]  /*8580*/  FMNMX.FTZ R0, R124, R3, !PT ;  /* 0x000000037c007209 */ /* 0x000fe20007810000 */
[----:B------:R-:W-:Y:S01]  /*8590*/  ULOP3.LUT UR6, UR6, 0x3000000, URZ, 0xfc, !UPT ;  /* 0x0300000006067892 */ /* 0x000fe2000f8efc3f */
[----:B------:R-:W-:Y:S02]  /*85a0*/  FMNMX.FTZ R4, R126, R21, !PT ;  /* 0x000000157e047209 */ /* 0x000fe40007810000 */
[----:B------:R-:W-:Y:S01]  /*85b0*/  FMNMX.FTZ R3, R125, R0, !PT ;  /* 0x000000007d037209 */ /* 0x000fe20007810000 */
[----:B------:R-:W-:Y:S01]  /*85c0*/  UIMAD UR4, UR4, 0x900, UR6 ;  /* 0x00000900040478a4 */ /* 0x000fe2000f8e0206 */
[----:B------:R-:W-:Y:S02]  /*85d0*/  FMNMX.FTZ R21, R127, R4, !PT ;  /* 0x000000047f157209 */ /* 0x000fe40007810000 */
[----:B------:R-:W-:Y:S02]  /*85e0*/  FMNMX.FTZ R0, R128, R3, !PT ;  /* 0x0000000380007209 */ /* 0x000fe40007810000 */
[----:B------:R-:W-:-:S02]  /*85f0*/  FMNMX.FTZ R4, R130, R21, !PT ;  /* 0x0000001582047209 */ /* 0x000fc40007810000 */
[----:B------:R-:W-:Y:S01]  /*8600*/  UMOV UR6, UR4 ;  /* 0x0000000400067c82 */ /* 0x000fe20008000000 */
[----:B------:R-:W-:Y:S01]  /*8610*/  FMNMX.FTZ R3, R129, R0, !PT ;  /* 0x0000000081037209 */ /* 0x000fe20007810000 */
[----:B------:R-:W-:Y:S01]  /*8620*/  HGMMA.64x192x16.F32.BF16 R24, R188, gdesc[UR4].tnspB, R24, gsb0 ;  /* 0x42e00004bc187df0 */ /* 0x000fe20008001818 */
[----:B------:R-:W-:Y:S01]  /*8630*/  UIADD3 UR6, UR4, 0x80, URZ ;  /* 0x0000008004067890 */ /* 0x000fe2000fffe03f */
[----:B------:R-:W-:Y:S01]  /*8640*/  FMNMX.FTZ R21, R131, R4, !PT ;  /* 0x0000000483157209 */ /* 0x000fe20007810000 */
[----:B------:R-:W-:Y:S01]  /*8650*/  UMOV UR7, 0x40000040 ;  /* 0x4000004000077882 */ /* 0x000fe20000000000 */
[----:B------:R-:W-:Y:S02]  /*8660*/  FMNMX.FTZ R0, R132, R3, !PT ;  /* 0x0000000384007209 */ /* 0x000fe40007810000 */
[----:B------:R-:W-:Y:S02]  /*8670*/  FMNMX.FTZ R4, R134, R21, !PT ;  /* 0x0000001586047209 */ /* 0x000fe40007810000 */
[----:B------:R-:W-:-:S04]  /*8680*/  FMNMX.FTZ R3, R133, R0, !PT ;  /* 0x0000000085037209 */ /* 0x000fc80007810000 */
[----:B------:R-:W-:Y:S02]  /*8690*/  FMNMX.FTZ R0, R136, R3, !PT ;  /* 0x0000000388007209 */ /* 0x000fe40007810000 */
[----:B0-----:R-:W-:Y:S02]  /*86a0*/  LOP3.LUT P1, RZ, R193, 0x7f, RZ, 0xc0, !PT ;  /* 0x0000007fc1ff7812 */ /* 0x001fe4000782c0ff */
        /* <DEDUP_REMOVED lines=17> */
[----:B-1----:R-:W-:-:S05]  /*87c0*/  FMNMX.FTZ R14, R2, R3, !PT ;  /* 0x00000003020e7209 */ /* 0x002fca0007810000 */
[----:B------:R-:W1:Y:S02]  /*87d0*/  SHFL.BFLY PT, R5, R14, 0x1, 0x1f ;  /* 0x0c201f000e057f89 */ /* 0x000e6400000e0000 */
[----:B-1----:R-:W-:-:S05]  /*87e0*/  FMNMX.FTZ R5, R14, R5, !PT ;  /* 0x000000050e057209 */ /* 0x002fca0007810000 */
[----:B------:R-:W-:-:S04]  /*87f0*/  FADD.FTZ R3, -R5, R12 ;  /* 0x0000000c05037221 */ /* 0x000fc80000010100 */
[-C--:B0-----:R-:W-:Y:S01]  /*8800*/  FMUL.FTZ R12, R3, R0.reuse ;  /* 0x00000000030c7220 */ /* 0x081fe20000410000 */
[----:B------:R-:W-:-:S03]  /*8810*/  FMUL.FTZ R3, R5, R0 ;  /* 0x0000000005037220 */ /* 0x000fc60000410000 */
[----:B------:R0:W-:Y:S01]  /*8820*/  MUFU.EX2 R2, R12 ;  /* 0x0000000c00027308 */ /* 0x0001e20000000800 */
[-CC-:B------:R-:W-:Y:S01]  /*8830*/  FFMA.FTZ R21, R125, R0.reuse, -R3.reuse ;  /* 0x000000007d157223 */ /* 0x180fe20000010803 */
[-CC-:B------:R-:W-:Y:S01]  /*8840*/  FFMA.FTZ R15, R120, R0.reuse, -R3.reuse ;  /* 0x00000000780f7223 */ /* 0x180fe20000010803 */
[-CC-:B------:R-:W-:Y:S01]  /*8850*/  FFMA.FTZ R14, R164, R0.reuse, -R3.reuse ;  /* 0x00000000a40e7223 */ /* 0x180fe20000010803 */
[----:B------:R-:W-:-:S04]  /*8860*/  FFMA.FTZ R165, R165, R0, -R3 ;  /* 0x00000000a5a57223 */ /* 0x000fc80000010803 */
[----:B------:R-:W-:Y:S01]  /*8870*/  MUFU.EX2 R15, R15 ;  /* 0x0000000f000f7308 */ /* 0x000fe20000000800 */
[----:B0-----:R-:W-:-:S07]  /*8880*/  FFMA.FTZ R12, R160, R0, -R3 ;  /* 0x00000000a00c7223 */ /* 0x001fce0000010803 */
[----:B------:R-:W-:Y:S08]  /*8890*/  MUFU.EX2 R21, R21 ;  /* 0x0000001500157308 */ /* 0x000ff00000000800 */
[----:B------:R-:W-:Y:S08]  /*88a0*/  MUFU.EX2 R12, R12 ;  /* 0x0000000c000c7308 */ /* 0x000ff00000000800 */
[----:B------:R-:W-:Y:S01]  /*88b0*/  MUFU.EX2 R14, R14 ;  /* 0x0000000e000e7308 */ /* 0x000fe20000000800 */
[----:B------:R-:W-:-:S02]  /*88c0*/  WARPGROUP.DEPBAR.LE gsb0, 0x0 ;  /* 0x00008000000079c5 */ /* 0x000fc40000010000 */
[----:B------:R-:W-:Y:S01]  /*88d0*/  WARPGROUP.ARRIVE ;  /* 0x00000000000079c5 */ /* 0x000fe20000000000 */
[--C-:B------:R-:W-:Y:S01]  /*88e0*/  FFMA.FTZ R188, R121, R0, -R3.reuse ;  /* 0x0000000079bc7223 */ /* 0x100fe20000010803 */
[----:B------:R-:W-:Y:S01]  /*88f0*/  FMNMX.FTZ R121, R135, R4, !PT ;  /* 0x0000000487797209 */ /* 0x000fe20007810000 */
[----:B------:R-:W-:-:S03]  /*8900*/  FFMA.FTZ R190, R124, R0, -R3 ;  /* 0x000000007cbe7223 */ /* 0x000fc60000010803 */
[----:B------:R-:W-:Y:S01]  /*8910*/  HGMMA.64x192x16.F32.BF16 R24, R184, gdesc[UR4].tnspB, R24, gsb0 ;  /* 0x42e00004b8187df0 */ /* 0x000fe20008001818 */
[----:B------:R-:W-:Y:S01]  /*8920*/  UIADD3 UR6, UR4, 0x100, URZ ;  /* 0x0000010004067890 */ /* 0x000fe2000fffe03f */
[----:B------:R-:W-:Y:S01]  /*8930*/  FMNMX.FTZ R4, R138, R121, !PT ;  /* 0x000000798a047209 */ /* 0x000fe20007810000 */
[----:B------:R-:W-:Y:S01]  /*8940*/  UMOV UR7, 0x40000040 ;  /* 0x4000004000077882 */ /* 0x000fe20000000000 */
[----:B------:R-:W-:Y:S02]  /*8950*/  MUFU.EX2 R188, R188 ;  /* 0x000000bc00bc7308 */ /* 0x000fe40000000800 */
[----:B------:R-:W-:-:S04]  /*8960*/  FMNMX.FTZ R121, R139, R4, !PT ;  /* 0x000000048b797209 */ /* 0x000fc80007810000 */
[----:B------:R-:W-:Y:S01]  /*8970*/  FMNMX.FTZ R4, R142, R121, !PT ;  /* 0x000000798e047209 */ /* 0x000fe20007810000 */
[----:B------:R-:W-:Y:S01]  /*8980*/  FFMA.FTZ R121, R129, R0, -R3 ;  /* 0x0000000081797223 */ /* 0x000fe20000010803 */
[----:B------:R-:W-:Y:S02]  /*8990*/  MUFU.EX2 R190, R190 ;  /* 0x000000be00be7308 */ /* 0x000fe40000000800 */
[----:B------:R-:W-:-:S04]  /*89a0*/  FMNMX.FTZ R125, R143, R4, !PT ;  /* 0x000000048f7d7209 */ /* 0x000fc80007810000 */
[----:B------:R-:W-:Y:S02]  /*89b0*/  FMNMX.FTZ R4, R146, R125, !PT ;  /* 0x0000007d92047209 */ /* 0x000fe40007810000 */
[----:B------:R-:W-:Y:S02]  /*89c0*/  MUFU.EX2 R121, R121 ;  /* 0x0000007900797308 */ /* 0x000fe40000000800 */
[----:B------:R-:W-:-:S04]  /*89d0*/  FMNMX.FTZ R125, R147, R4, !PT ;  /* 0x00000004937d7209 */ /* 0x000fc80007810000 */
[----:B------:R-:W-:Y:S01]  /*89e0*/  FMNMX.FTZ R4, R150, R125, !PT ;  /* 0x0000007d96047209 */ /* 0x000fe20007810000 */
[----:B------:R-:W-:-:S03]  /*89f0*/  FFMA.FTZ R125, R133, R0, -R3 ;  /* 0x00000000857d7223 */ /* 0x000fc60000010803 */
[----:B------:R-:W-:-:S03]  /*8a00*/  FMNMX.FTZ R129, R151, R4, !PT ;  /* 0x0000000497817209 */ /* 0x000fc60007810000 */
[----:B------:R-:W-:Y:S01]  /*8a10*/  MUFU.EX2 R125, R125 ;  /* 0x0000007d007d7308 */ /* 0x000fe20000000800 */
[----:B------:R-:W-:-:S04]  /*8a20*/  FMNMX.FTZ R4, R154, R129, !PT ;  /* 0x000000819a047209 */ /* 0x000fc80007810000 */
[----:B------:R-:W-:-:S04]  /*8a30*/  FMNMX.FTZ R129, R155, R4, !PT ;  /* 0x000000049b817209 */ /* 0x000fc80007810000 */
[----:B------:R-:W-:Y:S01]  /*8a40*/  FMNMX.FTZ R4, R158, R129, !PT ;  /* 0x000000819e047209 */ /* 0x000fe20007810000 */
[-CC-:B------:R-:W-:Y:S01]  /*8a50*/  FFMA.FTZ R129, R137, R0.reuse, -R3.reuse ;  /* 0x0000000089817223 */ /* 0x180fe20000010803 */
[-CC-:B------:R-:W-:Y:S01]  /*8a60*/  FFMA.FTZ R137, R145, R0.reuse, -R3.reuse ;  /* 0x0000000091897223 */ /* 0x180fe20000010803 */
[--C-:B------:R-:W-:Y:S01]  /*8a70*/  FFMA.FTZ R145, R153, R0, -R3.reuse ;  /* 0x0000000099917223 */ /* 0x100fe20000010803 */
[----:B------:R-:W-:Y:S01]  /*8a80*/  FMNMX.FTZ R133, R159, R4, !PT ;  /* 0x000000049f857209 */ /* 0x000fe20007810000 */
[----:B------:R-:W-:Y:S02]  /*8a90*/  FFMA.FTZ R153, R161, R0, -R3 ;  /* 0x00000000a1997223 */ /* 0x000fe40000010803 */
[----:B------:R-:W-:Y:S01]  /*8aa0*/  MUFU.EX2 R129, R129 ;  /* 0x0000008100817308 */ /* 0x000fe20000000800 */
[----:B------:R-:W-:-:S04]  /*8ab0*/  FMNMX.FTZ R4, R162, R133, !PT ;  /* 0x00000085a2047209 */ /* 0x000fc80007810000 */
[----:B------:R-:W-:-:S03]  /*8ac0*/  FMNMX.FTZ R133, R163, R4, !PT ;  /* 0x00000004a3857209 */ /* 0x000fc60007810000 */
[----:B------:R-:W-:Y:S01]  /*8ad0*/  MUFU.EX2 R137, R137 ;  /* 0x0000008900897308 */ /* 0x000fe20000000800 */
[----:B------:R-:W-:Y:S01]  /*8ae0*/  FMNMX.FTZ R4, R166, R133, !PT ;  /* 0x00000085a6047209 */ /* 0x000fe20007810000 */
[-CC-:B------:R-:W-:Y:S01]  /*8af0*/  FFMA.FTZ R133, R141, R0.reuse, -R3.reuse ;  /* 0x000000008d857223 */ /* 0x180fe20000010803 */
[-CC-:B------:R-:W-:Y:S01]  /*8b00*/  FFMA.FTZ R141, R149, R0.reuse, -R3.reuse ;  /* 0x00000000958d7223 */ /* 0x180fe20000010803 */
[----:B------:R-:W-:Y:S01]  /*8b10*/  FFMA.FTZ R149, R157, R0, -R3 ;  /* 0x000000009d957223 */ /* 0x000fe20000010803 */
[----:B------:R-:W-:-:S03]  /*8b20*/  FMNMX.FTZ R4, R167, R4, !PT ;  /* 0x00000004a7047209 */ /* 0x000fc60007810000 */
[----:B------:R-:W-:Y:S08]  /*8b30*/  MUFU.EX2 R133, R133 ;  /* 0x0000008500857308 */ /* 0x000ff00000000800 */
[----:B------:R-:W-:Y:S08]  /*8b40*/  MUFU.EX2 R141, R141 ;  /* 0x0000008d008d7308 */ /* 0x000ff00000000800 */
[----:B------:R-:W-:Y:S08]  /*8b50*/  MUFU.EX2 R145, R145 ;  /* 0x0000009100917308 */ /* 0x000ff00000000800 */
[----:B------:R-:W-:Y:S08]  /*8b60*/  MUFU.EX2 R149, R149 ;  /* 0x0000009500957308 */ /* 0x000ff00000000800 */
[----:B------:R-:W0:Y:S01]  /*8b70*/  MUFU.EX2 R153, R153 ;  /* 0x0000009900997308 */ /* 0x000e220000000800 */
[----:B------:R-:W-:-:S02]  /*8b80*/  WARPGROUP.DEPBAR.LE gsb0, 0x0 ;  /* 0x00008000000079c5 */ /* 0x000fc40000010000 */
[----:B------:R-:W-:Y:S01]  /*8b90*/  WARPGROUP.ARRIVE ;  /* 0x00000000000079c5 */ /* 0x000fe20000000000 */
[-CC-:B------:R-:W-:Y:S01]  /*8ba0*/  FFMA.FTZ R184, R128, R0.reuse, -R3.reuse ;  /* 0x0000000080b87223 */ /* 0x180fe20000010803 */
[----:B------:R-:W-:-:S04]  /*8bb0*/  FFMA.FTZ R186, R132, R0, -R3 ;  /* 0x0000000084ba7223 */ /* 0x000fc80000010803 */
[----:B------:R-:W-:Y:S01]  /*8bc0*/  HGMMA.64x192x16.F32.BF16 R24, R180, gdesc[UR4].tnspB, R24, gsb0 ;  /* 0x42e00004b4187df0 */ /* 0x000fe20008001818 */
[----:B------:R-:W-:Y:S01]  /*8bd0*/  UIADD3 UR6, UR4, 0x180, URZ ;  /* 0x0000018004067890 */ /* 0x000fe2000fffe03f */
[----:B------:R-:W-:Y:S01]  /*8be0*/  MUFU.EX2 R184, R184 ;  /* 0x000000b800b87308 */ /* 0x000fe20000000800 */
[----:B------:R-:W-:-:S07]  /*8bf0*/  UMOV UR7, 0x40000040 ;  /* 0x4000004000077882 */ /* 0x000fce0000000000 */
[----:B------:R-:W-:Y:S01]  /*8c00*/  MUFU.EX2 R186, R186 ;  /* 0x000000ba00ba7308 */ /* 0x000fe20000000800 */
[----:B------:R-:W-:Y:S02]  /*8c10*/  WARPGROUP.DEPBAR.LE gsb0, 0x0 ;  /* 0x00008000000079c5 */ /* 0x000fe40000010000 */
[----:B------:R-:W-:Y:S01]  /*8c20*/  WARPGROUP.ARRIVE ;  /* 0x00000000000079c5 */ /* 0x000fe20000000000 */
[-CC-:B------:R-:W-:Y:S01]  /*8c30*/  FFMA.FTZ R180, R136, R0.reuse, -R3.reuse ;  /* 0x0000000088b47223 */ /* 0x180fe20000010803 */
[----:B------:R-:W-:-:S05]  /*8c40*/  FFMA.FTZ R182, R140, R0, -R3 ;  /* 0x000000008cb67223 */ /* 0x000fca0000010803 */
        /* <DEDUP_REMOVED lines=12> */
[----:B------:R-:W-:Y:S01]  /*8d10*/  UMOV UR7, 0x40000040 ;  /* 0x4000004000077882 */ /* 0x000fe20000000000 */
[----:B------:R-:W-:-:S06]  /*8d20*/  UMOV UR4, UR36 ;  /* 0x0000002400047c82 */ /* 0x000fcc0008000000 */
[----:B------:R-:W-:Y:S01]  /*8d30*/  MUFU.EX2 R178, R178 ;  /* 0x000000b200b27308 */ /* 0x000fe20000000800 */
[----:B------:R-:W-:Y:S02]  /*8d40*/  WARPGROUP.DEPBAR.LE gsb0, 0x0 ;  /* 0x00008000000079c5 */ /* 0x000fe40000010000 */
[----:B------:R-:W-:Y:S01]  /*8d50*/  WARPGROUP.ARRIVE ;  /* 0x00000000000079c5 */ /* 0x000fe20000000000 */
[----:B------:R-:W1:Y:S01]  /*8d60*/  SHFL.BFLY PT, R173, R4, 0x2, 0x1f ;  /* 0x0c401f0004ad7f89 */ /* 0x000e6200000e0000 */
[-CC-:B------:R-:W-:Y:S01]  /*8d70*/  FFMA.FTZ R172, R152, R0.reuse, -R3.reuse ;  /* 0x0000000098ac7223 */ /* 0x180fe20000010803 */
[----:B------:R-:W-:-:S04]  /*8d80*/  FFMA.FTZ R174, R156, R0, -R3 ;  /* 0x000000009cae7223 */ /* 0x000fc80000010803 */
        /* <DEDUP_REMOVED lines=9> */
[----:B------:R-:W1:Y:S02]  /*8e20*/  MUFU.EX2 R13, R165 ;  /* 0x000000a5000d7308 */ /* 0x000e640000000800 */
[-C--:B------:R-:W-:Y:S01]  /*8e30*/  FMUL.FTZ R3, R3, R0.reuse ;  /* 0x0000000003037220 */ /* 0x080fe20000410000 */
[-CC-:B------:R-:W-:Y:S01]  /*8e40*/  FFMA.FTZ R20, R122, R0.reuse, -R157.reuse ;  /* 0x000000007a147223 */ /* 0x180fe2000001089d */
[-CC-:B------:R-:W-:Y:S01]  /*8e50*/  FFMA.FTZ R189, R123, R0.reuse, -R157.reuse ;  /* 0x000000007bbd7223 */ /* 0x180fe2000001089d */
[-CC-:B------:R-:W-:Y:S01]  /*8e60*/  FFMA.FTZ R191, R126, R0.reuse, -R157.reuse ;  /* 0x000000007ebf7223 */ /* 0x180fe2000001089d */
[----:B------:R-:W-:Y:S02]  /*8e70*/  IMAD.U32 R123, RZ, RZ, UR5 ;  /* 0x00000005ff7b7e24 */ /* 0x000fe4000f8e00ff */
[-CC-:B------:R-:W-:Y:S01]  /*8e80*/  FFMA.FTZ R120, R127, R0.reuse, -R157.reuse ;  /* 0x000000007f787223 */ /* 0x180fe2000001089d */
[----:B------:R-:W-:Y:S01]  /*8e90*/  MUFU.EX2 R3, R3 ;  /* 0x0000000300037308 */ /* 0x000fe20000000800 */
[----:B------:R-:W-:Y:S01]  /*8ea0*/  FFMA.FTZ R185, R130, R0, -R157 ;  /* 0x0000000082b97223 */ /* 0x000fe2000001089d */
[----:B------:R-:W-:-:S02]  /*8eb0*/  @!P1 VIADD R123, R123, 0x30840 ;  /* 0x000308407b7b9836 */ /* 0x000fc40000000000 */
[-CC-:B------:R-:W-:Y:S01]  /*8ec0*/  FFMA.FTZ R122, R131, R0.reuse, -R157.reuse ;  /* 0x00000000837a7223 */ /* 0x180fe2000001089d */
[-CC-:B------:R-:W-:Y:S01]  /*8ed0*/  FFMA.FTZ R187, R134, R0.reuse, -R157.reuse ;  /* 0x0000000086bb7223 */ /* 0x180fe2000001089d */
[-CC-:B------:R-:W-:Y:S01]  /*8ee0*/  FFMA.FTZ R124, R135, R0.reuse, -R157.reuse ;  /* 0x00000000877c7223 */ /* 0x180fe2000001089d */
[-C--:B------:R-:W-:Y:S01]  /*8ef0*/  FFMA.FTZ R181, R138, R0.reuse, -R157 ;  /* 0x000000008ab57223 */ /* 0x080fe2000001089d */
[----:B------:R-:W-:Y:S01]  /*8f00*/  @!P1 PRMT R123, RZ, 0x654, R123 ;  /* 0x00000654ff7b9816 */ /* 0x000fe2000000007b */
        /* <DEDUP_REMOVED lines=9> */
[-CC-:B------:R-:W-:Y:S01]  /*8fa0*/  FFMA.FTZ R154, R154, R0.reuse, -R157.reuse ;  /* 0x000000009a9a7223 */ /* 0x180fe2000001089d */
[-CC-:B------:R-:W-:Y:S01]  /*8fb0*/  FFMA.FTZ R155, R155, R0.reuse, -R157.reuse ;  /* 0x000000009b9b7223 */ /* 0x180fe2000001089d */
[-CC-:B------:R-:W-:Y:S01]  /*8fc0*/  FFMA.FTZ R158, R158, R0.reuse, -R157.reuse ;  /* 0x000000009e9e7223 */ /* 0x180fe2000001089d */
[-CC-:B------:R-:W-:Y:S01]  /*8fd0*/  FFMA.FTZ R159, R159, R0.reuse, -R157.reuse ;  /* 0x000000009f9f7223 */ /* 0x180fe2000001089d */
[-CC-:B------:R-:W-:Y:S01]  /*8fe0*/  FFMA.FTZ R162, R162, R0.reuse, -R157.reuse ;  /* 0x00000000a2a27223 */ /* 0x180fe2000001089d */
[-CC-:B------:R-:W-:Y:S01]  /*8ff0*/  FFMA.FTZ R163, R163, R0.reuse, -R157.reuse ;  /* 0x00000000a3a37223 */ /* 0x180fe2000001089d */
[----:B------:R-:W-:Y:S01]  /*9000*/  IMAD.U32 R127, RZ, RZ, UR10 ;  /* 0x0000000aff7f7e24 */ /* 0x000fe2000f8e00ff */
[----:B------:R-:W4:Y:S01]  /*9010*/  MUFU.EX2 R191, R191 ;  /* 0x000000bf00bf7308 */ /* 0x000f220000000800 */
[-CC-:B------:R-:W-:Y:S01]  /*9020*/  FFMA.FTZ R166, R166, R0.reuse, -R157.reuse ;  /* 0x00000000a6a67223 */ /* 0x180fe2000001089d */
[----:B------:R-:W-:Y:S01]  /*9030*/  FFMA.FTZ R157, R167, R0, -R157 ;  /* 0x00000000a79d7223 */ /* 0x000fe2000001089d */
[----:B------:R-:W-:-:S05]  /*9040*/  @!P1 VIADD R127, R127, 0x30860 ;  /* 0x000308607f7f9836 */ /* 0x000fca0000000000 */
[----:B------:R-:W5:Y:S01]  /*9050*/  MUFU.EX2 R120, R120 ;  /* 0x0000007800787308 */ /* 0x000f620000000800 */
[----:B------:R-:W-:-:S07]  /*9060*/  @!P1 PRMT R127, RZ, 0x654, R127 ;  /* 0x00000654ff7f9816 */ /* 0x000fce000000007f */
[----:B------:R-:W5:Y:S08]  /*9070*/  MUFU.EX2 R185, R185 ;  /* 0x000000b900b97308 */ /* 0x000f700000000800 */
        /* <DEDUP_REMOVED lines=11> */
[----:B------:R-:W5:Y:S01]  /*9130*/  MUFU.EX2 R173, R154 ;  /* 0x0000009a00ad7308 */ /* 0x000f620000000800 */
[----:B------:R-:W-:-:S02]  /*9140*/  WARPGROUP.DEPBAR.LE gsb0, 0x0 ;  /* 0x00008000000079c5 */ /* 0x000fc40000010000 */
[----:B------:R2:W-:Y:S05]  /*9150*/  @!P1 SYNCS.ARRIVE.TRANS64.RED.A1T0 RZ, [R123+URZ], RZ ;  /* 0x000000ff7bff99a7 */ /* 0x0005ea000810043f */
[----:B------:R-:W5:Y:S01]  /*9160*/  MUFU.EX2 R155, R155 ;  /* 0x0000009b009b7308 */ /* 0x000f620000000800 */
[----:B0-----:R-:W-:Y:S02]  /*9170*/  F2FP.BF16.F32.PACK_AB R168, R153, R12 ;  /* 0x0000000c99a8723e */ /* 0x001fe400000010ff */
[----:B-1----:R-:W-:Y:S01]  /*9180*/  F2FP.BF16.F32.PACK_AB R170, R13, R14 ;  /* 0x0000000e0daa723e */ /* 0x002fe200000010ff */
[----:B--2---:R-:W-:Y:S01]  /*9190*/  FFMA.FTZ R123, R2, R10, R15 ;  /* 0x0000000a027b7223 */ /* 0x004fe2000001000f */
[----:B------:R-:W-:-:S03]  /*91a0*/  FFMA.FTZ R10, R3, R7, R20 ;  /* 0x00000007030a7223 */ /* 0x000fc60000010014 */
[----:B------:R-:W0:Y:S01]  /*91b0*/  MUFU.EX2 R175, R158 ;  /* 0x0000009e00af7308 */ /* 0x000e220000000800 */
[----:B------:R1:W-:Y:S01]  /*91c0*/  @!P1 SYNCS.ARRIVE.TRANS64.RED.A1T0 RZ, [R127+URZ], RZ ;  /* 0x000000ff7fff99a7 */ /* 0x0003e2000810043f */
[C---:B------:R-:W-:Y:S01]  /*91d0*/  FADD.FTZ R123, R188.reuse, R123 ;  /* 0x0000007bbc7b7221 */ /* 0x040fe20000010000 */
[----:B---3--:R-:W-:Y:S01]  /*91e0*/  FADD.FTZ R10, R189, R10 ;  /* 0x0000000abd0a7221 */ /* 0x008fe20000010000 */
[----:B------:R-:W-:Y:S02]  /*91f0*/  F2FP.BF16.F32.PACK_AB R188, R188, R15 ;  /* 0x0000000fbcbc723e */ /* 0x000fe400000010ff */
[----:B------:R-:W-:Y:S01]  /*9200*/  FADD.FTZ R132, R190, R123 ;  /* 0x0000007bbe847221 */ /* 0x000fe20000010000 */
[----:B----4-:R-:W-:Y:S01]  /*9210*/  FADD.FTZ R7, R191, R10 ;  /* 0x0000000abf077221 */ /* 0x010fe20000010000 */
[----:B------:R-:W-:Y:S01]  /*9220*/  F2FP.BF16.F32.PACK_AB R189, R189, R20 ;  /* 0x00000014bdbd723e */ /* 0x000fe200000010ff */
[----:B------:R-:W2:Y:S01]  /*9230*/  MUFU.EX2 R159, R159 ;  /* 0x0000009f009f7308 */ /* 0x000ea20000000800 */
[----:B------:R-:W-:Y:S01]  /*9240*/  FADD.FTZ R123, R21, R132 ;  /* 0x00000084157b7221 */ /* 0x000fe20000010000 */
[C---:B-----5:R-:W-:Y:S01]  /*9250*/  FADD.FTZ R10, R120.reuse, R7 ;  /* 0x00000007780a7221 */ /* 0x060fe20000010000 */
[----:B------:R-:W-:-:S02]  /*9260*/  F2FP.BF16.F32.PACK_AB R191, R120, R191 ;  /* 0x000000bf78bf723e */ /* 0x000fc400000010ff */
[----:B------:R-:W-:Y:S01]  /*9270*/  FADD.FTZ R132, R184, R123 ;  /* 0x0000007bb8847221 */ /* 0x000fe20000010000 */
[----:B------:R-:W-:Y:S01]  /*9280*/  FADD.FTZ R7, R185, R10 ;  /* 0x0000000ab9077221 */ /* 0x000fe20000010000 */
[----:B------:R-:W-:Y:S01]  /*9290*/  ISETP.GT.AND P1, PT, R11, UR58, PT ;  /* 0x0000003a0b007c0c */ /* 0x000fe2000bf24270 */
[----:B------:R-:W3:Y:S01]  /*92a0*/  MUFU.EX2 R169, R162 ;  /* 0x000000a200a97308 */ /* 0x000ee20000000800 */
[----:B------:R-:W-:Y:S01]  /*92b0*/  FADD.FTZ R123, R121, R132 ;  /* 0x00000084797b7221 */ /* 0x000fe20000010000 */
[----:B------:R-:W-:Y:S01]  /*92c0*/  FADD.FTZ R10, R122, R7 ;  /* 0x000000077a0a7221 */ /* 0x000fe20000010000 */
[----:B------:R-:W-:Y:S01]  /*92d0*/  F2FP.BF16.F32.PACK_AB R190, R21, R190 ;  /* 0x000000be15be723e */ /* 0x000fe200000010ff */
[----:B------:R-:W-:Y:S02]  /*92e0*/  VIADD R11, R11, 0xffffffff ;  /* 0xffffffff0b0b7836 */ /* 0x000fe40000000000 */
[----:B------:R-:W-:Y:S01]  /*92f0*/  FADD.FTZ R132, R186, R123 ;  /* 0x0000007bba847221 */ /* 0x000fe20000010000 */
[----:B------:R-:W-:Y:S01]  /*9300*/  FADD.FTZ R7, R187, R10 ;  /* 0x0000000abb077221 */ /* 0x000fe20000010000 */
[----:B------:R-:W-:Y:S01]  /*9310*/  F2FP.BF16.F32.PACK_AB R184, R121, R184 ;  /* 0x000000b879b8723e */ /* 0x000fe200000010ff */
[----:B------:R-:W4:Y:S01]  /*9320*/  MUFU.EX2 R163, R163 ;  /* 0x000000a300a37308 */ /* 0x000f220000000800 */
[----:B------:R-:W-:Y:S01]  /*9330*/  FADD.FTZ R123, R125, R132 ;  /* 0x000000847d7b7221 */ /* 0x000fe20000010000 */
[----:B------:R-:W-:Y:S01]  /*9340*/  FADD.FTZ R10, R124, R7 ;  /* 0x000000077c0a7221 */ /* 0x000fe20000010000 */
[----:B------:R-:W-:-:S02]  /*9350*/  F2FP.BF16.F32.PACK_AB R185, R122, R185 ;  /* 0x000000b97ab9723e */ /* 0x000fc400000010ff */
[----:B------:R-:W-:Y:S01]  /*9360*/  FADD.FTZ R132, R180, R123 ;  /* 0x0000007bb4847221 */ /* 0x000fe20000010000 */
[----:B------:R-:W-:Y:S01]  /*9370*/  FADD.FTZ R7, R181, R10 ;  /* 0x0000000ab5077221 */ /* 0x000fe20000010000 */
[----:B------:R-:W-:Y:S01]  /*9380*/  F2FP.BF16.F32.PACK_AB R186, R125, R186 ;  /* 0x000000ba7dba723e */ /* 0x000fe200000010ff */
[----:B------:R-:W5:Y:S01]  /*9390*/  MUFU.EX2 R171, R166 ;  /* 0x000000a600ab7308 */ /* 0x000f620000000800 */
[----:B------:R-:W-:Y:S01]  /*93a0*/  FADD.FTZ R15, R129, R132 ;  /* 0x00000084810f7221 */ /* 0x000fe20000010000 */
[----:B------:R-:W-:Y:S01]  /*93b0*/  FADD.FTZ R10, R126, R7 ;  /* 0x000000077e0a7221 */ /* 0x000fe20000010000 */
[----:B------:R-:W-:Y:S02]  /*93c0*/  F2FP.BF16.F32.PACK_AB R187, R124, R187 ;  /* 0x000000bb7cbb723e */ /* 0x000fe400000010ff */
[----:B------:R-:W-:Y:S01]  /*93d0*/  FADD.FTZ R132, R182, R15 ;  /* 0x0000000fb6847221 */ /* 0x000fe20000010000 */
[----:B------:R-:W-:Y:S01]  /*93e0*/  FADD.FTZ R7, R183, R10 ;  /* 0x0000000ab7077221 */ /* 0x000fe20000010000 */
[----:B------:R-:W-:Y:S01]  /*93f0*/  F2FP.BF16.F32.PACK_AB R180, R129, R180 ;  /* 0x000000b481b4723e */ /* 0x000fe200000010ff */
[----:B------:R-:W1:Y:S01]  /*9400*/  MUFU.EX2 R120, R157 ;  /* 0x0000009d00787308 */ /* 0x000e620000000800 */
        /* <DEDUP_REMOVED lines=22> */
[----:B0-----:R-:W-:Y:S01]  /*9570*/  FADD.FTZ R10, R175, R10 ;  /* 0x0000000aaf0a7221 */ /* 0x001fe20000010000 */
[----:B------:R-:W-:Y:S02]  /*9580*/  F2FP.BF16.F32.PACK_AB R172, R145, R172 ;  /* 0x000000ac91ac723e */ /* 0x000fe400000010ff */
[----:B------:R-:W-:Y:S01]  /*9590*/  FADD.FTZ R7, R149, R20 ;  /* 0x0000001495077221 */ /* 0x000fe20000010000 */
[----:B--2---:R-:W-:Y:S01]  /*95a0*/  FADD.FTZ R10, R159, R10 ;  /* 0x0000000a9f0a7221 */ /* 0x004fe20000010000 */
[----:B------:R-:W-:Y:S02]  /*95b0*/  F2FP.BF16.F32.PACK_AB R173, R155, R173 ;  /* 0x000000ad9bad723e */ /* 0x000fe400000010ff */
[----:B------:R-:W-:Y:S01]  /*95c0*/  FADD.FTZ R20, R12, R7 ;  /* 0x000000070c147221 */ /* 0x000fe20000010000 */
[----:B---3--:R-:W-:Y:S01]  /*95d0*/  FADD.FTZ R10, R169, R10 ;  /* 0x0000000aa90a7221 */ /* 0x008fe20000010000 */
[----:B------:R-:W-:-:S02]  /*95e0*/  F2FP.BF16.F32.PACK_AB R174, R149, R174 ;  /* 0x000000ae95ae723e */ /* 0x000fc400000010ff */
[----:B------:R-:W-:Y:S01]  /*95f0*/  FADD.FTZ R7, R153, R20 ;  /* 0x0000001499077221 */ /* 0x000fe20000010000 */
[----:B----4-:R-:W-:Y:S01]  /*9600*/  FADD.FTZ R10, R163, R10 ;  /* 0x0000000aa30a7221 */ /* 0x010fe20000010000 */
[----:B------:R-:W-:Y:S02]  /*9610*/  F2FP.BF16.F32.PACK_AB R175, R159, R175 ;  /* 0x000000af9faf723e */ /* 0x000fe400000010ff */
[----:B------:R-:W-:Y:S01]  /*9620*/  FADD.FTZ R12, R14, R7 ;  /* 0x000000070e0c7221 */ /* 0x000fe20000010000 */
[----:B-----5:R-:W-:Y:S01]  /*9630*/  FADD.FTZ R7, R171, R10 ;  /* 0x0000000aab077221 */ /* 0x020fe20000010000 */
[----:B------:R-:W-:Y:S02]  /*9640*/  F2FP.BF16.F32.PACK_AB R169, R163, R169 ;  /* 0x000000a9a3a9723e */ /* 0x000fe400000010ff */
[----:B------:R-:W-:Y:S01]  /*9650*/  FADD.FTZ R10, R13, R12 ;  /* 0x0000000c0d0a7221 */ /* 0x000fe20000010000 */
[C---:B-1----:R-:W-:Y:S01]  /*9660*/  FADD.FTZ R7, R120.reuse, R7 ;  /* 0x0000000778077221 */ /* 0x042fe20000010000 */
[----:B------:R-:W-:Y:S01]  /*9670*/  F2FP.BF16.F32.PACK_AB R171, R120, R171 ;  /* 0x000000ab78ab723e */ /* 0x000fe200000010ff */
[----:B------:R-:W-:-:S02]  /*9680*/  IMAD.MOV.U32 R13, RZ, RZ, R4 ;  /* 0x000000ffff0d7224 */ /* 0x000fc400078e0004 */
[----:B------:R-:W-:Y:S01]  /*9690*/  IMAD.MOV.U32 R12, RZ, RZ, R5 ;  /* 0x000000ffff0c7224 */ /* 0x000fe200078e0005 */
[----:B------:R-:W-:Y:S06]  /*96a0*/  @P1 BRA `(.L_x_1110) ;  /* 0xffffffe0009c1947 */ /* 0x000fec000383ffff */
.L_x_1101:
[----:B------:R-:W-:-:S13]  /*96b0*/  R2UR UR4, R192 ;  /* 0x00000000c00472ca */ /* 0x000fda00000e0000 */
[----:B------:R-:W-:-:S13]  /*96c0*/  ISETP.GE.AND P1, PT, R11, UR4, PT ;  /* 0x000000040b007c0c */ /* 0x000fda000bf26270 */
[----:B------:R-:W-:Y:S05]  /*96d0*/  @!P1 BRA `(.L_x_1111) ;  /* 0x0000002c00d49947 */ /* 0x000fea0003800000 */
[----:B------:R-:W-:Y:S01]  /*96e0*/  IMAD.IADD R13, R16, 0x1, -R17 ;  /* 0x00000001100d7824 */ /* 0x000fe200078e0a11 */
[----:B------:R-:W-:Y:S01]  /*96f0*/  UMOV UR7, UR37 ;  /* 0x0000002500077c82 */ /* 0x000fe20008000000 */
[----:B------:R-:W-:Y:S01]  /*9700*/  IMAD.MOV.U32 R12, RZ, RZ, R4 ;  /* 0x000000ffff0c7224 */ /* 0x000fe200078e0004 */
[----:B------:R-:W-:Y:S01]  /*9710*/  UMOV UR4, UR36 ;  /* 0x0000002400047c82 */ /* 0x000fe20008000000 */
[----:B------:R-:W-:Y:S01]  /*9720*/  IMAD.MOV.U32 R14, RZ, RZ, R5 ;  /* 0x000000ffff0e7224 */ /* 0x000fe200078e0005 */
[----:B------:R-:W-:Y:S01]  /*9730*/  IADD3 R21, R13, 0x8, R6 ;  /* 0x000000080d157810 */ /* 0x000fe20007ffe006 */
[----:B------:R-:W-:Y:S01]  /*9740*/  IMAD.IADD R13, R6, 0x1, R13 ;  /* 0x00000001060d7824 */ /* 0x000fe200078e020d */
[----:B------:R-:W-:Y:S01]  /*9750*/  ULDC UR58, c[0x0][0x9e4] ;  /* 0x00027900003a7ab9 */ /* 0x000fe20000000800 */
[----:B------:R-:W-:Y:S01]  /*9760*/  ULDC UR59, c[0x0][0x9dc] ;  /* 0x00027700003b7ab9 */ /* 0x000fe20000000800 */
[----:B------:R-:W-:-:S07]  /*9770*/  LOP3.LUT R15, RZ, R21, RZ, 0x33, !PT ;  /* 0x00000015ff0f7212 */ /* 0x000fce00078e33ff */
.L_x_1128:
[----:B------:R-:W-:-:S04]  /*9780*/  UIADD3 UR5, UR4, 0x1, URZ ;  /* 0x0000000104057890 */ /* 0x000fc8000fffe03f */
[----:B------:R-:W-:-:S04]  /*9790*/  UISETP.NE.AND UP1, UPT, UR5, 0x2, UPT ;  /* 0x000000020500788c */ /* 0x000fc8000bf25270 */
[----:B------:R-:W-:Y:S02]  /*97a0*/  USEL UR37, URZ, 0x1, UP1 ;  /* 0x000000013f257887 */ /* 0x000fe40008800000 */
[----:B------:R-:W-:Y:S02]  /*97b0*/  USEL UR36, UR5, URZ, UP1 ;  /* 0x0000003f05247287 */ /* 0x000fe40008800000 */
[----:B------:R-:W-:Y:S01]  /*97c0*/  ULOP3.LUT UR37, UR7, UR37, URZ, 0x3c, !UPT ;  /* 0x0000002507257292 */ /* 0x000fe2000f8e3c3f */
[----:B------:R-:W-:Y:S11]  /*97d0*/  @!P0 BRA `(.L_x_1112) ;  /* 0x0000000000048947 */ /* 0x000ff60003800000 */
[----:B------:R-:W-:Y:S01]  /*97e0*/  BPT.TRAP 0x1 ;  /* 0x000000040000795c */ /* 0x000fe20000300000 */
.L_x_1112:
[----:B------:R-:W-:Y:S01]  /*97f0*/  ULEA UR5, UR36, UR38, 0x3 ;  /* 0x0000002624057291 */ /* 0x000fe2000f8e183f */
[----:B------:R-:W-:-:S05]  /*9800*/  IMAD.U32 R0, RZ, RZ, UR37 ;  /* 0x00000025ff007e24 */ /* 0x000fca000f8e00ff */
[----:B------:R-:W-:-:S04]  /*9810*/  SHF.L.U32 R0, R0, 0x1f, RZ ;  /* 0x0000001f00007819 */ /* 0x000fc800000006ff */
[----:B------:R0:W1:Y:S01]  /*9820*/  SYNCS.PHASECHK.TRANS64.TRYWAIT P1, [UR5+0x30830], R0 ;  /* 0x03083000ff0075a7 */ /* 0x0000620008020145 */
[----:B------:R-:W-:Y:S05]  /*9830*/  @!P0 BRA `(.L_x_1113) ;  /* 0x0000000000048947 */ /* 0x000fea0003800000 */
[----:B------:R-:W-:Y:S01]  /*9840*/  BPT.TRAP 0x1 ;  /* 0x000000040000795c */ /* 0x000fe20000300000 */
.L_x_1113:
[----:B-1----:R-:W-:Y:S05]  /*9850*/  @P1 BRA `(.L_x_1114) ;  /* 0x0000000000081947 */ /* 0x002fea0003800000 */
[----:B------:R-:W1:Y:S02]  /*9860*/  SYNCS.PHASECHK.TRANS64.TRYWAIT P1, [UR5+0x30830], R0 ;  /* 0x03083000ff0075a7 */ /* 0x000e640008020145 */
[----:B-1----:R-:W-:Y:S05]  /*9870*/  @!P1 BRA `(.L_x_1115) ;  /* 0x000000bc002c9947 */ /* 0x002fea0003800000 */
.L_x_1114:
        /* <DEDUP_REMOVED lines=163> */
.L_x_1116:
[----:B------:R-:W-:Y:S01]  /*a2b0*/  ULEA UR10, UR4, UR38, 0x3 ;  /* 0x00000026040a7291 */ /* 0x000fe2000f8e183f */
[----:B01----:R-:W-:-:S05]  /*a2c0*/  IMAD.U32 R0, RZ, RZ, UR7 ;  /* 0x00000007ff007e24 */ /* 0x003fca000f8e00ff */
[----:B------:R-:W-:-:S04]  /*a2d0*/  SHF.L.U32 R0, R0, 0x1f, RZ ;  /* 0x0000001f00007819 */ /* 0x000fc800000006ff */
[----:B------:R0:W1:Y:S01]  /*a2e0*/  SYNCS.PHASECHK.TRANS64.TRYWAIT P1, [UR10+0x30850], R0 ;  /* 0x03085000ff0075a7 */ /* 0x000062000802014a */
[----:B------:R-:W-:Y:S05]  /*a2f0*/  @!P0 BRA `(.L_x_1117) ;  /* 0x0000000000048947 */ /* 0x000fea0003800000 */
[----:B------:R-:W-:Y:S01]  /*a300*/  BPT.TRAP 0x1 ;  /* 0x000000040000795c */ /* 0x000fe20000300000 */
.L_x_1117:
[----:B-1----:R-:W-:Y:S05]  /*a310*/  @P1 BRA `(.L_x_1118) ;  /* 0x0000000000081947 */ /* 0x002fea0003800000 */
[----:B------:R-:W1:Y:S02]  /*a320*/  SYNCS.PHASECHK.TRANS64.TRYWAIT P1, [UR10+0x30850], R0 ;  /* 0x03085000ff0075a7 */ /* 0x000e64000802014a */
[----:B-1----:R-:W-:Y:S05]  /*a330*/  @!P1 BRA `(.L_x_1119) ;  /* 0x000000b000949947 */ /* 0x002fea0003800000 */
.L_x_1118:
        /* <DEDUP_REMOVED lines=11> */
[----:B------:R-:W-:Y:S02]  /*a3f0*/  UIMAD UR4, UR4, 0x900, UR6 ;  /* 0x00000900040478a4 */ /* 0x000fe4000f8e0206 */
[----:B------:R-:W-:-:S04]  /*a400*/  IMAD.IADD R3, R2, 0x1, -R17 ;  /* 0x0000000102037824 */ /* 0x000fc800078e0a11 */
[----:B------:R-:W-:Y:S01]  /*a410*/  IMAD R3, R18, -0x2, R3 ;  /* 0xfffffffe12037824 */ /* 0x000fe200078e0203 */
        /* <DEDUP_REMOVED lines=8> */
[----:B------:R-:W-:Y:S01]  /*a4a0*/  WARPGROUP.ARRIVE ;  /* 0x00000000000079c5 */ /* 0x000fe20000000000 */
[----:B------:R-:W-:-:S04]  /*a4b0*/  VIADD R189, R3, UR11 ;  /* 0x0000000b03bd7c36 */ /* 0x000fc80008000000 */
[----:B------:R-:W-:Y:S01]  /*a4c0*/  IMAD.IADD R2, R6, 0x1, R189 ;  /* 0x0000000106027824 */ /* 0x000fe200078e02bd */
        /* <DEDUP_REMOVED lines=18> */
[----:B------:R-:W-:-:S06]  /*a5f0*/  ULOP3.LUT UR4, URZ, UR59, URZ, 0x33, !UPT ;  /* 0x0000003b3f047292 */ /* 0x000fcc000f8e333f */
[----:B------:R-:W-:-:S04]  /*a600*/  VIADD R191, R3, UR4 ;  /* 0x0000000403bf7c36 */ /* 0x000fc80008000000 */
[----:B------:R-:W-:Y:S01]  /*a610*/  IMAD.IADD R4, R6, 0x1, R191 ;  /* 0x0000000106047824 */ /* 0x000fe200078e02bf */
[----:B------:R-:W-:Y:S02]  /*a620*/  WARPGROUP.DEPBAR.LE gsb0, 0x0 ;  /* 0x00008000000079c5 */ /* 0x000fe40000010000 */
[----:B------:R-:W-:-:S06]  /*a630*/  WARPGROUP.ARRIVE ;  /* 0x00000000000079c5 */ /* 0x000fcc0000000000 */
[----:B------:R-:W-:Y:S03]  /*a640*/  HGMMA.64x192x16.F32.BF16 R24, R168, gdesc[UR4].tnspB, R24, gsb0 ;  /* 0x42e00004a8187df0 */ /* 0x000fe60008001818 */
[----:B------:R-:W-:Y:S02]  /*a650*/  WARPGROUP.DEPBAR.LE gsb0, 0x0 ;  /* 0x00008000000079c5 */ /* 0x000fe40000010000 */
[----:B------:R0:W-:Y:S01]  /*a660*/  @!P1 SYNCS.ARRIVE.TRANS64.RED.A1T0 RZ, [R0+URZ], RZ ;  /* 0x000000ff00ff99a7 */ /* 0x0001e2000810043f */
[----:B------:R-:W-:Y:S01]  /*a670*/  PLOP3.LUT P1, PT, PT, PT, UP0, 0x40, 0x0 ;  /* 0x000000000000781c */ /* 0x000fe20003f2e808 */
[----:B0-----:R-:W-:-:S12]  /*a680*/  IMAD R0, R18, -0x2, R5 ;  /* 0xfffffffe12007824 */ /* 0x001fd800078e0205 */
[----:B------:R-:W-:Y:S05]  /*a690*/  @P1 BRA `(.L_x_1120) ;  /* 0x0000000000581947 */ /* 0x000fea0003800000 */
[----:B------:R-:W-:Y:S01]  /*a6a0*/  ISETP.GT.AND P1, PT, R13, -0x1, PT ;  /* 0xffffffff0d00780c */ /* 0x000fe20003f24270 */
[----:B------:R-:W-:-:S12]  /*a6b0*/  BSSY B0, `(.L_x_1121) ;  /* 0x0000011000007945 */ /* 0x000fd80003800000 */
[----:B------:R-:W-:Y:S05]  /*a6c0*/  @P1 BRA `(.L_x_1122) ;  /* 0x0000000000241947 */ /* 0x000fea0003800000 */
[----:B------:R-:W-:Y:S01]  /*a6d0*/  IMAD.U32 R168, RZ, RZ, UR58 ;  /* 0x0000003affa87e24 */ /* 0x000fe2000f8e00ff */
[----:B------:R-:W-:-:S04]  /*a6e0*/  IADD3 R3, R6, R16, -R17 ;  /* 0x0000001006037210 */ /* 0x000fc80007ffe811 */
[----:B------:R-:W-:Y:S02]  /*a6f0*/  ISETP.NE.AND P1, PT, R168, 0x1, PT ;  /* 0x00000001a800780c */ /* 0x000fe40003f25270 */
[----:B------:R-:W-:-:S11]  /*a700*/  LOP3.LUT R3, RZ, R3, RZ, 0x33, !PT ;  /* 0x00000003ff037212 */ /* 0x000fd600078e33ff */
[----:B------:R-:W0:Y:S02]  /*a710*/  @P1 LDC.64 R170, c[0x0][0x9e8] ;  /* 0x00027a00ffaa1b82 */ /* 0x000e240000000a00 */
[----:B0-----:R-:W-:-:S05]  /*a720*/  @P1 IMAD.HI.U32 R20, R3, R170, RZ ;  /* 0x000000aa03141227 */ /* 0x001fca00078e00ff */
[----:B------:R-:W-:-:S04]  /*a730*/  @P1 SHF.R.U32.HI R3, RZ, R171, R20 ;  /* 0x000000abff031219 */ /* 0x000fc80000011614 */
[----:B------:R-:W-:Y:S01]  /*a740*/  LOP3.LUT R3, RZ, R3, RZ, 0x33, !PT ;  /* 0x00000003ff037212 */ /* 0x000fe200078e33ff */
[----:B------:R-:W-:Y:S06]  /*a750*/  BRA `(.L_x_1123) ;  /* 0x0000000000187947 */ /* 0x000fec0003800000 */
.L_x_1122:
[----:B------:R-:W-:Y:S02]  /*a760*/  IMAD.U32 R168, RZ, RZ, UR58 ;  /* 0x0000003affa87e24 */ /* 0x000fe4000f8e00ff */
[----:B------:R-:W-:-:S03]  /*a770*/  IMAD.MOV.U32 R3, RZ, RZ, R13 ;  /* 0x000000ffff037224 */ /* 0x000fc600078e000d */
[----:B------:R-:W-:-:S13]  /*a780*/  ISETP.NE.AND P1, PT, R168, 0x1, PT ;  /* 0x00000001a800780c */ /* 0x000fda0003f25270 */
[----:B------:R-:W0:Y:S02]  /*a790*/  @P1 LDC.64 R170, c[0x0][0x9e8] ;  /* 0x00027a00ffaa1b82 */ /* 0x000e240000000a00 */
[----:B0-----:R-:W-:-:S05]  /*a7a0*/  @P1 IMAD.HI.U32 R20, R13, R170, RZ ;  /* 0x000000aa0d141227 */ /* 0x001fca00078e00ff */
[----:B------:R-:W-:-:S07]  /*a7b0*/  @P1 SHF.R.U32.HI R3, RZ, R171, R20 ;  /* 0x000000abff031219 */ /* 0x000fce0000011614 */
.L_x_1123:
[----:B------:R-:W-:Y:S05]  /*a7c0*/  BSYNC B0 ;  /* 0x0000000000007941 */ /* 0x000fea0003800000 */
.L_x_1121:
[----:B------:R-:W-:-:S05]  /*a7d0*/  IMAD R3, R3, R168, R0 ;  /* 0x000000a803037224 */ /* 0x000fca00078e0200 */
[----:B------:R-:W-:Y:S02]  /*a7e0*/  VIADDMNMX R2, R3, R168, R2, PT ;  /* 0x000000a803027246 */ /* 0x000fe40003800102 */
[----:B------:R-:W-:-:S07]  /*a7f0*/  VIMNMX R4, R4, R3, !PT ;  /* 0x0000000304047248 */ /* 0x000fce0007fe0100 */
.L_x_1120:
        /* <DEDUP_REMOVED lines=113> */
[----:B------:R-:W-:-:S04]  /*af10*/  ISETP.GT.AND P6, PT, R4, 0x59, !P6 ;  /* 0x000000590400780c */ /* 0x000fc800077c4270 */
[----:B------:R-:W-:Y:S02]  /*af20*/  ISETP.LT.OR P6, PT, R2, 0x5a, P6 ;  /* 0x0000005a0200780c */ /* 0x000fe400037c1670 */
[----:B------:R-:W-:Y:S02]  /*af30*/  IADD3 R2, R189, 0x8, R6 ;  /* 0x00000008bd027810 */ /* 0x000fe40007ffe006 */
        /* <DEDUP_REMOVED lines=14> */
.L_x_1126:
[----:B------:R-:W-:Y:S02]  /*b020*/  IMAD.U32 R124, RZ, RZ, UR58 ;  /* 0x0000003aff7c7e24 */ /* 0x000fe4000f8e00ff */
[----:B------:R-:W-:-:S03]  /*b030*/  IMAD.MOV.U32 R189, RZ, RZ, R21 ;  /* 0x000000ffffbd7224 */ /* 0x000fc600078e0015 */
[----:B------:R-:W-:-:S13]  /*b040*/  ISETP.NE.AND P6, PT, R124, 0x1, PT ;  /* 0x000000017c00780c */ /* 0x000fda0003fc5270 */
[----:B------:R-:W0:Y:S02]  /*b050*/  @P6 LDC.64 R4, c[0x0][0x9e8] ;  /* 0x00027a00ff046b82 */ /* 0x000e240000000a00 */
[----:B0-----:R-:W-:-:S05]  /*b060*/  @P6 IMAD.HI.U32 R4, R21, R4, RZ ;  /* 0x0000000415046227 */ /* 0x001fca00078e00ff */
[----:B------:R-:W-:-:S07]  /*b070*/  @P6 SHF.R.U32.HI R189, RZ, R5, R4 ;  /* 0x00000005ffbd6219 */ /* 0x000fce0000011604 */
.L_x_1127:
[----:B------:R-:W-:Y:S05]  /*b080*/  BSYNC B0 ;  /* 0x0000000000007941 */ /* 0x000fea0003800000 */
.L_x_1125:
[----:B------:R-:W-:-:S05]  /*b090*/  IMAD R5, R189, R124, R0 ;  /* 0x0000007cbd057224 */ /* 0x000fca00078e0200 */
[----:B------:R-:W-:Y:S02]  /*b0a0*/  VIADDMNMX R2, R5, R124, R2, PT ;  /* 0x0000007c05027246 */ /* 0x000fe40003800102 */
[----:B------:R-:W-:-:S07]  /*b0b0*/  VIMNMX R20, R20, R5, !PT ;  /* 0x0000000514147248 */ /* 0x000fce0007fe0100 */
.L_x_1124:
[C---:B------:R-:W-:Y:S01]  /*b0c0*/  ISETP.GT.AND P1, PT, R20.reuse, 0x1, !P1 ;  /* 0x000000011400780c */ /* 0x040fe20004f24270 */
[----:B------:R-:W-:Y:S01]  /*b0d0*/  UMOV UR7, UR37 ;  /* 0x0000002500077c82 */ /* 0x000fe20008000000 */
[----:B------:R-:W-:Y:S02]  /*b0e0*/  ISETP.GT.AND P2, PT, R20, 0x8, !P2 ;  /* 0x000000081400780c */ /* 0x000fe40005744270 */
        /* <DEDUP_REMOVED lines=30> */
[----:B------:R-:W-:Y:S01]  /*b2d0*/  FSEL R191, R134, -INF , !P1 ;  /* 0xff80000086bf7808 */ /* 0x000fe20004800000 */
[----:B------:R-:W-:Y:S01]  /*b2e0*/  IMAD.U32 R134, RZ, RZ, UR10 ;  /* 0x0000000aff867e24 */ /* 0x000fe2000f8e00ff */
        /* <DEDUP_REMOVED lines=59> */
[----:B------:R-:W-:Y:S02]  /*b6a0*/  ISETP.LT.OR P1, PT, R2, 0x3a, P1 ;  /* 0x0000003a0200780c */ /* 0x000fe40000f21670 */
[----:B------:R-:W-:-:S02]  /*b6b0*/  R2UR UR4, R192 ;  /* 0x00000000c00472ca */ /* 0x000fc400000e0000 */
        /* <DEDUP_REMOVED lines=44> */
[----:B------:R-:W-:Y:S01]  /*b980*/  MUFU.EX2 R188, R188 ;  /* 0x000000bc00bc7308 */ /* 0x000fe20000000800 */
[----:B------:R-:W-:Y:S01]  /*b990*/  FMNMX.FTZ R4, R191, R4, !PT ;  /* 0x00000004bf047209 */ /* 0x000fe20007810000 */
[-CC-:B------:R-:W-:Y:S01]  /*b9a0*/  FFMA.FTZ R173, R173, R0.reuse, -R120.reuse ;  /* 0x00000000adad7223 */ /* 0x180fe20000010878 */
[----:B------:R-:W-:Y:S01]  /*b9b0*/  FSEL R149, R5, RZ, P1 ;  /* 0x000000ff05957208 */ /* 0x000fe20000800000 */
[--C-:B------:R-:W-:Y:S01]  /*b9c0*/  FFMA.FTZ R184, R183, R0, -R120.reuse ;  /* 0x00000000b7b87223 */ /* 0x100fe20000010878 */
[----:B------:R-:W-:Y:S01]  /*b9d0*/  FMNMX.FTZ R4, R209, R4, !PT ;  /* 0x00000004d1047209 */ /* 0x000fe20007810000 */
[-CC-:B------:R-:W-:Y:S01]  /*b9e0*/  FFMA.FTZ R175, R175, R0.reuse, -R120.reuse ;  /* 0x00000000afaf7223 */ /* 0x180fe20000010878 */
[----:B------:R-:W-:Y:S01]  /*b9f0*/  FFMA.FTZ R172, R125, R0, -R120 ;  /* 0x000000007dac7223 */ /* 0x000fe20000010878 */
[----:B------:R-:W-:Y:S01]  /*ba00*/  FADD.FTZ R149, -R149, R14 ;  /* 0x0000000e95957221 */ /* 0x000fe20000010100 */
[----:B------:R-:W-:Y:S01]  /*ba10*/  FMNMX.FTZ R4, R193, R4, !PT ;  /* 0x00000004c1047209 */ /* 0x000fe20007810000 */
[----:B------:R-:W-:Y:S01]  /*ba20*/  MUFU.EX2 R217, R217 ;  /* 0x000000d900d97308 */ /* 0x000fe20000000800 */
[-CC-:B------:R-:W-:Y:S01]  /*ba30*/  FFMA.FTZ R177, R177, R0.reuse, -R120.reuse ;  /* 0x00000000b1b17223 */ /* 0x180fe20000010878 */
[----:B------:R-:W-:Y:S01]  /*ba40*/  FMUL.FTZ R2, R149, R0 ;  /* 0x0000000095027220 */ /* 0x000fe20000410000 */
        /* <DEDUP_REMOVED lines=13> */
[----:B------:R-:W1:Y:S01]  /*bb20*/  MUFU.EX2 R190, R190 ;  /* 0x000000be00be7308 */ /* 0x000e620000000800 */
[-CC-:B------:R-:W-:Y:S01]  /*bb30*/  FFMA.FTZ R129, R157, R0.reuse, -R120.reuse ;  /* 0x000000009d817223 */ /* 0x180fe20000010878 */
[--C-:B------:R-:W-:Y:S01]  /*bb40*/  FFMA.FTZ R133, R161, R0, -R120.reuse ;  /* 0x00000000a1857223 */ /* 0x100fe20000010878 */
[----:B------:R-:W-:Y:S01]  /*bb50*/  FMNMX.FTZ R4, R147, R4, !PT ;  /* 0x0000000493047209 */ /* 0x000fe20007810000 */
[----:B------:R-:W-:Y:S01]  /*bb60*/  FFMA.FTZ R137, R165, R0, -R120 ;  /* 0x00000000a5897223 */ /* 0x000fe20000010878 */
[----:B------:R-:W-:-:S02]  /*bb70*/  LOP3.LUT P6, RZ, R194, 0x7f, RZ, 0xc0, !PT ;  /* 0x0000007fc2ff7812 */ /* 0x000fc400078cc0ff */
[----:B------:R-:W-:Y:S01]  /*bb80*/  FMNMX.FTZ R4, R131, R4, !PT ;  /* 0x0000000483047209 */ /* 0x000fe20007810000 */
[----:B------:R-:W2:Y:S03]  /*bb90*/  MUFU.EX2 R173, R173 ;  /* 0x000000ad00ad7308 */ /* 0x000ea60000000800 */
[----:B------:R-:W-:-:S04]  /*bba0*/  FMNMX.FTZ R4, R151, R4, !PT ;  /* 0x0000000497047209 */ /* 0x000fc80007810000 */
[----:B------:R-:W-:Y:S01]  /*bbb0*/  FMNMX.FTZ R4, R127, R4, !PT ;  /* 0x000000047f047209 */ /* 0x000fe20007810000 */
[----:B------:R-:W3:Y:S03]  /*bbc0*/  MUFU.EX2 R184, R184 ;  /* 0x000000b800b87308 */ /* 0x000ee60000000800 */
[----:B------:R-:W-:-:S04]  /*bbd0*/  FMNMX.FTZ R4, R155, R4, !PT ;  /* 0x000000049b047209 */ /* 0x000fc80007810000 */
[----:B------:R-:W-:Y:S01]  /*bbe0*/  FMNMX.FTZ R4, R123, R4, !PT ;  /* 0x000000047b047209 */ /* 0x000fe20007810000 */
[----:B------:R4:W-:Y:S03]  /*bbf0*/  MUFU.EX2 R163, R20 ;  /* 0x0000001400a37308 */ /* 0x0009e60000000800 */
[----:B------:R-:W-:-:S04]  /*bc00*/  FMNMX.FTZ R4, R159, R4, !PT ;  /* 0x000000049f047209 */ /* 0x000fc80007810000 */
[----:B------:R-:W-:Y:S01]  /*bc10*/  FMNMX.FTZ R4, R179, R4, !PT ;  /* 0x00000004b3047209 */ /* 0x000fe20007810000 */
[----:B------:R-:W-:Y:S03]  /*bc20*/  MUFU.EX2 R175, R175 ;  /* 0x000000af00af7308 */ /* 0x000fe60000000800 */
[----:B------:R-:W-:-:S04]  /*bc30*/  FMNMX.FTZ R4, R171, R4, !PT ;  /* 0x00000004ab047209 */ /* 0x000fc80007810000 */
[----:B------:R-:W-:Y:S01]  /*bc40*/  FMNMX.FTZ R4, R181, R4, !PT ;  /* 0x00000004b5047209 */ /* 0x000fe20007810000 */
[----:B------:R-:W-:Y:S03]  /*bc50*/  MUFU.EX2 R186, R186 ;  /* 0x000000ba00ba7308 */ /* 0x000fe60000000800 */
[----:B------:R-:W-:-:S05]  /*bc60*/  FMNMX.FTZ R4, R167, R4, !PT ;  /* 0x00000004a7047209 */ /* 0x000fca0007810000 */
[----:B------:R-:W5:Y:S01]  /*bc70*/  SHFL.BFLY PT, R3, R4, 0x2, 0x1f ;  /* 0x0c401f0004037f89 */ /* 0x000f6200000e0000 */
[----:B------:R-:W-:Y:S08]  /*bc80*/  MUFU.EX2 R177, R177 ;  /* 0x000000b100b17308 */ /* 0x000ff00000000800 */
[----:B------:R-:W-:Y:S08]  /*bc90*/  MUFU.EX2 R180, R180 ;  /* 0x000000b400b47308 */ /* 0x000ff00000000800 */
        /* <DEDUP_REMOVED lines=9> */
[CC--:B------:R-:W-:Y:S02]  /*bd30*/  FMUL.FTZ R122, R4.reuse, R0.reuse ;  /* 0x00000000047a7220 */ /* 0x0c0fe40000410000 */
[----:B------:R-:W-:Y:S01]  /*bd40*/  MUFU.EX2 R121, R121 ;  /* 0x0000007900797308 */ /* 0x000fe20000000800 */
[----:B------:R-:W-:Y:S02]  /*bd50*/  FSEL R3, R4, RZ, P1 ;  /* 0x000000ff04037208 */ /* 0x000fe40000800000 */
[----:B------:R-:W-:Y:S02]  /*bd60*/  FSEL R122, R122, RZ, P1 ;  /* 0x000000ff7a7a7208 */ /* 0x000fe40000800000 */
[----:B------:R-:W-:Y:S01]  /*bd70*/  ISETP.GT.AND P1, PT, R11, UR4, PT ;  /* 0x000000040b007c0c */ /* 0x000fe2000bf24270 */
[----:B------:R-:W-:Y:S02]  /*bd80*/  FADD.FTZ R3, -R3, R12 ;  /* 0x0000000c03037221 */ /* 0x000fe40000010100 */
[----:B------:R-:W-:Y:S01]  /*bd90*/  MUFU.EX2 R172, R172 ;  /* 0x000000ac00ac7308 */ /* 0x000fe20000000800 */
[-CC-:B------:R-:W-:Y:S01]  /*bda0*/  FFMA.FTZ R14, R219, R0.reuse, -R122.reuse ;  /* 0x00000000db0e7223 */ /* 0x180fe2000001087a */
[-CC-:B------:R-:W-:Y:S01]  /*bdb0*/  FFMA.FTZ R149, R215, R0.reuse, -R122.reuse ;  /* 0x00000000d7957223 */ /* 0x180fe2000001087a */
[-C--:B------:R-:W-:Y:S01]  /*bdc0*/  FMUL.FTZ R3, R3, R0.reuse ;  /* 0x0000000003037220 */ /* 0x080fe20000410000 */
[--C-:B------:R-:W-:Y:S01]  /*bdd0*/  FFMA.FTZ R183, R139, R0, -R122.reuse ;  /* 0x000000008bb77223 */ /* 0x100fe2000001087a */
[----:B0-----:R-:W-:Y:S01]  /*bde0*/  FFMA.FTZ R139, R2, R10, R217 ;  /* 0x0000000a028b7223 */ /* 0x001fe200000100d9 */
[-CC-:B----4-:R-:W-:Y:S01]  /*bdf0*/  FFMA.FTZ R20, R189, R0.reuse, -R122.reuse ;  /* 0x00000000bd147223 */ /* 0x190fe2000001087a */
[-CC-:B------:R-:W-:Y:S01]  /*be00*/  FFMA.FTZ R153, R213, R0.reuse, -R122.reuse ;  /* 0x00000000d5997223 */ /* 0x180fe2000001087a */
[----:B------:R-:W-:Y:S01]  /*be10*/  MUFU.EX2 R14, R14 ;  /* 0x0000000e000e7308 */ /* 0x000fe20000000800 */
[----:B------:R-:W-:Y:S01]  /*be20*/  FADD.FTZ R139, R188, R139 ;  /* 0x0000008bbc8b7221 */ /* 0x000fe20000010000 */
[-CC-:B------:R-:W-:Y:S01]  /*be30*/  FFMA.FTZ R185, R195, R0.reuse, -R122.reuse ;  /* 0x00000000c3b97223 */ /* 0x180fe2000001087a */
[-CC-:B------:R-:W-:Y:S01]  /*be40*/  FFMA.FTZ R120, R211, R0.reuse, -R122.reuse ;  /* 0x00000000d3787223 */ /* 0x180fe2000001087a */
[-CC-:B------:R-:W-:Y:S01]  /*be50*/  FFMA.FTZ R143, R143, R0.reuse, -R122.reuse ;  /* 0x000000008f8f7223 */ /* 0x180fe2000001087a */
[----:B-1----:R-:W-:Y:S01]  /*be60*/  FADD.FTZ R10, R190, R139 ;  /* 0x0000008bbe0a7221 */ /* 0x002fe20000010000 */
[-CC-:B------:R-:W-:Y:S01]  /*be70*/  FFMA.FTZ R187, R191, R0.reuse, -R122.reuse ;  /* 0x00000000bfbb7223 */ /* 0x180fe2000001087a */
[-C--:B------:R-:W-:Y:S01]  /*be80*/  FFMA.FTZ R124, R209, R0.reuse, -R122 ;  /* 0x00000000d17c7223 */ /* 0x080fe2000001087a */
[----:B------:R-:W0:Y:S01]  /*be90*/  MUFU.EX2 R3, R3 ;  /* 0x0000000300037308 */ /* 0x000e220000000800 */
[----:B--2---:R-:W-:Y:S01]  /*bea0*/  FADD.FTZ R139, R173, R10 ;  /* 0x0000000aad8b7221 */ /* 0x004fe20000010000 */
[-CC-:B------:R-:W-:Y:S01]  /*beb0*/  FFMA.FTZ R126, R193, R0.reuse, -R122.reuse ;  /* 0x00000000c17e7223 */ /* 0x180fe2000001087a */
[-CC-:B------:R-:W-:Y:S01]  /*bec0*/  FFMA.FTZ R131, R131, R0.reuse, -R122.reuse ;  /* 0x0000000083837223 */ /* 0x180fe2000001087a */
[-CC-:B------:R-:W-:Y:S01]  /*bed0*/  FFMA.FTZ R157, R207, R0.reuse, -R122.reuse ;  /* 0x00000000cf9d7223 */ /* 0x180fe2000001087a */
[----:B---3--:R-:W-:Y:S01]  /*bee0*/  FADD.FTZ R130, R184, R139 ;  /* 0x0000008bb8827221 */ /* 0x008fe20000010000 */
[-CC-:B------:R-:W-:Y:S01]  /*bef0*/  FFMA.FTZ R128, R135, R0.reuse, -R122.reuse ;  /* 0x0000000087807223 */ /* 0x180fe2000001087a */
[-CC-:B------:R-:W-:Y:S01]  /*bf00*/  FFMA.FTZ R135, R147, R0.reuse, -R122.reuse ;  /* 0x0000000093877223 */ /* 0x180fe2000001087a */
[----:B------:R-:W1:Y:S01]  /*bf10*/  MUFU.EX2 R149, R149 ;  /* 0x0000009500957308 */ /* 0x000e620000000800 */
[-CC-:B------:R-:W-:Y:S01]  /*bf20*/  FFMA.FTZ R127, R127, R0.reuse, -R122.reuse ;  /* 0x000000007f7f7223 */ /* 0x180fe2000001087a */
[-CC-:B------:R-:W-:Y:S01]  /*bf30*/  FFMA.FTZ R123, R123, R0.reuse, -R122.reuse ;  /* 0x000000007b7b7223 */ /* 0x180fe2000001087a */
[-CC-:B------:R-:W-:Y:S01]  /*bf40*/  FFMA.FTZ R159, R159, R0.reuse, -R122.reuse ;  /* 0x000000009f9f7223 */ /* 0x180fe2000001087a */
[-CC-:B------:R-:W-:Y:S01]  /*bf50*/  FFMA.FTZ R179, R179, R0.reuse, -R122.reuse ;  /* 0x00000000b3b37223 */ /* 0x180fe2000001087a */
[-CC-:B------:R-:W-:Y:S01]  /*bf60*/  FFMA.FTZ R171, R171, R0.reuse, -R122.reuse ;  /* 0x00000000abab7223 */ /* 0x180fe2000001087a */
[----:B------:R-:W-:Y:S01]  /*bf70*/  FFMA.FTZ R181, R181, R0, -R122 ;  /* 0x00000000b5b57223 */ /* 0x000fe2000001087a */
[----:B------:R-:W-:Y:S01]  /*bf80*/  UMOV UR4, UR36 ;  /* 0x0000002400047c82 */ /* 0x000fe20008000000 */
[----:B------:R-:W2:Y:S01]  /*bf90*/  MUFU.EX2 R20, R20 ;  /* 0x0000001400147308 */ /* 0x000ea20000000800 */
[----:B0-----:R-:W-:Y:S01]  /*bfa0*/  FFMA.FTZ R10, R3, R7, R14 ;  /* 0x00000007030a7223 */ /* 0x001fe2000001000e */
[----:B------:R-:W-:Y:S01]  /*bfb0*/  F2FP.BF16.F32.PACK_AB R190, R173, R190 ;  /* 0x000000beadbe723e */ /* 0x000fe200000010ff */
[----:B------:R-:W-:Y:S01]  /*bfc0*/  VIADD R11, R11, 0xffffffff ;  /* 0xffffffff0b0b7836 */ /* 0x000fe20000000000 */
[----:B------:R-:W-:-:S02]  /*bfd0*/  F2FP.BF16.F32.PACK_AB R184, R175, R184 ;  /* 0x000000b8afb8723e */ /* 0x000fc400000010ff */
[----:B------:R-:W-:Y:S02]  /*bfe0*/  F2FP.BF16.F32.PACK_AB R188, R188, R217 ;  /* 0x000000d9bcbc723e */ /* 0x000fe400000010ff */
[----:B------:R-:W0:Y:S01]  /*bff0*/  MUFU.EX2 R153, R153 ;  /* 0x0000009900997308 */ /* 0x000e220000000800 */
[C---:B-1----:R-:W-:Y:S01]  /*c000*/  FADD.FTZ R139, R149.reuse, R10 ;  /* 0x0000000a958b7221 */ /* 0x042fe20000010000 */
[----:B------:R-:W-:Y:S01]  /*c010*/  F2FP.BF16.F32.PACK_AB R189, R149, R14 ;  /* 0x0000000e95bd723e */ /* 0x000fe200000010ff */
[----:B------:R-:W-:-:S05]  /*c020*/  IMAD.MOV.U32 R14, RZ, RZ, R5 ;  /* 0x000000ffff0e7224 */ /* 0x000fca00078e0005 */
[----:B------:R-:W1:Y:S01]  /*c030*/  MUFU.EX2 R185, R185 ;  /* 0x000000b900b97308 */ /* 0x000e620000000800 */
[----:B--2---:R-:W-:-:S07]  /*c040*/  FADD.FTZ R10, R20, R139 ;  /* 0x0000008b140a7221 */ /* 0x004fce0000010000 */
[----:B------:R2:W-:Y:S01]  /*c050*/  MUFU.EX2 R12, R143 ;  /* 0x0000008f000c7308 */ /* 0x0005e20000000800 */
[C---:B0-----:R-:W-:Y:S01]  /*c060*/  FADD.FTZ R10, R153.reuse, R10 ;  /* 0x0000000a990a7221 */ /* 0x041fe20000010000 */
[----:B------:R-:W-:-:S06]  /*c070*/  F2FP.BF16.F32.PACK_AB R191, R153, R20 ;  /* 0x0000001499bf723e */ /* 0x000fcc00000010ff */
[----:B------:R-:W0:Y:S01]  /*c080*/  MUFU.EX2 R120, R120 ;  /* 0x0000007800787308 */ /* 0x000e220000000800 */
[----:B--2---:R-:W-:Y:S01]  /*c090*/  FADD.FTZ R143, R175, R130 ;  /* 0x00000082af8f7221 */ /* 0x004fe20000010000 */
[----:B------:R-:W-:-:S03]  /*c0a0*/  FFMA.FTZ R130, R151, R0, -R122 ;  /* 0x0000000097827223 */ /* 0x000fc6000001087a */
[----:B------:R-:W-:Y:S01]  /*c0b0*/  FADD.FTZ R132, R186, R143 ;  /* 0x0000008fba847221 */ /* 0x000fe20000010000 */
[C---:B------:R-:W-:Y:S02]  /*c0c0*/  F2FP.BF16.F32.PACK_AB R186, R177.reuse, R186 ;  /* 0x000000bab1ba723e */ /* 0x040fe400000010ff */
[----:B------:R-:W2:Y:S01]  /*c0d0*/  MUFU.EX2 R187, R187 ;  /* 0x000000bb00bb7308 */ /* 0x000ea20000000800 */
[----:B------:R-:W-:-:S04]  /*c0e0*/  FADD.FTZ R139, R177, R132 ;  /* 0x00000084b18b7221 */ /* 0x000fc80000010000 */
[----:B------:R-:W-:Y:S01]  /*c0f0*/  FADD.FTZ R132, R180, R139 ;  /* 0x0000008bb4847221 */ /* 0x000fe20000010000 */
[C---:B------:R-:W-:Y:S02]  /*c100*/  F2FP.BF16.F32.PACK_AB R180, R163.reuse, R180 ;  /* 0x000000b4a3b4723e */ /* 0x040fe400000010ff */
[----:B------:R-:W3:Y:S01]  /*c110*/  MUFU.EX2 R124, R124 ;  /* 0x0000007c007c7308 */ /* 0x000ee20000000800 */
[----:B------:R-:W-:Y:S01]  /*c120*/  FADD.FTZ R139, R163, R132 ;  /* 0x00000084a38b7221 */ /* 0x000fe20000010000 */
[----:B------:R-:W-:-:S03]  /*c130*/  @!P6 VIADD R132, R134, 0x30860 ;  /* 0x000308608684e836 */ /* 0x000fc60000000000 */
[----:B------:R-:W-:Y:S01]  /*c140*/  FADD.FTZ R134, R182, R139 ;  /* 0x0000008bb6867221 */ /* 0x000fe20000010000 */
[C---:B------:R-:W-:Y:S02]  /*c150*/  F2FP.BF16.F32.PACK_AB R182, R141.reuse, R182 ;  /* 0x000000b68db6723e */ /* 0x040fe400000010ff */
[----:B------:R-:W4:Y:S01]  /*c160*/  MUFU.EX2 R126, R126 ;  /* 0x0000007e007e7308 */ /* 0x000f220000000800 */
[----:B------:R-:W-:Y:S01]  /*c170*/  FADD.FTZ R139, R141, R134 ;  /* 0x000000868d8b7221 */ /* 0x000fe20000010000 */
[----:B------:R-:W-:Y:S01]  /*c180*/  @!P6 PRMT R136, RZ, 0x654, R132 ;  /* 0x00000654ff88e816 */ /* 0x000fe20000000084 */
[-CC-:B------:R-:W-:Y:S01]  /*c190*/  FFMA.FTZ R132, R155, R0.reuse, -R122.reuse ;  /* 0x000000009b847223 */ /* 0x180fe2000001087a */
[----:B------:R-:W-:Y:S01]  /*c1a0*/  FFMA.FTZ R122, R167, R0, -R122 ;  /* 0x00000000a77a7223 */ /* 0x000fe2000001087a */
[----:B------:R-:W-:Y:S01]  /*c1b0*/  FADD.FTZ R134, R176, R139 ;  /* 0x0000008bb0867221 */ /* 0x000fe20000010000 */
[----:B------:R5:W-:Y:S01]  /*c1c0*/  @!P6 SYNCS.ARRIVE.TRANS64.RED.A1T0 RZ, [R136+URZ], RZ ;  /* 0x000000ff88ffe9a7 */ /* 0x000be2000810043f */
[----:B------:R-:W-:Y:S01]  /*c1d0*/  F2FP.BF16.F32.PACK_AB R176, R145, R176 ;  /* 0x000000b091b0723e */ /* 0x000fe200000010ff */
[----:B------:R1:W-:Y:S08]  /*c1e0*/  MUFU.EX2 R7, R131 ;  /* 0x0000008300077308 */ /* 0x0003f00000000800 */
[----:B------:R-:W5:Y:S01]  /*c1f0*/  MUFU.EX2 R157, R157 ;  /* 0x0000009d009d7308 */ /* 0x000f620000000800 */
[----:B-1----:R-:W-:Y:S01]  /*c200*/  FADD.FTZ R131, R185, R10 ;  /* 0x0000000ab9837221 */ /* 0x002fe20000010000 */
[----:B0-----:R-:W-:-:S03]  /*c210*/  F2FP.BF16.F32.PACK_AB R185, R120, R185 ;  /* 0x000000b978b9723e */ /* 0x001fc600000010ff */
[----:B------:R-:W-:-:S03]  /*c220*/  FADD.FTZ R10, R120, R131 ;  /* 0x00000083780a7221 */ /* 0x000fc60000010000 */
[----:B------:R-:W0:Y:S01]  /*c230*/  MUFU.EX2 R183, R183 ;  /* 0x000000b700b77308 */ /* 0x000e220000000800 */
[----:B--2---:R-:W-:Y:S01]  /*c240*/  FADD.FTZ R131, R187, R10 ;  /* 0x0000000abb837221 */ /* 0x004fe20000010000 */
[----:B---3--:R-:W-:-:S03]  /*c250*/  F2FP.BF16.F32.PACK_AB R187, R124, R187 ;  /* 0x000000bb7cbb723e */ /* 0x008fc600000010ff */
[----:B------:R-:W-:-:S03]  /*c260*/  FADD.FTZ R131, R124, R131 ;  /* 0x000000837c837221 */ /* 0x000fc60000010000 */
[----:B------:R-:W1:Y:S01]  /*c270*/  MUFU.EX2 R128, R128 ;  /* 0x0000008000807308 */ /* 0x000e620000000800 */
[----:B----4-:R-:W-:Y:S01]  /*c280*/  FADD.FTZ R10, R126, R131 ;  /* 0x000000837e0a7221 */ /* 0x010fe20000010000 */
[----:B------:R-:W-:-:S03]  /*c290*/  FADD.FTZ R131, R145, R134 ;  /* 0x0000008691837221 */ /* 0x000fc60000010000 */
[----:B-----5:R-:W-:Y:S01]  /*c2a0*/  FADD.FTZ R10, R157, R10 ;  /* 0x0000000a9d0a7221 */ /* 0x020fe20000010000 */
[----:B------:R-:W-:Y:S01]  /*c2b0*/  FADD.FTZ R134, R178, R131 ;  /* 0x00000083b2867221 */ /* 0x000fe20000010000 */
[----:B------:R-:W-:Y:S01]  /*c2c0*/  F2FP.BF16.F32.PACK_AB R178, R121, R178 ;  /* 0x000000b279b2723e */ /* 0x000fe200000010ff */
[----:B------:R-:W2:Y:S01]  /*c2d0*/  MUFU.EX2 R125, R125 ;  /* 0x0000007d007d7308 */ /* 0x000ea20000000800 */
[----:B0-----:R-:W-:Y:S01]  /*c2e0*/  FADD.FTZ R131, R183, R10 ;  /* 0x0000000ab7837221 */ /* 0x001fe20000010000 */
[----:B------:R-:W-:Y:S01]  /*c2f0*/  FADD.FTZ R139, R121, R134 ;  /* 0x00000086798b7221 */ /* 0x000fe20000010000 */
[C---:B------:R-:W-:Y:S02]  /*c300*/  F2FP.BF16.F32.PACK_AB R183, R12.reuse, R183 ;  /* 0x000000b70cb7723e */ /* 0x040fe400000010ff */
[----:B------:R-:W-:Y:S01]  /*c310*/  FADD.FTZ R131, R12, R131 ;  /* 0x000000830c837221 */ /* 0x000fe20000010000 */
[----:B------:R-:W-:Y:S01]  /*c320*/  FADD.FTZ R134, R172, R139 ;  /* 0x0000008bac867221 */ /* 0x000fe20000010000 */
[----:B------:R-:W-:Y:S01]  /*c330*/  IMAD.MOV.U32 R12, RZ, RZ, R4 ;  /* 0x000000ffff0c7224 */ /* 0x000fe200078e0004 */
[----:B------:R-:W0:Y:S01]  /*c340*/  MUFU.EX2 R135, R135 ;  /* 0x0000008700877308 */ /* 0x000e220000000800 */
[----:B-1----:R-:W-:-:S07]  /*c350*/  FADD.FTZ R10, R128, R131 ;  /* 0x00000083800a7221 */ /* 0x002fce0000010000 */
[----:B------:R-:W1:Y:S01]  /*c360*/  MUFU.EX2 R174, R174 ;  /* 0x000000ae00ae7308 */ /* 0x000e620000000800 */
[----:B--2---:R-:W-:-:S07]  /*c370*/  F2FP.BF16.F32.PACK_AB R172, R125, R172 ;  /* 0x000000ac7dac723e */ /* 0x004fce00000010ff */
[----:B------:R-:W-:Y:S01]  /*c380*/  MUFU.EX2 R130, R130 ;  /* 0x0000008200827308 */ /* 0x000fe20000000800 */
[C---:B0-----:R-:W-:Y:S01]  /*c390*/  FADD.FTZ R10, R135.reuse, R10 ;  /* 0x0000000a870a7221 */ /* 0x041fe20000010000 */
[----:B------:R-:W-:-:S06]  /*c3a0*/  F2FP.BF16.F32.PACK_AB R177, R135, R128 ;  /* 0x0000008087b1723e */ /* 0x000fcc00000010ff */
[----:B------:R-:W0:Y:S08]  /*c3b0*/  MUFU.EX2 R129, R129 ;  /* 0x0000008100817308 */ /* 0x000e300000000800 */
[----:B------:R-:W-:Y:S08]  /*c3c0*/  MUFU.EX2 R127, R127 ;  /* 0x0000007f007f7308 */ /* 0x000ff00000000800 */
[----:B------:R-:W2:Y:S08]  /*c3d0*/  MUFU.EX2 R168, R168 ;  /* 0x000000a800a87308 */ /* 0x000eb00000000800 */
[----:B------:R3:W-:Y:S08]  /*c3e0*/  MUFU.EX2 R136, R123 ;  /* 0x0000007b00887308 */ /* 0x0007f00000000800 */
[----:B------:R-:W4:Y:S01]  /*c3f0*/  MUFU.EX2 R132, R132 ;  /* 0x0000008400847308 */ /* 0x000f220000000800 */
[----:B---3--:R-:W-:-:S04]  /*c400*/  FADD.FTZ R123, R125, R134 ;  /* 0x000000867d7b7221 */ /* 0x008fc80000010000 */
[----:B-1----:R-:W-:Y:S01]  /*c410*/  FADD.FTZ R134, R174, R123 ;  /* 0x0000007bae867221 */ /* 0x002fe20000010000 */
[----:B------:R-:W-:Y:S01]  /*c420*/  FADD.FTZ R123, R7, R10 ;  /* 0x0000000a077b7221 */ /* 0x000fe20000010000 */
[C---:B0-----:R-:W-:Y:S01]  /*c430*/  F2FP.BF16.F32.PACK_AB R174, R129.reuse, R174 ;  /* 0x000000ae81ae723e */ /* 0x041fe200000010ff */
[----:B------:R-:W0:Y:S01]  /*c440*/  MUFU.EX2 R133, R133 ;  /* 0x0000008500857308 */ /* 0x000e220000000800 */
[----:B------:R-:W-:Y:S01]  /*c450*/  FADD.FTZ R131, R129, R134 ;  /* 0x0000008681837221 */ /* 0x000fe20000010000 */
[----:B------:R-:W-:-:S03]  /*c460*/  FADD.FTZ R10, R130, R123 ;  /* 0x0000007b820a7221 */ /* 0x000fc60000010000 */
[----:B--2---:R-:W-:Y:S01]  /*c470*/  FADD.FTZ R134, R168, R131 ;  /* 0x00000083a8867221 */ /* 0x004fe20000010000 */
[----:B------:R-:W-:Y:S02]  /*c480*/  FADD.FTZ R121, R127, R10 ;  /* 0x0000000a7f797221 */ /* 0x000fe40000010000 */
[----:B------:R-:W1:Y:S01]  /*c490*/  MUFU.EX2 R159, R159 ;  /* 0x0000009f009f7308 */ /* 0x000e620000000800 */
[C---:B----4-:R-:W-:Y:S01]  /*c4a0*/  F2FP.BF16.F32.PACK_AB R173, R132.reuse, R127 ;  /* 0x0000007f84ad723e */ /* 0x050fe200000010ff */
[----:B------:R-:W-:-:S04]  /*c4b0*/  FADD.FTZ R121, R132, R121 ;  /* 0x0000007984797221 */ /* 0x000fc80000010000 */
[----:B------:R-:W-:Y:S02]  /*c4c0*/  FADD.FTZ R121, R136, R121 ;  /* 0x0000007988797221 */ /* 0x000fe40000010000 */
[----:B------:R2:W3:Y:S01]  /*c4d0*/  MUFU.EX2 R138, R179 ;  /* 0x000000b3008a7308 */ /* 0x0004e20000000800 */
[C---:B0-----:R-:W-:Y:S01]  /*c4e0*/  FADD.FTZ R123, R133.reuse, R134 ;  /* 0x00000086857b7221 */ /* 0x041fe20000010000 */
[----:B------:R-:W-:-:S06]  /*c4f0*/  F2FP.BF16.F32.PACK_AB R168, R133, R168 ;  /* 0x000000a885a8723e */ /* 0x000fcc00000010ff */
[----:B------:R-:W0:Y:S01]  /*c500*/  MUFU.EX2 R169, R171 ;  /* 0x000000ab00a97308 */ /* 0x000e220000000800 */
[C---:B-1----:R-:W-:Y:S01]  /*c510*/  FADD.FTZ R121, R159.reuse, R121 ;  /* 0x000000799f797221 */ /* 0x042fe20000010000 */
[----:B--2---:R-:W-:Y:S02]  /*c520*/  F2FP.BF16.F32.PACK_AB R179, R130, R7 ;  /* 0x0000000782b3723e */ /* 0x004fe400000010ff */
[----:B------:R-:W-:-:S04]  /*c530*/  F2FP.BF16.F32.PACK_AB R175, R159, R136 ;  /* 0x000000889faf723e */ /* 0x000fc800000010ff */
[----:B------:R-:W1:Y:S01]  /*c540*/  MUFU.EX2 R170, R170 ;  /* 0x000000aa00aa7308 */ /* 0x000e620000000800 */
[----:B---3--:R-:W-:-:S07]  /*c550*/  FADD.FTZ R121, R138, R121 ;  /* 0x000000798a797221 */ /* 0x008fce0000010000 */
[----:B------:R2:W3:Y:S01]  /*c560*/  MUFU.EX2 R134, R181 ;  /* 0x000000b500867308 */ /* 0x0004e20000000800 */
[C---:B0-----:R-:W-:Y:S01]  /*c570*/  FADD.FTZ R121, R169.reuse, R121 ;  /* 0x00000079a9797221 */ /* 0x041fe20000010000 */
[----:B------:R-:W-:-:S06]  /*c580*/  F2FP.BF16.F32.PACK_AB R169, R169, R138 ;  /* 0x0000008aa9a9723e */ /* 0x000fcc00000010ff */
[----:B------:R-:W0:Y:S01]  /*c590*/  MUFU.EX2 R137, R137 ;  /* 0x0000008900897308 */ /* 0x000e220000000800 */
[----:B-1----:R-:W-:Y:S01]  /*c5a0*/  FADD.FTZ R10, R170, R123 ;  /* 0x0000007baa0a7221 */ /* 0x002fe20000010000 */
[----:B--2---:R-:W-:-:S06]  /*c5b0*/  F2FP.BF16.F32.PACK_AB R181, R157, R126 ;  /* 0x0000007e9db5723e */ /* 0x004fcc00000010ff */
[----:B------:R-:W1:Y:S01]  /*c5c0*/  MUFU.EX2 R122, R122 ;  /* 0x0000007a007a7308 */ /* 0x000e620000000800 */
[----:B---3--:R-:W-:Y:S01]  /*c5d0*/  FADD.FTZ R121, R134, R121 ;  /* 0x0000007986797221 */ /* 0x008fe20000010000 */
[C---:B0-----:R-:W-:Y:S01]  /*c5e0*/  FADD.FTZ R10, R137.reuse, R10 ;  /* 0x0000000a890a7221 */ /* 0x041fe20000010000 */
[----:B------:R-:W-:Y:S02]  /*c5f0*/  F2FP.BF16.F32.PACK_AB R170, R137, R170 ;  /* 0x000000aa89aa723e */ /* 0x000fe400000010ff */
[C---:B-1----:R-:W-:Y:S01]  /*c600*/  FADD.FTZ R7, R122.reuse, R121 ;  /* 0x000000797a077221 */ /* 0x042fe20000010000 */
[----:B------:R-:W-:Y:S01]  /*c610*/  F2FP.BF16.F32.PACK_AB R171, R122, R134 ;  /* 0x000000867aab723e */ /* 0x000fe200000010ff */
[----:B------:R-:W-:Y:S06]  /*c620*/  @P1 BRA `(.L_x_1128) ;  /* 0xffffffd000541947 */ /* 0x000fec000383ffff */
.L_x_1111:
        /* <DEDUP_REMOVED lines=99> */
.L_x_1129:
[----:B------:R-:W-:Y:S01]  /*cc60*/  ULEA UR5, UR36, UR38, 0x3 ;  /* 0x0000002624057291 */ /* 0x000fe2000f8e183f */
[----:B------:R-:W-:-:S05]  /*cc70*/  IMAD.U32 R2, RZ, RZ, UR37 ;  /* 0x00000025ff027e24 */ /* 0x000fca000f8e00ff */
[----:B------:R-:W-:-:S04]  /*cc80*/  SHF.L.U32 R2, R2, 0x1f, RZ ;  /* 0x0000001f02027819 */ /* 0x000fc800000006ff */
[----:B------:R0:W1:Y:S01]  /*cc90*/  SYNCS.PHASECHK.TRANS64.TRYWAIT P1, [UR5+0x30850], R2 ;  /* 0x03085002ff0075a7 */ /* 0x0000620008020145 */
[----:B------:R-:W-:Y:S05]  /*cca0*/  @!P0 BRA `(.L_x_1130) ;  /* 0x0000000000048947 */ /* 0x000fea0003800000 */
[----:B------:R-:W-:Y:S01]  /*ccb0*/  BPT.TRAP 0x1 ;  /* 0x000000040000795c */ /* 0x000fe20000300000 */
.L_x_1130:
[----:B-1----:R-:W-:Y:S05]  /*ccc0*/  @P1 BRA `(.L_x_1131) ;  /* 0x0000000000081947 */ /* 0x002fea0003800000 */
[----:B------:R-:W1:Y:S02]  /*ccd0*/  SYNCS.PHASECHK.TRANS64.TRYWAIT P0, [UR5+0x30850], R2 ;  /* 0x03085002ff0075a7 */ /* 0x000e640008000145 */
[----:B-1----:R-:W-:Y:S05]  /*cce0*/  @!P0 BRA `(.L_x_1132) ;  /* 0x0000008800408947 */ /* 0x002fea0003800000 */
.L_x_1131:
[----:B------:R-:W-:Y:S01]  /*ccf0*/  UIADD3 UR38, UR38, 0x400, URZ ;  /* 0x0000040026267890 */ /* 0x000fe2000fffe03f */
[----:B------:R-:W-:Y:S01]  /*cd00*/  WARPGROUP.ARRIVE ;  /* 0x00000000000079c5 */ /* 0x000fe20000000000 */
[----:B------:R-:W-:Y:S01]  /*cd10*/  UMOV UR7, 0x40000040 ;  /* 0x4000004000077882 */ /* 0x000fe20000000000 */
[----:B01----:R-:W0:Y:S01]  /*cd20*/  SHFL.BFLY PT, R2, R7, 0x2, 0x1f ;  /* 0x0c401f0007027f89 */ /* 0x003e2200000e0000 */
[----:B------:R-:W-:Y:S01]  /*cd30*/  USHF.R.U32.HI UR38, URZ, 0x4, UR38 ;  /* 0x000000043f267899 */ /* 0x000fe20008011626 */
[----:B------:R-:W-:Y:S01]  /*cd40*/  IMAD.MOV.U32 R8, RZ, RZ, RZ ;  /* 0x000000ffff087224 */ /* 0x000fe200078e00ff */
[----:B------:R-:W-:Y:S01]  /*cd50*/  R2UR UR8, R199 ;  /* 0x00000000c70872ca */ /* 0x000fe200000e0000 */
[----:B------:R-:W1:Y:S01]  /*cd60*/  SHFL.BFLY PT, R3, R10, 0x2, 0x1f ;  /* 0x0c401f000a037f89 */ /* 0x000e6200000e0000 */
[----:B------:R-:W-:Y:S01]  /*cd70*/  ULOP3.LUT UR38, UR38, 0x3fff, URZ, 0xc0, !UPT ;  /* 0x00003fff26267892 */ /* 0x000fe2000f8ec03f */
[----:B------:R-:W2:Y:S03]  /*cd80*/  S2R R14, SR_TID.X ;  /* 0x00000000000e7919 */ /* 0x000ea60000002100 */
        /* <DEDUP_REMOVED lines=8> */
[----:B0-----:R-:W-:Y:S01]  /*ce10*/  FADD.FTZ R6, R2, R7 ;  /* 0x0000000702067221 */ /* 0x001fe20000010000 */
[----:B------:R-:W-:Y:S01]  /*ce20*/  UMOV UR7, 0x40000040 ;  /* 0x4000004000077882 */ /* 0x000fe20000000000 */
[----:B------:R-:W-:-:S02]  /*ce30*/  IMAD.U32 R7, RZ, RZ, UR5 ;  /* 0x00000005ff077e24 */ /* 0x000fc4000f8e00ff */
[----:B-1----:R-:W-:Y:S01]  /*ce40*/  FADD.FTZ R3, R3, R10 ;  /* 0x0000000a03037221 */ /* 0x002fe20000010000 */
[----:B------:R-:W-:Y:S01]  /*ce50*/  IMAD.MOV.U32 R10, RZ, RZ, RZ ;  /* 0x000000ffff0a7224 */ /* 0x000fe200078e00ff */
[----:B------:R-:W0:Y:S01]  /*ce60*/  SHFL.BFLY PT, R9, R6, 0x1, 0x1f ;  /* 0x0c201f0006097f89 */ /* 0x000e2200000e0000 */
[----:B------:R-:W-:Y:S01]  /*ce70*/  IMAD.U32 R199, RZ, RZ, UR8 ;  /* 0x00000008ffc77e24 */ /* 0x000fe2000f8e00ff */
[----:B------:R-:W-:Y:S02]  /*ce80*/  USEL UR36, UR36, URZ, UP0 ;  /* 0x0000003f24247287 */ /* 0x000fe40008000000 */
[----:B------:R-:W1:Y:S01]  /*ce90*/  SHFL.BFLY PT, R2, R3, 0x1, 0x1f ;  /* 0x0c201f0003027f89 */ /* 0x000e6200000e0000 */
[----:B--2---:R-:W-:Y:S01]  /*cea0*/  LOP3.LUT P2, RZ, R14, 0x7f, RZ, 0xc0, !PT ;  /* 0x0000007f0eff7812 */ /* 0x004fe2000784c0ff */
[----:B0-----:R-:W-:Y:S01]  /*ceb0*/  FADD.FTZ R13, R6, R9 ;  /* 0x00000009060d7221 */ /* 0x001fe20000010000 */
[----:B-1----:R-:W-:-:S04]  /*cec0*/  FADD.FTZ R12, R3, R2 ;  /* 0x00000002030c7221 */ /* 0x002fc80000010000 */
[----:B------:R-:W-:Y:S01]  /*ced0*/  FSETP.NE.FTZ.AND P1, PT, R13, RZ, PT ;  /* 0x000000ff0d00720b */ /* 0x000fe20003f35000 */
[----:B------:R-:W-:Y:S02]  /*cee0*/  IMAD.MOV.U32 R2, RZ, RZ, -0x800000 ;  /* 0xff800000ff027424 */ /* 0x000fe400078e00ff */
[----:B------:R-:W-:Y:S01]  /*cef0*/  IMAD.MOV.U32 R3, RZ, RZ, -0x800000 ;  /* 0xff800000ff037424 */ /* 0x000fe200078e00ff */
[----:B------:R-:W-:-:S09]  /*cf00*/  FSETP.NE.FTZ.AND P0, PT, R12, RZ, PT ;  /* 0x000000ff0c00720b */ /* 0x000fd20003f15000 */
[----:B------:R-:W0:Y:S01]  /*cf10*/  @P1 MUFU.LG2 R11, R13 ;  /* 0x0000000d000b1308 */ /* 0x000e220000000c00 */
[----:B------:R-:W-:-:S03]  /*cf20*/  @P1 FMUL.FTZ R14, R0, 0.69314718246459960938 ;  /* 0x3f317218000e1820 */ /* 0x000fc60000410000 */
[----:B------:R-:W-:Y:S01]  /*cf30*/  @P0 FMUL.FTZ R6, R0, 0.69314718246459960938 ;  /* 0x3f31721800060820 */ /* 0x000fe20000410000 */
[----:B------:R-:W-:-:S03]  /*cf40*/  @!P2 VIADD R0, R7, 0x30860 ;  /* 0x000308600700a836 */ /* 0x000fc60000000000 */
[----:B------:R-:W1:Y:S08]  /*cf50*/  @P0 MUFU.LG2 R9, R12 ;  /* 0x0000000c00090308 */ /* 0x000e700000000c00 */
[----:B------:R-:W2:Y:S01]  /*cf60*/  @P1 MUFU.RCP R10, R13 ;  /* 0x0000000d000a1308 */ /* 0x000ea20000001000 */
[----:B0-----:R-:W-:-:S04]  /*cf70*/  @P1 FMUL.FTZ R11, R11, 0.69314718246459960938 ;  /* 0x3f3172180b0b1820 */ /* 0x001fc80000410000 */
[----:B------:R-:W-:Y:S01]  /*cf80*/  @P1 FFMA.FTZ R2, R14, R4, R11 ;  /* 0x000000040e021223 */ /* 0x000fe2000001000b */
[----:B------:R-:W-:Y:S02]  /*cf90*/  @!P2 PRMT R4, RZ, 0x654, R0 ;  /* 0x00000654ff04a816 */ /* 0x000fe40000000000 */
[----:B------:R-:W0:Y:S01]  /*cfa0*/  @P0 MUFU.RCP R8, R12 ;  /* 0x0000000c00080308 */ /* 0x000e220000001000 */
[----:B-1----:R-:W-:-:S04]  /*cfb0*/  @P0 FMUL.FTZ R9, R9, 0.69314718246459960938 ;  /* 0x3f31721809090820 */ /* 0x002fc80000410000 */
        /* <DEDUP_REMOVED lines=30> */
[----:B--2---:R-:W-:Y:S01]  /*d1a0*/  FMUL.FTZ R127, R43, R10 ;  /* 0x0000000a2b7f7220 */ /* 0x004fe20000410000 */
[----:B0-----:R-:W-:Y:S01]  /*d1b0*/  FMUL.FTZ R0, R32, R8 ;  /* 0x0000000820007220 */ /* 0x001fe20000410000 */
        /* <DEDUP_REMOVED lines=94> */
.L_x_1062:
[----:B------:R-:W0:Y:S01]  /*d7a0*/  S2R R5, SR_CgaCtaId ;  /* 0x0000000000057919 */ /* 0x000e220000008800 */
[----:B------:R-:W-:Y:S01]  /*d7b0*/  MOV R38, 0x400 ;  /* 0x0000040000267802 */ /* 0x000fe20000000f00 */
[----:B------:R-:W-:Y:S01]  /*d7c0*/  BSSY B0, `(.L_x_1133) ;  /* 0x0000251000007945 */ /* 0x000fe20003800000 */
[----:B------:R-:W-:Y:S02]  /*d7d0*/  BAR.SYNC.DEFER_BLOCKING 0x5, 0x120 ;  /* 0x0144800000007b1d */ /* 0x000fe40000010000 */
[----:B0-----:R-:W-:-:S05]  /*d7e0*/  LEA R38, R5, R38, 0x18 ;  /* 0x0000002605267211 */ /* 0x001fca00078ec0ff */
[----:B------:R-:W0:Y:S02]  /*d7f0*/  LDS.128 R192, [R38+0x308d0] ;  /* 0x0308d00026c07984 */ /* 0x000e240000000c00 */
[----:B0-----:R-:W-:Y:S02]  /*d800*/  R2UR UR6, R194 ;  /* 0x00000000c20672ca */ /* 0x001fe400000e0000 */
[----:B------:R-:W-:Y:S01]  /*d810*/  R2UR UR5, R195 ;  /* 0x00000000c30572ca */ /* 0x000fe200000e0000 */
[----:B------:R-:W-:Y:S06]  /*d820*/  BAR.ARV 0x4, 0x120 ;  /* 0x0104800000007b1d */ /* 0x000fec0000002000 */
[----:B------:R-:W-:Y:S08]  /*d830*/  @P0 BRA `(.L_x_1134) ;  /* 0x00000018003c0947 */ /* 0x000ff00003800000 */
[----:B------:R-:W0:Y:S01]  /*d840*/  S2R R5, SR_SWINHI ;  /* 0x0000000000057919 */ /* 0x000e220000002f00 */
[----:B------:R-:W-:Y:S01]  /*d850*/  F2FP.BF16.F32.PACK_AB R6, R123, R6 ;  /* 0x000000067b06723e */ /* 0x000fe200000010ff */
[----:B------:R-:W-:Y:S01]  /*d860*/  ULDC.64 UR8, c[0x0][0xbd8] ;  /* 0x0002f60000087ab9 */ /* 0x000fe20000000a00 */
[----:B------:R-:W-:Y:S01]  /*d870*/  R2UR UR4, R198 ;  /* 0x00000000c60472ca */ /* 0x000fe200000e0000 */
[----:B------:R-:W-:Y:S01]  /*d880*/  UISETP.NE.U32.AND UP0, UPT, UR8, URZ, UPT ;  /* 0x0000003f0800728c */ /* 0x000fe2000bf05070 */
[----:B------:R-:W-:Y:S02]  /*d890*/  F2FP.BF16.F32.PACK_AB R88, R89, R88 ;  /* 0x000000585958723e */ /* 0x000fe400000010ff */
[----:B------:R-:W-:Y:S01]  /*d8a0*/  F2FP.BF16.F32.PACK_AB R89, R43, R90 ;  /* 0x0000005a2b59723e */ /* 0x000fe200000010ff */
[----:B------:R-:W-:Y:S01]  /*d8b0*/  UISETP.NE.AND.EX UP0, UPT, UR9, URZ, UPT, UP0 ;  /* 0x0000003f0900728c */ /* 0x000fe2000bf05300 */
[----:B------:R-:W-:Y:S02]  /*d8c0*/  F2FP.BF16.F32.PACK_AB R96, R97, R96 ;  /* 0x000000606160723e */ /* 0x000fe400000010ff */
[----:B------:R-:W-:Y:S01]  /*d8d0*/  F2FP.BF16.F32.PACK_AB R90, R93, R92 ;  /* 0x0000005c5d5a723e */ /* 0x000fe200000010ff */
[----:B------:R-:W-:Y:S01]  /*d8e0*/  ULDC.64 UR8, c[0x0][0xbd8] ;  /* 0x0002f60000087ab9 */ /* 0x000fe20000000a00 */
[----:B------:R-:W-:-:S02]  /*d8f0*/  F2FP.BF16.F32.PACK_AB R91, R42, R91 ;  /* 0x0000005b2a5b723e */ /* 0x000fc400000010ff */
[----:B------:R-:W-:Y:S01]  /*d900*/  F2FP.BF16.F32.PACK_AB R97, R99, R98 ;  /* 0x000000626361723e */ /* 0x000fe200000010ff */
[----:B------:R-:W-:Y:S01]  /*d910*/  UIMAD.WIDE UR8, UR4, 0x4, UR8 ;  /* 0x00000004040878a5 */ /* 0x000fe2000f8e0208 */
        /* <DEDUP_REMOVED lines=8> */
[----:B------:R-:W-:Y:S02]  /*d9a0*/  MOV R16, R38 ;  /* 0x0000002600107202 */ /* 0x000fe40000000f00 */
[----:B0-----:R-:W-:Y:S02]  /*d9b0*/  MOV R17, R5 ;  /* 0x0000000500117202 */ /* 0x001fe40000000f00 */
[----:B------:R-:W-:-:S02]  /*d9c0*/  F2FP.BF16.F32.PACK_AB R114, R117, R116 ;  /* 0x000000747572723e */ /* 0x000fc400000010ff */
[----:B------:R-:W-:Y:S01]  /*d9d0*/  F2FP.BF16.F32.PACK_AB R115, R119, R118 ;  /* 0x000000767773723e */ /* 0x000fe200000010ff */
[----:B------:R-:W-:-:S03]  /*d9e0*/  IMAD.WIDE R4, R203, 0x2, R16 ;  /* 0x00000002cb047825 */ /* 0x000fc600078e0210 */
[C---:B------:R-:W-:Y:S02]  /*d9f0*/  LOP3.LUT R21, R4.reuse, 0x380, RZ, 0xc0, !PT ;  /* 0x0000038004157812 */ /* 0x040fe400078ec0ff */
[C---:B------:R-:W-:Y:S02]  /*da00*/  IADD3 R75, P2, R4.reuse, 0x20, RZ ;  /* 0x00000020044b7810 */ /* 0x040fe40007f5e0ff */
[C---:B------:R-:W-:Y:S02]  /*da10*/  IADD3 R95, P1, R4.reuse, 0x40, RZ ;  /* 0x00000040045f7810 */ /* 0x040fe40007f3e0ff */
[C---:B------:R-:W-:Y:S01]  /*da20*/  IADD3 R135, P6, R4.reuse, 0x60, RZ ;  /* 0x0000006004877810 */ /* 0x040fe20007fde0ff */
[--C-:B------:R-:W-:Y:S01]  /*da30*/  IMAD.X R9, RZ, RZ, R5.reuse, P2 ;  /* 0x000000ffff097224 */ /* 0x100fe200010e0605 */
[C---:B------:R-:W-:Y:S01]  /*da40*/  IADD3 R137, P5, R4.reuse, 0x4000, RZ ;  /* 0x0000400004897810 */ /* 0x040fe20007fbe0ff */
[--C-:B------:R-:W-:Y:S01]  /*da50*/  IMAD.X R11, RZ, RZ, R5.reuse, P1 ;  /* 0x000000ffff0b7224 */ /* 0x100fe200008e0605 */
[----:B------:R-:W-:Y:S01]  /*da60*/  SHF.R.U64 R21, R21, 0x3, RZ ;  /* 0x0000000315157819 */ /* 0x000fe200000012ff */
[--C-:B------:R-:W-:Y:S01]  /*da70*/  IMAD.X R13, RZ, RZ, R5.reuse, P6 ;  /* 0x000000ffff0d7224 */ /* 0x100fe200030e0605 */
[C---:B------:R-:W-:Y:S01]  /*da80*/  IADD3 R139, P0, R4.reuse, 0x4020, RZ ;  /* 0x00004020048b7810 */ /* 0x040fe20007f1e0ff */
[----:B------:R-:W-:Y:S01]  /*da90*/  IMAD.X R15, RZ, RZ, R5, P5 ;  /* 0x000000ffff0f7224 */ /* 0x000fe200028e0605 */
[----:B------:R-:W-:-:S02]  /*daa0*/  IADD3 R141, P4, R4, 0x4040, RZ ;  /* 0x00004040048d7810 */ /* 0x000fc40007f9e0ff */
[C---:B------:R-:W-:Y:S01]  /*dab0*/  IADD3 R143, P3, R4.reuse, 0x4060, RZ ;  /* 0x00004060048f7810 */ /* 0x040fe20007f7e0ff */
[--C-:B------:R-:W-:Y:S01]  /*dac0*/  IMAD.X R25, RZ, RZ, R5.reuse, P0 ;  /* 0x000000ffff197224 */ /* 0x100fe200000e0605 */
[C---:B------:R-:W-:Y:S01]  /*dad0*/  IADD3 R145, P2, R4.reuse, 0x8000, RZ ;  /* 0x0000800004917810 */ /* 0x040fe20007f5e0ff */
[--C-:B------:R-:W-:Y:S01]  /*dae0*/  IMAD.X R27, RZ, RZ, R5.reuse, P4 ;  /* 0x000000ffff1b7224 */ /* 0x100fe200020e0605 */
[C---:B------:R-:W-:Y:S01]  /*daf0*/  IADD3 R147, P1, R4.reuse, 0x8020, RZ ;  /* 0x0000802004937810 */ /* 0x040fe20007f3e0ff */
[--C-:B------:R-:W-:Y:S01]  /*db00*/  IMAD.X R29, RZ, RZ, R5.reuse, P3 ;  /* 0x000000ffff1d7224 */ /* 0x100fe200018e0605 */
[C---:B------:R-:W-:Y:S01]  /*db10*/  IADD3 R149, P6, R4.reuse, 0x8040, RZ ;  /* 0x0000804004957810 */ /* 0x040fe20007fde0ff */
[--C-:B------:R-:W-:Y:S01]  /*db20*/  IMAD.X R31, RZ, RZ, R5.reuse, P2 ;  /* 0x000000ffff1f7224 */ /* 0x100fe200010e0605 */
[----:B------:R-:W-:Y:S01]  /*db30*/  IADD3 R151, P5, R4, 0x8060, RZ ;  /* 0x0000806004977810 */ /* 0x000fe20007fbe0ff */
[--C-:B------:R-:W-:Y:S01]  /*db40*/  IMAD.X R33, RZ, RZ, R5.reuse, P1 ;  /* 0x000000ffff217224 */ /* 0x100fe200008e0605 */
[----:B------:R-:W-:Y:S01]  /*db50*/  LOP3.LUT R4, R21, R4, RZ, 0x3c, !PT ;  /* 0x0000000415047212 */ /* 0x000fe200078e3cff */
[--C-:B------:R-:W-:Y:S01]  /*db60*/  IMAD.X R35, RZ, RZ, R5.reuse, P6 ;  /* 0x000000ffff237224 */ /* 0x100fe200030e0605 */
[----:B------:R-:W-:Y:S01]  /*db70*/  LOP3.LUT R8, R75, 0x380, RZ, 0xc0, !PT ;  /* 0x000003804b087812 */ /* 0x000fe200078ec0ff */
[----:B------:R-:W-:Y:S01]  /*db80*/  IMAD.X R21, RZ, RZ, R5, P5 ;  /* 0x000000ffff157224 */ /* 0x000fe200028e0605 */
[----:B------:R-:W-:-:S02]  /*db90*/  LOP3.LUT R10, R95, 0x380, RZ, 0xc0, !PT ;  /* 0x000003805f0a7812 */ /* 0x000fc400078ec0ff */
[----:B------:R-:W-:Y:S02]  /*dba0*/  LOP3.LUT R12, R135, 0x380, RZ, 0xc0, !PT ;  /* 0x00000380870c7812 */ /* 0x000fe400078ec0ff */
[----:B------:R-:W-:Y:S02]  /*dbb0*/  LOP3.LUT R14, R137, 0x380, RZ, 0xc0, !PT ;  /* 0x00000380890e7812 */ /* 0x000fe400078ec0ff */
[----:B------:R-:W-:Y:S02]  /*dbc0*/  LOP3.LUT R24, R139, 0x380, RZ, 0xc0, !PT ;  /* 0x000003808b187812 */ /* 0x000fe400078ec0ff */
[----:B------:R-:W-:Y:S02]  /*dbd0*/  LOP3.LUT R26, R141, 0x380, RZ, 0xc0, !PT ;  /* 0x000003808d1a7812 */ /* 0x000fe400078ec0ff */
[----:B------:R-:W-:Y:S02]  /*dbe0*/  SHF.R.U64 R8, R8, 0x3, RZ ;  /* 0x0000000308087819 */ /* 0x000fe400000012ff */
[----:B------:R-:W-:-:S02]  /*dbf0*/  SHF.R.U64 R10, R10, 0x3, RZ ;  /* 0x000000030a0a7819 */ /* 0x000fc400000012ff */
[----:B------:R-:W-:Y:S02]  /*dc00*/  LOP3.LUT R28, R143, 0x380, RZ, 0xc0, !PT ;  /* 0x000003808f1c7812 */ /* 0x000fe400078ec0ff */
[----:B------:R-:W-:Y:S02]  /*dc10*/  LOP3.LUT R30, R145, 0x380, RZ, 0xc0, !PT ;  /* 0x00000380911e7812 */ /* 0x000fe400078ec0ff */
[----:B------:R-:W-:Y:S02]  /*dc20*/  MOV R132, R4 ;  /* 0x0000000400847202 */ /* 0x000fe40000000f00 */
[----:B------:R-:W-:Y:S02]  /*dc30*/  F2FP.BF16.F32.PACK_AB R4, R20, R7 ;  /* 0x000000071404723e */ /* 0x000fe400000010ff */
[----:B------:R-:W-:Y:S02]  /*dc40*/  SHF.R.U64 R12, R12, 0x3, RZ ;  /* 0x000000030c0c7819 */ /* 0x000fe400000012ff */
[----:B------:R-:W-:-:S02]  /*dc50*/  SHF.R.U64 R14, R14, 0x3, RZ ;  /* 0x000000030e0e7819 */ /* 0x000fc400000012ff */
[----:B------:R-:W-:Y:S02]  /*dc60*/  F2FP.BF16.F32.PACK_AB R5, R128, R133 ;  /* 0x000000858005723e */ /* 0x000fe400000010ff */
[----:B------:R-:W-:Y:S02]  /*dc70*/  LOP3.LUT R20, R147, 0x380, RZ, 0xc0, !PT ;  /* 0x0000038093147812 */ /* 0x000fe400078ec0ff */
[----:B------:R-:W-:Y:S01]  /*dc80*/  F2FP.BF16.F32.PACK_AB R7, R131, R32 ;  /* 0x000000208307723e */ /* 0x000fe200000010ff */
[----:B------:R-:W-:Y:S01]  /*dc90*/  BAR.SYNC.DEFER_BLOCKING 0x1, 0x100 ;  /* 0x0044000000007b1d */ /* 0x000fe20000010000 */
[----:B------:R-:W-:Y:S02]  /*dca0*/  SHF.R.U64 R24, R24, 0x3, RZ ;  /* 0x0000000318187819 */ /* 0x000fe400000012ff */
[----:B------:R-:W-:Y:S02]  /*dcb0*/  SHF.R.U64 R26, R26, 0x3, RZ ;  /* 0x000000031a1a7819 */ /* 0x000fe400000012ff */
[----:B------:R-:W-:-:S02]  /*dcc0*/  LOP3.LUT R74, R151, 0x380, RZ, 0xc0, !PT ;  /* 0x00000380974a7812 */ /* 0x000fc400078ec0ff */
[----:B------:R-:W-:Y:S02]  /*dcd0*/  LOP3.LUT R8, R8, R75, RZ, 0x3c, !PT ;  /* 0x0000004b08087212 */ /* 0x000fe400078e3cff */
[----:B------:R-:W-:Y:S02]  /*dce0*/  LOP3.LUT R10, R10, R95, RZ, 0x3c, !PT ;  /* 0x0000005f0a0a7212 */ /* 0x000fe400078e3cff */
[----:B------:R-:W-:Y:S02]  /*dcf0*/  SHF.R.U64 R28, R28, 0x3, RZ ;  /* 0x000000031c1c7819 */ /* 0x000fe400000012ff */
[----:B------:R-:W-:Y:S02]  /*dd00*/  SHF.R.U64 R30, R30, 0x3, RZ ;  /* 0x000000031e1e7819 */ /* 0x000fe400000012ff */
[----:B------:R-:W-:Y:S02]  /*dd10*/  LOP3.LUT R12, R12, R135, RZ, 0x3c, !PT ;  /* 0x000000870c0c7212 */ /* 0x000fe400078e3cff */
[----:B------:R-:W-:-:S02]  /*dd20*/  LOP3.LUT R14, R14, R137, RZ, 0x3c, !PT ;  /* 0x000000890e0e7212 */ /* 0x000fc400078e3cff */
[----:B------:R-:W-:Y:S02]  /*dd30*/  LOP3.LUT R34, R149, 0x380, RZ, 0xc0, !PT ;  /* 0x0000038095227812 */ /* 0x000fe400078ec0ff */
[----:B------:R-:W-:Y:S02]  /*dd40*/  SHF.R.U64 R20, R20, 0x3, RZ ;  /* 0x0000000314147819 */ /* 0x000fe400000012ff */
[----:B------:R-:W-:Y:S01]  /*dd50*/  LOP3.LUT R24, R24, R139, RZ, 0x3c, !PT ;  /* 0x0000008b18187212 */ /* 0x000fe200078e3cff */
[----:B------:R0:W-:Y:S01]  /*dd60*/  STSM.16.M88.4 [R132], R4 ;  /* 0x0000000484007844 */ /* 0x0001e20000000200 */
[----:B------:R-:W-:Y:S02]  /*dd70*/  LOP3.LUT R26, R26, R141, RZ, 0x3c, !PT ;  /* 0x0000008d1a1a7212 */ /* 0x000fe400078e3cff */
[----:B------:R-:W-:Y:S02]  /*dd80*/  SHF.R.U64 R74, R74, 0x3, RZ ;  /* 0x000000034a4a7819 */ /* 0x000fe400000012ff */
[----:B------:R-:W-:-:S02]  /*dd90*/  LOP3.LUT R28, R28, R143, RZ, 0x3c, !PT ;  /* 0x0000008f1c1c7212 */ /* 0x000fc400078e3cff */
[----:B------:R-:W-:Y:S02]  /*dda0*/  LOP3.LUT R30, R30, R145, RZ, 0x3c, !PT ;  /* 0x000000911e1e7212 */ /* 0x000fe400078e3cff */
[----:B------:R-:W-:Y:S02]  /*ddb0*/  MOV R131, R8 ;  /* 0x0000000800837202 */ /* 0x000fe40000000f00 */
[----:B------:R-:W-:Y:S02]  /*ddc0*/  MOV R130, R10 ;  /* 0x0000000a00827202 */ /* 0x000fe40000000f00 */
[----:B------:R-:W-:Y:S02]  /*ddd0*/  F2FP.BF16.F32.PACK_AB R8, R41, R40 ;  /* 0x000000282908723e */ /* 0x000fe400000010ff */
[----:B------:R-:W-:Y:S02]  /*dde0*/  F2FP.BF16.F32.PACK_AB R9, R127, R122 ;  /* 0x0000007a7f09723e */ /* 0x000fe400000010ff */
[----:B0-----:R-:W-:-:S02]  /*ddf0*/  F2FP.BF16.F32.PACK_AB R4, R121, R0 ;  /* 0x000000007904723e */ /* 0x001fc400000010ff */
[----:B------:R-:W-:Y:S02]  /*de00*/  F2FP.BF16.F32.PACK_AB R5, R126, R125 ;  /* 0x0000007d7e05723e */ /* 0x000fe400000010ff */
[----:B------:R-:W-:Y:S02]  /*de10*/  F2FP.BF16.F32.PACK_AB R6, R37, R36 ;  /* 0x000000242506723e */ /* 0x000fe400000010ff */
[----:B------:R-:W-:Y:S02]  /*de20*/  F2FP.BF16.F32.PACK_AB R7, R129, R124 ;  /* 0x0000007c8107723e */ /* 0x000fe400000010ff */
[----:B------:R-:W-:Y:S02]  /*de30*/  F2FP.BF16.F32.PACK_AB R10, R45, R44 ;  /* 0x0000002c2d0a723e */ /* 0x000fe400000010ff */
[----:B------:R-:W-:Y:S01]  /*de40*/  F2FP.BF16.F32.PACK_AB R11, R47, R120 ;  /* 0x000000782f0b723e */ /* 0x000fe200000010ff */
[----:B------:R0:W-:Y:S01]  /*de50*/  STSM.16.M88.4 [R131], R4 ;  /* 0x0000000483007844 */ /* 0x0001e20000000200 */
[----:B------:R-:W-:-:S02]  /*de60*/  SHF.R.U64 R34, R34, 0x3, RZ ;  /* 0x0000000322227819 */ /* 0x000fc400000012ff */
[----:B------:R-:W-:Y:S01]  /*de70*/  LOP3.LUT R32, R20, R147, RZ, 0x3c, !PT ;  /* 0x0000009314207212 */ /* 0x000fe200078e3cff */
[----:B------:R1:W-:Y:S01]  /*de80*/  STSM.16.M88.4 [R130], R8 ;  /* 0x0000000882007844 */ /* 0x0003e20000000200 */
[----:B------:R-:W-:Y:S02]  /*de90*/  MOV R128, R12 ;  /* 0x0000000c00807202 */ /* 0x000fe40000000f00 */
[----:B------:R-:W-:Y:S02]  /*dea0*/  MOV R123, R14 ;  /* 0x0000000e007b7202 */ /* 0x000fe40000000f00 */
[----:B------:R-:W-:Y:S02]  /*deb0*/  LOP3.LUT R20, R74, R151, RZ, 0x3c, !PT ;  /* 0x000000974a147212 */ /* 0x000fe400078e3cff */
[----:B------:R-:W-:Y:S02]  /*dec0*/  MOV R95, R24 ;  /* 0x00000018005f7202 */ /* 0x000fe40000000f00 */
[----:B------:R-:W-:-:S02]  /*ded0*/  MOV R94, R26 ;  /* 0x0000001a005e7202 */ /* 0x000fc40000000f00 */
[----:B------:R-:W-:Y:S02]  /*dee0*/  F2FP.BF16.F32.PACK_AB R12, R49, R48 ;  /* 0x00000030310c723e */ /* 0x000fe400000010ff */
[----:B------:R-:W-:Y:S02]  /*def0*/  F2FP.BF16.F32.PACK_AB R13, R51, R50 ;  /* 0x00000032330d723e */ /* 0x000fe400000010ff */
[----:B------:R-:W-:Y:S02]  /*df00*/  F2FP.BF16.F32.PACK_AB R14, R53, R52 ;  /* 0x00000034350e723e */ /* 0x000fe400000010ff */
[----:B------:R-:W-:Y:S02]  /*df10*/  F2FP.BF16.F32.PACK_AB R15, R55, R54 ;  /* 0x00000036370f723e */ /* 0x000fe400000010ff */
[----:B------:R-:W-:Y:S02]  /*df20*/  MOV R75, R28 ;  /* 0x0000001c004b7202 */ /* 0x000fe40000000f00 */
[----:B------:R-:W-:Y:S01]  /*df30*/  MOV R74, R30 ;  /* 0x0000001e004a7202 */ /* 0x000fe20000000f00 */
[----:B------:R-:W-:Y:S01]  /*df40*/  STSM.16.M88.4 [R128], R12 ;  /* 0x0000000c80007844 */ /* 0x000fe20000000200 */
[----:B------:R-:W-:-:S02]  /*df50*/  F2FP.BF16.F32.PACK_AB R24, R57, R56 ;  /* 0x000000383918723e */ /* 0x000fc400000010ff */
        /* <DEDUP_REMOVED lines=8> */
[----:B------:R-:W-:Y:S02]  /*dfe0*/  LOP3.LUT R34, R34, R149, RZ, 0x3c, !PT ;  /* 0x0000009522227212 */ /* 0x000fe400078e3cff */
[----:B0-----:R-:W-:Y:S01]  /*dff0*/  F2FP.BF16.F32.PACK_AB R4, R73, R72 ;  /* 0x000000484904723e */ /* 0x001fe200000010ff */
[----:B------:R-:W-:Y:S01]  /*e000*/  STSM.16.M88.4 [R95], R28 ;  /* 0x0000001c5f007844 */ /* 0x000fe20000000200 */
[----:B------:R-:W-:Y:S02]  /*e010*/  F2FP.BF16.F32.PACK_AB R5, R46, R39 ;  /* 0x000000272e05723e */ /* 0x000fe400000010ff */
[----:B------:R-:W-:Y:S02]  /*e020*/  F2FP.BF16.F32.PACK_AB R6, R77, R76 ;  /* 0x0000004c4d06723e */ /* 0x000fe400000010ff */
[----:B------:R-:W-:-:S02]  /*e030*/  F2FP.BF16.F32.PACK_AB R7, R79, R78 ;  /* 0x0000004e4f07723e */ /* 0x000fc400000010ff */
[----:B-1----:R-:W-:Y:S02]  /*e040*/  F2FP.BF16.F32.PACK_AB R8, R81, R80 ;  /* 0x000000505108723e */ /* 0x002fe400000010ff */
[----:B------:R-:W-:Y:S01]  /*e050*/  F2FP.BF16.F32.PACK_AB R9, R83, R82 ;  /* 0x000000525309723e */ /* 0x000fe200000010ff */
[----:B------:R0:W-:Y:S01]  /*e060*/  STSM.16.M88.4 [R94], R4 ;  /* 0x000000045e007844 */ /* 0x0001e20000000200 */
[----:B------:R-:W-:Y:S02]  /*e070*/  F2FP.BF16.F32.PACK_AB R10, R85, R84 ;  /* 0x00000054550a723e */ /* 0x000fe400000010ff */
[----:B------:R-:W-:Y:S02]  /*e080*/  F2FP.BF16.F32.PACK_AB R11, R87, R86 ;  /* 0x00000056570b723e */ /* 0x000fe400000010ff */
[----:B------:R-:W-:Y:S02]  /*e090*/  MOV R32, R32 ;  /* 0x0000002000207202 */ /* 0x000fe40000000f00 */
[----:B------:R-:W-:Y:S01]  /*e0a0*/  MOV R34, R34 ;  /* 0x0000002200227202 */ /* 0x000fe20000000f00 */
[----:B------:R1:W-:Y:S01]  /*e0b0*/  STSM.16.M88.4 [R75], R8 ;  /* 0x000000084b007844 */ /* 0x0003e20000000200 */
[----:B------:R-:W-:-:S02]  /*e0c0*/  MOV R20, R20 ;  /* 0x0000001400147202 */ /* 0x000fc40000000f00 */
[----:B------:R-:W-:Y:S01]  /*e0d0*/  PLOP3.LUT P0, PT, PT, PT, UP0, 0x80, 0x0 ;  /* 0x000000000000781c */ /* 0x000fe20003f0f008 */
[----:B------:R1:W-:Y:S04]  /*e0e0*/  STSM.16.M88.4 [R74], R88 ;  /* 0x000000584a007844 */ /* 0x0003e80000000200 */
[----:B------:R1:W-:Y:S01]  /*e0f0*/  STSM.16.M88.4 [R32], R96 ;  /* 0x0000006020007844 */ /* 0x0003e20000000200 */
[----:B0-----:R-:W-:Y:S02]  /*e100*/  IMAD.U32 R4, RZ, RZ, UR8 ;  /* 0x00000008ff047e24 */ /* 0x001fe4000f8e00ff */
[----:B------:R-:W-:Y:S01]  /*e110*/  IMAD.U32 R5, RZ, RZ, UR9 ;  /* 0x00000009ff057e24 */ /* 0x000fe2000f8e00ff */
[----:B------:R1:W-:Y:S01]  /*e120*/  STSM.16.M88.4 [R34], R104 ;  /* 0x0000006822007844 */ /* 0x0003e20000000200 */
[----:B------:R-:W-:-:S03]  /*e130*/  ULDC.64 UR8, c[0x0][0xbe0] ;  /* 0x0002f80000087ab9 */ /* 0x000fc60000000a00 */
[----:B------:R1:W-:Y:S01]  /*e140*/  STSM.16.M88.4 [R20], R112 ;  /* 0x0000007014007844 */ /* 0x0003e20000000200 */
[----:B------:R-:W-:Y:S01]  /*e150*/  UISETP.NE.U32.AND UP1, UPT, UR8, URZ, UPT ;  /* 0x0000003f0800728c */ /* 0x000fe2000bf25070 */
[----:B------:R-:W-:Y:S03]  /*e160*/  BAR.SYNC.DEFER_BLOCKING 0x1, 0x100 ;  /* 0x0044000000007b1d */ /* 0x000fe60000010000 */
[----:B------:R-:W-:-:S05]  /*e170*/  UISETP.NE.AND.EX UP1, UPT, UR9, URZ, UPT, UP1 ;  /* 0x0000003f0900728c */ /* 0x000fca000bf25310 */
[----:B------:R-:W0:Y:S01]  /*e180*/  LDC R37, c[0x0][0xa88] ;  /* 0x0002a200ff257b82 */ /* 0x000e220000000800 */
[----:B------:R-:W-:Y:S01]  /*e190*/  PLOP3.LUT P1, PT, PT, PT, UP1, 0x80, 0x0 ;  /* 0x000000000000781c */ /* 0x000fe20003f2f018 */
[----:B------:R-:W-:-:S04]  /*e1a0*/  IMAD R7, R22, 0x40, R19 ;  /* 0x0000004016077824 */ /* 0x000fc800078e0213 */
[----:B------:R-:W-:Y:S02]  /*e1b0*/  @UP1 ULDC.64 UR8, c[0x0][0xbe0] ;  /* 0x0002f80000081ab9 */ /* 0x000fe40000000a00 */
[----:B------:R-:W-:Y:S01]  /*e1c0*/  @UP1 UIMAD.WIDE UR8, UR4, 0x4, UR8 ;  /* 0x00000004040818a5 */ /* 0x000fe2000f8e0208 */
[----:B------:R-:W-:-:S05]  /*e1d0*/  IMAD.WIDE R16, R7, 0x2, R16 ;  /* 0x0000000207107825 */ /* 0x000fca00078e0210 */
[----:B------:R-:W-:Y:S02]  /*e1e0*/  IMAD.U32 R6, RZ, RZ, UR8 ;  /* 0x00000008ff067e24 */ /* 0x000fe4000f8e00ff */
[----:B------:R-:W-:Y:S01]  /*e1f0*/  IMAD.U32 R7, RZ, RZ, UR9 ;  /* 0x00000009ff077e24 */ /* 0x000fe2000f8e00ff */
[----:B------:R-:W2:Y:S01]  /*e200*/  @P0 LDG.E R0, desc[UR60][R4.64] ;  /* 0x0000003c04000981 */ /* 0x000ea2000c1e1900 */
[----:B------:R-:W-:Y:S01]  /*e210*/  UMOV UR4, URZ ;  /* 0x0000003f00047c82 */ /* 0x000fe20008000000 */
[----:B------:R-:W-:Y:S02]  /*e220*/  IADD3 R33, P5, R16, 0x1000, RZ ;  /* 0x0000100010217810 */ /* 0x000fe40007fbe0ff */
[----:B0-----:R1:W5:Y:S01]  /*e230*/  @P1 LDG.E R37, desc[UR60][R6.64] ;  /* 0x0000003c06251981 */ /* 0x001362000c1e1900 */
[----:B--2---:R-:W-:Y:S01]  /*e240*/  @P0 R2UR UR4, R0 ;  /* 0x00000000000402ca */ /* 0x004fe200000e0000 */
[----:B-1----:R-:W-:-:S14]  /*e250*/  @P1 BRA `(.L_x_1135) ;  /* 0x0000000000101947 */ /* 0x002fdc0003800000 */
[----:B------:R-:W-:Y:S05]  /*e260*/  @!P0 BRA `(.L_x_1135) ;  /* 0x00000000000c8947 */ /* 0x000fea0003800000 */
[----:B------:R-:W2:Y:S04]  /*e270*/  LDG.E R0, desc[UR60][R4.64] ;  /* 0x0000003c04007981 */ /* 0x000ea8000c1e1900 */
[----:B-----5:R-:W2:Y:S02]  /*e280*/  LDG.E R37, desc[UR60][R4.64+0x4] ;  /* 0x0000043c04257981 */ /* 0x020ea4000c1e1900 */
[----:B--2---:R-:W-:-:S07]  /*e290*/  IMAD.IADD R37, R37, 0x1, -R0 ;  /* 0x0000000125257824 */ /* 0x004fce00078e0a00 */
.L_x_1135:
[----:B------:R-:W-:Y:S01]  /*e2a0*/  R2UR UR17, R197 ;  /* 0x00000000c51172ca */ /* 0x000fe200000e0000 */
[----:B------:R-:W-:Y:S01]  /*e2b0*/  ULDC.64 UR12, c[0x0][0xb70] ;  /* 0x0002dc00000c7ab9 */ /* 0x000fe20000000a00 */
[----:B------:R-:W-:Y:S01]  /*e2c0*/  R2UR UR15, R198 ;  /* 0x00000000c60f72ca */ /* 0x000fe200000e0000 */
[----:B------:R-:W-:Y:S01]  /*e2d0*/  USHF.R.S32.HI UR11, URZ, 0x1f, UR4 ;  /* 0x0000001f3f0b7899 */ /* 0x000fe20008011404 */
[----:B------:R-:W-:Y:S01]  /*e2e0*/  IADD3 R5, P3, R16, 0x3000, RZ ;  /* 0x0000300010057810 */ /* 0x000fe20007f7e0ff */
[----:B------:R-:W-:Y:S01]  /*e2f0*/  UMOV UR10, UR4 ;  /* 0x00000004000a7c82 */ /* 0x000fe20008000000 */
[----:B------:R-:W-:Y:S01]  /*e300*/  IMAD R6, R196, 0x80, R201 ;  /* 0x00000080c4067824 */ /* 0x000fe200078e02c9 */
[----:B------:R-:W-:Y:S02]  /*e310*/  IADD3 R57, P0, R16, 0x4000, RZ ;  /* 0x0000400010397810 */ /* 0x000fe40007f1e0ff */
[----:B------:R-:W-:Y:S02]  /*e320*/  LOP3.LUT R4, R5, 0x380, RZ, 0xc0, !PT ;  /* 0x0000038005047812 */ /* 0x000fe400078ec0ff */
[----:B------:R-:W-:-:S02]  /*e330*/  SHF.R.S32.HI R0, RZ, 0x1f, R6 ;  /* 0x0000001fff007819 */ /* 0x000fc40000011406 */
[----:B------:R-:W-:Y:S01]  /*e340*/  USHF.R.S32.HI UR14, URZ, 0x1f, UR17 ;  /* 0x0000001f3f0e7899 */ /* 0x000fe20008011411 */
[----:B------:R-:W-:Y:S01]  /*e350*/  SHF.R.U64 R4, R4, 0x3, RZ ;  /* 0x0000000304047819 */ /* 0x000fe200000012ff */
[----:B------:R-:W-:Y:S01]  /*e360*/  UIMAD.WIDE.U32 UR8, UR17, UR12, UR10 ;  /* 0x0000000c110872a5 */ /* 0x000fe2000f8e000a */
[----:B------:R-:W-:Y:S01]  /*e370*/  IADD3 R9, P4, R16, 0x2000, RZ ;  /* 0x0000200010097810 */ /* 0x000fe20007f9e0ff */
[----:B------:R-:W-:Y:S01]  /*e380*/  UIMAD UR7, UR14, UR12, URZ ;  /* 0x0000000c0e0772a4 */ /* 0x000fe2000f8e023f */
[----:B------:R-:W-:Y:S02]  /*e390*/  LOP3.LUT R4, R4, R5, RZ, 0x3c, !PT ;  /* 0x0000000504047212 */ /* 0x000fe400078e3cff */
[C---:B------:R-:W-:Y:S01]  /*e3a0*/  IADD3 R45, P1, R16.reuse, 0x5000, RZ ;  /* 0x00005000102d7810 */ /* 0x040fe20007f3e0ff */
[----:B------:R-:W-:Y:S01]  /*e3b0*/  UIMAD UR10, UR17, UR13, UR7 ;  /* 0x0000000d110a72a4 */ /* 0x000fe2000f8e0207 */
[----:B------:R-:W-:Y:S01]  /*e3c0*/  IADD3 R29, P2, R16, 0x6000, RZ ;  /* 0x00006000101d7810 */ /* 0x000fe20007f5e0ff */
[----:B------:R-:W-:Y:S01]  /*e3d0*/  USHF.R.S32.HI UR7, URZ, 0x1f, UR15 ;  /* 0x0000001f3f077899 */ /* 0x000fe2000801140f */
[----:B------:R-:W-:Y:S01]  /*e3e0*/  LOP3.LUT R56, R57, 0x380, RZ, 0xc0, !PT ;  /* 0x0000038039387812 */ /* 0x000fe200078ec0ff */
[----:B------:R-:W-:Y:S01]  /*e3f0*/  ULDC.64 UR12, c[0x0][0xb78] ;  /* 0x0002de00000c7ab9 */ /* 0x000fe20000000a00 */
[----:B------:R-:W-:Y:S01]  /*e400*/  USEL UR15, UR15, URZ, !UP0 ;  /* 0x0000003f0f0f7287 */ /* 0x000fe2000c000000 */
[----:B------:R-:W-:Y:S01]  /*e410*/  LOP3.LUT R32, R33, 0x380, RZ, 0xc0, !PT ;  /* 0x0000038021207812 */ /* 0x000fe200078ec0ff */
[----:B------:R-:W-:Y:S01]  /*e420*/  USEL UR16, UR7, URZ, !UP0 ;  /* 0x0000003f07107287 */ /* 0x000fe2000c000000 */
[----:B------:R-:W-:Y:S01]  /*e430*/  LOP3.LUT R8, R9, 0x380, RZ, 0xc0, !PT ;  /* 0x0000038009087812 */ /* 0x000fe200078ec0ff */
[----:B------:R-:W-:Y:S01]  /*e440*/  UIADD3 UR9, UR9, UR10, URZ ;  /* 0x0000000a09097290 */ /* 0x000fe2000fffe03f */
[----:B------:R-:W-:Y:S01]  /*e450*/  LOP3.LUT R44, R45, 0x380, RZ, 0xc0, !PT ;  /* 0x000003802d2c7812 */ /* 0x000fe200078ec0ff */
[----:B------:R-:W-:Y:S01]  /*e460*/  UIMAD UR7, UR16, UR12, URZ ;  /* 0x0000000c100772a4 */ /* 0x000fe2000f8e023f */
[----:B------:R-:W-:Y:S01]  /*e470*/  LOP3.LUT R28, R29, 0x380, RZ, 0xc0, !PT ;  /* 0x000003801d1c7812 */ /* 0x000fe200078ec0ff */
[----:B------:R-:W-:Y:S01]  /*e480*/  UIMAD.WIDE.U32 UR8, UR15, UR12, UR8 ;  /* 0x0000000c0f0872a5 */ /* 0x000fe2000f8e0008 */
[----:B------:R-:W-:Y:S01]  /*e490*/  SHF.R.U64 R56, R56, 0x3, RZ ;  /* 0x0000000338387819 */ /* 0x000fe200000012ff */
[----:B------:R-:W-:Y:S01]  /*e4a0*/  UIMAD UR7, UR15, UR13, UR7 ;  /* 0x0000000d0f0772a4 */ /* 0x000fe2000f8e0207 */
[----:B------:R-:W-:-:S02]  /*e4b0*/  SHF.R.U64 R32, R32, 0x3, RZ ;  /* 0x0000000320207819 */ /* 0x000fc400000012ff */
[----:B------:R-:W-:Y:S02]  /*e4c0*/  SHF.R.U64 R8, R8, 0x3, RZ ;  /* 0x0000000308087819 */ /* 0x000fe400000012ff */
[----:B------:R-:W-:Y:S01]  /*e4d0*/  IADD3 R5, P6, R6, UR8, RZ ;  /* 0x0000000806057c10 */ /* 0x000fe2000ffde0ff */
[----:B------:R-:W-:Y:S01]  /*e4e0*/  IMAD.U32 R7, RZ, RZ, UR7 ;  /* 0x00000007ff077e24 */ /* 0x000fe2000f8e00ff */
[----:B------:R-:W-:Y:S02]  /*e4f0*/  SHF.R.U64 R44, R44, 0x3, RZ ;  /* 0x000000032c2c7819 */ /* 0x000fe400000012ff */
[----:B------:R-:W-:Y:S02]  /*e500*/  SHF.R.U64 R28, R28, 0x3, RZ ;  /* 0x000000031c1c7819 */ /* 0x000fe400000012ff */
[----:B------:R-:W-:Y:S01]  /*e510*/  IADD3.X R0, R0, UR9, R7, P6, !PT ;  /* 0x0000000900007c10 */ /* 0x000fe2000b7fe407 */
[----:B------:R-:W-:Y:S01]  /*e520*/  ULDC.64 UR8, c[0x0][0xb40] ;  /* 0x0002d00000087ab9 */ /* 0x000fe20000000a00 */
[----:B------:R-:W-:Y:S01]  /*e530*/  LOP3.LUT R56, R56, R57, RZ, 0x3c, !PT ;  /* 0x0000003938387212 */ /* 0x000fe200078e3cff */
[----:B------:R-:W-:Y:S01]  /*e540*/  IMAD.X R57, RZ, RZ, R17, P0 ;  /* 0x000000ffff397224 */ /* 0x000fe200000e0611 */
[----:B------:R-:W-:-:S02]  /*e550*/  LEA R20, P6, R5, UR8, 0x2 ;  /* 0x0000000805147c11 */ /* 0x000fc4000f8c10ff */
[----:B------:R-:W-:Y:S02]  /*e560*/  LOP3.LUT P0, RZ, R200, 0x3, RZ, 0xc0, !PT ;  /* 0x00000003c8ff7812 */ /* 0x000fe4000780c0ff */
[----:B------:R-:W-:Y:S01]  /*e570*/  LEA.HI.X R21, R5, UR9, R0, 0x2, P6 ;  /* 0x0000000905157c11 */ /* 0x000fe2000b0f1400 */
[----:B------:R-:W-:Y:S01]  /*e580*/  VIADD R0, R6, 0x8 ;  /* 0x0000000806007836 */ /* 0x000fe20000000000 */
        /* <DEDUP_REMOVED lines=8> */
[C---:B------:R-:W-:Y:S01]  /*e610*/  IADD3 R13, P6, R16.reuse, 0x7000, RZ ;  /* 0x00007000100d7810 */ /* 0x040fe20007fde0ff */
[----:B------:R-:W-:Y:S01]  /*e620*/  IMAD.X R29, RZ, RZ, R17, P2 ;  /* 0x000000ffff1d7224 */ /* 0x000fe200010e0611 */
[C---:B------:R-:W-:Y:S01]  /*e630*/  IADD3 R61, P5, R16.reuse, 0x8000, RZ ;  /* 0x00008000103d7810 */ /* 0x040fe20007fbe0ff */
[----:B------:R-:W-:Y:S01]  /*e640*/  ULDC.64 UR8, c[0x0][0xaa0] ;  /* 0x0002a80000087ab9 */ /* 0x000fe20000000a00 */
[----:B------:R-:W-:-:S02]  /*e650*/  IADD3 R53, P4, R16, 0x9000, RZ ;  /* 0x0000900010357810 */ /* 0x000fc40007f9e0ff */
[----:B------:R-:W-:Y:S02]  /*e660*/  IADD3 R41, P3, R16, 0xa000, RZ ;  /* 0x0000a00010297810 */ /* 0x000fe40007f7e0ff */
[-C--:B-----5:R-:W-:Y:S02]  /*e670*/  ISETP.GE.OR P1, PT, R6, R37.reuse, P0 ;  /* 0x000000250600720c */ /* 0x0a0fe40000726670 */
[----:B------:R-:W-:Y:S02]  /*e680*/  IADD3 R7, P2, R16, 0xb000, RZ ;  /* 0x0000b00010077810 */ /* 0x000fe40007f5e0ff */
[----:B------:R-:W-:Y:S02]  /*e690*/  ISETP.GE.OR P0, PT, R0, R37, P0 ;  /* 0x000000250000720c */ /* 0x000fe40000706670 */
[----:B------:R-:W-:Y:S01]  /*e6a0*/  LOP3.LUT R11, R16, 0x380, RZ, 0xc0, !PT ;  /* 0x00000380100b7812 */ /* 0x000fe200078ec0ff */
[----:B------:R-:W-:Y:S01]  /*e6b0*/  IMAD.X R25, RZ, RZ, R17, P2 ;  /* 0x000000ffff197224 */ /* 0x000fe200010e0611 */
[----:B------:R-:W-:-:S02]  /*e6c0*/  LOP3.LUT R12, R13, 0x380, RZ, 0xc0, !PT ;  /* 0x000003800d0c7812 */ /* 0x000fc400078ec0ff */
[----:B------:R-:W-:Y:S02]  /*e6d0*/  LOP3.LUT R60, R61, 0x380, RZ, 0xc0, !PT ;  /* 0x000003803d3c7812 */ /* 0x000fe400078ec0ff */
[----:B------:R-:W-:Y:S01]  /*e6e0*/  LOP3.LUT R52, R53, 0x380, RZ, 0xc0, !PT ;  /* 0x0000038035347812 */ /* 0x000fe200078ec0ff */
[----:B------:R-:W-:Y:S01]  /*e6f0*/  @!P1 STG.E desc[UR60][R20.64], R3 ;  /* 0x0000000314009986 */ /* 0x000fe2000c10193c */
[----:B------:R-:W-:Y:S02]  /*e700*/  LOP3.LUT R40, R41, 0x380, RZ, 0xc0, !PT ;  /* 0x0000038029287812 */ /* 0x000fe400078ec0ff */
[----:B------:R-:W-:Y:S01]  /*e710*/  LOP3.LUT R0, R7, 0x380, RZ, 0xc0, !PT ;  /* 0x0000038007007812 */ /* 0x000fe200078ec0ff */
[----:B------:R0:W-:Y:S01]  /*e720*/  @!P0 STG.E desc[UR60][R20.64+0x20], R2 ;  /* 0x0000200214008986 */ /* 0x0001e2000c10193c */
[----:B------:R-:W-:Y:S02]  /*e730*/  SHF.R.U64 R11, R11, 0x3, RZ ;  /* 0x000000030b0b7819 */ /* 0x000fe400000012ff */
[----:B------:R-:W-:Y:S01]  /*e740*/  SHF.R.U64 R12, R12, 0x3, RZ ;  /* 0x000000030c0c7819 */ /* 0x000fe200000012ff */
[----:B------:R-:W-:Y:S01]  /*e750*/  UIMAD UR7, UR11, UR8, URZ ;  /* 0x000000080b0772a4 */ /* 0x000fe2000f8e023f */
[----:B------:R-:W-:Y:S01]  /*e760*/  SHF.R.U64 R60, R60, 0x3, RZ ;  /* 0x000000033c3c7819 */ /* 0x000fe200000012ff */
[----:B------:R-:W5:Y:S01]  /*e770*/  LD.E.128 R32, desc[UR60][R32.64] ;  /* 0x0000003c20207980 */ /* 0x000f62000c101d00 */
[----:B------:R-:W-:-:S02]  /*e780*/  SHF.R.U64 R52, R52, 0x3, RZ ;  /* 0x0000000334347819 */ /* 0x000fc400000012ff */
[----:B------:R-:W-:Y:S01]  /*e790*/  SHF.R.U64 R40, R40, 0x3, RZ ;  /* 0x0000000328287819 */ /* 0x000fe200000012ff */
[----:B------:R-:W5:Y:S01]  /*e7a0*/  LD.E.128 R56, desc[UR60][R56.64] ;  /* 0x0000003c38387980 */ /* 0x000f62000c101d00 */
[----:B------:R-:W-:Y:S02]  /*e7b0*/  SHF.R.U64 R0, R0, 0x3, RZ ;  /* 0x0000000300007819 */ /* 0x000fe400000012ff */
[----:B------:R-:W-:Y:S01]  /*e7c0*/  LOP3.LUT R16, R11, R16, RZ, 0x3c, !PT ;  /* 0x000000100b107212 */ /* 0x000fe200078e3cff */
[----:B0-----:R-:W-:Y:S01]  /*e7d0*/  IMAD.MOV.U32 R2, RZ, RZ, R19 ;  /* 0x000000ffff027224 */ /* 0x001fe200078e0013 */
        /* <DEDUP_REMOVED lines=8> */
[----:B------:R-:W-:Y:S01]  /*e860*/  LOP3.LUT R24, R0, R7, RZ, 0x3c, !PT ;  /* 0x0000000700187212 */ /* 0x000fe200078e3cff */
[----:B------:R0:W5:Y:S01]  /*e870*/  LD.E.128 R48, desc[UR60][R16.64] ;  /* 0x0000003c10307980 */ /* 0x000162000c101d00 */
[----:B------:R-:W-:Y:S01]  /*e880*/  SHF.R.S32.HI R3, RZ, 0x1f, R19 ;  /* 0x0000001fff037819 */ /* 0x000fe20000011413 */
[----:B------:R-:W-:-:S02]  /*e890*/  UIMAD UR7, UR4, UR9, UR7 ;  /* 0x00000009040772a4 */ /* 0x000fc4000f8e0207 */
[----:B------:R-:W5:Y:S04]  /*e8a0*/  LD.E.128 R8, desc[UR60][R8.64] ;  /* 0x0000003c08087980 */ /* 0x000f68000c101d00 */
[----:B------:R-:W5:Y:S01]  /*e8b0*/  LD.E.128 R4, desc[UR60][R4.64] ;  /* 0x0000003c04047980 */ /* 0x000f62000c101d00 */
[----:B0-----:R-:W-:Y:S01]  /*e8c0*/  IMAD.U32 R17, RZ, RZ, UR8 ;  /* 0x00000008ff117e24 */ /* 0x001fe2000f8e00ff */
[----:B------:R-:W-:Y:S02]  /*e8d0*/  ULDC.64 UR8, c[0x0][0xae0] ;  /* 0x0002b80000087ab9 */ /* 0x000fe40000000a00 */
[----:B------:R-:W5:Y:S01]  /*e8e0*/  LD.E.128 R44, desc[UR60][R44.64] ;  /* 0x0000003c2c2c7980 */ /* 0x000f62000c101d00 */
[----:B------:R-:W-:-:S03]  /*e8f0*/  IMAD.WIDE.U32 R2, R17, UR4, R2 ;  /* 0x0000000411027c25 */ /* 0x000fc6000f8e0002 */
[----:B------:R-:W5:Y:S04]  /*e900*/  LD.E.128 R28, desc[UR60][R28.64] ;  /* 0x0000003c1c1c7980 */ /* 0x000f68000c101d00 */
[----:B------:R-:W5:Y:S04]  /*e910*/  LD.E.128 R12, desc[UR60][R12.64] ;  /* 0x0000003c0c0c7980 */ /* 0x000f68000c101d00 */
[----:B------:R-:W5:Y:S04]  /*e920*/  LD.E.128 R60, desc[UR60][R60.64] ;  /* 0x0000003c3c3c7980 */ /* 0x000f68000c101d00 */
[----:B------:R-:W5:Y:S04]  /*e930*/  LD.E.128 R52, desc[UR60][R52.64] ;  /* 0x0000003c34347980 */ /* 0x000f68000c101d00 */
[----:B------:R-:W5:Y:S04]  /*e940*/  LD.E.128 R40, desc[UR60][R40.64] ;  /* 0x0000003c28287980 */ /* 0x000f68000c101d00 */
[----:B------:R-:W5:Y:S01]  /*e950*/  LD.E.128 R24, desc[UR60][R24.64] ;  /* 0x0000003c18187980 */ /* 0x000f62000c101d00 */
[----:B------:R-:W-:Y:S01]  /*e960*/  UIMAD UR4, UR14, UR8, URZ ;  /* 0x000000080e0472a4 */ /* 0x000fe2000f8e023f */
[----:B------:R-:W-:Y:S01]  /*e970*/  @!PT LDS RZ, [RZ] ;  /* 0x00000000fffff984 */ /* 0x000fe20000000800 */
[----:B------:R-:W-:Y:S01]  /*e980*/  @!PT LDS RZ, [RZ] ;  /* 0x00000000fffff984 */ /* 0x000fe20000000800 */
[----:B------:R-:W-:Y:S01]  /*e990*/  @!PT LDS RZ, [RZ] ;  /* 0x00000000fffff984 */ /* 0x000fe20000000800 */
[----:B------:R-:W-:Y:S01]  /*e9a0*/  @!PT LDS RZ, [RZ] ;  /* 0x00000000fffff984 */ /* 0x000fe20000000800 */
[----:B------:R0:W-:Y:S06]  /*e9b0*/  MEMBAR.ALL.CTA ;  /* 0x0000000000007992 */ /* 0x0001ec0000008000 */
[----:B0-----:R-:W0:Y:S01]  /*e9c0*/  FENCE.VIEW.ASYNC.S ;  /* 0x00000000000073c6 */ /* 0x001e220000000000 */
[----:B------:R-:W-:-:S02]  /*e9d0*/  VIADD R3, R3, UR7 ;  /* 0x0000000703037c36 */ /* 0x000fc40008000000 */
[----:B------:R-:W-:Y:S01]  /*e9e0*/  IMAD.U32 R17, RZ, RZ, UR8 ;  /* 0x00000008ff117e24 */ /* 0x000fe2000f8e00ff */
[----:B------:R-:W-:Y:S01]  /*e9f0*/  UIMAD UR4, UR17, UR9, UR4 ;  /* 0x00000009110472a4 */ /* 0x000fe2000f8e0204 */
[----:B------:R-:W-:Y:S02]  /*ea00*/  IMAD R37, R196, -0x80, R37 ;  /* 0xffffff80c4257824 */ /* 0x000fe400078e0225 */
[----:B------:R-:W-:Y:S01]  /*ea10*/  IMAD.WIDE.U32 R2, R17, UR17, R2 ;  /* 0x0000001111027c25 */ /* 0x000fe2000f8e0002 */
[----:B------:R-:W-:Y:S02]  /*ea20*/  ULDC.64 UR8, c[0x0][0xae8] ;  /* 0x0002ba0000087ab9 */ /* 0x000fe40000000a00 */
[----:B------:R-:W-:Y:S01]  /*ea30*/  ISETP.GE.AND P3, PT, R22, R37, PT ;  /* 0x000000251600720c */ /* 0x000fe20003f66270 */
[----:B------:R-:W-:Y:S01]  /*ea40*/  VIADD R3, R3, UR4 ;  /* 0x0000000403037c36 */ /* 0x000fe20008000000 */
[----:B------:R-:W-:Y:S01]  /*ea50*/  UIMAD UR4, UR16, UR8, URZ ;  /* 0x00000008100472a4 */ /* 0x000fe2000f8e023f */
[----:B------:R-:W-:-:S02]  /*ea60*/  VIADD R38, R38, 0x30820 ;  /* 0x0003082026267836 */ /* 0x000fc40000000000 */
[C---:B------:R-:W-:Y:S02]  /*ea70*/  VIADD R0, R22.reuse, 0x20 ;  /* 0x0000002016007836 */ /* 0x040fe40000000000 */
[----:B------:R-:W-:Y:S01]  /*ea80*/  IMAD.U32 R21, RZ, RZ, UR8 ;  /* 0x00000008ff157e24 */ /* 0x000fe2000f8e00ff */
[----:B------:R-:W-:Y:S01]  /*ea90*/  UIMAD UR4, UR15, UR9, UR4 ;  /* 0x000000090f0472a4 */ /* 0x000fe2000f8e0204 */
[----:B------:R-:W-:Y:S01]  /*eaa0*/  PRMT R38, RZ, 0x654, R38 ;  /* 0x00000654ff267816 */ /* 0x000fe20000000026 */
[----:B------:R-:W-:Y:S01]  /*eab0*/  VIADD R16, R22, 0x60 ;  /* 0x0000006016107836 */ /* 0x000fe20000000000 */
[-C--:B------:R-:W-:Y:S01]  /*eac0*/  ISETP.GE.AND P0, PT, R0, R37.reuse, PT ;  /* 0x000000250000720c */ /* 0x080fe20003f06270 */
[----:B------:R-:W-:Y:S01]  /*ead0*/  IMAD.WIDE.U32 R20, R21, UR15, R2 ;  /* 0x0000000f15147c25 */ /* 0x000fe2000f8e0002 */
[--C-:B------:R-:W-:Y:S01]  /*eae0*/  SHF.R.S32.HI R23, RZ, 0x1f, R22.reuse ;  /* 0x0000001fff177819 */ /* 0x100fe20000011416 */
[----:B0-----:R0:W-:Y:S02]  /*eaf0*/  SYNCS.ARRIVE.TRANS64.RED.A1T0 RZ, [R38+URZ], RZ ;  /* 0x000000ff26ff79a7 */ /* 0x0011e4000810043f */
[----:B------:R-:W-:Y:S01]  /*eb00*/  VIADD R0, R22, 0x40 ;  /* 0x0000004016007836 */ /* 0x000fe20000000000 */
[----:B------:R-:W-:Y:S01]  /*eb10*/  BSSY B1, `(.L_x_1136) ;  /* 0x0000019000017945 */ /* 0x000fe20003800000 */
[----:B------:R-:W-:Y:S01]  /*eb20*/  VIADD R39, R21, UR4 ;  /* 0x0000000415277c36 */ /* 0x000fe20008000000 */
[-C--:B------:R-:W-:Y:S01]  /*eb30*/  ISETP.GE.AND P2, PT, R16, R37.reuse, PT ;  /* 0x000000251000720c */ /* 0x080fe20003f46270 */
[----:B------:R-:W-:Y:S01]  /*eb40*/  IMAD.WIDE R16, R196, 0x80, R22 ;  /* 0x00000080c4107825 */ /* 0x000fe200078e0216 */
[----:B------:R-:W-:Y:S01]  /*eb50*/  ISETP.GE.AND P1, PT, R0, R37, PT ;  /* 0x000000250000720c */ /* 0x000fe20003f26270 */
[----:B0-----:R-:W-:-:S12]  /*eb60*/  @P3 BRA `(.L_x_1137) ;  /* 0x00000000004c3947 */ /* 0x001fd80003800000 */
        /* <DEDUP_REMOVED lines=19> */
.L_x_1137:
[----:B------:R-:W-:Y:S05]  /*eca0*/  BSYNC B1 ;  /* 0x0000000000017941 */ /* 0x000fea0003800000 */
.L_x_1136:
[----:B------:R-:W-:Y:S04]  /*ecb0*/  BSSY B1, `(.L_x_1138) ;  /* 0x0000017000017945 */ /* 0x000fe80003800000 */
[----:B------:R-:W-:Y:S05]  /*ecc0*/  @P0 BRA `(.L_x_1139) ;  /* 0x0000000000540947 */ /* 0x000fea0003800000 */
[----:B0-----:R-:W-:Y:S01]  /*ecd0*/  IADD3 R37, P0, R16, 0x20, RZ ;  /* 0x0000002010257810 */ /* 0x001fe20007f1e0ff */
        /* <DEDUP_REMOVED lines=20> */
.L_x_1139:
[----:B------:R-:W-:Y:S05]  /*ee20*/  BSYNC B1 ;  /* 0x0000000000017941 */ /* 0x000fea0003800000 */
.L_x_1138:
[----:B------:R-:W-:Y:S04]  /*ee30*/  BSSY B1, `(.L_x_1140) ;  /* 0x0000017000017945 */ /* 0x000fe80003800000 */
[----:B------:R-:W-:Y:S05]  /*ee40*/  @P1 BRA `(.L_x_1141) ;  /* 0x0000000000541947 */ /* 0x000fea0003800000 */
[----:B-1---5:R-:W-:Y:S01]  /*ee50*/  IADD3 R33, P0, R16, 0x40, RZ ;  /* 0x0000004010217810 */ /* 0x022fe20007f1e0ff */
        /* <DEDUP_REMOVED lines=20> */
.L_x_1141:
[----:B------:R-:W-:Y:S05]  /*efa0*/  BSYNC B1 ;  /* 0x0000000000017941 */ /* 0x000fea0003800000 */
.L_x_1140:
[----:B------:R-:W-:Y:S05]  /*efb0*/  @P2 BRA `(.L_x_1142) ;  /* 0x0000000c00442947 */ /* 0x000fea0003800000 */
[----:B--2--5:R-:W-:Y:S01]  /*efc0*/  IADD3 R9, P0, R16, 0x60, RZ ;  /* 0x0000006010097810 */ /* 0x024fe20007f1e0ff */
[----:B------:R-:W-:Y:S01]  /*efd0*/  ULDC.64 UR8, c[0x0][0xad8] ;  /* 0x0002b60000087ab9 */ /* 0x000fe20000000a00 */
[----:B------:R-:W-:Y:S01]  /*efe0*/  IMAD.MOV.U32 R2, RZ, RZ, R20 ;  /* 0x000000ffff027224 */ /* 0x000fe200078e0014 */
[----:B------:R-:W-:Y:S01]  /*eff0*/  ULDC UR4, c[0x0][0xa8c] ;  /* 0x0002a30000047ab9 */ /* 0x000fe20000000800 */
[----:B------:R-:W-:Y:S01]  /*f000*/  IMAD.MOV.U32 R3, RZ, RZ, R39 ;  /* 0x000000ffff037224 */ /* 0x000fe200078e0027 */
[C---:B------:R-:W-:Y:S01]  /*f010*/  ISETP.GE.AND P1, PT, R19.reuse, UR4, PT ;  /* 0x0000000413007c0c */ /* 0x040fe2000bf26270 */
[----:B------:R-:W-:Y:S02]  /*f020*/  IMAD.X R16, RZ, RZ, R17, P0 ;  /* 0x000000ffff107224 */ /* 0x000fe400000e0611 */
[----:B------:R-:W-:Y:S02]  /*f030*/  VIADD R0, R19, 0x40 ;  /* 0x0000004013007836 */ /* 0x000fe40000000000 */
[----:B------:R-:W-:-:S02]  /*f040*/  IMAD R16, R16, UR8, RZ ;  /* 0x0000000810107c24 */ /* 0x000fc4000f8e02ff */
[----:B------:R-:W-:Y:S01]  /*f050*/  IMAD.WIDE.U32 R2, R9, UR8, R2 ;  /* 0x0000000809027c25 */ /* 0x000fe2000f8e0002 */
[----:B------:R-:W-:-:S03]  /*f060*/  ISETP.GE.AND P2, PT, R0, UR4, PT ;  /* 0x0000000400007c0c */ /* 0x000fc6000bf46270 */
[----:B------:R-:W-:Y:S01]  /*f070*/  IMAD R9, R9, UR9, R16 ;  /* 0x0000000909097c24 */ /* 0x000fe2000f8e0210 */
[----:B------:R-:W-:Y:S01]  /*f080*/  ULDC.64 UR8, c[0x0][0xa80] ;  /* 0x0002a00000087ab9 */ /* 0x000fe20000000a00 */
        /* <DEDUP_REMOVED lines=10> */
.L_x_1134:
[----:B------:R-:W-:Y:S01]  /*f130*/  R2UR UR7, R198 ;  /* 0x00000000c60772ca */ /* 0x000fe200000e0000 */
[----:B------:R-:W-:Y:S01]  /*f140*/  ULDC.64 UR8, c[0x0][0xbd8] ;  /* 0x0002f60000087ab9 */ /* 0x000fe20000000a00 */
[----:B------:R-:W-:Y:S01]  /*f150*/  IMAD.MOV.U32 R9, RZ, RZ, RZ ;  /* 0x000000ffff097224 */ /* 0x000fe200078e00ff */
[----:B------:R-:W-:Y:S01]  /*f160*/  UISETP.NE.U32.AND UP0, UPT, UR8, URZ, UPT ;  /* 0x0000003f0800728c */ /* 0x000fe2000bf05070 */
[----:B------:R-:W-:-:S03]  /*f170*/  R2UR UR4, R197 ;  /* 0x00000000c50472ca */ /* 0x000fc600000e0000 */
[----:B------:R-:W-:-:S03]  /*f180*/  UISETP.NE.AND.EX UP0, UPT, UR9, URZ, UPT, UP0 ;  /* 0x0000003f0900728c */ /* 0x000fc6000bf05300 */
[----:B------:R-:W-:-:S03]  /*f190*/  ULDC.64 UR8, c[0x0][0xbd8] ;  /* 0x0002f60000087ab9 */ /* 0x000fc60000000a00 */
[----:B------:R-:W-:Y:S01]  /*f1a0*/  UIMAD.WIDE UR8, UR7, 0x4, UR8 ;  /* 0x00000004070878a5 */ /* 0x000fe2000f8e0208 */
[----:B------:R-:W0:Y:S01]  /*f1b0*/  LDC R7, c[0x0][0xa88] ;  /* 0x0002a200ff077b82 */ /* 0x000e220000000800 */
[----:B------:R-:W-:-:S04]  /*f1c0*/  PLOP3.LUT P1, PT, PT, PT, UP0, 0x80, 0x0 ;  /* 0x000000000000781c */ /* 0x000fc80003f2f008 */
[----:B------:R-:W-:Y:S02]  /*f1d0*/  IMAD.U32 R2, RZ, RZ, UR8 ;  /* 0x00000008ff027e24 */ /* 0x000fe4000f8e00ff */
[----:B------:R-:W-:Y:S01]  /*f1e0*/  IMAD.U32 R3, RZ, RZ, UR9 ;  /* 0x00000009ff037e24 */ /* 0x000fe2000f8e00ff */
[----:B------:R-:W-:Y:S02]  /*f1f0*/  ULDC.64 UR8, c[0x0][0xbe0] ;  /* 0x0002f80000087ab9 */ /* 0x000fe40000000a00 */
[----:B------:R-:W-:-:S04]  /*f200*/  UISETP.NE.U32.AND UP1, UPT, UR8, URZ, UPT ;  /* 0x0000003f0800728c */ /* 0x000fc8000bf25070 */
[----:B------:R-:W-:Y:S01]  /*f210*/  UISETP.NE.AND.EX UP1, UPT, UR9, URZ, UPT, UP1 ;  /* 0x0000003f0900728c */ /* 0x000fe2000bf25310 */
[----:B------:R1:W5:Y:S05]  /*f220*/  @P1 LDG.E R9, desc[UR60][R2.64] ;  /* 0x0000003c02091981 */ /* 0x00036a000c1e1900 */
[----:B------:R-:W-:-:S05]  /*f230*/  PLOP3.LUT P2, PT, PT, PT, UP1, 0x80, 0x0 ;  /* 0x000000000000781c */ /* 0x000fca0003f4f018 */
[----:B------:R-:W-:Y:S02]  /*f240*/  @UP1 ULDC.64 UR8, c[0x0][0xbe0] ;  /* 0x0002f80000081ab9 */ /* 0x000fe40000000a00 */
[----:B------:R-:W-:-:S06]  /*f250*/  @UP1 UIMAD.WIDE UR8, UR7, 0x4, UR8 ;  /* 0x00000004070818a5 */ /* 0x000fcc000f8e0208 */
[----:B------:R-:W-:Y:S02]  /*f260*/  IMAD.U32 R4, RZ, RZ, UR8 ;  /* 0x00000008ff047e24 */ /* 0x000fe4000f8e00ff */
[----:B------:R-:W-:-:S05]  /*f270*/  IMAD.U32 R5, RZ, RZ, UR9 ;  /* 0x00000009ff057e24 */ /* 0x000fca000f8e00ff */
[----:B0-----:R1:W5:Y:S01]  /*f280*/  @P2 LDG.E R7, desc[UR60][R4.64] ;  /* 0x0000003c04072981 */ /* 0x001362000c1e1900 */
[----:B------:R-:W-:Y:S01]  /*f290*/  USHF.R.S32.HI UR8, URZ, 0x1f, UR4 ;  /* 0x0000001f3f087899 */ /* 0x000fe20008011404 */
[----:B------:R-:W-:Y:S01]  /*f2a0*/  ISETP.GT.AND P0, PT, R205, 0x7f, PT ;  /* 0x0000007fcd00780c */ /* 0x000fe20003f04270 */
[----:B------:R-:W-:-:S12]  /*f2b0*/  @P2 BRA `(.L_x_1143) ;  /* 0x0000000000102947 */ /* 0x000fd80003800000 */
[----:B------:R-:W-:Y:S05]  /*f2c0*/  @!P1 BRA `(.L_x_1143) ;  /* 0x00000000000c9947 */ /* 0x000fea0003800000 */
[----:B------:R-:W2:Y:S04]  /*f2d0*/  LDG.E R0, desc[UR60][R2.64] ;  /* 0x0000003c02007981 */ /* 0x000ea8000c1e1900 */
[----:B-----5:R-:W2:Y:S02]  /*f2e0*/  LDG.E R7, desc[UR60][R2.64+0x4] ;  /* 0x0000043c02077981 */ /* 0x020ea4000c1e1900 */
[----:B--2---:R-:W-:-:S07]  /*f2f0*/  IMAD.IADD R7, R7, 0x1, -R0 ;  /* 0x0000000107077824 */ /* 0x004fce00078e0a00 */
.L_x_1143:
[----:B------:R-:W-:Y:S01]  /*f300*/  R2UR UR7, R198 ;  /* 0x00000000c60772ca */ /* 0x000fe200000e0000 */
[----:B------:R-:W-:Y:S01]  /*f310*/  BSSY B1, `(.L_x_1144) ;  /* 0x0000020000017945 */ /* 0x000fe20003800000 */
[----:B------:R-:W-:Y:S02]  /*f320*/  SHF.R.S32.HI R8, RZ, 0x1f, R19 ;  /* 0x0000001fff087819 */ /* 0x000fe40000011413 */
[----:B-----5:R-:W-:-:S09]  /*f330*/  SHF.R.S32.HI R6, RZ, 0x1f, R9 ;  /* 0x0000001fff067819 */ /* 0x020fd20000011409 */
[----:B------:R-:W-:Y:S02]  /*f340*/  USHF.R.S32.HI UR4, URZ, 0x1f, UR7 ;  /* 0x0000001f3f047899 */ /* 0x000fe40008011407 */
[----:B------:R-:W-:Y:S02]  /*f350*/  USEL UR10, UR7, URZ, !UP0 ;  /* 0x0000003f070a7287 */ /* 0x000fe4000c000000 */
[----:B------:R-:W-:Y:S01]  /*f360*/  USEL UR9, UR4, URZ, !UP0 ;  /* 0x0000003f04097287 */ /* 0x000fe2000c000000 */
[----:B------:R-:W-:Y:S11]  /*f370*/  @P0 BRA `(.L_x_1145) ;  /* 0x0000000000640947 */ /* 0x000ff60003800000 */
[----:B------:R-:W0:Y:S02]  /*f380*/  S2R R0, SR_TID.X ;  /* 0x0000000000007919 */ /* 0x000e240000002100 */
[----:B0-----:R-:W-:-:S04]  /*f390*/  IMAD R0, R196, 0x80, R0 ;  /* 0x00000080c4007824 */ /* 0x001fc800078e0200 */
[----:B------:R-:W-:-:S05]  /*f3a0*/  VIADD R0, R0, 0xffffff80 ;  /* 0xffffff8000007836 */ /* 0x000fca0000000000 */
[----:B------:R-:W-:-:S13]  /*f3b0*/  ISETP.GE.AND P0, PT, R0, R7, PT ;  /* 0x000000070000720c */ /* 0x000fda0003f06270 */
[----:B------:R-:W-:Y:S05]  /*f3c0*/  @P0 BRA `(.L_x_1145) ;  /* 0x0000000000500947 */ /* 0x000fea0003800000 */
[----:B------:R-:W-:Y:S01]  /*f3d0*/  R2UR UR7, R197 ;  /* 0x00000000c50772ca */ /* 0x000fe200000e0000 */
[----:B------:R-:W-:Y:S01]  /*f3e0*/  ULDC.64 UR12, c[0x0][0xb70] ;  /* 0x0002dc00000c7ab9 */ /* 0x000fe20000000a00 */
[C---:B-1----:R-:W-:Y:S01]  /*f3f0*/  IADD3 R2, P0, R0.reuse, R9, RZ ;  /* 0x0000000900027210 */ /* 0x042fe20007f1e0ff */
[----:B------:R-:W-:Y:S02]  /*f400*/  UIMAD UR4, UR8, UR12, URZ ;  /* 0x0000000c080472a4 */ /* 0x000fe4000f8e023f */
[----:B------:R-:W-:Y:S01]  /*f410*/  IMAD.U32 R5, RZ, RZ, UR12 ;  /* 0x0000000cff057e24 */ /* 0x000fe2000f8e00ff */
[----:B------:R-:W-:-:S07]  /*f420*/  LEA.HI.X.SX32 R3, R0, R6, 0x1, P0 ;  /* 0x0000000600037211 */ /* 0x000fce00000f0eff */
[----:B------:R-:W-:Y:S02]  /*f430*/  UIMAD UR4, UR7, UR13, UR4 ;  /* 0x0000000d070472a4 */ /* 0x000fe4000f8e0204 */
[----:B------:R-:W-:Y:S01]  /*f440*/  IMAD.WIDE.U32 R2, R5, UR7, R2 ;  /* 0x0000000705027c25 */ /* 0x000fe2000f8e0002 */
[----:B------:R-:W-:Y:S02]  /*f450*/  ULDC.64 UR12, c[0x0][0xb78] ;  /* 0x0002de00000c7ab9 */ /* 0x000fe40000000a00 */
[----:B------:R-:W-:Y:S01]  /*f460*/  UIMAD UR7, UR9, UR12, URZ ;  /* 0x0000000c090772a4 */ /* 0x000fe2000f8e023f */
[----:B------:R-:W-:Y:S02]  /*f470*/  VIADD R3, R3, UR4 ;  /* 0x0000000403037c36 */ /* 0x000fe40008000000 */
[----:B------:R-:W-:Y:S01]  /*f480*/  IMAD.U32 R5, RZ, RZ, UR12 ;  /* 0x0000000cff057e24 */ /* 0x000fe2000f8e00ff */
[----:B------:R-:W-:-:S03]  /*f490*/  UIMAD UR7, UR10, UR13, UR7 ;  /* 0x0000000d0a0772a4 */ /* 0x000fc6000f8e0207 */
[----:B------:R-:W-:Y:S01]  /*f4a0*/  IMAD.WIDE.U32 R2, R5, UR10, R2 ;  /* 0x0000000a05027c25 */ /* 0x000fe2000f8e0002 */
[----:B------:R-:W-:-:S03]  /*f4b0*/  ULDC.64 UR12, c[0x0][0xb40] ;  /* 0x0002d000000c7ab9 */ /* 0x000fc60000000a00 */
[----:B------:R-:W-:Y:S01]  /*f4c0*/  VIADD R3, R3, UR7 ;  /* 0x0000000703037c36 */ /* 0x000fe20008000000 */
[----:B------:R-:W-:-:S04]  /*f4d0*/  LEA R4, P0, R2, UR12, 0x2 ;  /* 0x0000000c02047c11 */ /* 0x000fc8000f8010ff */
[----:B------:R-:W-:Y:S01]  /*f4e0*/  LEA.HI.X R5, R2, UR13, R3, 0x2, P0 ;  /* 0x0000000d02057c11 */ /* 0x000fe200080f1403 */
[----:B------:R-:W-:-:S05]  /*f4f0*/  IMAD.MOV.U32 R3, RZ, RZ, -0x800000 ;  /* 0xff800000ff037424 */ /* 0x000fca00078e00ff */
[----:B------:R0:W-:Y:S03]  /*f500*/  STG.E desc[UR60][R4.64], R3 ;  /* 0x0000000304007986 */ /* 0x0001e6000c10193c */
.L_x_1145:
[----:B------:R-:W-:Y:S05]  /*f510*/  BSYNC B1 ;  /* 0x0000000000017941 */ /* 0x000fea0003800000 */
.L_x_1144:
[----:B------:R-:W-:Y:S01]  /*f520*/  R2UR UR7, R197 ;  /* 0x00000000c50772ca */ /* 0x000fe200000e0000 */
[----:B------:R-:W-:Y:S01]  /*f530*/  ULDC.64 UR12, c[0x0][0xaa0] ;  /* 0x0002a800000c7ab9 */ /* 0x000fe20000000a00 */
[----:B-1----:R-:W-:Y:S01]  /*f540*/  IMAD.MOV.U32 R2, RZ, RZ, R19 ;  /* 0x000000ffff027224 */ /* 0x002fe200078e0013 */
[----:B------:R-:W-:Y:S01]  /*f550*/  BSSY B1, `(.L_x_1146) ;  /* 0x0000031000017945 */ /* 0x000fe20003800000 */
[----:B0-----:R-:W-:Y:S02]  /*f560*/  IMAD.MOV.U32 R3, RZ, RZ, R8 ;  /* 0x000000ffff037224 */ /* 0x001fe400078e0008 */
[----:B------:R-:W-:Y:S02]  /*f570*/  IMAD R0, R6, UR12, RZ ;  /* 0x0000000c06007c24 */ /* 0x000fe4000f8e02ff */
[----:B------:R-:W-:-:S04]  /*f580*/  IMAD.WIDE.U32 R2, R9, UR12, R2 ;  /* 0x0000000c09027c25 */ /* 0x000fc8000f8e0002 */
[----:B------:R-:W-:Y:S01]  /*f590*/  IMAD R9, R9, UR13, R0 ;  /* 0x0000000d09097c24 */ /* 0x000fe2000f8e0200 */
[----:B------:R-:W-:Y:S01]  /*f5a0*/  ULDC.64 UR12, c[0x0][0xae0] ;  /* 0x0002b800000c7ab9 */ /* 0x000fe20000000a00 */
[----:B------:R-:W-:Y:S01]  /*f5b0*/  IMAD R7, R196, -0x80, R7 ;  /* 0xffffff80c4077824 */ /* 0x000fe200078e0207 */
[----:B------:R-:W-:Y:S01]  /*f5c0*/  UIMAD UR4, UR8, UR12, URZ ;  /* 0x0000000c080472a4 */ /* 0x000fe2000f8e023f */
[----:B------:R-:W-:Y:S02]  /*f5d0*/  IMAD.IADD R3, R3, 0x1, R9 ;  /* 0x0000000103037824 */ /* 0x000fe400078e0209 */
[----:B------:R-:W-:Y:S01]  /*f5e0*/  IMAD.U32 R5, RZ, RZ, UR12 ;  /* 0x0000000cff057e24 */ /* 0x000fe2000f8e00ff */
[----:B------:R-:W-:Y:S01]  /*f5f0*/  UIMAD UR4, UR7, UR13, UR4 ;  /* 0x0000000d070472a4 */ /* 0x000fe2000f8e0204 */
[C---:B------:R-:W-:Y:S01]  /*f600*/  VIADD R0, R22.reuse, 0x20 ;  /* 0x0000002016007836 */ /* 0x040fe20000000000 */
[----:B------:R-:W-:Y:S01]  /*f610*/  ISETP.GE.AND P3, PT, R22, R7, PT ;  /* 0x000000071600720c */ /* 0x000fe20003f66270 */
[----:B------:R-:W-:Y:S01]  /*f620*/  IMAD.WIDE.U32 R2, R5, UR7, R2 ;  /* 0x0000000705027c25 */ /* 0x000fe2000f8e0002 */
[----:B------:R-:W-:-:S02]  /*f630*/  ULDC.64 UR12, c[0x0][0xae8] ;  /* 0x0002ba00000c7ab9 */ /* 0x000fc40000000a00 */
[-C--:B------:R-:W-:Y:S01]  /*f640*/  ISETP.GE.AND P2, PT, R0, R7.reuse, PT ;  /* 0x000000070000720c */ /* 0x080fe20003f46270 */
[----:B------:R-:W-:Y:S01]  /*f650*/  VIADD R3, R3, UR4 ;  /* 0x0000000403037c36 */ /* 0x000fe20008000000 */
[----:B------:R-:W-:Y:S01]  /*f660*/  UIMAD UR4, UR9, UR12, URZ ;  /* 0x0000000c090472a4 */ /* 0x000fe2000f8e023f */
[C---:B------:R-:W-:Y:S02]  /*f670*/  VIADD R4, R22.reuse, 0x40 ;  /* 0x0000004016047836 */ /* 0x040fe40000000000 */
[----:B------:R-:W-:Y:S01]  /*f680*/  VIADD R0, R22, 0x60 ;  /* 0x0000006016007836 */ /* 0x000fe20000000000 */
[----:B------:R-:W-:Y:S01]  /*f690*/  UIMAD UR4, UR10, UR13, UR4 ;  /* 0x0000000d0a0472a4 */ /* 0x000fe2000f8e0204 */
[----:B------:R-:W-:Y:S01]  /*f6a0*/  IMAD.U32 R5, RZ, RZ, UR12 ;  /* 0x0000000cff057e24 */ /* 0x000fe2000f8e00ff */
[-C--:B------:R-:W-:Y:S01]  /*f6b0*/  ISETP.GE.AND P1, PT, R4, R7.reuse, PT ;  /* 0x000000070400720c */ /* 0x080fe20003f26270 */
[----:B------:R-:W-:Y:S01]  /*f6c0*/  IMAD.MOV.U32 R6, RZ, RZ, R22 ;  /* 0x000000ffff067224 */ /* 0x000fe200078e0016 */
[----:B------:R-:W-:Y:S01]  /*f6d0*/  ISETP.GE.AND P0, PT, R0, R7, PT ;  /* 0x000000070000720c */ /* 0x000fe20003f06270 */
[----:B------:R-:W-:Y:S01]  /*f6e0*/  IMAD.WIDE.U32 R4, R5, UR10, R2 ;  /* 0x0000000a05047c25 */ /* 0x000fe2000f8e0002 */
[----:B------:R-:W-:-:S03]  /*f6f0*/  SHF.R.S32.HI R7, RZ, 0x1f, R22 ;  /* 0x0000001fff077819 */ /* 0x000fc60000011416 */
[----:B------:R-:W-:Y:S02]  /*f700*/  VIADD R11, R5, UR4 ;  /* 0x00000004050b7c36 */ /* 0x000fe40008000000 */
        /* <DEDUP_REMOVED lines=21> */
.L_x_1147:
[----:B------:R-:W-:Y:S05]  /*f860*/  BSYNC B1 ;  /* 0x0000000000017941 */ /* 0x000fea0003800000 */
.L_x_1146:
        /* <DEDUP_REMOVED lines=23> */
.L_x_1149:
[----:B------:R-:W-:Y:S05]  /*f9e0*/  BSYNC B1 ;  /* 0x0000000000017941 */ /* 0x000fea0003800000 */
.L_x_1148:
[----:B------:R-:W-:Y:S04]  /*f9f0*/  BSSY B1, `(.L_x_1150) ;  /* 0x0000017000017945 */ /* 0x000fe80003800000 */
[----:B------:R-:W-:Y:S05]  /*fa00*/  @P1 BRA `(.L_x_1151) ;  /* 0x0000000000541947 */ /* 0x000fea0003800000 */
[----:B01----:R-:W-:Y:S01]  /*fa10*/  IADD3 R9, P1, R6, 0x40, RZ ;  /* 0x0000004006097810 */ /* 0x003fe20007f3e0ff */
        /* <DEDUP_REMOVED lines=20> */
.L_x_1151:
[----:B------:R-:W-:Y:S05]  /*fb60*/  BSYNC B1 ;  /* 0x0000000000017941 */ /* 0x000fea0003800000 */
.L_x_1150:
        /* <DEDUP_REMOVED lines=22> */
.L_x_1142:
[----:B------:R-:W-:Y:S05]  /*fcd0*/  BSYNC B0 ;  /* 0x0000000000007941 */ /* 0x000fea0003800000 */
.L_x_1133:
[----:B------:R-:W-:Y:S02]  /*fce0*/  ULDC UR4, c[0x0][0xc14] ;  /* 0x0003050000047ab9 */ /* 0x000fe40000000800 */
[----:B------:R-:W-:-:S06]  /*fcf0*/  UISETP.GE.AND UP0, UPT, UR5, UR4, UPT ;  /* 0x000000040500728c */ /* 0x000fcc000bf06270 */
[----:B------:R-:W-:-:S13]  /*fd00*/  PLOP3.LUT P0, PT, PT, PT, UP0, 0x80, 0x0 ;  /* 0x000000000000781c */ /* 0x000fda0003f0f008 */
[----:B------:R-:W-:Y:S05]  /*fd10*/  @!P0 BRA `(.L_x_1152) ;  /* 0xffffff1000288947 */ /* 0x000fea000383ffff */
[----:B------:R-:W-:Y:S05]  /*fd20*/  EXIT ;  /* 0x000000000000794d */ /* 0x000fea0003800000 */
.L_x_1051:
[----:B------:R-:W-:-:S08]  /*fd30*/  NOP ;  /* 0x0000000000007918 */ /* 0x000fd00000000000 */
[----:B0-----:R-:W0:-:S00]  /*fd40*/  USETMAXREG.DEALLOC.CTAPOOL 0x18 ;  /* 0x00000018000079c8 */ /* 0x001e0000080e0500 */
[----:B0-----:R-:W-:-:S06]  /*fd50*/  LOP3.LUT R0, R0, 0x3, RZ, 0xc0, !PT ;  /* 0x0000000300007812 */ /* 0x001fcc00078ec0ff */
[----:B------:R-:W0:Y:S02]  /*fd60*/  SHFL.IDX PT, R0, R0, RZ, 0x1f ;  /* 0x00001fff00007589 */ /* 0x000e2400000e0000 */
[----:B0-----:R-:W-:-:S13]  /*fd70*/  ISETP.NE.AND P0, PT, R0, RZ, PT ;  /* 0x000000ff0000720c */ /* 0x001fda0003f05270 */
[----:B------:R-:W-:Y:S05]  /*fd80*/  @P0 EXIT ;  /* 0x000000000000094d */ /* 0x000fea0003800000 */
[----:B------:R-:W2:Y:S01]  /*fd90*/  LDL.LU R6, [R1] ;  /* 0x0000000001067983 */ /* 0x000ea20000300800 */
[----:B------:R-:W-:Y:S01]  /*fda0*/  ULDC UR5, c[0x0][0xc14] ;  /* 0x0003050000057ab9 */ /* 0x000fe20000000800 */
[----:B------:R-:W0:Y:S01]  /*fdb0*/  S2R R2, SR_TID.X ;  /* 0x0000000000027919 */ /* 0x000e220000002100 */
[----:B------:R-:W-:Y:S01]  /*fdc0*/  CS2R R16, SRZ ;  /* 0x0000000000107805 */ /* 0x000fe2000001ff00 */
[----:B------:R-:W1:Y:S01]  /*fdd0*/  S2UR UR6, SR_CTAID.X ;  /* 0x00000000000679c3 */ /* 0x000e620000002500 */
[----:B------:R-:W-:Y:S01]  /*fde0*/  ULDC UR4, c[0x0][0xc10] ;  /* 0x0003040000047ab9 */ /* 0x000fe20000000800 */
[----:B0-----:R-:W-:-:S04]  /*fdf0*/  LOP3.LUT R7, R2, 0x1f, RZ, 0xc0, !PT ;  /* 0x0000001f02077812 */ /* 0x001fc800078ec0ff */
[----:B------:R-:W-:Y:S02]  /*fe00*/  ISETP.NE.AND P0, PT, R7, 0x1f, PT ;  /* 0x0000001f0700780c */ /* 0x000fe40003f05270 */
[----:B--2---:R-:W-:-:S11]  /*fe10*/  LOP3.LUT R6, R6, 0xffffffdf, RZ, 0xc0, !PT ;  /* 0xffffffdf06067812 */ /* 0x004fd600078ec0ff */
[----:B------:R-:W-:Y:S02]  /*fe20*/  @P0 LOP3.LUT R6, R6, 0x20, RZ, 0xfc, !PT ;  /* 0x0000002006060812 */ /* 0x000fe400078efcff */
[----:B------:R-:W-:-:S13]  /*fe30*/  ISETP.GE.OR P0, PT, R7, UR5, !P0 ;  /* 0x0000000507007c0c */ /* 0x000fda000c706670 */
[----:B------:R-:W0:Y:S02]  /*fe40*/  @!P0 LDC.64 R2, c[0x0][0xc58] ;  /* 0x00031600ff028b82 */ /* 0x000e240000000a00 */
[----:B0-----:R-:W-:-:S05]  /*fe50*/  @!P0 IMAD.WIDE.U32 R2, R7, 0x4, R2 ;  /* 0x0000000407028825 */ /* 0x001fca00078e0002 */
[----:B------:R-:W2:Y:S01]  /*fe60*/  @!P0 LDG.E R17, desc[UR60][R2.64] ;  /* 0x0000003c02118981 */ /* 0x000ea2000c1e1900 */
[C---:B------:R-:W-:Y:S02]  /*fe70*/  ISETP.NE.AND P1, PT, R7.reuse, RZ, PT ;  /* 0x000000ff0700720c */ /* 0x040fe40003f25270 */
[----:B------:R-:W-:Y:S02]  /*fe80*/  ISETP.GE.U32.AND P0, PT, R7, 0x2, PT ;  /* 0x000000020700780c */ /* 0x000fe40003f06070 */
[----:B------:R-:W-:-:S09]  /*fe90*/  LOP3.LUT R6, R6, 0xfffffffe, RZ, 0xc0, !PT ;  /* 0xfffffffe06067812 */ /* 0x000fd200078ec0ff */
[----:B------:R-:W-:-:S04]  /*fea0*/  @P1 LOP3.LUT R6, R6, 0x1, RZ, 0xfc, !PT ;  /* 0x0000000106061812 */ /* 0x000fc800078efcff */
[----:B------:R-:W-:-:S04]  /*feb0*/  LOP3.LUT R6, R6, 0xffffffef, RZ, 0xc0, !PT ;  /* 0xffffffef06067812 */ /* 0x000fc800078ec0ff */
[----:B------:R-:W-:-:S04]  /*fec0*/  @P0 LOP3.LUT R6, R6, 0x10, RZ, 0xfc, !PT ;  /* 0x0000001006060812 */ /* 0x000fc800078efcff */
[----:B------:R-:W-:Y:S01]  /*fed0*/  LOP3.LUT R6, R6, 0xfffffff7, RZ, 0xc0, !PT ;  /* 0xfffffff706067812 */ /* 0x000fe200078ec0ff */
[----:B------:R-:W-:Y:S01]  /*fee0*/  IMAD.MOV.U32 R19, RZ, RZ, RZ ;  /* 0x000000ffff137224 */ /* 0x000fe200078e00ff */
[----:B--2---:R-:W0:Y:S02]  /*fef0*/  SHFL.UP PT, R0, R17, 0x1, RZ ;  /* 0x0420000011007989 */ /* 0x004e2400000e00ff */
[----:B0-----:R-:W-:-:S05]  /*ff00*/  SEL R0, R0, RZ, P1 ;  /* 0x000000ff00007207 */ /* 0x001fca0000800000 */
[----:B------:R-:W-:-:S05]  /*ff10*/  IMAD.IADD R0, R17, 0x1, R0 ;  /* 0x0000000111007824 */ /* 0x000fca00078e0200 */
[----:B------:R-:W0:Y:S02]  /*ff20*/  SHFL.UP PT, R4, R0, 0x2, RZ ;  /* 0x0440000000047989 */ /* 0x000e2400000e00ff */
[----:B0-----:R-:W-:-:S05]  /*ff30*/  SEL R5, R4, RZ, P0 ;  /* 0x000000ff04057207 */ /* 0x001fca0000000000 */
[----:B------:R-:W-:-:S05]  /*ff40*/  IMAD.IADD R5, R0, 0x1, R5 ;  /* 0x0000000100057824 */ /* 0x000fca00078e0205 */
[----:B------:R-:W0:Y:S01]  /*ff50*/  SHFL.UP PT, R4, R5, 0x4, RZ ;  /* 0x0480000005047989 */ /* 0x000e2200000e00ff */
[----:B------:R-:W-:-:S04]  /*ff60*/  ISETP.GE.U32.AND P0, PT, R7, 0x4, PT ;  /* 0x000000040700780c */ /* 0x000fc80003f06070 */
[----:B0-----:R-:W-:-:S05]  /*ff70*/  SEL R4, R4, RZ, P0 ;  /* 0x000000ff04047207 */ /* 0x001fca0000000000 */
[----:B------:R-:W-:-:S05]  /*ff80*/  IMAD.IADD R4, R5, 0x1, R4 ;  /* 0x0000000105047824 */ /* 0x000fca00078e0204 */
[----:B------:R-:W0:Y:S01]  /*ff90*/  SHFL.UP PT, R2, R4, 0x8, RZ ;  /* 0x0500000004027989 */ /* 0x000e2200000e00ff */
[----:B------:R-:W-:Y:S02]  /*ffa0*/  @P0 LOP3.LUT R6, R6, 0x8, RZ, 0xfc, !PT ;  /* 0x0000000806060812 */ /* 0x000fe400078efcff */
[----:B------:R-:W-:-:S04]  /*ffb0*/  ISETP.GE.U32.AND P0, PT, R7, 0x8, PT ;  /* 0x000000080700780c */ /* 0x000fc80003f06070 */
[----:B0-----:R-:W-:-:S05]  /*ffc0*/  SEL R3, R2, RZ, P0 ;  /* 0x000000ff02037207 */ /* 0x001fca0000000000 */
[----:B------:R-:W-:-:S05]  /*ffd0*/  IMAD.IADD R3, R4, 0x1, R3 ;  /* 0x0000000104037824 */ /* 0x000fca00078e0203 */
[----:B------:R-:W0:Y:S01]  /*ffe0*/  SHFL.UP PT, R0, R3, 0x10, RZ ;  /* 0x0600000003007989 */ /* 0x000e2200000e00ff */
[----:B------:R-:W-:-:S04]  /*fff0*/  LOP3.LUT R6, R6, 0xfffffffb, RZ, 0xc0, !PT ;  /* 0xfffffffb06067812 */ /* 0x000fc800078ec0ff */
[----:B------:R-:W-:Y:S02]  /*10000*/  @P0 LOP3.LUT R6, R6, 0x4, RZ, 0xfc, !PT ;  /* 0x0000000406060812 */ /* 0x000fe400078efcff */
[----:B------:R-:W-:-:S04]  /*10010*/  ISETP.GE.U32.AND P0, PT, R7, 0x10, PT ;  /* 0x000000100700780c */ /* 0x000fc80003f06070 */
[----:B0-----:R-:W-:-:S05]  /*10020*/  SEL R0, R0, RZ, P0 ;  /* 0x000000ff00007207 */ /* 0x001fca0000000000 */
[----:B------:R-:W-:-:S05]  /*10030*/  IMAD.IADD R0, R3, 0x1, R0 ;  /* 0x0000000103007824 */ /* 0x000fca00078e0200 */
[----:B------:R-:W0:Y:S01]  /*10040*/  SHFL.IDX PT, R2, R0, 0x1f, 0x1f ;  /* 0x03e01f0000027f89 */ /* 0x000e2200000e0000 */
[----:B------:R-:W-:-:S04]  /*10050*/  LOP3.LUT R6, R6, 0xfffffffd, RZ, 0xc0, !PT ;  /* 0xfffffffd06067812 */ /* 0x000fc800078ec0ff */
[----:B------:R-:W-:-:S05]  /*10060*/  @P0 LOP3.LUT R6, R6, 0x2, RZ, 0xfc, !PT ;  /* 0x0000000206060812 */ /* 0x000fca00078efcff */
[----:B------:R2:W-:Y:S01]  /*10070*/  STL [R1], R6 ;  /* 0x0000000601007387 */ /* 0x0005e20000100800 */
[----:B0-----:R-:W-:-:S05]  /*10080*/  IMAD R4, R2, UR4, RZ ;  /* 0x0000000402047c24 */ /* 0x001fca000f8e02ff */
[----:B-1----:R-:W-:Y:S01]  /*10090*/  ISETP.GT.AND P0, PT, R4, UR6, PT ;  /* 0x0000000604007c0c */ /* 0x002fe2000bf04270 */
[----:B------:R-:W-:-:S12]  /*100a0*/  IMAD.MOV.U32 R5, RZ, RZ, R4 ;  /* 0x000000ffff057224 */ /* 0x000fd800078e0004 */
[----:B--2---:R-:W-:Y:S05]  /*100b0*/  @P0 BRA `(.L_x_1153) ;  /* 0x0000000000bc0947 */ /* 0x004fea0003800000 */
[----:B------:R-:W-:Y:S01]  /*100c0*/  IMAD.MOV.U32 R4, RZ, RZ, R5 ;  /* 0x000000ffff047224 */ /* 0x000fe200078e0005 */
[----:B------:R-:W-:Y:S01]  /*100d0*/  ULDC UR5, c[0x0][0xc14] ;  /* 0x0003050000057ab9 */ /* 0x000fe20000000800 */
[----:B------:R-:W-:Y:S01]  /*100e0*/  IMAD.MOV.U32 R19, RZ, RZ, RZ ;  /* 0x000000ffff137224 */ /* 0x000fe200078e00ff */
[----:B------:R-:W-:Y:S01]  /*100f0*/  ULDC UR7, c[0x0][0xc14] ;  /* 0x0003050000077ab9 */ /* 0x000fe20000000800 */
[----:B------:R-:W-:-:S05]  /*10100*/  ULDC UR4, c[0x0][0xc10] ;  /* 0x0003040000047ab9 */ /* 0x000fca0000000800 */
.L_x_1157:
        /* <DEDUP_REMOVED lines=16> */
.L_x_1156:
[----:B------:R-:W-:Y:S05]  /*10210*/  BSYNC B0 ;  /* 0x0000000000007941 */ /* 0x000fea0003800000 */
.L_x_1155:
[----:B-----5:R-:W1:Y:S01]  /*10220*/  SHFL.UP PT, R0, R17, 0x1, RZ ;  /* 0x0420000011007989 */ /* 0x020e6200000e00ff */
[C---:B------:R-:W-:Y:S02]  /*10230*/  ISETP.NE.AND P0, PT, R6.reuse, RZ, PT ;  /* 0x000000ff0600720c */ /* 0x040fe40003f05270 */
[----:B------:R-:W-:Y:S02]  /*10240*/  ISETP.GE.U32.AND P1, PT, R6, 0x2, PT ;  /* 0x000000020600780c */ /* 0x000fe40003f26070 */
[----:B-1----:R-:W-:Y:S02]  /*10250*/  SEL R0, R0, RZ, P0 ;  /* 0x000000ff00007207 */ /* 0x002fe40000000000 */
[----:B------:R-:W-:-:S03]  /*10260*/  ISETP.GE.U32.AND P0, PT, R6, 0x4, PT ;  /* 0x000000040600780c */ /* 0x000fc60003f06070 */
[----:B------:R-:W-:-:S05]  /*10270*/  IMAD.IADD R0, R17, 0x1, R0 ;  /* 0x0000000111007824 */ /* 0x000fca00078e0200 */
[----:B0-----:R-:W0:Y:S02]  /*10280*/  SHFL.UP PT, R2, R0, 0x2, RZ ;  /* 0x0440000000027989 */ /* 0x001e2400000e00ff */
        /* <DEDUP_REMOVED lines=18> */
.L_x_1153:
[----:B------:R-:W-:-:S04]  /*103b0*/  IMAD.IADD R5, R4, 0x1, -R5 ;  /* 0x0000000104057824 */ /* 0x000fc800078e0a05 */
[----:B------:R-:W-:-:S05]  /*103c0*/  IMAD R2, R0, UR4, R5 ;  /* 0x0000000400027c24 */ /* 0x000fca000f8e0205 */
[----:B------:R-:W-:Y:S02]  /*103d0*/  ISETP.GT.AND P0, PT, R2, UR6, PT ;  /* 0x0000000602007c0c */ /* 0x000fe4000bf04270 */
[----:B------:R-:W0:Y:S11]  /*103e0*/  LDC.64 R2, c[0x0][0xc68] ;  /* 0x00031a00ff027b82 */ /* 0x000e360000000a00 */
[----:B------:R-:W-:-:S04]  /*103f0*/  VOTE.ANY R7, PT, !P0 ;  /* 0x0000000000077806 */ /* 0x000fc800040e0100 */
[----:B------:R-:W1:Y:S02]  /*10400*/  POPC R4, R7 ;  /* 0x0000000700047309 */ /* 0x000e640000000000 */
[----:B-1----:R-:W-:-:S04]  /*10410*/  IMAD.IADD R19, R4, 0x1, R19 ;  /* 0x0000000104137824 */ /* 0x002fc800078e0213 */
[----:B0-----:R-:W-:-:S05]  /*10420*/  IMAD.WIDE R2, R19, 0x4, R2 ;  /* 0x0000000413027825 */ /* 0x001fca00078e0202 */
[----:B------:R-:W2:Y:S01]  /*10430*/  LDG.E R8, desc[UR60][R2.64] ;  /* 0x0000003c02087981 */ /* 0x000ea2000c1e1900 */
[----:B------:R-:W-:-:S03]  /*10440*/  ISETP.NE.AND P0, PT, R7, RZ, PT ;  /* 0x000000ff0700720c */ /* 0x000fc60003f05270 */
[----:B------:R-:W2:Y:S02]  /*10450*/  SHFL.IDX PT, R17, R17, R4, 0x1f ;  /* 0x00001f0411117589 */ /* 0x000ea400000e0000 */
[----:B--2---:R-:W-:-:S05]  /*10460*/  IMAD R6, R17, R8, RZ ;  /* 0x0000000811067224 */ /* 0x004fca00078e02ff */
[----:B------:R-:W-:-:S04]  /*10470*/  IABS R9, R6 ;  /* 0x0000000600097213 */ /* 0x000fc80000000000 */
[----:B------:R-:W0:Y:S08]  /*10480*/  I2F.RP R10, R9 ;  /* 0x00000009000a7306 */ /* 0x000e300000209400 */
[----:B0-----:R-:W0:Y:S02]  /*10490*/  MUFU.RCP R10, R10 ;  /* 0x0000000a000a7308 */ /* 0x001e240000001000 */
[----:B0-----:R-:W-:-:S06]  /*104a0*/  VIADD R11, R10, 0xffffffe ;  /* 0x0ffffffe0a0b7836 */ /* 0x001fcc0000000000 */
[----:B------:R0:W1:Y:S01]  /*104b0*/  F2I.FTZ.U32.TRUNC.NTZ R3, R11 ;  /* 0x0000000b00037305 */ /* 0x000062000021f000 */
[----:B------:R-:W-:Y:S05]  /*104c0*/  @!P0 BRA `(.L_x_1158) ;  /* 0x0000000000088947 */ /* 0x000fea0003800000 */
[----:B------:R-:W-:-:S05]  /*104d0*/  VIADD R7, R4, 0xffffffff ;  /* 0xffffffff04077836 */ /* 0x000fca0000000000 */
[----:B------:R2:W3:Y:S02]  /*104e0*/  SHFL.IDX PT, R16, R0, R7, 0x1f ;  /* 0x00001f0700107589 */ /* 0x0004e400000e0000 */
.L_x_1158:
[----:B-12---:R-:W-:Y:S02]  /*104f0*/  IMAD.MOV R0, RZ, RZ, -R3 ;  /* 0x000000ffff007224 */ /* 0x006fe400078e0a03 */
[----:B---3--:R-:W-:Y:S02]  /*10500*/  IMAD R16, R16, UR4, R5 ;  /* 0x0000000410107c24 */ /* 0x008fe4000f8e0205 */
[----:B------:R-:W-:Y:S02]  /*10510*/  IMAD R5, R0, R9, RZ ;  /* 0x0000000900057224 */ /* 0x000fe400078e02ff */
[----:B------:R-:W-:-:S04]  /*10520*/  IMAD.MOV.U32 R2, RZ, RZ, RZ ;  /* 0x000000ffff027224 */ /* 0x000fc800078e00ff */
[----:B------:R-:W-:Y:S01]  /*10530*/  IMAD.HI.U32 R2, R3, R5, R2 ;  /* 0x0000000503027227 */ /* 0x000fe200078e0002 */
[----:B------:R-:W-:Y:S02]  /*10540*/  IADD3 R5, -R16, UR6, RZ ;  /* 0x0000000610057c10 */ /* 0x000fe4000fffe1ff */
        /* <DEDUP_REMOVED lines=15> */
[----:B------:R-:W-:Y:S02]  /*10640*/  IMAD R0, R8, R7, RZ ;  /* 0x0000000708007224 */ /* 0x000fe400078e02ff */
[----:B------:R-:W-:Y:S02]  /*10650*/  IMAD.MOV R7, RZ, RZ, -R7 ;  /* 0x000000ffff077224 */ /* 0x000fe400078e0a07 */
[----:B------:R-:W-:Y:S02]  /*10660*/  IMAD.MOV R3, RZ, RZ, -R0 ;  /* 0x000000ffff037224 */ /* 0x000fe400078e0a00 */
[----:B------:R-:W-:-:S03]  /*10670*/  IMAD R5, R6, R7, R5 ;  /* 0x0000000706057224 */ /* 0x000fc600078e0205 */
[----:B------:R-:W-:Y:S01]  /*10680*/  VIADDMNMX R8, R3, UR4, R8, PT ;  /* 0x0000000403087c46 */ /* 0x000fe2000b800108 */
[----:B------:R-:W-:Y:S01]  /*10690*/  IMAD.IADD R0, R5, 0x1, R0 ;  /* 0x0000000105007824 */ /* 0x000fe200078e0200 */
[----:B------:R-:W-:Y:S02]  /*106a0*/  IABS R6, R5 ;  /* 0x0000000500067213 */ /* 0x000fe40000000000 */
[----:B------:R-:W-:-:S04]  /*106b0*/  IABS R4, R8 ;  /* 0x0000000800047213 */ /* 0x000fc80000000000 */
[----:B------:R-:W1:Y:S08]  /*106c0*/  I2F.RP R9, R4 ;  /* 0x0000000400097306 */ /* 0x000e700000209400 */
[----:B-1----:R-:W1:Y:S02]  /*106d0*/  MUFU.RCP R9, R9 ;  /* 0x0000000900097308 */ /* 0x002e640000001000 */
[----:B-1----:R-:W-:-:S06]  /*106e0*/  VIADD R2, R9, 0xffffffe ;  /* 0x0ffffffe09027836 */ /* 0x002fcc0000000000 */
[----:B------:R1:W2:Y:S02]  /*106f0*/  F2I.FTZ.U32.TRUNC.NTZ R3, R2 ;  /* 0x0000000200037305 */ /* 0x0002a4000021f000 */
[----:B-1----:R-:W-:Y:S02]  /*10700*/  IMAD.MOV.U32 R2, RZ, RZ, RZ ;  /* 0x000000ffff027224 */ /* 0x002fe400078e00ff */
[----:B--2---:R-:W-:-:S04]  /*10710*/  IMAD.MOV R7, RZ, RZ, -R3 ;  /* 0x000000ffff077224 */ /* 0x004fc800078e0a03 */
[----:B------:R-:W-:-:S04]  /*10720*/  IMAD R7, R7, R4, RZ ;  /* 0x0000000407077224 */ /* 0x000fc800078e02ff */
[----:B------:R-:W-:Y:S01]  /*10730*/  IMAD.HI.U32 R3, R3, R7, R2 ;  /* 0x0000000703037227 */ /* 0x000fe200078e0002 */
[-C--:B------:R-:W-:Y:S02]  /*10740*/  IABS R7, R8.reuse ;  /* 0x0000000800077213 */ /* 0x080fe40000000000 */
[----:B------:R-:W-:-:S03]  /*10750*/  LOP3.LUT R2, R5, R8, RZ, 0x3c, !PT ;  /* 0x0000000805027212 */ /* 0x000fc600078e3cff */
[----:B------:R-:W-:Y:S02]  /*10760*/  IMAD.MOV R7, RZ, RZ, -R7 ;  /* 0x000000ffff077224 */ /* 0x000fe400078e0a07 */
[----:B------:R-:W-:-:S04]  /*10770*/  IMAD.HI.U32 R3, R3, R6, RZ ;  /* 0x0000000603037227 */ /* 0x000fc800078e00ff */
[----:B------:R-:W-:-:S05]  /*10780*/  IMAD R7, R3, R7, R6 ;  /* 0x0000000703077224 */ /* 0x000fca00078e0206 */
        /* <DEDUP_REMOVED lines=8> */
[----:B------:R-:W-:Y:S01]  /*10810*/  @!P0 LOP3.LUT R3, RZ, R8, RZ, 0x33, !PT ;  /* 0x00000008ff038212 */ /* 0x000fe200078e33ff */
[----:B------:R-:W-:-:S04]  /*10820*/  IMAD.MOV R8, RZ, RZ, -R8 ;  /* 0x000000ffff087224 */ /* 0x000fc800078e0a08 */
[----:B------:R-:W-:Y:S01]  /*10830*/  IMAD R18, R3, R8, R0 ;  /* 0x0000000803127224 */ /* 0x000fe200078e0200 */
[----:B------:R-:W-:-:S05]  /*10840*/  LOP3.LUT R0, RZ, R3, RZ, 0x33, !PT ;  /* 0x00000003ff007212 */ /* 0x000fca00078e33ff */
[----:B------:R-:W-:Y:S01]  /*10850*/  IMAD.IADD R17, R17, 0x1, R0 ;  /* 0x0000000111117824 */ /* 0x000fe200078e0200 */
[----:B------:R-:W-:Y:S06]  /*10860*/  BRA `(.L_x_1159) ;  /* 0x00000000000c7947 */ /* 0x000fec0003800000 */
.L_x_1154:
[----:B------:R-:W-:Y:S02]  /*10870*/  IMAD.MOV.U32 R17, RZ, RZ, RZ ;  /* 0x000000ffff117224 */ /* 0x000fe400078e00ff */
[----:B------:R-:W-:Y:S02]  /*10880*/  IMAD.U32 R16, RZ, RZ, UR6 ;  /* 0x00000006ff107e24 */ /* 0x000fe4000f8e00ff */
[----:B------:R-:W-:-:S07]  /*10890*/  IMAD.MOV.U32 R18, RZ, RZ, RZ ;  /* 0x000000ffff127224 */ /* 0x000fce00078e00ff */
.L_x_1159:
[----:B------:R-:W1:Y:S01]  /*108a0*/  S2R R0, SR_TID.X ;  /* 0x0000000000007919 */ /* 0x000e620000002100 */
[----:B------:R-:W-:Y:S01]  /*108b0*/  STL [R1], RZ ;  /* 0x000000ff01007387 */ /* 0x000fe20000100800 */
[----:B-1----:R-:W-:-:S04]  /*108c0*/  LOP3.LUT R0, R0, 0x1f, RZ, 0xc0, !PT ;  /* 0x0000001f00007812 */ /* 0x002fc800078ec0ff */
[----:B------:R-:W-:-:S13]  /*108d0*/  ISETP.NE.AND P0, PT, R0, RZ, PT ;  /* 0x000000ff0000720c */ /* 0x000fda0003f05270 */
[----:B------:R-:W1:Y:S01]  /*108e0*/  @!P0 S2R R3, SR_CgaCtaId ;  /* 0x0000000000038919 */ /* 0x000e620000008800 */
[----:B------:R-:W-:-:S04]  /*108f0*/  @!P0 MOV R0, 0x400 ;  /* 0x0000040000008802 */ /* 0x000fc80000000f00 */
[----:B-1----:R-:W-:-:S05]  /*10900*/  @!P0 LEA R0, R3, R0, 0x18 ;  /* 0x0000000003008211 */ /* 0x002fca00078ec0ff */
[----:B------:R1:W-:Y:S01]  /*10910*/  @!P0 STS.128 [R0+0x308d0], R16 ;  /* 0x0308d01000008388 */ /* 0x0003e20000000c00 */
[----:B------:R-:W-:Y:S06]  /*10920*/  BAR.ARV 0x5, 0x120 ;  /* 0x0144800000007b1d */ /* 0x000fec0000002000 */
[----:B------:R-:W-:Y:S01]  /*10930*/  ISETP.GE.AND P0, PT, R19, UR5, PT ;  /* 0x0000000513007c0c */ /* 0x000fe2000bf06270 */
[----:B-1----:R-:W-:-:S05]  /*10940*/  IMAD.MOV.U32 R0, RZ, RZ, 0x1 ;  /* 0x00000001ff007424 */ /* 0x002fca00078e00ff */
[----:B------:R1:W-:Y:S04]  /*10950*/  STL [R1+0x8], R0 ;  /* 0x0000080001007387 */ /* 0x0003e80000100800 */
[----:B------:R1:W-:Y:S03]  /*10960*/  STL [R1+0x18], RZ ;  /* 0x000018ff01007387 */ /* 0x0003e60000100800 */
[----:B------:R-:W-:Y:S05]  /*10970*/  @P0 BRA `(.L_x_1160) ;  /* 0x0000004400640947 */ /* 0x000fea0003800000 */
[----:B-1----:R-:W-:Y:S01]  /*10980*/  IMAD.MOV.U32 R0, RZ, RZ, 0x1 ;  /* 0x00000001ff007424 */ /* 0x002fe200078e00ff */
[----:B------:R1:W-:Y:S01]  /*10990*/  STL [R1+0x18], RZ ;  /* 0x000018ff01007387 */ /* 0x0003e20000100800 */
[----:B------:R-:W-:Y:S01]  /*109a0*/  ULDC UR38, c[0x0][0xc] ;  /* 0x0000030000267ab9 */ /* 0x000fe20000000800 */
[----:B------:R-:W-:Y:S02]  /*109b0*/  ULDC.64 UR36, c[0x0][0x198] ;  /* 0x0000660000247ab9 */ /* 0x000fe40000000a00 */
[----:B------:R1:W-:Y:S04]  /*109c0*/  STL [R1+0x8], R0 ;  /* 0x0000080001007387 */ /* 0x0003e80000100800 */
[----:B------:R1:W-:Y:S02]  /*109d0*/  STL [R1], RZ ;  /* 0x000000ff01007387 */ /* 0x0003e40000100800 */
.L_x_1235:
[----:B------:R-:W-:Y:S05]  /*109e0*/  YIELD ;  /* 0x0000000000007946 */ /* 0x000fea0003800000 */
[----:B------:R-:W-:Y:S01]  /*109f0*/  ULDC.64 UR4, c[0x0][0xa28] ;  /* 0x00028a0000047ab9 */ /* 0x000fe20000000a00 */
[----:B------:R-:W-:Y:S01]  /*10a00*/  IMAD.MOV.U32 R4, RZ, RZ, RZ ;  /* 0x000000ffff047224 */ /* 0x000fe200078e00ff */
[----:B------:R-:W-:Y:S01]  /*10a10*/  ISETP.NE.U32.AND P0, PT, RZ, UR4, PT ;  /* 0x00000004ff007c0c */ /* 0x000fe2000bf05070 */
[----:B-1----:R-:W-:Y:S01]  /*10a20*/  IMAD.MOV.U32 R0, RZ, RZ, RZ ;  /* 0x000000ffff007224 */ /* 0x002fe200078e00ff */
[----:B------:R-:W-:Y:S02]  /*10a30*/  ULDC.64 UR6, c[0x0][0xa08] ;  /* 0x0002820000067ab9 */ /* 0x000fe40000000a00 */
[----:B------:R-:W-:Y:S01]  /*10a40*/  ISETP.NE.AND.EX P0, PT, RZ, UR5, PT, P0 ;  /* 0x00000005ff007c0c */ /* 0x000fe2000bf05300 */
[----:B------:R-:W-:-:S12]  /*10a50*/  ULDC.64 UR4, c[0x0][0xa00] ;  /* 0x0002800000047ab9 */ /* 0x000fd80000000a00 */
[----:B--2---:R-:W1:Y:S01]  /*10a60*/  @P0 LDC.64 R2, c[0x0][0xa28] ;  /* 0x00028a00ff020b82 */ /* 0x004e620000000a00 */
[----:B------:R-:W-:Y:S01]  /*10a70*/  ISETP.NE.U32.AND P2, PT, RZ, UR4, PT ;  /* 0x00000004ff007c0c */ /* 0x000fe2000bf45070 */
[----:B-1----:R-:W-:-:S05]  /*10a80*/  @P0 IMAD.WIDE R2, R19, 0x4, R2 ;  /* 0x0000000413020825 */ /* 0x002fca00078e0202 */
[----:B------:R1:W5:Y:S01]  /*10a90*/  @P0 LDG.E R4, desc[UR60][R2.64] ;  /* 0x0000003c02040981 */ /* 0x000362000c1e1900 */
[----:B------:R-:W-:Y:S01]  /*10aa0*/  ISETP.NE.AND.EX P2, PT, RZ, UR5, PT, P2 ;  /* 0x00000005ff007c0c */ /* 0x000fe2000bf45320 */
[----:B------:R-:W-:Y:S01]  /*10ab0*/  ULDC.64 UR4, c[0x0][0xa18] ;  /* 0x0002860000047ab9 */ /* 0x000fe20000000a00 */
[----:B-1----:R-:W1:Y:S02]  /*10ac0*/  LDC.64 R2, c[0x0][0xa00] ;  /* 0x00028000ff027b82 */ /* 0x002e640000000a00 */
[----:B-1----:R-:W-:-:S09]  /*10ad0*/  IMAD.WIDE R2, R19, 0x4, R2 ;  /* 0x0000000413027825 */ /* 0x002fd200078e0202 */
[----:B------:R-:W2:Y:S01]  /*10ae0*/  @P2 LDG.E R0, desc[UR60][R2.64] ;  /* 0x0000003c02002981 */ /* 0x000ea2000c1e1900 */
[----:B------:R-:W-:Y:S01]  /*10af0*/  ISETP.NE.U32.AND P1, PT, RZ, UR4, PT ;  /* 0x00000004ff007c0c */ /* 0x000fe2000bf25070 */
[----:B------:R-:W-:-:S03]  /*10b00*/  ULDC UR4, c[0x0][0x288] ;  /* 0x0000a20000047ab9 */ /* 0x000fc60000000800 */
[----:B------:R-:W-:-:S13]  /*10b10*/  ISETP.NE.AND.EX P1, PT, RZ, UR5, PT, P1 ;  /* 0x00000005ff007c0c */ /* 0x000fda000bf25310 */
[----:B------:R-:W1:Y:S02]  /*10b20*/  @P1 LDC.64 R6, c[0x0][0xa18] ;  /* 0x00028600ff061b82 */ /* 0x000e640000000a00 */
[----:B-1----:R-:W-:Y:S01]  /*10b30*/  @P1 IMAD.WIDE R6, R19, 0x4, R6 ;  /* 0x0000000413061825 */ /* 0x002fe200078e0206 */
[----:B--2---:R1:W-:Y:S03]  /*10b40*/  STL [R1+0x1c], R0 ;  /* 0x00001c0001007387 */ /* 0x0043e60000100800 */
[----:B-1----:R-:W-:Y:S01]  /*10b50*/  IMAD.U32 R0, RZ, RZ, UR4 ;  /* 0x00000004ff007e24 */ /* 0x002fe2000f8e00ff */
[----:B------:R-:W-:-:S05]  /*10b60*/  ULDC.64 UR4, c[0x0][0x3f8] ;  /* 0x0000fe0000047ab9 */ /* 0x000fca0000000a00 */
[----:B------:R1:W5:Y:S01]  /*10b70*/  @P1 LDG.E R0, desc[UR60][R6.64] ;  /* 0x0000003c06001981 */ /* 0x000362000c1e1900 */
[----:B------:R-:W-:Y:S01]  /*10b80*/  UISETP.NE.U32.AND UP0, UPT, UR4, URZ, UPT ;  /* 0x0000003f0400728c */ /* 0x000fe2000bf05070 */
[----:B------:R-:W-:Y:S02]  /*10b90*/  ISETP.NE.U32.AND P0, PT, RZ, UR6, PT ;  /* 0x00000006ff007c0c */ /* 0x000fe4000bf05070 */
[----:B------:R-:W-:Y:S01]  /*10ba0*/  ULDC UR4, c[0x0][0x404] ;  /* 0x0001010000047ab9 */ /* 0x000fe20000000800 */
[----:B------:R-:W-:Y:S01]  /*10bb0*/  UISETP.NE.AND.EX UP0, UPT, UR5, URZ, UPT, UP0 ;  /* 0x0000003f0500728c */ /* 0x000fe2000bf05300 */
[----:B------:R-:W-:Y:S02]  /*10bc0*/  ISETP.NE.AND.EX P0, PT, RZ, UR7, PT, P0 ;  /* 0x00000007ff007c0c */ /* 0x000fe4000bf05300 */
[----:B------:R-:W-:Y:S01]  /*10bd0*/  ULDC UR5, c[0x0][0x2e0] ;  /* 0x0000b80000057ab9 */ /* 0x000fe20000000800 */
[----:B------:R-:W-:-:S04]  /*10be0*/  USEL UR4, UR4, 0x1, UP0 ;  /* 0x0000000104047887 */ /* 0x000fc80008000000 */
[----:B------:R-:W-:-:S06]  /*10bf0*/  UIMAD UR4, UR4, UR5, URZ ;  /* 0x00000005040472a4 */ /* 0x000fcc000f8e023f */
[----:B------:R-:W-:Y:S01]  /*10c00*/  IMAD.U32 R5, RZ, RZ, UR4 ;  /* 0x00000004ff057e24 */ /* 0x000fe2000f8e00ff */
[----:B-1----:R-:W-:Y:S06]  /*10c10*/  @P1 BRA `(.L_x_1161) ;  /* 0x0000000000101947 */ /* 0x002fec0003800000 */
[----:B------:R-:W-:Y:S05]  /*10c20*/  @!P2 BRA `(.L_x_1161) ;  /* 0x00000000000ca947 */ /* 0x000fea0003800000 */
[----:B------:R-:W2:Y:S04]  /*10c30*/  LDG.E R7, desc[UR60][R2.64] ;  /* 0x0000003c02077981 */ /* 0x000ea8000c1e1900 */
[----:B-----5:R-:W2:Y:S02]  /*10c40*/  LDG.E R0, desc[UR60][R2.64+0x4] ;  /* 0x0000043c02007981 */ /* 0x020ea4000c1e1900 */
[----:B--2---:R-:W-:-:S07]  /*10c50*/  IMAD.IADD R0, R0, 0x1, -R7 ;  /* 0x0000000100007824 */ /* 0x004fce00078e0a07 */
.L_x_1161:
[----:B------:R-:W1:Y:S01]  /*10c60*/  LDC.64 R2, c[0x0][0xa08] ;  /* 0x00028200ff027b82 */ /* 0x000e620000000a00 */
[----:B------:R-:W-:Y:S01]  /*10c70*/  IMAD.MOV.U32 R7, RZ, RZ, RZ ;  /* 0x000000ffff077224 */ /* 0x000fe200078e00ff */
[----:B------:R-:W-:Y:S01]  /*10c80*/  ULDC.64 UR4, c[0x0][0xa20] ;  /* 0x0002880000047ab9 */ /* 0x000fe20000000a00 */
[----:B-1----:R-:W-:-:S05]  /*10c90*/  IMAD.WIDE R2, R19, 0x4, R2 ;  /* 0x0000000413027825 */ /* 0x002fca00078e0202 */
[----:B------:R-:W2:Y:S01]  /*10ca0*/  @P0 LDG.E R7, desc[UR60][R2.64] ;  /* 0x0000003c02070981 */ /* 0x000ea2000c1e1900 */
[----:B------:R-:W-:-:S04]  /*10cb0*/  ISETP.NE.U32.AND P1, PT, RZ, UR4, PT ;  /* 0x00000004ff007c0c */ /* 0x000fc8000bf25070 */
[----:B------:R-:W-:Y:S01]  /*10cc0*/  ISETP.NE.AND.EX P1, PT, RZ, UR5, PT, P1 ;  /* 0x00000005ff007c0c */ /* 0x000fe2000bf25310 */
[----:B--2--5:R-:W-:-:S05]  /*10cd0*/  IMAD.IADD R6, R7, 0x1, R4 ;  /* 0x0000000107067824 */ /* 0x024fca00078e0204 */
[----:B------:R1:W-:Y:S07]  /*10ce0*/  STL [R1+0x4], R6 ;  /* 0x0000040601007387 */ /* 0x0003ee0000100800 */
[----:B------:R-:W-:Y:S05]  /*10cf0*/  @!P1 BRA `(.L_x_1162) ;  /* 0x0000000000109947 */ /* 0x000fea0003800000 */
[----:B------:R-:W2:Y:S02]  /*10d00*/  LDC.64 R2, c[0x0][0xa20] ;  /* 0x00028800ff027b82 */ /* 0x000ea40000000a00 */
[----:B--2---:R-:W-:-:S05]  /*10d10*/  IMAD.WIDE R2, R19, 0x4, R2 ;  /* 0x0000000413027825 */ /* 0x004fca00078e0202 */
[----:B------:R2:W5:Y:S01]  /*10d20*/  LDG.E R5, desc[UR60][R2.64] ;  /* 0x0000003c02057981 */ /* 0x000562000c1e1900 */
[----:B------:R-:W-:Y:S05]  /*10d30*/  BRA `(.L_x_1163) ;  /* 0x0000000000107947 */ /* 0x000fea0003800000 */
.L_x_1162:
[----:B------:R-:W-:Y:S05]  /*10d40*/  @!P0 BRA `(.L_x_1163) ;  /* 0x00000000000c8947 */ /* 0x000fea0003800000 */
[----:B-1----:R-:W2:Y:S04]  /*10d50*/  LDG.E R6, desc[UR60][R2.64] ;  /* 0x0000003c02067981 */ /* 0x002ea8000c1e1900 */
[----:B------:R-:W2:Y:S02]  /*10d60*/  LDG.E R5, desc[UR60][R2.64+0x4] ;  /* 0x0000043c02057981 */ /* 0x000ea4000c1e1900 */
[----:B--2---:R-:W-:-:S07]  /*10d70*/  IMAD.IADD R5, R5, 0x1, -R6 ;  /* 0x0000000105057824 */ /* 0x004fce00078e0a06 */
.L_x_1163:
[----:B--2---:R-:W2:Y:S01]  /*10d80*/  LDC.64 R2, c[0x0][0x9e0] ;  /* 0x00027800ff027b82 */ /* 0x004ea20000000a00 */
[----:B-----5:R-:W-:Y:S01]  /*10d90*/  IMAD.IADD R7, R5, 0x1, -R4 ;  /* 0x0000000105077824 */ /* 0x020fe200078e0a04 */
[----:B------:R-:W-:-:S04]  /*10da0*/  LEA R9, R17, 0x80, 0x7 ;  /* 0x0000008011097811 */ /* 0x000fc800078e38ff */
[----:B------:R-:W-:Y:S02]  /*10db0*/  IADD3 R9, R7, R9, -R0 ;  /* 0x0000000907097210 */ /* 0x000fe40007ffe800 */
[----:B--2---:R-:W-:-:S03]  /*10dc0*/  ISETP.GE.AND P0, PT, R3, 0x1, PT ;  /* 0x000000010300780c */ /* 0x004fc60003f06270 */
[----:B------:R-:W-:-:S10]  /*10dd0*/  IMAD.IADD R2, R9, 0x1, R2 ;  /* 0x0000000109027824 */ /* 0x000fd400078e0202 */
[----:B------:R-:W-:Y:S05]  /*10de0*/  @!P0 BRA `(.L_x_1164) ;  /* 0x0000000000488947 */ /* 0x000fea0003800000 */
[C---:B------:R-:W-:Y:S01]  /*10df0*/  ISETP.GT.AND P1, PT, R9.reuse, RZ, PT ;  /* 0x000000ff0900720c */ /* 0x040fe20003f24270 */
[----:B------:R-:W-:Y:S01]  /*10e00*/  BSSY B0, `(.L_x_1165) ;  /* 0x000000e000007945 */ /* 0x000fe20003800000 */
[----:B-1----:R-:W-:-:S11]  /*10e10*/  VIADD R6, R9, 0xffffffff ;  /* 0xffffffff09067836 */ /* 0x002fd60000000000 */
        /* <DEDUP_REMOVED lines=8> */
.L_x_1166:
[----:B------:R-:W-:-:S13]  /*10ea0*/  ISETP.NE.AND P1, PT, R3, 0x1, PT ;  /* 0x000000010300780c */ /* 0x000fda0003f25270 */
[----:B------:R-:W1:Y:S02]  /*10eb0*/  @P1 LDC.64 R4, c[0x0][0x9e8] ;  /* 0x00027a00ff041b82 */ /* 0x000e640000000a00 */
[----:B-1----:R-:W-:-:S05]  /*10ec0*/  @P1 IMAD.HI.U32 R4, R6, R4, RZ ;  /* 0x0000000406041227 */ /* 0x002fca00078e00ff */
[----:B------:R-:W-:-:S07]  /*10ed0*/  @P1 SHF.R.U32.HI R6, RZ, R5, R4 ;  /* 0x00000005ff061219 */ /* 0x000fce0000011604 */
.L_x_1167:
[----:B------:R-:W-:Y:S05]  /*10ee0*/  BSYNC B0 ;  /* 0x0000000000007941 */ /* 0x000fea0003800000 */
.L_x_1165:
[----:B------:R-:W-:-:S05]  /*10ef0*/  IMAD R5, R6, R3, R3 ;  /* 0x0000000306057224 */ /* 0x000fca00078e0203 */
[----:B------:R-:W-:-:S07]  /*10f00*/  VIMNMX R2, R2, R5, PT ;  /* 0x0000000502027248 */ /* 0x000fce0003fe0100 */
.L_x_1164:
[----:B------:R-:W-:Y:S01]  /*10f10*/  VIADD R2, R2, 0x5f ;  /* 0x0000005f02027836 */ /* 0x000fe20000000000 */
[----:B------:R-:W-:Y:S01]  /*10f20*/  ULDC UR4, c[0x0][0x9dc] ;  /* 0x0002770000047ab9 */ /* 0x000fe20000000800 */
[----:B------:R-:W-:Y:S02]  /*10f30*/  IMAD R0, R17, 0x80, -R0 ;  /* 0x0000008011007824 */ /* 0x000fe400078e0a00 */
[----:B------:R-:W-:-:S04]  /*10f40*/  IMAD.HI R5, R2, 0x2aaaaaab, RZ ;  /* 0x2aaaaaab02057827 */ /* 0x000fc800078e02ff */
[C---:B------:R-:W-:Y:S02]  /*10f50*/  VIADD R2, R7.reuse, 0x5f ;  /* 0x0000005f07027836 */ /* 0x040fe40000000000 */
[----:B------:R-:W-:Y:S02]  /*10f60*/  IMAD.IADD R7, R7, 0x1, R0 ;  /* 0x0000000107077824 */ /* 0x000fe400078e0200 */
[----:B------:R-:W-:Y:S01]  /*10f70*/  IMAD.HI R4, R2, 0x2aaaaaab, RZ ;  /* 0x2aaaaaab02047827 */ /* 0x000fe200078e02ff */
[----:B------:R-:W-:-:S03]  /*10f80*/  SHF.R.U32.HI R2, RZ, 0x1f, R5 ;  /* 0x0000001fff027819 */ /* 0x000fc60000011605 */
[----:B------:R-:W-:Y:S01]  /*10f90*/  VIADD R0, R7, -UR4 ;  /* 0x8000000407007c36 */ /* 0x000fe20008000000 */
[----:B------:R-:W-:Y:S02]  /*10fa0*/  LEA.HI.SX32 R2, R5, R2, 0x1c ;  /* 0x0000000205027211 */ /* 0x000fe400078fe2ff */
[----:B------:R-:W-:-:S04]  /*10fb0*/  SHF.R.U32.HI R5, RZ, 0x1f, R4 ;  /* 0x0000001fff057819 */ /* 0x000fc80000011604 */
[----:B------:R-:W-:-:S04]  /*10fc0*/  LEA.HI.SX32 R5, R4, R5, 0x1c ;  /* 0x0000000504057211 */ /* 0x000fc800078fe2ff */
[----:B-1----:R-:W-:-:S05]  /*10fd0*/  VIMNMX R6, R5, R2, PT ;  /* 0x0000000205067248 */ /* 0x002fca0003fe0100 */
[----:B------:R1:W-:Y:S01]  /*10fe0*/  STL [R1+0x14], R6 ;  /* 0x0000140601007387 */ /* 0x0003e20000100800 */
[----:B------:R-:W-:Y:S05]  /*10ff0*/  @!P0 BRA `(.L_x_1168) ;  /* 0x0000000000488947 */ /* 0x000fea0003800000 */
[----:B------:R-:W-:Y:S01]  /*11000*/  IMAD.MOV.U32 R2, RZ, RZ, R7 ;  /* 0x000000ffff027224 */ /* 0x000fe200078e0007 */
[----:B------:R-:W-:Y:S04]  /*11010*/  BSSY B0, `(.L_x_1169) ;  /* 0x000000e000007945 */ /* 0x000fe80003800000 */
[----:B------:R-:W-:-:S13]  /*11020*/  ISETP.GT.AND P0, PT, R2, -0x1, PT ;  /* 0xffffffff0200780c */ /* 0x000fda0003f04270 */
[----:B------:R-:W-:Y:S05]  /*11030*/  @P0 BRA `(.L_x_1170) ;  /* 0x00000000001c0947 */ /* 0x000fea0003800000 */
[----:B------:R-:W-:Y:S02]  /*11040*/  ISETP.NE.AND P0, PT, R3, 0x1, PT ;  /* 0x000000010300780c */ /* 0x000fe40003f05270 */
[----:B------:R-:W-:-:S11]  /*11050*/  LOP3.LUT R7, RZ, R2, RZ, 0x33, !PT ;  /* 0x00000002ff077212 */ /* 0x000fd600078e33ff */
[----:B------:R-:W2:Y:S02]  /*11060*/  @P0 LDC.64 R4, c[0x0][0x9e8] ;  /* 0x00027a00ff040b82 */ /* 0x000ea40000000a00 */
[----:B--2---:R-:W-:-:S05]  /*11070*/  @P0 IMAD.HI.U32 R4, R7, R4, RZ ;  /* 0x0000000407040227 */ /* 0x004fca00078e00ff */
[----:B------:R-:W-:-:S04]  /*11080*/  @P0 SHF.R.U32.HI R7, RZ, R5, R4 ;  /* 0x00000005ff070219 */ /* 0x000fc80000011604 */
[----:B------:R-:W-:Y:S01]  /*11090*/  LOP3.LUT R2, RZ, R7, RZ, 0x33, !PT ;  /* 0x00000007ff027212 */ /* 0x000fe200078e33ff */
[----:B------:R-:W-:Y:S06]  /*110a0*/  BRA `(.L_x_1171) ;  /* 0x0000000000107947 */ /* 0x000fec0003800000 */
.L_x_1170:
[----:B------:R-:W-:-:S13]  /*110b0*/  ISETP.NE.AND P0, PT, R3, 0x1, PT ;  /* 0x000000010300780c */ /* 0x000fda0003f05270 */
[----:B------:R-:W2:Y:S02]  /*110c0*/  @P0 LDC.64 R4, c[0x0][0x9e8] ;  /* 0x00027a00ff040b82 */ /* 0x000ea40000000a00 */
[----:B--2---:R-:W-:-:S05]  /*110d0*/  @P0 IMAD.HI.U32 R4, R2, R4, RZ ;  /* 0x0000000402040227 */ /* 0x004fca00078e00ff */
[----:B------:R-:W-:-:S07]  /*110e0*/  @P0 SHF.R.U32.HI R2, RZ, R5, R4 ;  /* 0x00000005ff020219 */ /* 0x000fce0000011604 */
.L_x_1171:
[----:B------:R-:W-:Y:S05]  /*110f0*/  BSYNC B0 ;  /* 0x0000000000007941 */ /* 0x000fea0003800000 */
.L_x_1169:
[----:B------:R-:W-:-:S05]  /*11100*/  IMAD R3, R2, R3, RZ ;  /* 0x0000000302037224 */ /* 0x000fca00078e02ff */
[----:B------:R-:W-:-:S07]  /*11110*/  VIMNMX R0, R0, R3, !PT ;  /* 0x0000000300007248 */ /* 0x000fce0007fe0100 */
.L_x_1168:
[----:B------:R-:W-:Y:S01]  /*11120*/  IMAD.HI R0, R0, 0x2aaaaaab, RZ ;  /* 0x2aaaaaab00007827 */ /* 0x000fe200078e02ff */
[----:B------:R-:W-:Y:S04]  /*11130*/  BSSY B6, `(.L_x_1172) ;  /* 0x000031c000067945 */ /* 0x000fe80003800000 */
[----:B------:R-:W-:-:S04]  /*11140*/  SHF.R.U32.HI R3, RZ, 0x1f, R0 ;  /* 0x0000001fff037819 */ /* 0x000fc80000011600 */
[----:B------:R-:W-:-:S04]  /*11150*/  LEA.HI.SX32 R3, R0, R3, 0x1c ;  /* 0x0000000300037211 */ /* 0x000fc800078fe2ff */
[----:B------:R-:W-:-:S04]  /*11160*/  VIMNMX R2, RZ, R3, !PT ;  /* 0x00000003ff027248 */ /* 0x000fc80007fe0100 */
[----:B------:R-:W-:Y:S01]  /*11170*/  ISETP.GT.AND P0, PT, R6, R2, PT ;  /* 0x000000020600720c */ /* 0x000fe20003f04270 */
[----:B------:R2:W-:-:S12]  /*11180*/  STL [R1+0x10], R2 ;  /* 0x0000100201007387 */ /* 0x0005d80000100800 */
[----:B--2---:R-:W-:Y:S05]  /*11190*/  @P0 BRA `(.L_x_1173) ;  /* 0x0000000000440947 */ /* 0x004fea0003800000 */
[----:B------:R-:W2:Y:S02]  /*111a0*/  S2R R2, SR_TID.X ;  /* 0x0000000000027919 */ /* 0x000ea40000002100 */
[----:B--2---:R-:W-:-:S04]  /*111b0*/  LOP3.LUT R2, R2, 0x1f, RZ, 0xc0, !PT ;  /* 0x0000001f02027812 */ /* 0x004fc800078ec0ff */
[----:B------:R-:W-:-:S13]  /*111c0*/  ISETP.NE.AND P1, PT, R2, RZ, PT ;  /* 0x000000ff0200720c */ /* 0x000fda0003f25270 */
[----:B------:R-:W-:Y:S05]  /*111d0*/  @P1 BRA `(.L_x_1174) ;  /* 0x0000003000441947 */ /* 0x000fea0003800000 */
[----:B------:R-:W2:Y:S01]  /*111e0*/  S2R R7, SR_LANEID ;  /* 0x0000000000077919 */ /* 0x000ea20000000000 */
[----:B------:R-:W-:Y:S01]  /*111f0*/  VOTEU.ANY UR4, UPT, PT ;  /* 0x0000000000047886 */ /* 0x000fe200038e0100 */
[----:B------:R-:W3:Y:S01]  /*11200*/  LDC.64 R2, c[0x0][0xc38] ;  /* 0x00030e00ff027b82 */ /* 0x000ee20000000a00 */
[----:B------:R-:W2:Y:S08]  /*11210*/  FLO.U32 R0, UR4 ;  /* 0x0000000400007d00 */ /* 0x000eb000080e0000 */
[----:B------:R-:W3:Y:S01]  /*11220*/  POPC R5, UR4 ;  /* 0x0000000400057d09 */ /* 0x000ee20008000000 */
[----:B--2---:R-:W-:-:S13]  /*11230*/  ISETP.EQ.U32.AND P0, PT, R0, R7, PT ;  /* 0x000000070000720c */ /* 0x004fda0003f02070 */
[----:B---3--:R-:W2:Y:S01]  /*11240*/  @P0 ATOMG.E.ADD.STRONG.GPU PT, R3, desc[UR60][R2.64], R5 ;  /* 0x00000005020309a8 */ /* 0x008ea200081ee1fc */
[----:B------:R-:W3:Y:S02]  /*11250*/  S2R R4, SR_LTMASK ;  /* 0x0000000000047919 */ /* 0x000ee40000003900 */
[----:B---3--:R-:W-:-:S04]  /*11260*/  LOP3.LUT R4, R4, UR4, RZ, 0xc0, !PT ;  /* 0x0000000404047c12 */ /* 0x008fc8000f8ec0ff */
[----:B------:R-:W3:Y:S01]  /*11270*/  POPC R7, R4 ;  /* 0x0000000400077309 */ /* 0x000ee20000000000 */
[----:B--2---:R-:W3:Y:S02]  /*11280*/  SHFL.IDX PT, R0, R3, R0, 0x1f ;  /* 0x00001f0003007589 */ /* 0x004ee400000e0000 */
[----:B---3--:R-:W-:Y:S01]  /*11290*/  IADD3 R16, R0, UR38, R7 ;  /* 0x0000002600107c10 */ /* 0x008fe2000fffe007 */
[----:B------:R-:W-:Y:S06]  /*112a0*/  BRA `(.L_x_1174) ;  /* 0x0000003000107947 */ /* 0x000fec0003800000 */
.L_x_1173:
[----:B------:R-:W2:Y:S01]  /*112b0*/  S2R R3, SR_CgaCtaId ;  /* 0x0000000000037919 */ /* 0x000ea20000008800 */
[----:B------:R-:W-:-:S04]  /*112c0*/  MOV R0, 0x400 ;  /* 0x0000040000007802 */ /* 0x000fc80000000f00 */
[----:B--2---:R-:W-:-:S05]  /*112d0*/  LEA R2, R3, R0, 0x18 ;  /* 0x0000000003027211 */ /* 0x004fca00078ec0ff */
[----:B------:R2:W-:Y:S01]  /*112e0*/  STL [R1+0xc], R2 ;  /* 0x00000c0201007387 */ /* 0x0005e20000100800 */
[----:B------:R-:W-:-:S05]  /*112f0*/  VIADD R0, R2, 0x1e400 ;  /* 0x0001e40002007836 */ /* 0x000fca0000000000 */
[----:B------:R-:W-:-:S13]  /*11300*/  LOP3.LUT P0, RZ, R0, 0x3ff, RZ, 0xc0, !PT ;  /* 0x000003ff00ff7812 */ /* 0x000fda000780c0ff */
[----:B--2---:R-:W-:Y:S05]  /*11310*/  @!P0 BRA `(.L_x_1175) ;  /* 0x0000000000408947 */ /* 0x004fea0003800000 */
[----:B------:R-:W-:Y:S01]  /*11320*/  MOV R2, 0x0 ;  /* 0x0000000000027802 */ /* 0x000fe20000000f00 */
[----:B------:R-:W-:Y:S01]  /*11330*/  ULDC.64 UR6, c[0x4][0xa8] ;  /* 0x01002a0000067ab9 */ /* 0x000fe20000000a00 */
[----:B------:R-:W-:Y:S01]  /*11340*/  ULDC.64 UR8, c[0x4][0xb0] ;  /* 0x01002c0000087ab9 */ /* 0x000fe20000000a00 */
[----:B------:R-:W-:Y:S01]  /*11350*/  ULDC.64 UR4, c[0x4][0x30] ;  /* 0x01000c0000047ab9 */ /* 0x000fe20000000a00 */
[----:B------:R-:W-:Y:S02]  /*11360*/  IMAD.U32 R4, RZ, RZ, UR6 ;  /* 0x00000006ff047e24 */ /* 0x000fe4000f8e00ff */
[----:B------:R-:W2:Y:S01]  /*11370*/  LDC.64 R2, c[0x4][R2] ;  /* 0x0100000002027b82 */ /* 0x000ea20000000a00 */
[----:B------:R-:W-:Y:S02]  /*11380*/  IMAD.U32 R5, RZ, RZ, UR7 ;  /* 0x00000007ff057e24 */ /* 0x000fe4000f8e00ff */
[----:B-1----:R-:W-:Y:S02]  /*11390*/  IMAD.U32 R6, RZ, RZ, UR8 ;  /* 0x00000008ff067e24 */ /* 0x002fe4000f8e00ff */
[----:B------:R-:W-:-:S02]  /*113a0*/  IMAD.U32 R7, RZ, RZ, UR9 ;  /* 0x00000009ff077e24 */ /* 0x000fc4000f8e00ff */
[----:B------:R-:W-:Y:S02]  /*113b0*/  IMAD.U32 R10, RZ, RZ, UR4 ;  /* 0x00000004ff0a7e24 */ /* 0x000fe4000f8e00ff */
[----:B0-----:R-:W-:Y:S02]  /*113c0*/  IMAD.U32 R11, RZ, RZ, UR5 ;  /* 0x00000005ff0b7e24 */ /* 0x001fe4000f8e00ff */
[----:B------:R-:W-:Y:S02]  /*113d0*/  IMAD.MOV.U32 R8, RZ, RZ, 0x70 ;  /* 0x00000070ff087424 */ /* 0x000fe400078e00ff */
[----:B------:R-:W-:Y:S02]  /*113e0*/  IMAD.MOV.U32 R12, RZ, RZ, 0x1 ;  /* 0x00000001ff0c7424 */ /* 0x000fe400078e00ff */
[----:B------:R-:W-:-:S07]  /*113f0*/  IMAD.MOV.U32 R13, RZ, RZ, RZ ;  /* 0x000000ffff0d7224 */ /* 0x000fce00078e00ff */
[----:B------:R-:W-:-:S07]  /*11400*/  LEPC R20, `(.L_x_1175) ;  /* 0x000000001014794e */ /* 0x000fce0000000000 */
[----:B--2---:R-:W-:Y:S05]  /*11410*/  CALL.ABS.NOINC R2 ;  /* 0x0000000002007343 */ /* 0x004fea0003c00000 */
.L_x_1175:
        /* <DEDUP_REMOVED lines=8> */
[----:B------:R2:W3:Y:S01]  /*114a0*/  LDC.64 R2, c[0x4][R0] ;  /* 0x0100000000027b82 */ /* 0x0004e20000000a00 */
[----:B------:R-:W-:Y:S02]  /*114b0*/  IMAD.U32 R4, RZ, RZ, UR6 ;  /* 0x00000006ff047e24 */ /* 0x000fe4000f8e00ff */
[----:B------:R-:W-:Y:S02]  /*114c0*/  IMAD.U32 R5, RZ, RZ, UR7 ;  /* 0x00000007ff057e24 */ /* 0x000fe4000f8e00ff */
[----:B-1----:R-:W-:Y:S02]  /*114d0*/  IMAD.U32 R6, RZ, RZ, UR8 ;  /* 0x00000008ff067e24 */ /* 0x002fe4000f8e00ff */
[----:B------:R-:W-:-:S02]  /*114e0*/  IMAD.U32 R7, RZ, RZ, UR9 ;  /* 0x00000009ff077e24 */ /* 0x000fc4000f8e00ff */
[----:B------:R-:W-:Y:S02]  /*114f0*/  IMAD.U32 R10, RZ, RZ, UR4 ;  /* 0x00000004ff0a7e24 */ /* 0x000fe4000f8e00ff */
[----:B0-----:R-:W-:Y:S02]  /*11500*/  IMAD.U32 R11, RZ, RZ, UR5 ;  /* 0x00000005ff0b7e24 */ /* 0x001fe4000f8e00ff */
[----:B------:R-:W-:Y:S02]  /*11510*/  IMAD.MOV.U32 R8, RZ, RZ, 0x70 ;  /* 0x00000070ff087424 */ /* 0x000fe400078e00ff */
[----:B------:R-:W-:Y:S02]  /*11520*/  IMAD.MOV.U32 R12, RZ, RZ, 0x1 ;  /* 0x00000001ff0c7424 */ /* 0x000fe400078e00ff */
[----:B--2---:R-:W-:-:S07]  /*11530*/  IMAD.MOV.U32 R13, RZ, RZ, RZ ;  /* 0x000000ffff0d7224 */ /* 0x004fce00078e00ff */
[----:B------:R-:W-:-:S07]  /*11540*/  LEPC R20, `(.L_x_1177) ;  /* 0x000000001014794e */ /* 0x000fce0000000000 */
[----:B---3--:R-:W-:Y:S05]  /*11550*/  CALL.ABS.NOINC R2 ;  /* 0x0000000002007343 */ /* 0x008fea0003c00000 */
.L_x_1177:
        /* <DEDUP_REMOVED lines=16> */
.L_x_1176:
[----:B-1----:R-:W2:Y:S01]  /*11660*/  LDL.LU R6, [R1+0x1c] ;  /* 0x00001c0001067983 */ /* 0x002ea20000300800 */
[----:B------:R-:W1:Y:S01]  /*11670*/  LDC R0, c[0x0][0x428] ;  /* 0x00010a00ff007b82 */ /* 0x000e620000000800 */
[----:B------:R-:W-:Y:S01]  /*11680*/  IMAD.MOV.U32 R4, RZ, RZ, R18 ;  /* 0x000000ffff047224 */ /* 0x000fe200078e0012 */
[----:B------:R-:W-:Y:S01]  /*11690*/  ULDC.64 UR4, c[0x0][0x9f8] ;  /* 0x00027e0000047ab9 */ /* 0x000fe20000000a00 */
[----:B------:R-:W3:Y:S01]  /*116a0*/  S2R R7, SR_TID.X ;  /* 0x0000000000077919 */ /* 0x000ee20000002100 */
[----:B-1----:R-:W-:Y:S02]  /*116b0*/  ISETP.NE.AND P0, PT, R0, 0x1, PT ;  /* 0x000000010000780c */ /* 0x002fe40003f05270 */
[----:B---3--:R-:W-:-:S11]  /*116c0*/  LOP3.LUT R7, R7, 0x1f, RZ, 0xc0, !PT ;  /* 0x0000001f07077812 */ /* 0x008fd600078ec0ff */
[----:B------:R-:W1:Y:S08]  /*116d0*/  @P0 LDC R3, c[0x0][0x42c] ;  /* 0x00010b00ff030b82 */ /* 0x000e700000000800 */
[----:B------:R-:W3:Y:S01]  /*116e0*/  @P0 LDC R5, c[0x0][0x430] ;  /* 0x00010c00ff050b82 */ /* 0x000ee20000000800 */
[----:B-1----:R-:W-:-:S05]  /*116f0*/  @P0 IMAD.HI.U32 R0, R18, R3, RZ ;  /* 0x0000000312000227 */ /* 0x002fca00078e00ff */
[----:B---3--:R-:W-:Y:S01]  /*11700*/  @P0 SHF.R.U32.HI R4, RZ, R5, R0 ;  /* 0x00000005ff040219 */ /* 0x008fe20000011600 */
[----:B------:R-:W-:Y:S01]  /*11710*/  IMAD.MOV.U32 R0, RZ, RZ, R19 ;  /* 0x000000ffff007224 */ /* 0x000fe200078e0013 */
[----:B------:R-:W-:-:S04]  /*11720*/  ISETP.NE.U32.AND P0, PT, RZ, UR4, PT ;  /* 0x00000004ff007c0c */ /* 0x000fc8000bf05070 */
[----:B------:R-:W-:Y:S01]  /*11730*/  ISETP.NE.AND.EX P0, PT, RZ, UR5, PT, P0 ;  /* 0x00000005ff007c0c */ /* 0x000fe2000bf05300 */
[----:B------:R-:W-:-:S12]  /*11740*/  ULDC.64 UR4, c[0x0][0xa00] ;  /* 0x0002800000047ab9 */ /* 0x000fd80000000a00 */
[----:B------:R-:W1:Y:S01]  /*11750*/  @P0 LDC.64 R2, c[0x0][0x9f8] ;  /* 0x00027e00ff020b82 */ /* 0x000e620000000a00 */
[----:B------:R-:W-:-:S04]  /*11760*/  ISETP.NE.AND P6, PT, R7, RZ, PT ;  /* 0x000000ff0700720c */ /* 0x000fc80003fc5270 */
[----:B------:R-:W-:-:S09]  /*11770*/  PLOP3.LUT P1, PT, P6, PT, PT, 0x8, 0x0 ;  /* 0x000000000000781c */ /* 0x000fd2000372e170 */
[----:B------:R-:W-:Y:S01]  /*11780*/  VOTEU.ALL UP1, P6 ;  /* 0x00000000003f7886 */ /* 0x000fe20003020000 */
[----:B-1----:R-:W-:-:S05]  /*11790*/  @P0 IMAD.WIDE R2, R19, 0x4, R2 ;  /* 0x0000000413020825 */ /* 0x002fca00078e0202 */
[----:B------:R1:W5:Y:S01]  /*117a0*/  @P0 LDG.E R0, desc[UR60][R2.64] ;  /* 0x0000003c02000981 */ /* 0x000362000c1e1900 */
[----:B------:R-:W-:Y:S01]  /*117b0*/  ISETP.NE.U32.AND P0, PT, RZ, UR4, PT ;  /* 0x00000004ff007c0c */ /* 0x000fe2000bf05070 */
[----:B------:R-:W-:-:S03]  /*117c0*/  @!UP1 UIADD3 UR8, UP0, UR36, 0x270, URZ ;  /* 0x0000027024089890 */ /* 0x000fc6000ff1e03f */
[----:B------:R-:W-:Y:S01]  /*117d0*/  ISETP.NE.AND.EX P0, PT, RZ, UR5, PT, P0 ;  /* 0x00000005ff007c0c */ /* 0x000fe2000bf05300 */
[----:B------:R-:W-:-:S03]  /*117e0*/  @!UP1 UIADD3.X UR9, URZ, UR37, URZ, UP0, !UPT ;  /* 0x000000253f099290 */ /* 0x000fc600087fe43f */
[----:B------:R-:W-:Y:S01]  /*117f0*/  SEL R7, R19, RZ, !P0 ;  /* 0x000000ff13077207 */ /* 0x000fe20004000000 */
[----:B------:R-:W-:Y:S01]  /*11800*/  VOTEU.ALL UP0, P6 ;  /* 0x00000000003f7886 */ /* 0x000fe20003000000 */
[----:B-12---:R-:W-:-:S07]  /*11810*/  IMAD R8, R17, 0x80, R6 ;  /* 0x0000008011087824 */ /* 0x006fce00078e0206 */
.L_x_1178:
        /* <DEDUP_REMOVED lines=9> */
[----:B-1----:R-:W-:Y:S05]  /*118b0*/  @P1 BRA.U.ANY `(.L_x_1178) ;  /* 0xfffffffd00d81947 */ /* 0x002fea000393ffff */
[----:B------:R-:W1:Y:S01]  /*118c0*/  S2R R2, SR_TID.X ;  /* 0x0000000000027919 */ /* 0x000e620000002100 */
[----:B------:R-:W-:Y:S01]  /*118d0*/  UMOV UR4, 0x40 ;  /* 0x0000004000047882 */ /* 0x000fe20000000000 */
[----:B-1----:R-:W-:-:S04]  /*118e0*/  LOP3.LUT R2, R2, 0x1f, RZ, 0xc0, !PT ;  /* 0x0000001f02027812 */ /* 0x002fc800078ec0ff */
[----:B------:R-:W-:-:S04]  /*118f0*/  ISETP.NE.AND P2, PT, R2, RZ, PT ;  /* 0x000000ff0200720c */ /* 0x000fc80003f45270 */
[----:B------:R-:W-:-:S09]  /*11900*/  PLOP3.LUT P1, PT, P2, PT, PT, 0x8, 0x0 ;  /* 0x000000000000781c */ /* 0x000fd2000172e170 */
[----:B------:R-:W-:-:S05]  /*11910*/  VOTEU.ALL UP0, P2 ;  /* 0x00000000003f7886 */ /* 0x000fca0001000000 */
.L_x_1179:
        /* <DEDUP_REMOVED lines=15> */
.L_x_1180:
        /* <DEDUP_REMOVED lines=9> */
[----:B------:R-:W2:Y:S01]  /*11aa0*/  LDL R5, [R1+0x14] ;  /* 0x0000140001057983 */ /* 0x000ea20000100800 */
[----:B------:R-:W1:Y:S01]  /*11ab0*/  LDC.64 R2, c[0x0][0x3f8] ;  /* 0x0000fe00ff027b82 */ /* 0x000e620000000a00 */
[----:B------:R-:W-:Y:S02]  /*11ac0*/  ULDC.64 UR4, c[0x0][0xa08] ;  /* 0x0002820000047ab9 */ /* 0x000fe40000000a00 */
[----:B-1----:R-:W-:Y:S01]  /*11ad0*/  LOP3.LUT P0, RZ, R2, UR4, RZ, 0xfc, !PT ;  /* 0x0000000402ff7c12 */ /* 0x002fe2000f80fcff */
[----:B------:R-:W-:-:S03]  /*11ae0*/  UMOV UR4, 0xffffffff ;  /* 0xffffffff00047882 */ /* 0x000fc60000000000 */
[----:B------:R-:W-:-:S04]  /*11af0*/  LOP3.LUT P0, RZ, R3, UR5, RZ, 0xfc, P0 ;  /* 0x0000000503ff7c12 */ /* 0x000fc8000800fcff */
[----:B-----5:R-:W-:Y:S01]  /*11b00*/  SEL R6, R0, RZ, !P0 ;  /* 0x000000ff00067207 */ /* 0x020fe20004000000 */
[----:B--2---:R-:W-:Y:S01]  /*11b10*/  VIADD R5, R5, 0xffffffff ;  /* 0xffffffff05057836 */ /* 0x004fe20000000000 */
[----:B------:R-:W-:Y:S07]  /*11b20*/  BRA.DIV UR4, `(.L_x_1181) ;  /* 0x0000003a04c87947 */ /* 0x000fee000b800000 */
.L_x_1251:
[----:B------:R-:W-:Y:S01]  /*11b30*/  UMOV UR4, 0xffffffff ;  /* 0xffffffff00047882 */ /* 0x000fe20000000000 */
[----:B------:R-:W-:Y:S02]  /*11b40*/  SHF.R.S32.HI R17, RZ, 0x1f, R0 ;  /* 0x0000001fff117819 */ /* 0x000fe40000011400 */
[----:B------:R-:W-:Y:S05]  /*11b50*/  BRA.DIV UR4, `(.L_x_1182) ;  /* 0x0000003a04f07947 */ /* 0x000fea000b800000 */
[----:B------:R-:W-:-:S13]  /*11b60*/  ELECT P6, URZ, PT ;  /* 0x00000000003f782f */ /* 0x000fda00038c0000 */
.L_x_1254:
[----:B------:R-:W-:Y:S05]  /*11b70*/  @!P6 BRA `(.L_x_1183) ;  /* 0x000000040028e947 */ /* 0x000fea0003800000 */
[----:B------:R-:W-:-:S04]  /*11b80*/  ISETP.NE.U32.AND P0, PT, R2, RZ, PT ;  /* 0x000000ff0200720c */ /* 0x000fc80003f05070 */
[----:B------:R-:W-:-:S13]  /*11b90*/  ISETP.NE.AND.EX P0, PT, R3, RZ, PT, P0 ;  /* 0x000000ff0300720c */ /* 0x000fda0003f05300 */
[----:B------:R-:W-:Y:S05]  /*11ba0*/  @!P0 BRA `(.L_x_1184) ;  /* 0x0000000000488947 */ /* 0x000fea0003800000 */
[----:B------:R-:W1:Y:S01]  /*11bb0*/  LDC R12, c[0x0][0x41c] ;  /* 0x00010700ff0c7b82 */ /* 0x000e620000000800 */
[----:B------:R-:W-:Y:S01]  /*11bc0*/  IMAD.MOV.U32 R6, RZ, RZ, R5 ;  /* 0x000000ffff067224 */ /* 0x000fe200078e0005 */
[----:B------:R-:W-:Y:S01]  /*11bd0*/  ULDC.64 UR4, c[0x0][0x408] ;  /* 0x0001020000047ab9 */ /* 0x000fe20000000a00 */
[----:B-1----:R-:W-:-:S13]  /*11be0*/  ISETP.NE.AND P0, PT, R12, 0x1, PT ;  /* 0x000000010c00780c */ /* 0x002fda0003f05270 */
[----:B0-----:R-:W0:Y:S02]  /*11bf0*/  @P0 LDC.64 R10, c[0x0][0x420] ;  /* 0x00010800ff0a0b82 */ /* 0x001e240000000a00 */
[----:B0-----:R-:W-:-:S05]  /*11c00*/  @P0 IMAD.HI.U32 R10, R5, R10, RZ ;  /* 0x0000000a050a0227 */ /* 0x001fca00078e00ff */
        /* <DEDUP_REMOVED lines=12> */
.L_x_1184:
[----:B------:R-:W2:Y:S01]  /*11cd0*/  LDL R9, [R1] ;  /* 0x0000000001097983 */ /* 0x000ea20000100800 */
[----:B0-----:R-:W-:-:S03]  /*11ce0*/  MOV R11, 0x400 ;  /* 0x00000400000b7802 */ /* 0x001fc60000000f00 */
[----:B------:R-:W3:Y:S01]  /*11cf0*/  LDL R10, [R1+0x8] ;  /* 0x00000800010a7983 */ /* 0x000ee20000100800 */
[----:B-1----:R-:W0:Y:S02]  /*11d00*/  S2R R12, SR_CgaCtaId ;  /* 0x00000000000c7919 */ /* 0x002e240000008800 */
[----:B0-----:R-:W-:-:S05]  /*11d10*/  LEA R11, R12, R11, 0x18 ;  /* 0x0000000b0c0b7211 */ /* 0x001fca00078ec0ff */
[----:B--2---:R-:W-:Y:S01]  /*11d20*/  IMAD R9, R9, 0x8, R11 ;  /* 0x0000000809097824 */ /* 0x004fe200078e020b */
[----:B---3--:R-:W-:-:S04]  /*11d30*/  SHF.L.U32 R10, R10, 0x1f, RZ ;  /* 0x0000001f0a0a7819 */ /* 0x008fc800000006ff */
[----:B------:R-:W0:Y:S02]  /*11d40*/  SYNCS.PHASECHK.TRANS64.TRYWAIT P0, [R9+URZ+0x30840], R10 ;  /* 0x0308400a090075a7 */ /* 0x000e24000800017f */
[----:B0-----:R-:W-:Y:S05]  /*11d50*/  @!P0 BRA `(.L_x_1185) ;  /* 0x0000003800908947 */ /* 0x001fea0003800000 */
.L_x_1255:
        /* <DEDUP_REMOVED lines=11> */
.L_x_1186:
[----:B------:R-:W2:Y:S01]  /*11e10*/  LDL R11, [R1] ;  /* 0x00000000010b7983 */ /* 0x000ea20000100800 */
[----:B------:R-:W-:-:S03]  /*11e20*/  MOV R12, 0x400 ;  /* 0x00000400000c7802 */ /* 0x000fc60000000f00 */
[----:B0-----:R-:W3:Y:S01]  /*11e30*/  LDL R10, [R1+0x4] ;  /* 0x00000400010a7983 */ /* 0x001ee20000100800 */
[----:B------:R-:W0:Y:S01]  /*11e40*/  S2R R13, SR_CgaCtaId ;  /* 0x00000000000d7919 */ /* 0x000e220000008800 */
[----:B------:R-:W-:Y:S02]  /*11e50*/  R2UR UR9, R9 ;  /* 0x00000000090972ca */ /* 0x000fe400000e0000 */
[----:B------:R-:W-:Y:S01]  /*11e60*/  R2UR UR11, R5 ;  /* 0x00000000050b72ca */ /* 0x000fe200000e0000 */
[----:B------:R-:W-:Y:S01]  /*11e70*/  UIADD3 UR4, UP0, UR36, 0x370, URZ ;  /* 0x0000037024047890 */ /* 0x000fe2000ff1e03f */
[----:B------:R-:W-:Y:S02]  /*11e80*/  R2UR UR12, R4 ;  /* 0x00000000040c72ca */ /* 0x000fe400000e0000 */
[----:B-----5:R-:W-:Y:S02]  /*11e90*/  R2UR UR13, R6 ;  /* 0x00000000060d72ca */ /* 0x020fe400000e0000 */
[----:B0-----:R-:W-:-:S05]  /*11ea0*/  LEA R12, R13, R12, 0x18 ;  /* 0x0000000c0d0c7211 */ /* 0x001fca00078ec0ff */
[----:B------:R-:W-:Y:S01]  /*11eb0*/  UIADD3 UR9, UR9, 0x30830, URZ ;  /* 0x0003083009097890 */ /* 0x000fe2000fffe03f */
[----:B------:R-:W-:Y:S01]  /*11ec0*/  UMOV UR10, URZ ;  /* 0x0000003f000a7c82 */ /* 0x000fe20008000000 */
[----:B------:R-:W-:Y:S01]  /*11ed0*/  UMOV UR6, 0x0 ;  /* 0x0000000000067882 */ /* 0x000fe20000000000 */
[----:B------:R-:W-:Y:S01]  /*11ee0*/  UMOV UR7, 0x14f00000 ;  /* 0x14f0000000077882 */ /* 0x000fe20000000000 */
[----:B------:R-:W-:Y:S01]  /*11ef0*/  UMOV UR16, 0x40 ;  /* 0x0000004000107882 */ /* 0x000fe20000000000 */
[----:B--2---:R-:W-:Y:S01]  /*11f00*/  IMAD R9, R11, 0x9000, R12 ;  /* 0x000090000b097824 */ /* 0x004fe200078e020c */
[----:B---3--:R-:W-:-:S04]  /*11f10*/  R2UR UR5, R10 ;  /* 0x000000000a0572ca */ /* 0x008fc800000e0000 */
        /* <DEDUP_REMOVED lines=15> */
[----:B-1----:R-:W-:Y:S01]  /*12010*/  NOP ;  /* 0x0000000000007918 */ /* 0x002fe20000000000 */
.L_x_1183:
[----:B------:R-:W2:Y:S01]  /*12020*/  LDL.LU R12, [R1+0x18] ;  /* 0x00001800010c7983 */ /* 0x000ea20000300800 */
[----:B------:R-:W-:Y:S01]  /*12030*/  MOV R10, 0x400 ;  /* 0x00000400000a7802 */ /* 0x000fe20000000f00 */
[----:B------:R-:W-:Y:S05]  /*12040*/  WARPSYNC.ALL ;  /* 0x0000000000007948 */ /* 0x000fea0003800000 */
[----:B0-----:R-:W0:Y:S01]  /*12050*/  S2R R11, SR_CgaCtaId ;  /* 0x00000000000b7919 */ /* 0x001e220000008800 */
[----:B------:R-:W-:-:S13]  /*12060*/  ELECT P0, URZ, PT ;  /* 0x00000000003f782f */ /* 0x000fda0003800000 */
[C---:B------:R-:W-:Y:S01]  /*12070*/  @P0 R2UR UR13, R7.reuse ;  /* 0x00000000070d02ca */ /* 0x040fe200000e0000 */
[----:B------:R-:W-:Y:S01]  /*12080*/  UIADD3 UR4, UP0, UR36, 0x270, URZ ;  /* 0x0000027024047890 */ /* 0x000fe2000ff1e03f */
[----:B------:R-:W-:Y:S01]  /*12090*/  @P0 R2UR UR12, R18 ;  /* 0x00000000120c02ca */ /* 0x000fe200000e0000 */
[----:B------:R-:W-:Y:S01]  /*120a0*/  UMOV UR6, 0x0 ;  /* 0x0000000000067882 */ /* 0x000fe20000000000 */
[----:B------:R-:W-:Y:S01]  /*120b0*/  @P0 R2UR UR11, R8 ;  /* 0x00000000080b02ca */ /* 0x000fe200000e0000 */
        /* <DEDUP_REMOVED lines=37> */
.L_x_1256:
[----:B------:R-:W-:Y:S05]  /*12310*/  BSYNC B0 ;  /* 0x0000000000007941 */ /* 0x000fea0003800000 */
.L_x_1187:
[----:B------:R-:W2:Y:S04]  /*12320*/  LDL R9, [R1+0x14] ;  /* 0x0000140001097983 */ /* 0x000ea80000100800 */
[----:B0-----:R-:W3:Y:S01]  /*12330*/  LDL R8, [R1+0x10] ;  /* 0x0000100001087983 */ /* 0x001ee20000100800 */
[----:B------:R-:W-:Y:S01]  /*12340*/  BSSY B0, `(.L_x_1189) ;  /* 0x00001a7000007945 */ /* 0x000fe20003800000 */
[----:B--2---:R-:W-:-:S05]  /*12350*/  VIADD R7, R9, 0xfffffffe ;  /* 0xfffffffe09077836 */ /* 0x004fca0000000000 */
[----:B---3--:R-:W-:-:S13]  /*12360*/  ISETP.GE.AND P0, PT, R7, R8, PT ;  /* 0x000000080700720c */ /* 0x008fda0003f06270 */
[----:B------:R-:W-:Y:S05]  /*12370*/  @!P0 BRA `(.L_x_1190) ;  /* 0x00000018008c8947 */ /* 0x000fea0003800000 */
[----:B------:R-:W-:Y:S01]  /*12380*/  LOP3.LUT R13, RZ, R8, RZ, 0x33, !PT ;  /* 0x00000008ff0d7212 */ /* 0x000fe200078e33ff */
[----:B------:R-:W-:Y:S01]  /*12390*/  IMAD.MOV R8, RZ, RZ, -R9 ;  /* 0x000000ffff087224 */ /* 0x000fe200078e0a09 */
[----:B------:R-:W-:Y:S04]  /*123a0*/  BSSY B1, `(.L_x_1191) ;  /* 0x0000091000017945 */ /* 0x000fe80003800000 */
[----:B------:R-:W-:-:S05]  /*123b0*/  VIADDMNMX R13, R8, 0x1, R13, !PT ;  /* 0x00000001080d7846 */ /* 0x000fca000780010d */
[----:B------:R-:W-:-:S05]  /*123c0*/  IMAD.IADD R8, R9, 0x1, R13 ;  /* 0x0000000109087824 */ /* 0x000fca00078e020d */
        /* <DEDUP_REMOVED lines=33> */
.L_x_1195:
[----:B0-----:R-:W0:Y:S01]  /*125e0*/  S2R R3, SR_CgaCtaId ;  /* 0x0000000000037919 */ /* 0x001e220000008800 */
[----:B------:R-:W-:-:S04]  /*125f0*/  MOV R2, 0x400 ;  /* 0x0000040000027802 */ /* 0x000fc80000000f00 */
[----:B0-----:R-:W-:Y:S02]  /*12600*/  LEA R2, R3, R2, 0x18 ;  /* 0x0000000203027211 */ /* 0x001fe400078ec0ff */
[----:B------:R-:W-:-:S03]  /*12610*/  SHF.L.U32 R3, R14, 0x1f, RZ ;  /* 0x0000001f0e037819 */ /* 0x000fc600000006ff */
[----:B------:R-:W-:-:S04]  /*12620*/  IMAD R2, R12, 0x8, R2 ;  /* 0x000000080c027824 */ /* 0x000fc800078e0202 */
[----:B------:R-:W0:Y:S02]  /*12630*/  SYNCS.PHASECHK.TRANS64.TRYWAIT P0, [R2+URZ+0x30840], R3 ;  /* 0x03084003020075a7 */ /* 0x000e24000800017f */
[----:B0-----:R-:W-:Y:S05]  /*12640*/  @!P0 BRA `(.L_x_1196) ;  /* 0x0000003000888947 */ /* 0x001fea0003800000 */
.L_x_1257:
        /* <DEDUP_REMOVED lines=11> */
.L_x_1197:
        /* <DEDUP_REMOVED lines=37> */
.L_x_1258:
        /* <DEDUP_REMOVED lines=13> */
.L_x_1199:
[----:B01----:R-:W2:Y:S01]  /*12a20*/  LDL.LU R2, [R1] ;  /* 0x0000000001027983 */ /* 0x003ea20000300800 */
[----:B------:R-:W-:-:S03]  /*12a30*/  MOV R10, 0x400 ;  /* 0x00000400000a7802 */ /* 0x000fc60000000f00 */
[----:B------:R-:W3:Y:S01]  /*12a40*/  LDL R3, [R1+0x4] ;  /* 0x0000040001037983 */ /* 0x000ee20000100800 */
[----:B------:R-:W0:Y:S01]  /*12a50*/  S2R R11, SR_CgaCtaId ;  /* 0x00000000000b7919 */ /* 0x000e220000008800 */
[----:B------:R-:W-:Y:S01]  /*12a60*/  R2UR UR11, R5 ;  /* 0x00000000050b72ca */ /* 0x000fe200000e0000 */
[----:B------:R-:W-:Y:S01]  /*12a70*/  UIADD3 UR4, UP0, UR36, 0x470, URZ ;  /* 0x0000047024047890 */ /* 0x000fe2000ff1e03f */
[----:B------:R-:W-:Y:S02]  /*12a80*/  R2UR UR13, R6 ;  /* 0x00000000060d72ca */ /* 0x000fe400000e0000 */
[----:B------:R-:W-:Y:S02]  /*12a90*/  R2UR UR12, R4 ;  /* 0x00000000040c72ca */ /* 0x000fe400000e0000 */
[----:B0-----:R-:W-:Y:S01]  /*12aa0*/  LEA R10, R11, R10, 0x18 ;  /* 0x0000000a0b0a7211 */ /* 0x001fe200078ec0ff */
[----:B------:R-:W-:Y:S01]  /*12ab0*/  UMOV UR10, URZ ;  /* 0x0000003f000a7c82 */ /* 0x000fe20008000000 */
[----:B------:R-:W-:Y:S01]  /*12ac0*/  UMOV UR6, 0x0 ;  /* 0x0000000000067882 */ /* 0x000fe20000000000 */
[----:B------:R-:W-:Y:S01]  /*12ad0*/  UMOV UR7, 0x14f00000 ;  /* 0x14f0000000077882 */ /* 0x000fe20000000000 */
[----:B------:R-:W-:Y:S01]  /*12ae0*/  UMOV UR16, 0x40 ;  /* 0x0000004000107882 */ /* 0x000fe20000000000 */
[----:B------:R-:W-:-:S02]  /*12af0*/  IMAD.MOV.U32 R6, RZ, RZ, R8 ;  /* 0x000000ffff067224 */ /* 0x000fc400078e0008 */
[----:B------:R-:W-:Y:S02]  /*12b00*/  IMAD.MOV.U32 R5, RZ, RZ, R7 ;  /* 0x000000ffff057224 */ /* 0x000fe400078e0007 */
[----:B--2---:R-:W-:-:S04]  /*12b10*/  IMAD.MOV.U32 R9, RZ, RZ, R2 ;  /* 0x000000ffff097224 */ /* 0x004fc800078e0002 */
[----:B------:R-:W-:-:S05]  /*12b20*/  IMAD R2, R9, 0x8, R10 ;  /* 0x0000000809027824 */ /* 0x000fca00078e020a */
[----:B------:R-:W-:Y:S01]  /*12b30*/  R2UR UR9, R2 ;  /* 0x00000000020972ca */ /* 0x000fe200000e0000 */
[----:B------:R-:W-:Y:S01]  /*12b40*/  IMAD R2, R9, 0x9000, R10 ;  /* 0x0000900009027824 */ /* 0x000fe200078e020a */
[----:B---3--:R-:W-:-:S04]  /*12b50*/  R2UR UR5, R3 ;  /* 0x00000000030572ca */ /* 0x008fc800000e0000 */
        /* <DEDUP_REMOVED lines=15> */
[----:B0-----:R-:W-:Y:S01]  /*12c50*/  NOP ;  /* 0x0000000000007918 */ /* 0x001fe20000000000 */
.L_x_1194:
[----:B------:R-:W-:Y:S05]  /*12c60*/  BSYNC B2 ;  /* 0x0000000000027941 */ /* 0x000fea0003800000 */
.L_x_1193:
[----:B------:R-:W2:Y:S04]  /*12c70*/  LDL R2, [R1+0x14] ;  /* 0x0000140001027983 */ /* 0x000ea80000100800 */
[----:B------:R0:W-:Y:S04]  /*12c80*/  STL [R1], R12 ;  /* 0x0000000c01007387 */ /* 0x0001e80000100800 */
[----:B------:R0:W-:Y:S02]  /*12c90*/  STL [R1+0x8], R14 ;  /* 0x0000080e01007387 */ /* 0x0001e40000100800 */
[----:B0-2---:R-:W-:-:S07]  /*12ca0*/  VIADD R7, R2, 0xfffffffd ;  /* 0xfffffffd02077836 */ /* 0x005fce0000000000 */
.L_x_1192:
[----:B------:R-:W-:Y:S05]  /*12cb0*/  BSYNC B1 ;  /* 0x0000000000017941 */ /* 0x000fea0003800000 */
.L_x_1191:
[----:B------:R-:W2:Y:S01]  /*12cc0*/  LDL.LU R2, [R1+0x14] ;  /* 0x0000140001027983 */ /* 0x000ea20000300800 */
[----:B------:R-:W-:Y:S01]  /*12cd0*/  VIADD R13, R13, 0xfffffffe ;  /* 0xfffffffe0d0d7836 */ /* 0x000fe20000000000 */
[----:B--2---:R-:W-:-:S04]  /*12ce0*/  LOP3.LUT R2, RZ, R2, RZ, 0x33, !PT ;  /* 0x00000002ff027212 */ /* 0x004fc800078e33ff */
[----:B------:R-:W-:-:S13]  /*12cf0*/  ISETP.NE.AND P0, PT, R13, R2, PT ;  /* 0x000000020d00720c */ /* 0x000fda0003f05270 */
[----:B------:R-:W-:Y:S05]  /*12d00*/  @!P0 BRA `(.L_x_1190) ;  /* 0x0000001000288947 */ /* 0x000fea0003800000 */
[----:B------:R-:W-:-:S07]  /*12d10*/  IMAD.MOV.U32 R10, RZ, RZ, R6 ;  /* 0x000000ffff0a7224 */ /* 0x000fce00078e0006 */
.L_x_1214:
        /* <DEDUP_REMOVED lines=32> */
.L_x_1202:
[----:B------:R-:W1:Y:S01]  /*12f20*/  S2R R3, SR_CgaCtaId ;  /* 0x0000000000037919 */ /* 0x000e620000008800 */
[----:B------:R-:W-:-:S04]  /*12f30*/  MOV R2, 0x400 ;  /* 0x0000040000027802 */ /* 0x000fc80000000f00 */
[----:B-1----:R-:W-:Y:S02]  /*12f40*/  LEA R2, R3, R2, 0x18 ;  /* 0x0000000203027211 */ /* 0x002fe400078ec0ff */
[----:B------:R-:W-:-:S03]  /*12f50*/  SHF.L.U32 R3, R9, 0x1f, RZ ;  /* 0x0000001f09037819 */ /* 0x000fc600000006ff */
[----:B------:R-:W-:-:S04]  /*12f60*/  IMAD R2, R8, 0x8, R2 ;  /* 0x0000000808027824 */ /* 0x000fc800078e0202 */
[----:B------:R-:W1:Y:S02]  /*12f70*/  SYNCS.PHASECHK.TRANS64.TRYWAIT P0, [R2+URZ+0x30840], R3 ;  /* 0x03084003020075a7 */ /* 0x000e64000800017f */
[----:B-1----:R-:W-:Y:S05]  /*12f80*/  @!P0 BRA `(.L_x_1203) ;  /* 0x0000002800608947 */ /* 0x002fea0003800000 */
.L_x_1259:
        /* <DEDUP_REMOVED lines=11> */
.L_x_1204:
        /* <DEDUP_REMOVED lines=37> */
.L_x_1260:
        /* <DEDUP_REMOVED lines=8> */
.L_x_1206:
[----:B0-----:R-:W2:Y:S01]  /*13310*/  LDL.LU R2, [R1] ;  /* 0x0000000001027983 */ /* 0x001ea20000300800 */
[----:B------:R-:W-:-:S03]  /*13320*/  MOV R13, 0x400 ;  /* 0x00000400000d7802 */ /* 0x000fc60000000f00 */
[----:B------:R-:W3:Y:S01]  /*13330*/  LDL R11, [R1+0x4] ;  /* 0x00000400010b7983 */ /* 0x000ee20000100800 */
[----:B------:R-:W0:Y:S01]  /*13340*/  S2R R14, SR_CgaCtaId ;  /* 0x00000000000e7919 */ /* 0x000e220000008800 */
[----:B------:R-:W-:Y:S02]  /*13350*/  R2UR UR11, R5 ;  /* 0x00000000050b72ca */ /* 0x000fe400000e0000 */
[----:B------:R-:W-:Y:S01]  /*13360*/  R2UR UR9, R3 ;  /* 0x00000000030972ca */ /* 0x000fe200000e0000 */
[----:B------:R-:W-:Y:S01]  /*13370*/  UIADD3 UR4, UP0, UR36, 0x470, URZ ;  /* 0x0000047024047890 */ /* 0x000fe2000ff1e03f */
[----:B------:R-:W-:Y:S02]  /*13380*/  R2UR UR13, R6 ;  /* 0x00000000060d72ca */ /* 0x000fe400000e0000 */
[----:B------:R-:W-:Y:S02]  /*13390*/  R2UR UR12, R4 ;  /* 0x00000000040c72ca */ /* 0x000fe400000e0000 */
[----:B0-----:R-:W-:-:S07]  /*133a0*/  LEA R13, R14, R13, 0x18 ;  /* 0x0000000d0e0d7211 */ /* 0x001fce00078ec0ff */
[----:B------:R-:W-:Y:S01]  /*133b0*/  UIADD3 UR9, UR9, 0x50, URZ ;  /* 0x0000005009097890 */ /* 0x000fe2000fffe03f */
[----:B------:R-:W-:Y:S01]  /*133c0*/  UMOV UR10, URZ ;  /* 0x0000003f000a7c82 */ /* 0x000fe20008000000 */
[----:B------:R-:W-:Y:S01]  /*133d0*/  UMOV UR6, 0x0 ;  /* 0x0000000000067882 */ /* 0x000fe20000000000 */
[----:B------:R-:W-:Y:S01]  /*133e0*/  UMOV UR7, 0x14f00000 ;  /* 0x14f0000000077882 */ /* 0x000fe20000000000 */
[----:B------:R-:W-:Y:S01]  /*133f0*/  UMOV UR17, 0x40 ;  /* 0x0000004000117882 */ /* 0x000fe20000000000 */
[----:B------:R-:W-:Y:S02]  /*13400*/  IMAD.MOV.U32 R5, RZ, RZ, R12 ;  /* 0x000000ffff057224 */ /* 0x000fe400078e000c */
[----:B------:R-:W-:Y:S02]  /*13410*/  IMAD.MOV.U32 R6, RZ, RZ, R10 ;  /* 0x000000ffff067224 */ /* 0x000fe400078e000a */
        /* <DEDUP_REMOVED lines=18> */
.L_x_1201:
[----:B------:R-:W-:Y:S05]  /*13540*/  BSYNC B1 ;  /* 0x0000000000017941 */ /* 0x000fea0003800000 */
.L_x_1200:
[----:B------:R-:W-:Y:S01]  /*13550*/  VIADD R3, R8, 0x1 ;  /* 0x0000000108037836 */ /* 0x000fe20000000000 */
[----:B------:R-:W-:Y:S01]  /*13560*/  BSSY B1, `(.L_x_1207) ;  /* 0x0000080000017945 */ /* 0x000fe20003800000 */
[----:B------:R-:W-:-:S03]  /*13570*/  VIADD R13, R7, 0xffffffff ;  /* 0xffffffff070d7836 */ /* 0x000fc60000000000 */
        /* <DEDUP_REMOVED lines=8> */
[----:B------:R-:W-:Y:S01]  /*13600*/  IMAD.MOV.U32 R12, RZ, RZ, R13 ;  /* 0x000000ffff0c7224 */ /* 0x000fe200078e000d */
        /* <DEDUP_REMOVED lines=20> */
.L_x_1209:
[----:B------:R-:W2:Y:S01]  /*13750*/  S2R R3, SR_CgaCtaId ;  /* 0x0000000000037919 */ /* 0x000ea20000008800 */
[----:B------:R-:W-:-:S04]  /*13760*/  MOV R2, 0x400 ;  /* 0x0000040000027802 */ /* 0x000fc80000000f00 */
[----:B--2---:R-:W-:Y:S02]  /*13770*/  LEA R2, R3, R2, 0x18 ;  /* 0x0000000203027211 */ /* 0x004fe400078ec0ff */
[----:B------:R-:W-:-:S03]  /*13780*/  SHF.L.U32 R3, R14, 0x1f, RZ ;  /* 0x0000001f0e037819 */ /* 0x000fc600000006ff */
[----:B------:R-:W-:-:S04]  /*13790*/  IMAD R2, R15, 0x8, R2 ;  /* 0x000000080f027824 */ /* 0x000fc800078e0202 */
[----:B------:R-:W2:Y:S02]  /*137a0*/  SYNCS.PHASECHK.TRANS64.TRYWAIT P0, [R2+URZ+0x30840], R3 ;  /* 0x03084003020075a7 */ /* 0x000ea4000800017f */
[----:B--2---:R-:W-:Y:S05]  /*137b0*/  @!P0 BRA `(.L_x_1210) ;  /* 0x00000020007c8947 */ /* 0x004fea0003800000 */
.L_x_1261:
        /* <DEDUP_REMOVED lines=11> */
.L_x_1211:
        /* <DEDUP_REMOVED lines=38> */
.L_x_1262:
        /* <DEDUP_REMOVED lines=8> */
.L_x_1213:
[----:B-1----:R-:W2:Y:S01]  /*13b50*/  LDL R3, [R1+0x4] ;  /* 0x0000040001037983 */ /* 0x002ea20000100800 */
[----:B0-----:R-:W-:Y:S01]  /*13b60*/  MOV R9, 0x400 ;  /* 0x0000040000097802 */ /* 0x001fe20000000f00 */
[----:B------:R-:W0:Y:S01]  /*13b70*/  S2R R11, SR_CgaCtaId ;  /* 0x00000000000b7919 */ /* 0x000e220000008800 */
[----:B------:R-:W-:Y:S02]  /*13b80*/  R2UR UR11, R5 ;  /* 0x00000000050b72ca */ /* 0x000fe400000e0000 */
        /* <DEDUP_REMOVED lines=15> */
[----:B------:R-:W-:Y:S02]  /*13c80*/  IMAD.MOV.U32 R5, RZ, RZ, R12 ;  /* 0x000000ffff057224 */ /* 0x000fe400078e000c */
[----:B------:R-:W-:Y:S01]  /*13c90*/  IMAD.MOV.U32 R6, RZ, RZ, R10 ;  /* 0x000000ffff067224 */ /* 0x000fe200078e000a */
[----:B--2---:R-:W-:-:S13]  /*13ca0*/  R2UR UR5, R3 ;  /* 0x00000000030572ca */ /* 0x004fda00000e0000 */
        /* <DEDUP_REMOVED lines=11> */
.L_x_1208:
[----:B------:R-:W-:Y:S05]  /*13d60*/  BSYNC B1 ;  /* 0x0000000000017941 */ /* 0x000fea0003800000 */
.L_x_1207:
[----:B------:R-:W2:Y:S01]  /*13d70*/  LDL R2, [R1+0x10] ;  /* 0x0000100001027983 */ /* 0x000ea20000100800 */
[----:B------:R-:W-:Y:S01]  /*13d80*/  VIADD R7, R7, 0xfffffffe ;  /* 0xfffffffe07077836 */ /* 0x000fe20000000000 */
[----:B--2---:R-:W-:-:S13]  /*13d90*/  ISETP.GT.AND P0, PT, R13, R2, PT ;  /* 0x000000020d00720c */ /* 0x004fda0003f04270 */
[----:B------:R-:W-:Y:S05]  /*13da0*/  @P0 BRA `(.L_x_1214) ;  /* 0xffffffec00dc0947 */ /* 0x000fea000383ffff */
.L_x_1190:
[----:B------:R-:W-:Y:S05]  /*13db0*/  BSYNC B0 ;  /* 0x0000000000007941 */ /* 0x000fea0003800000 */
.L_x_1189:
        /* <DEDUP_REMOVED lines=17> */
.L_x_1216:
[----:B------:R-:W-:Y:S05]  /*13ed0*/  BSYNC B0 ;  /* 0x0000000000007941 */ /* 0x000fea0003800000 */
.L_x_1215:
        /* <DEDUP_REMOVED lines=11> */
.L_x_1263:
        /* <DEDUP_REMOVED lines=11> */
.L_x_1220:
[----:B-1----:R-:W2:Y:S01]  /*14040*/  LDL R0, [R1] ;  /* 0x0000000001007983 */ /* 0x002ea20000100800 */
[----:B------:R-:W-:-:S03]  /*14050*/  MOV R7, 0x400 ;  /* 0x0000040000077802 */ /* 0x000fc60000000f00 */
[----:B------:R-:W3:Y:S01]  /*14060*/  LDL.LU R2, [R1+0x4] ;  /* 0x0000040001027983 */ /* 0x000ee20000300800 */
[----:B------:R-:W1:Y:S01]  /*14070*/  S2R R8, SR_CgaCtaId ;  /* 0x0000000000087919 */ /* 0x000e620000008800 */
[----:B------:R-:W-:Y:S02]  /*14080*/  R2UR UR11, R5 ;  /* 0x00000000050b72ca */ /* 0x000fe400000e0000 */
[----:B------:R-:W-:Y:S01]  /*14090*/  R2UR UR9, R3 ;  /* 0x00000000030972ca */ /* 0x000fe200000e0000 */
[----:B------:R-:W-:Y:S01]  /*140a0*/  UIADD3 UR4, UP0, UR36, 0x470, URZ ;  /* 0x0000047024047890 */ /* 0x000fe2000ff1e03f */
[----:B------:R-:W-:Y:S02]  /*140b0*/  R2UR UR12, R4 ;  /* 0x00000000040c72ca */ /* 0x000fe400000e0000 */
[----:B------:R-:W-:Y:S02]  /*140c0*/  R2UR UR13, R6 ;  /* 0x00000000060d72ca */ /* 0x000fe400000e0000 */
        /* <DEDUP_REMOVED lines=24> */
.L_x_1218:
[----:B------:R-:W-:Y:S05]  /*14250*/  BSYNC B0 ;  /* 0x0000000000007941 */ /* 0x000fea0003800000 */
.L_x_1217:
        /* <DEDUP_REMOVED lines=9> */
.L_x_1174:
[----:B------:R-:W-:Y:S05]  /*142f0*/  BSYNC B6 ;  /* 0x0000000000067941 */ /* 0x000fea0003800000 */
.L_x_1172:
[----:B------:R-:W-:-:S03]  /*14300*/  UMOV UR4, 0xffffffff ;  /* 0xffffffff00047882 */ /* 0x000fc60000000000 */
[----:B------:R-:W-:Y:S05]  /*14310*/  BRA.DIV UR4, `(.L_x_1221) ;  /* 0x0000001604e07947 */ /* 0x000fea000b800000 */
[----:B------:R2:W3:Y:S04]  /*14320*/  SHFL.IDX PT, R4, R16, RZ, 0x1f ;  /* 0x00001fff10047589 */ /* 0x0004e800000e0000 */
[----:B------:R-:W4:Y:S02]  /*14330*/  SHFL.IDX PT, R16, R16, 0x1, 0x1f ;  /* 0x00201f0010107f89 */ /* 0x000f2400000e0000 */
.L_x_1267:
[----:B-1----:R-:W1:Y:S01]  /*14340*/  S2R R0, SR_TID.X ;  /* 0x0000000000007919 */ /* 0x002e620000002100 */
[----:B------:R-:W-:Y:S01]  /*14350*/  ULDC UR4, c[0x0][0xc14] ;  /* 0x0003050000047ab9 */ /* 0x000fe20000000800 */
[----:B------:R-:W-:Y:S01]  /*14360*/  BSSY B0, `(.L_x_1222) ;  /* 0x000000b000007945 */ /* 0x000fe20003800000 */
[----:B------:R-:W-:Y:S01]  /*14370*/  IMAD.MOV.U32 R17, RZ, RZ, RZ ;  /* 0x000000ffff117224 */ /* 0x000fe200078e00ff */
[----:B-1----:R-:W-:Y:S01]  /*14380*/  LOP3.LUT R6, R0, 0x1f, RZ, 0xc0, !PT ;  /* 0x0000001f00067812 */ /* 0x002fe200078ec0ff */
[----:B------:R-:W-:-:S03]  /*14390*/  IMAD.U32 R0, RZ, RZ, UR4 ;  /* 0x00000004ff007e24 */ /* 0x000fc6000f8e00ff */
[C---:B------:R-:W-:Y:S01]  /*143a0*/  ISETP.NE.AND P0, PT, R6.reuse, 0x1f, PT ;  /* 0x0000001f0600780c */ /* 0x040fe20003f05270 */
[----:B------:R-:W-:-:S05]  /*143b0*/  IMAD.IADD R5, R6, 0x1, R19 ;  /* 0x0000000106057824 */ /* 0x000fca00078e0213 */
[----:B------:R-:W-:-:S13]  /*143c0*/  ISETP.GE.OR P0, PT, R5, R0, !P0 ;  /* 0x000000000500720c */ /* 0x000fda0004706670 */
[----:B------:R-:W-:Y:S05]  /*143d0*/  @P0 BRA `(.L_x_1223) ;  /* 0x00000000000c0947 */ /* 0x000fea0003800000 */
[----:B------:R-:W1:Y:S02]  /*143e0*/  LDC.64 R2, c[0x0][0xc58] ;  /* 0x00031600ff027b82 */ /* 0x000e640000000a00 */
[----:B-1----:R-:W-:-:S05]  /*143f0*/  IMAD.WIDE R2, R5, 0x4, R2 ;  /* 0x0000000405027825 */ /* 0x002fca00078e0202 */
[----:B------:R1:W5:Y:S02]  /*14400*/  LDG.E R17, desc[UR60][R2.64] ;  /* 0x0000003c02117981 */ /* 0x000364000c1e1900 */
.L_x_1223:
[----:B------:R-:W-:Y:S05]  /*14410*/  BSYNC B0 ;  /* 0x0000000000007941 */ /* 0x000fea0003800000 */
.L_x_1222:
[----:B------:R-:W-:-:S03]  /*14420*/  UMOV UR4, 0xffffffff ;  /* 0xffffffff00047882 */ /* 0x000fc60000000000 */
[----:B------:R-:W-:Y:S05]  /*14430*/  BRA.DIV UR4, `(.L_x_1224) ;  /* 0x0000001604e47947 */ /* 0x000fea000b800000 */
[----:B0----5:R-:W0:Y:S01]  /*14440*/  SHFL.UP PT, R14, R17, 0x1, RZ ;  /* 0x04200000110e7989 */ /* 0x021e2200000e00ff */
[C---:B------:R-:W-:Y:S02]  /*14450*/  ISETP.NE.AND P0, PT, R6.reuse, RZ, PT ;  /* 0x000000ff0600720c */ /* 0x040fe40003f05270 */
[----:B------:R-:W-:Y:S02]  /*14460*/  ISETP.GE.U32.AND P1, PT, R6, 0x2, PT ;  /* 0x000000020600780c */ /* 0x000fe40003f26070 */
[----:B0-----:R-:W-:Y:S02]  /*14470*/  SEL R14, R14, RZ, P0 ;  /* 0x000000ff0e0e7207 */ /* 0x001fe40000000000 */
[----:B------:R-:W-:-:S03]  /*14480*/  ISETP.GE.U32.AND P0, PT, R6, 0x4, PT ;  /* 0x000000040600780c */ /* 0x000fc60003f06070 */
[----:B------:R-:W-:-:S05]  /*14490*/  IMAD.IADD R13, R17, 0x1, R14 ;  /* 0x00000001110d7824 */ /* 0x000fca00078e020e */
[----:B------:R-:W1:Y:S02]  /*144a0*/  SHFL.UP PT, R14, R13, 0x2, RZ ;  /* 0x044000000d0e7989 */ /* 0x000e6400000e00ff */
        /* <DEDUP_REMOVED lines=14> */
.L_x_1275:
[----:B------:R-:W-:Y:S02]  /*14590*/  ULDC UR4, c[0x0][0xc10] ;  /* 0x0003040000047ab9 */ /* 0x000fe40000000800 */
[----:B------:R-:W-:-:S04]  /*145a0*/  IMAD.U32 R5, RZ, RZ, UR4 ;  /* 0x00000004ff057e24 */ /* 0x000fc8000f8e00ff */
[----:B-1----:R-:W-:-:S04]  /*145b0*/  IMAD R3, R14, R5, RZ ;  /* 0x000000050e037224 */ /* 0x002fc800078e02ff */
[----:B--2-4-:R-:W-:-:S05]  /*145c0*/  IMAD.IADD R16, R16, 0x1, R3 ;  /* 0x0000000110107824 */ /* 0x014fca00078e0203 */
[----:B---3--:R-:W-:-:S13]  /*145d0*/  ISETP.GT.AND P0, PT, R16, R4, PT ;  /* 0x000000041000720c */ /* 0x008fda0003f04270 */
[----:B------:R-:W-:Y:S05]  /*145e0*/  @P0 BRA `(.L_x_1225) ;  /* 0x0000000000b40947 */ /* 0x000fea0003800000 */
[----:B------:R-:W1:Y:S02]  /*145f0*/  LDC R0, c[0x0][0xc14] ;  /* 0x00030500ff007b82 */ /* 0x000e640000000800 */
.L_x_1230:
        /* <DEDUP_REMOVED lines=12> */
[----:B0-----:R-:W-:-:S05]  /*146c0*/  IMAD.WIDE R2, R5, 0x4, R2 ;  /* 0x0000000405027825 */ /* 0x001fca00078e0202 */
[----:B------:R0:W5:Y:S02]  /*146d0*/  LDG.E R17, desc[UR60][R2.64] ;  /* 0x0000003c02117981 */ /* 0x000164000c1e1900 */
.L_x_1228:
[----:B------:R-:W-:Y:S05]  /*146e0*/  BSYNC B0 ;  /* 0x0000000000007941 */ /* 0x000fea0003800000 */
.L_x_1227:
        /* <DEDUP_REMOVED lines=23> */
.L_x_1283:
[----:B------:R-:W-:Y:S02]  /*14860*/  ULDC UR4, c[0x0][0xc10] ;  /* 0x0003040000047ab9 */ /* 0x000fe40000000800 */
[----:B------:R-:W-:-:S04]  /*14870*/  IMAD.U32 R5, RZ, RZ, UR4 ;  /* 0x00000004ff057e24 */ /* 0x000fc8000f8e00ff */
[----:B-1----:R-:W-:-:S04]  /*14880*/  IMAD R3, R14, R5, RZ ;  /* 0x000000050e037224 */ /* 0x002fc800078e02ff */
[----:B------:R-:W-:-:S05]  /*14890*/  IMAD.IADD R16, R3, 0x1, R16 ;  /* 0x0000000103107824 */ /* 0x000fca00078e0210 */
[----:B------:R-:W-:-:S13]  /*148a0*/  ISETP.GT.AND P0, PT, R16, R4, PT ;  /* 0x000000041000720c */ /* 0x000fda0003f04270 */
[----:B------:R-:W-:Y:S05]  /*148b0*/  @!P0 BRA `(.L_x_1230) ;  /* 0xfffffffc00508947 */ /* 0x000fea000383ffff */
.L_x_1225:
        /* <DEDUP_REMOVED lines=8> */
.L_x_1287:
[----:B------:R-:W-:Y:S01]  /*14940*/  ISETP.NE.AND P0, PT, R3, RZ, PT ;  /* 0x000000ff0300720c */ /* 0x000fe20003f05270 */
[----:B------:R-:W-:-:S12]  /*14950*/  IMAD.MOV.U32 R7, RZ, RZ, RZ ;  /* 0x000000ffff077224 */ /* 0x000fd800078e00ff */
[----:B------:R-:W-:Y:S05]  /*14960*/  @!P0 BRA `(.L_x_1232) ;  /* 0x0000000000108947 */ /* 0x000fea0003800000 */
[----:B------:R-:W-:Y:S01]  /*14970*/  UMOV UR4, 0xffffffff ;  /* 0xffffffff00047882 */ /* 0x000fe20000000000 */
[----:B------:R-:W-:Y:S02]  /*14980*/  VIADD R12, R6, 0xffffffff ;  /* 0xffffffff060c7836 */ /* 0x000fe40000000000 */
[----:B------:R-:W-:Y:S05]  /*14990*/  BRA.DIV UR4, `(.L_x_1233) ;  /* 0x0000001a04747947 */ /* 0x000fea000b800000 */
[----:B------:R3:W4:Y:S02]  /*149a0*/  SHFL.IDX PT, R7, R2, R12, 0x1f ;  /* 0x00001f0c02077589 */ /* 0x00072400000e0000 */
.L_x_1232:
[----:B0--3--:R-:W0:Y:S01]  /*149b0*/  LDC.64 R2, c[0x0][0xc68] ;  /* 0x00031a00ff027b82 */ /* 0x009e220000000a00 */
[----:B------:R-:W-:-:S04]  /*149c0*/  IMAD.IADD R19, R6, 0x1, R19 ;  /* 0x0000000106137824 */ /* 0x000fc800078e0213 */
[----:B0-----:R-:W-:-:S05]  /*149d0*/  IMAD.WIDE R2, R19, 0x4, R2 ;  /* 0x0000000413027825 */ /* 0x001fca00078e0202 */
[----:B------:R0:W1:Y:S01]  /*149e0*/  LDG.E R8, desc[UR60][R2.64] ;  /* 0x0000003c02087981 */ /* 0x000062000c1e1900 */
[----:B----4-:R-:W-:-:S04]  /*149f0*/  IMAD R16, R7, R5, R16 ;  /* 0x0000000507107224 */ /* 0x010fc800078e0210 */
[----:B------:R-:W-:Y:S02]  /*14a00*/  IMAD.IADD R7, R4, 0x1, -R16 ;  /* 0x0000000104077824 */ /* 0x000fe400078e0a10 */
[----:B0-----:R-:W-:Y:S02]  /*14a10*/  IMAD.MOV.U32 R2, RZ, RZ, RZ ;  /* 0x000000ffff027224 */ /* 0x001fe400078e00ff */
[----:B-12---:R-:W-:-:S05]  /*14a20*/  IMAD R6, R17, R8, RZ ;  /* 0x0000000811067224 */ /* 0x006fca00078e02ff */
[-C--:B------:R-:W-:Y:S02]  /*14a30*/  IABS R9, R6.reuse ;  /* 0x0000000600097213 */ /* 0x080fe40000000000 */
[----:B------:R-:W-:Y:S02]  /*14a40*/  IABS R4, R6 ;  /* 0x0000000600047213 */ /* 0x000fe40000000000 */
[----:B------:R-:W0:Y:S03]  /*14a50*/  I2F.RP R10, R9 ;  /* 0x00000009000a7306 */ /* 0x000e260000209400 */
[----:B------:R-:W-:-:S05]  /*14a60*/  IMAD.MOV R4, RZ, RZ, -R4 ;  /* 0x000000ffff047224 */ /* 0x000fca00078e0a04 */
[----:B0-----:R-:W0:Y:S02]  /*14a70*/  MUFU.RCP R10, R10 ;  /* 0x0000000a000a7308 */ /* 0x001e240000001000 */
[----:B0-----:R-:W-:-:S06]  /*14a80*/  VIADD R11, R10, 0xffffffe ;  /* 0x0ffffffe0a0b7836 */ /* 0x001fcc0000000000 */
[----:B------:R-:W0:Y:S02]  /*14a90*/  F2I.FTZ.U32.TRUNC.NTZ R3, R11 ;  /* 0x0000000b00037305 */ /* 0x000e24000021f000 */
[----:B0-----:R-:W-:-:S04]  /*14aa0*/  IMAD.MOV R12, RZ, RZ, -R3 ;  /* 0x000000ffff0c7224 */ /* 0x001fc800078e0a03 */
[----:B------:R-:W-:-:S04]  /*14ab0*/  IMAD R13, R12, R9, RZ ;  /* 0x000000090c0d7224 */ /* 0x000fc800078e02ff */
[----:B------:R-:W-:Y:S01]  /*14ac0*/  IMAD.HI.U32 R2, R3, R13, R2 ;  /* 0x0000000d03027227 */ /* 0x000fe200078e0002 */
        /* <DEDUP_REMOVED lines=9> */
[----:B------:R-:W-:-:S03]  /*14b60*/  ISETP.GE.AND P0, PT, R3, RZ, PT ;  /* 0x000000ff0300720c */ /* 0x000fc60003f06270 */
[----:B------:R-:W-:-:S10]  /*14b70*/  IMAD.MOV.U32 R9, RZ, RZ, R2 ;  /* 0x000000ffff097224 */ /* 0x000fd400078e0002 */
[----:B------:R-:W-:Y:S01]  /*14b80*/  @!P0 IMAD.MOV R9, RZ, RZ, -R9 ;  /* 0x000000ffff098224 */ /* 0x000fe200078e0a09 */
[----:B------:R-:W-:-:S13]  /*14b90*/  ISETP.NE.AND P0, PT, R6, RZ, PT ;  /* 0x000000ff0600720c */ /* 0x000fda0003f05270 */
[----:B------:R-:W-:-:S05]  /*14ba0*/  @!P0 LOP3.LUT R9, RZ, R6, RZ, 0x33, !PT ;  /* 0x00000006ff098212 */ /* 0x000fca00078e33ff */
[----:B------:R-:W-:Y:S02]  /*14bb0*/  IMAD R4, R8, R9, RZ ;  /* 0x0000000908047224 */ /* 0x000fe400078e02ff */
[----:B------:R-:W-:Y:S02]  /*14bc0*/  IMAD.MOV R9, RZ, RZ, -R9 ;  /* 0x000000ffff097224 */ /* 0x000fe400078e0a09 */
[----:B------:R-:W-:Y:S02]  /*14bd0*/  IMAD.MOV R2, RZ, RZ, -R4 ;  /* 0x000000ffff027224 */ /* 0x000fe400078e0a04 */
[----:B------:R-:W-:-:S03]  /*14be0*/  IMAD R7, R6, R9, R7 ;  /* 0x0000000906077224 */ /* 0x000fc600078e0207 */
[----:B------:R-:W-:Y:S01]  /*14bf0*/  VIADDMNMX R8, R2, R5, R8, PT ;  /* 0x0000000502087246 */ /* 0x000fe20003800108 */
[----:B------:R-:W-:-:S03]  /*14c00*/  IMAD.IADD R4, R7, 0x1, R4 ;  /* 0x0000000107047824 */ /* 0x000fc600078e0204 */
[----:B------:R-:W-:-:S04]  /*14c10*/  IABS R5, R8 ;  /* 0x0000000800057213 */ /* 0x000fc80000000000 */
[----:B------:R-:W0:Y:S08]  /*14c20*/  I2F.RP R10, R5 ;  /* 0x00000005000a7306 */ /* 0x000e300000209400 */
[----:B0-----:R-:W0:Y:S02]  /*14c30*/  MUFU.RCP R10, R10 ;  /* 0x0000000a000a7308 */ /* 0x001e240000001000 */
[----:B0-----:R-:W-:-:S06]  /*14c40*/  VIADD R2, R10, 0xffffffe ;  /* 0x0ffffffe0a027836 */ /* 0x001fcc0000000000 */
[----:B------:R0:W1:Y:S02]  /*14c50*/  F2I.FTZ.U32.TRUNC.NTZ R3, R2 ;  /* 0x0000000200037305 */ /* 0x000064000021f000 */
[----:B0-----:R-:W-:Y:S02]  /*14c60*/  IMAD.MOV.U32 R2, RZ, RZ, RZ ;  /* 0x000000ffff027224 */ /* 0x001fe400078e00ff */
[----:B-1----:R-:W-:-:S04]  /*14c70*/  IMAD.MOV R6, RZ, RZ, -R3 ;  /* 0x000000ffff067224 */ /* 0x002fc800078e0a03 */
[----:B------:R-:W-:Y:S01]  /*14c80*/  IMAD R9, R6, R5, RZ ;  /* 0x0000000506097224 */ /* 0x000fe200078e02ff */
[----:B------:R-:W-:-:S03]  /*14c90*/  IABS R6, R7 ;  /* 0x0000000700067213 */ /* 0x000fc60000000000 */
[----:B------:R-:W-:Y:S01]  /*14ca0*/  IMAD.HI.U32 R3, R3, R9, R2 ;  /* 0x0000000903037227 */ /* 0x000fe200078e0002 */
[----:B------:R-:W-:-:S05]  /*14cb0*/  IABS R9, R8 ;  /* 0x0000000800097213 */ /* 0x000fca0000000000 */
        /* <DEDUP_REMOVED lines=12> */
[----:B------:R-:W-:Y:S01]  /*14d80*/  @!P0 LOP3.LUT R3, RZ, R8, RZ, 0x33, !PT ;  /* 0x00000008ff038212 */ /* 0x000fe200078e33ff */
[----:B------:R-:W-:-:S03]  /*14d90*/  IMAD.MOV R8, RZ, RZ, -R8 ;  /* 0x000000ffff087224 */ /* 0x000fc600078e0a08 */
[----:B------:R-:W-:Y:S01]  /*14da0*/  LOP3.LUT R2, RZ, R3, RZ, 0x33, !PT ;  /* 0x00000003ff027212 */ /* 0x000fe200078e33ff */
[----:B------:R-:W-:-:S04]  /*14db0*/  IMAD R18, R3, R8, R4 ;  /* 0x0000000803127224 */ /* 0x000fc800078e0204 */
[----:B------:R-:W-:Y:S01]  /*14dc0*/  IMAD.IADD R17, R17, 0x1, R2 ;  /* 0x0000000111117824 */ /* 0x000fe200078e0202 */
[----:B------:R-:W-:Y:S06]  /*14dd0*/  BRA `(.L_x_1234) ;  /* 0x00000000001c7947 */ /* 0x000fec0003800000 */
.L_x_1226:
[----:B------:R-:W-:Y:S01]  /*14de0*/  UMOV UR4, URZ ;  /* 0x0000003f00047c82 */ /* 0x000fe20008000000 */
[----:B------:R-:W-:Y:S01]  /*14df0*/  UMOV UR5, URZ ;  /* 0x0000003f00057c82 */ /* 0x000fe20008000000 */
[----:B------:R-:W-:Y:S01]  /*14e00*/  ULDC UR6, c[0x0][0xc14] ;  /* 0x0003050000067ab9 */ /* 0x000fe20000000800 */
[----:B------:R-:W-:Y:S02]  /*14e10*/  IMAD.MOV.U32 R16, RZ, RZ, R4 ;  /* 0x000000ffff107224 */ /* 0x000fe400078e0004 */
[----:B------:R-:W-:Y:S02]  /*14e20*/  IMAD.U32 R17, RZ, RZ, UR4 ;  /* 0x00000004ff117e24 */ /* 0x000fe4000f8e00ff */
[----:B------:R-:W-:Y:S02]  /*14e30*/  IMAD.U32 R18, RZ, RZ, UR5 ;  /* 0x00000005ff127e24 */ /* 0x000fe4000f8e00ff */
[----:B------:R-:W-:-:S07]  /*14e40*/  IMAD.U32 R19, RZ, RZ, UR6 ;  /* 0x00000006ff137e24 */ /* 0x000fce000f8e00ff */
.L_x_1234:
        /* <DEDUP_REMOVED lines=12> */
.L_x_1160:
[----:B-1----:R-:W3:Y:S01]  /*14f10*/  LDL.LU R0, [R1+0x18] ;  /* 0x0000180001007983 */ /* 0x002ee20000300800 */
[----:B------:R-:W-:Y:S01]  /*14f20*/  BSSY B0, `(.L_x_1236) ;  /* 0x000000b000007945 */ /* 0x000fe20003800000 */
[----:B------:R-:W1:Y:S01]  /*14f30*/  S2R R5, SR_CgaCtaId ;  /* 0x0000000000057919 */ /* 0x000e620000008800 */
[----:B---3--:R-:W-:-:S05]  /*14f40*/  VIADD R0, R0, 0x1 ;  /* 0x0000000100007836 */ /* 0x008fca0000000000 */
[----:B--2---:R-:W-:-:S04]  /*14f50*/  LEA.HI R2, R0, R0, RZ, 0x1 ;  /* 0x0000000000027211 */ /* 0x004fc800078f08ff */
[----:B------:R-:W-:-:S05]  /*14f60*/  LOP3.LUT R3, R2, 0xfffffffe, RZ, 0xc0, !PT ;  /* 0xfffffffe02037812 */ /* 0x000fca00078ec0ff */
[----:B------:R-:W-:Y:S01]  /*14f70*/  IMAD.IADD R3, R0, 0x1, -R3 ;  /* 0x0000000100037824 */ /* 0x000fe200078e0a03 */
[----:B------:R-:W-:-:S04]  /*14f80*/  MOV R0, 0x400 ;  /* 0x0000040000007802 */ /* 0x000fc80000000f00 */
[----:B-1----:R-:W-:Y:S02]  /*14f90*/  LEA R0, R5, R0, 0x18 ;  /* 0x0000000005007211 */ /* 0x002fe400078ec0ff */
[----:B------:R-:W-:-:S04]  /*14fa0*/  SHF.L.U32 R3, R3, 0x1f, RZ ;  /* 0x0000001f03037819 */ /* 0x000fc800000006ff */
[----:B------:R-:W1:Y:S02]  /*14fb0*/  SYNCS.PHASECHK.TRANS64.TRYWAIT P0, [R0+URZ+0x30820], R3 ;  /* 0x03082003000075a7 */ /* 0x000e64000800017f */
[----:B-1----:R-:W-:Y:S05]  /*14fc0*/  @!P0 BRA `(.L_x_1237) ;  /* 0x0000001400108947 */ /* 0x002fea0003800000 */
.L_x_1290:
[----:B------:R-:W-:Y:S05]  /*14fd0*/  BSYNC B0 ;  /* 0x0000000000007941 */ /* 0x000fea0003800000 */
.L_x_1236:
[----:B------:R-:W-:-:S03]  /*14fe0*/  UMOV UR4, 0xffffffff ;  /* 0xffffffff00047882 */ /* 0x000fc60000000000 */
[----:B------:R-:W-:Y:S05]  /*14ff0*/  BRA.DIV UR4, `(.L_x_1238) ;  /* 0x0000001604187947 */ /* 0x000fea000b800000 */
[----:B------:R-:W2:Y:S02]  /*15000*/  S2R R2, SR_TID.X ;  /* 0x0000000000027919 */ /* 0x000ea40000002100 */
[----:B--2---:R-:W-:-:S04]  /*15010*/  SHF.R.U32.HI R2, RZ, 0x5, R2 ;  /* 0x00000005ff027819 */ /* 0x004fc80000011602 */
[----:B------:R-:W-:-:S05]  /*15020*/  LOP3.LUT R2, R2, 0x3, RZ, 0xc0, !PT ;  /* 0x0000000302027812 */ /* 0x000fca00078ec0ff */
[----:B------:R2:W3:Y:S02]  /*15030*/  SHFL.IDX PT, R14, R2, RZ, 0x1f ;  /* 0x00001fff020e7589 */ /* 0x0004e400000e0000 */
.L_x_1293:
[----:B---3--:R-:W-:Y:S01]  /*15040*/  ISETP.NE.AND P0, PT, R14, RZ, PT ;  /* 0x000000ff0e00720c */ /* 0x008fe20003f05270 */
[----:B------:R-:W-:-:S12]  /*15050*/  BSSY B0, `(.L_x_1239) ;  /* 0x0000029000007945 */ /* 0x000fd80003800000 */
[----:B------:R-:W-:Y:S05]  /*15060*/  @P0 BRA `(.L_x_1240) ;  /* 0x00000000009c0947 */ /* 0x000fea0003800000 */
[----:B------:R-:W-:-:S03]  /*15070*/  UMOV UR4, 0xffffffff ;  /* 0xffffffff00047882 */ /* 0x000fc60000000000 */
[----:B------:R-:W-:Y:S05]  /*15080*/  BRA.DIV UR4, `(.L_x_1241) ;  /* 0x0000001604287947 */ /* 0x000fea000b800000 */
[----:B------:R-:W-:-:S13]  /*15090*/  ELECT P6, URZ, PT ;  /* 0x00000000003f782f */ /* 0x000fda00038c0000 */
.L_x_1296:
[----:B------:R-:W-:Y:S05]  /*150a0*/  @!P6 BRA `(.L_x_1240) ;  /* 0x00000000008ce947 */ /* 0x000fea0003800000 */
[----:B--2---:R-:W2:Y:S02]  /*150b0*/  LDL R2, [R1+0x20] ;  /* 0x0000200001027983 */ /* 0x004ea40000100800 */
[----:B--2---:R-:W-:-:S13]  /*150c0*/  R2UR UR4, R2 ;  /* 0x00000000020472ca */ /* 0x004fda00000e0000 */
[----:B------:R-:W-:-:S06]  /*150d0*/  ULOP3.LUT UR4, UR4, 0x2, URZ, 0xfc, !UPT ;  /* 0x0000000204047892 */ /* 0x000fcc000f8efc3f */
[----:B------:R-:W-:-:S05]  /*150e0*/  IMAD.U32 R2, RZ, RZ, UR4 ;  /* 0x00000004ff027e24 */ /* 0x000fca000f8e00ff */
[----:B------:R-:W-:-:S13]  /*150f0*/  ISETP.NE.AND P2, PT, R2, 0x3, PT ;  /* 0x000000030200780c */ /* 0x000fda0003f45270 */
[----:B------:R-:W-:Y:S05]  /*15100*/  @!P2 BRA `(.L_x_1242) ;  /* 0x000000000004a947 */ /* 0x000fea0003800000 */
[----:B------:R-:W-:Y:S01]  /*15110*/  BPT.TRAP 0x1 ;  /* 0x000000040000795c */ /* 0x000fe20000300000 */
.L_x_1242:
[----:B-1----:R-:W2:Y:S04]  /*15120*/  LDL R3, [R1] ;  /* 0x0000000001037983 */ /* 0x002ea80000100800 */
[----:B------:R-:W3:Y:S01]  /*15130*/  LDL.LU R7, [R1+0x8] ;  /* 0x0000080001077983 */ /* 0x000ee20000300800 */
[----:B------:R-:W-:-:S04]  /*15140*/  VIADD R2, R0, 0x30840 ;  /* 0x0003084000027836 */ /* 0x000fc80000000000 */
[C---:B--2---:R-:W-:Y:S02]  /*15150*/  IMAD R6, R3.reuse, 0x8, R2 ;  /* 0x0000000803067824 */ /* 0x044fe400078e0202 */
[----:B------:R-:W-:Y:S01]  /*15160*/  VIADD R3, R3, 0x1 ;  /* 0x0000000103037836 */ /* 0x000fe20000000000 */
[----:B---3--:R-:W-:-:S04]  /*15170*/  SHF.L.U32 R5, R7, 0x1f, RZ ;  /* 0x0000001f07057819 */ /* 0x008fc800000006ff */
[C---:B------:R-:W-:Y:S01]  /*15180*/  ISETP.NE.AND P1, PT, R3.reuse, 0x2, PT ;  /* 0x000000020300780c */ /* 0x040fe20003f25270 */
[----:B------:R-:W1:Y:S03]  /*15190*/  SYNCS.PHASECHK.TRANS64.TRYWAIT P0, [R6+URZ], R5 ;  /* 0x00000005060075a7 */ /* 0x000e66000800017f */
[----:B------:R-:W-:Y:S02]  /*151a0*/  SEL R4, RZ, 0x1, P1 ;  /* 0x00000001ff047807 */ /* 0x000fe40000800000 */
[----:B------:R-:W-:Y:S02]  /*151b0*/  SEL R3, R3, RZ, P1 ;  /* 0x000000ff03037207 */ /* 0x000fe40000800000 */
[----:B------:R-:W-:-:S03]  /*151c0*/  LOP3.LUT R4, R7, R4, RZ, 0x3c, !PT ;  /* 0x0000000407047212 */ /* 0x000fc600078e3cff */
[----:B------:R-:W-:Y:S01]  /*151d0*/  IMAD R7, R3, 0x8, R2 ;  /* 0x0000000803077824 */ /* 0x000fe200078e0202 */
[----:B------:R-:W-:Y:S01]  /*151e0*/  SHF.L.U32 R2, R4, 0x1f, RZ ;  /* 0x0000001f04027819 */ /* 0x000fe200000006ff */
[----:B-1----:R-:W-:Y:S06]  /*151f0*/  @!P0 BRA `(.L_x_1243) ;  /* 0x0000001000ec8947 */ /* 0x002fec0003800000 */
.L_x_1297:
[----:B------:R-:W2:Y:S02]  /*15200*/  SYNCS.PHASECHK.TRANS64.TRYWAIT P0, [R7+URZ], R2 ;  /* 0x00000002070075a7 */ /* 0x000ea4000800017f */
[----:B--2---:R-:W-:Y:S05]  /*15210*/  @!P0 BRA `(.L_x_1244) ;  /* 0x0000001000f88947 */ /* 0x004fea0003800000 */
.L_x_1298:
[----:B------:R-:W-:Y:S05]  /*15220*/  @!P2 BRA `(.L_x_1245) ;  /* 0x000000000004a947 */ /* 0x000fea0003800000 */
[----:B------:R-:W-:Y:S01]  /*15230*/  BPT.TRAP 0x1 ;  /* 0x000000040000795c */ /* 0x000fe20000300000 */
.L_x_1245:
[----:B------:R-:W3:Y:S01]  /*15240*/  LDL.LU R4, [R1] ;  /* 0x0000000001047983 */ /* 0x000ee20000300800 */
[----:B------:R-:W-:-:S04]  /*15250*/  VIADD R0, R0, 0x30860 ;  /* 0x0003086000007836 */ /* 0x000fc80000000000 */
[----:B---3--:R-:W-:-:S04]  /*15260*/  IMAD R4, R4, 0x8, R0 ;  /* 0x0000000804047824 */ /* 0x008fc800078e0200 */
[----:B------:R-:W3:Y:S02]  /*15270*/  SYNCS.PHASECHK.TRANS64.TRYWAIT P0, [R4+URZ], R5 ;  /* 0x00000005040075a7 */ /* 0x000ee4000800017f */
[----:B---3--:R-:W-:Y:S05]  /*15280*/  @!P0 BRA `(.L_x_1246) ;  /* 0x0000001000f08947 */ /* 0x008fea0003800000 */
.L_x_1299:
[----:B------:R-:W-:-:S07]  /*15290*/  IMAD R3, R3, 0x8, R0 ;  /* 0x0000000803037824 */ /* 0x000fce00078e0200 */
.L_x_1247:
[----:B----4-:R4:W0:Y:S02]  /*152a0*/  SYNCS.PHASECHK.TRANS64.TRYWAIT P0, [R3+URZ], R2 ;  /* 0x00000002030075a7 */ /* 0x010824000800017f */
[----:B0-----:R-:W-:Y:S05]  /*152b0*/  @!P0 NANOSLEEP.SYNCS 0x989680 ;  /* 0x009896800000895d */ /* 0x001fea0003900000 */
[----:B------:R-:W0:Y:S02]  /*152c0*/  @!P0 SYNCS.PHASECHK.TRANS64 P0, [R3+URZ], R2 ;  /* 0x00000002030085a7 */ /* 0x000e24000800007f */
[----:B0-----:R-:W-:Y:S05]  /*152d0*/  @!P0 BRA `(.L_x_1247) ;  /* 0xfffffffc00f08947 */ /* 0x001fea000383ffff */
.L_x_1240:
[----:B------:R-:W-:Y:S05]  /*152e0*/  BSYNC B0 ;  /* 0x0000000000007941 */ /* 0x000fea0003800000 */
.L_x_1239:
[----:B------:R-:W-:Y:S05]  /*152f0*/  EXIT ;  /* 0x000000000000794d */ /* 0x000fea0003800000 */
.L_x_1064:
[----:B0-----:R-:W-:-:S04]  /*15300*/  IMAD.U32 R3, RZ, RZ, UR38 ;  /* 0x00000026ff037e24 */ /* 0x001fc8000f8e00ff */
[----:B------:R0:W1:Y:S03]  /*15310*/  SYNCS.PHASECHK.TRANS64.TRYWAIT P1, [R3+URZ+0x30800], R0 ;  /* 0x03080000030075a7 */ /* 0x000066000802017f */
[----:B-1----:R-:W-:Y:S05]  /*15320*/  @!P1 NANOSLEEP.SYNCS 0x989680 ;  /* 0x009896800000995d */ /* 0x002fea0003900000 */
[----:B------:R-:W1:Y:S02]  /*15330*/  @!P1 SYNCS.PHASECHK.TRANS64 P1, [R3+URZ+0x30800], R0 ;  /* 0x03080000030095a7 */ /* 0x000e64000802007f */
[----:B-1----:R-:W-:Y:S05]  /*15340*/  @!P1 BRA `(.L_x_1064) ;  /* 0xfffffffc00ec9947 */ /* 0x002fea000383ffff */
[----:B------:R-:W-:Y:S05]  /*15350*/  BRA `(.L_x_1248) ;  /* 0xfffffec8000c7947 */ /* 0x000fea000383ffff */
.L_x_1068:
[----:B-1----:R1:W3:Y:S02]  /*15360*/  SYNCS.PHASECHK.TRANS64.TRYWAIT P1, [R3+URZ+0x30830], R0 ;  /* 0x03083000030075a7 */ /* 0x0022e4000802017f */
[----:B---3--:R-:W-:Y:S05]  /*15370*/  @!P1 NANOSLEEP.SYNCS 0x989680 ;  /* 0x009896800000995d */ /* 0x008fea0003900000 */
[----:B------:R-:W3:Y:S02]  /*15380*/  @!P1 SYNCS.PHASECHK.TRANS64 P1, [R3+URZ+0x30830], R0 ;  /* 0x03083000030095a7 */ /* 0x000ee4000802007f */
[----:B---3--:R-:W-:Y:S05]  /*15390*/  @!P1 BRA `(.L_x_1068) ;  /* 0xfffffffc00f09947 */ /* 0x008fea000383ffff */
[----:B------:R-:W-:Y:S05]  /*153a0*/  BRA `(.L_x_1067) ;  /* 0xfffffec800407947 */ /* 0x000fea000383ffff */
.L_x_1084:
[----:B-1----:R-:W-:-:S04]  /*153b0*/  IMAD.U32 R121, RZ, RZ, UR5 ;  /* 0x00000005ff797e24 */ /* 0x002fc8000f8e00ff */
[----:B------:R1:W2:Y:S03]  /*153c0*/  SYNCS.PHASECHK.TRANS64.TRYWAIT P1, [R121+URZ+0x30830], R0 ;  /* 0x03083000790075a7 */ /* 0x0002a6000802017f */
[----:B--2---:R-:W-:Y:S05]  /*153d0*/  @!P1 NANOSLEEP.SYNCS 0x989680 ;  /* 0x009896800000995d */ /* 0x004fea0003900000 */
[----:B------:R-:W2:Y:S02]  /*153e0*/  @!P1 SYNCS.PHASECHK.TRANS64 P1, [R121+URZ+0x30830], R0 ;  /* 0x03083000790095a7 */ /* 0x000ea4000802007f */
[----:B--2---:R-:W-:Y:S05]  /*153f0*/  @!P1 BRA `(.L_x_1084) ;  /* 0xfffffffc00ec9947 */ /* 0x004fea000383ffff */
[----:B------:R-:W-:Y:S05]  /*15400*/  BRA `(.L_x_1083) ;  /* 0xfffffef4002c7947 */ /* 0x000fea000383ffff */
.L_x_1088:
[----:B-1----:R-:W-:-:S04]  /*15410*/  IMAD.U32 R3, RZ, RZ, UR14 ;  /* 0x0000000eff037e24 */ /* 0x002fc8000f8e00ff */
[----:B------:R1:W2:Y:S03]  /*15420*/  SYNCS.PHASECHK.TRANS64.TRYWAIT P1, [R3+URZ+0x30850], R0 ;  /* 0x03085000030075a7 */ /* 0x0002a6000802017f */
[----:B--2---:R-:W-:Y:S05]  /*15430*/  @!P1 NANOSLEEP.SYNCS 0x989680 ;  /* 0x009896800000995d */ /* 0x004fea0003900000 */
[----:B------:R-:W2:Y:S02]  /*15440*/  @!P1 SYNCS.PHASECHK.TRANS64 P1, [R3+URZ+0x30850], R0 ;  /* 0x03085000030095a7 */ /* 0x000ea4000802007f */
[----:B--2---:R-:W-:Y:S05]  /*15450*/  @!P1 BRA `(.L_x_1088) ;  /* 0xfffffffc00ec9947 */ /* 0x004fea000383ffff */
[----:B------:R-:W-:Y:S05]  /*15460*/  BRA `(.L_x_1087) ;  /* 0xfffffefc00c47947 */ /* 0x000fea000383ffff */
.L_x_1105:
[----:B-1----:R-:W-:-:S04]  /*15470*/  IMAD.U32 R5, RZ, RZ, UR5 ;  /* 0x00000005ff057e24 */ /* 0x002fc8000f8e00ff */
[----:B------:R1:W2:Y:S03]  /*15480*/  SYNCS.PHASECHK.TRANS64.TRYWAIT P1, [R5+URZ+0x30830], R0 ;  /* 0x03083000050075a7 */ /* 0x0002a6000802017f */
[----:B--2---:R-:W-:Y:S05]  /*15490*/  @!P1 NANOSLEEP.SYNCS 0x989680 ;  /* 0x009896800000995d */ /* 0x004fea0003900000 */
[----:B------:R-:W2:Y:S02]  /*154a0*/  @!P1 SYNCS.PHASECHK.TRANS64 P1, [R5+URZ+0x30830], R0 ;  /* 0x03083000050095a7 */ /* 0x000ea4000802007f */
[----:B--2---:R-:W-:Y:S05]  /*154b0*/  @!P1 BRA `(.L_x_1105) ;  /* 0xfffffffc00ec9947 */ /* 0x004fea000383ffff */
[----:B------:R-:W-:Y:S05]  /*154c0*/  BRA `(.L_x_1104) ;  /* 0xffffff2400547947 */ /* 0x000fea000383ffff */
.L_x_1109:
[----:B-1----:R-:W-:-:S04]  /*154d0*/  IMAD.U32 R3, RZ, RZ, UR10 ;  /* 0x0000000aff037e24 */ /* 0x002fc8000f8e00ff */
[----:B------:R1:W2:Y:S03]  /*154e0*/  SYNCS.PHASECHK.TRANS64.TRYWAIT P1, [R3+URZ+0x30850], R0 ;  /* 0x03085000030075a7 */ /* 0x0002a6000802017f */
[----:B--2---:R-:W-:Y:S05]  /*154f0*/  @!P1 NANOSLEEP.SYNCS 0x989680 ;  /* 0x009896800000995d */ /* 0x004fea0003900000 */
[----:B------:R-:W2:Y:S02]  /*15500*/  @!P1 SYNCS.PHASECHK.TRANS64 P1, [R3+URZ+0x30850], R0 ;  /* 0x03085000030095a7 */ /* 0x000ea4000802007f */
[----:B--2---:R-:W-:Y:S05]  /*15510*/  @!P1 BRA `(.L_x_1109) ;  /* 0xfffffffc00ec9947 */ /* 0x004fea000383ffff */
[----:B------:R-:W-:Y:S05]  /*15520*/  BRA `(.L_x_1108) ;  /* 0xffffff2c00ec7947 */ /* 0x000fea000383ffff */
.L_x_1115:
[----:B-1----:R-:W-:-:S04]  /*15530*/  IMAD.U32 R5, RZ, RZ, UR5 ;  /* 0x00000005ff057e24 */ /* 0x002fc8000f8e00ff */
[----:B------:R1:W2:Y:S03]  /*15540*/  SYNCS.PHASECHK.TRANS64.TRYWAIT P1, [R5+URZ+0x30830], R0 ;  /* 0x03083000050075a7 */ /* 0x0002a6000802017f */
[----:B--2---:R-:W-:Y:S05]  /*15550*/  @!P1 NANOSLEEP.SYNCS 0x989680 ;  /* 0x009896800000995d */ /* 0x004fea0003900000 */
[----:B------:R-:W2:Y:S02]  /*15560*/  @!P1 SYNCS.PHASECHK.TRANS64 P1, [R5+URZ+0x30830], R0 ;  /* 0x03083000050095a7 */ /* 0x000ea4000802007f */
[----:B--2---:R-:W-:Y:S05]  /*15570*/  @!P1 BRA `(.L_x_1115) ;  /* 0xfffffffc00ec9947 */ /* 0x004fea000383ffff */
[----:B------:R-:W-:Y:S05]  /*15580*/  BRA `(.L_x_1114) ;  /* 0xffffff4000bc7947 */ /* 0x000fea000383ffff */
.L_x_1119:
[----:B-1----:R-:W-:-:S04]  /*15590*/  IMAD.U32 R3, RZ, RZ, UR10 ;  /* 0x0000000aff037e24 */ /* 0x002fc8000f8e00ff */
[----:B------:R1:W2:Y:S03]  /*155a0*/  SYNCS.PHASECHK.TRANS64.TRYWAIT P1, [R3+URZ+0x30850], R0 ;  /* 0x03085000030075a7 */ /* 0x0002a6000802017f */
[----:B--2---:R-:W-:Y:S05]  /*155b0*/  @!P1 NANOSLEEP.SYNCS 0x989680 ;  /* 0x009896800000995d */ /* 0x004fea0003900000 */
[----:B------:R-:W2:Y:S02]  /*155c0*/  @!P1 SYNCS.PHASECHK.TRANS64 P1, [R3+URZ+0x30850], R0 ;  /* 0x03085000030095a7 */ /* 0x000ea4000802007f */
[----:B--2---:R-:W-:Y:S05]  /*155d0*/  @!P1 BRA `(.L_x_1119) ;  /* 0xfffffffc00ec9947 */ /* 0x004fea000383ffff */
[----:B------:R-:W-:Y:S05]  /*155e0*/  BRA `(.L_x_1118) ;  /* 0xffffff4c00547947 */ /* 0x000fea000383ffff */
.L_x_1132:
[----:B-1----:R-:W-:-:S04]  /*155f0*/  IMAD.U32 R3, RZ, RZ, UR5 ;  /* 0x00000005ff037e24 */ /* 0x002fc8000f8e00ff */
[----:B------:R1:W2:Y:S03]  /*15600*/  SYNCS.PHASECHK.TRANS64.TRYWAIT P0, [R3+URZ+0x30850], R2 ;  /* 0x03085002030075a7 */ /* 0x0002a6000800017f */
[----:B--2---:R-:W-:Y:S05]  /*15610*/  @!P0 NANOSLEEP.SYNCS 0x989680 ;  /* 0x009896800000895d */ /* 0x004fea0003900000 */
[----:B------:R-:W2:Y:S02]  /*15620*/  @!P0 SYNCS.PHASECHK.TRANS64 P0, [R3+URZ+0x30850], R2 ;  /* 0x03085002030085a7 */ /* 0x000ea4000800007f */
[----:B--2---:R-:W-:Y:S05]  /*15630*/  @!P0 BRA `(.L_x_1132) ;  /* 0xfffffffc00ec8947 */ /* 0x004fea000383ffff */
[----:B------:R-:W-:Y:S05]  /*15640*/  BRA `(.L_x_1131) ;  /* 0xffffff7400a87947 */ /* 0x000fea000383ffff */
.L_x_1181:
[----:B------:R-:W1:Y:S01]  /*15650*/  S2R R9, SR_TID.X ;  /* 0x0000000000097919 */ /* 0x000e620000002100 */
[----:B------:R-:W-:Y:S01]  /*15660*/  BSSY B0, `(.L_x_1249) ;  /* 0x000000a000007945 */ /* 0x000fe20003800000 */
[----:B------:R-:W-:Y:S02]  /*15670*/  IMAD.MOV.U32 R12, RZ, RZ, RZ ;  /* 0x000000ffff0c7224 */ /* 0x000fe400078e00ff */
[----:B0-----:R-:W-:Y:S02]  /*15680*/  IMAD.MOV.U32 R11, RZ, RZ, 0x1f ;  /* 0x0000001fff0b7424 */ /* 0x001fe400078e00ff */
[----:B------:R-:W-:Y:S01]  /*15690*/  IMAD.MOV.U32 R15, RZ, RZ, -0x1 ;  /* 0xffffffffff0f7424 */ /* 0x000fe200078e00ff */
[----:B-1----:R-:W-:-:S04]  /*156a0*/  SHF.R.U32.HI R9, RZ, 0x5, R9 ;  /* 0x00000005ff097819 */ /* 0x002fc80000011609 */
[----:B------:R-:W-:-:S05]  /*156b0*/  LOP3.LUT R9, R9, 0x3, RZ, 0xc0, !PT ;  /* 0x0000000309097812 */ /* 0x000fca00078ec0ff */
[----:B------:R-:W-:-:S07]  /*156c0*/  IMAD.MOV.U32 R13, RZ, RZ, R9 ;  /* 0x000000ffff0d7224 */ /* 0x000fce00078e0009 */
[----:B------:R-:W-:Y:S05]  /*156d0*/  WARPSYNC.COLLECTIVE R15, `(.L_x_1250) ;  /* 0x000000000f087348 */ /* 0x000fea0003c00000 */
[----:B------:R0:W1:Y:S02]  /*156e0*/  SHFL.IDX P6, R14, R13, R12, R11 ;  /* 0x0000000c0d0e7389 */ /* 0x00006400000c000b */
[----:B01----:R-:W-:Y:S01]  /*156f0*/  ENDCOLLECTIVE ;  /* 0x000000000000791b */ /* 0x003fe20003800000 */
.L_x_1250:
[----:B------:R-:W-:Y:S05]  /*15700*/  BSYNC B0 ;  /* 0x0000000000007941 */ /* 0x000fea0003800000 */
.L_x_1249:
[----:B------:R-:W-:Y:S05]  /*15710*/  BRA `(.L_x_1251) ;  /* 0xffffffc400047947 */ /* 0x000fea000383ffff */
.L_x_1182:
[----:B------:R-:W-:Y:S01]  /*15720*/  BSSY B0, `(.L_x_1252) ;  /* 0x0000006000007945 */ /* 0x000fe20003800000 */
[----:B------:R-:W-:-:S07]  /*15730*/  IMAD.MOV.U32 R15, RZ, RZ, -0x1 ;  /* 0xffffffffff0f7424 */ /* 0x000fce00078e00ff */
[----:B0-----:R-:W-:Y:S05]  /*15740*/  WARPSYNC.COLLECTIVE R15, `(.L_x_1253) ;  /* 0x000000000f0c7348 */ /* 0x001fea0003c00000 */
[----:B------:R-:W-:Y:S02]  /*15750*/  ELECT P6, UR62, PT ;  /* 0x00000000003e782f */ /* 0x000fe400038c0000 */
[----:B------:R-:W-:Y:S01]  /*15760*/  MOV R14, UR62 ;  /* 0x0000003e000e7c02 */ /* 0x000fe20008000f00 */
[----:B0-----:R-:W-:Y:S10]  /*15770*/  ENDCOLLECTIVE ;  /* 0x000000000000791b */ /* 0x001ff40003800000 */
.L_x_1253:
[----:B------:R-:W-:Y:S05]  /*15780*/  BSYNC B0 ;  /* 0x0000000000007941 */ /* 0x000fea0003800000 */
.L_x_1252:
[----:B------:R-:W-:Y:S05]  /*15790*/  BRA `(.L_x_1254) ;  /* 0xffffffc000f47947 */ /* 0x000fea000383ffff */
.L_x_1185:
[----:B0-----:R0:W1:Y:S02]  /*157a0*/  SYNCS.PHASECHK.TRANS64.TRYWAIT P0, [R9+URZ+0x30840], R10 ;  /* 0x0308400a090075a7 */ /* 0x001064000800017f */
[----:B-1----:R-:W-:Y:S05]  /*157b0*/  @!P0 NANOSLEEP.SYNCS 0x989680 ;  /* 0x009896800000895d */ /* 0x002fea0003900000 */
[----:B------:R-:W1:Y:S02]  /*157c0*/  @!P0 SYNCS.PHASECHK.TRANS64 P0, [R9+URZ+0x30840], R10 ;  /* 0x0308400a090085a7 */ /* 0x000e64000800007f */
[----:B-1----:R-:W-:Y:S05]  /*157d0*/  @!P0 BRA `(.L_x_1185) ;  /* 0xfffffffc00f08947 */ /* 0x002fea000383ffff */
[----:B------:R-:W-:Y:S05]  /*157e0*/  BRA `(.L_x_1255) ;  /* 0xffffffc4005c7947 */ /* 0x000fea000383ffff */
.L_x_1188:
        /* <DEDUP_REMOVED lines=8> */
.L_x_1196:
[----:B0-----:R0:W1:Y:S02]  /*15870*/  SYNCS.PHASECHK.TRANS64.TRYWAIT P0, [R2+URZ+0x30840], R3 ;  /* 0x03084003020075a7 */ /* 0x001064000800017f */
[----:B-1----:R-:W-:Y:S05]  /*15880*/  @!P0 NANOSLEEP.SYNCS 0x989680 ;  /* 0x009896800000895d */ /* 0x002fea0003900000 */
[----:B------:R-:W1:Y:S02]  /*15890*/  @!P0 SYNCS.PHASECHK.TRANS64 P0, [R2+URZ+0x30840], R3 ;  /* 0x03084003020085a7 */ /* 0x000e64000800007f */
[----:B-1----:R-:W-:Y:S05]  /*158a0*/  @!P0 BRA `(.L_x_1196) ;  /* 0xfffffffc00f08947 */ /* 0x002fea000383ffff */
[----:B------:R-:W-:Y:S05]  /*158b0*/  BRA `(.L_x_1257) ;  /* 0xffffffcc00647947 */ /* 0x000fea000383ffff */
.L_x_1198:
[----:B0-----:R0:W1:Y:S02]  /*158c0*/  SYNCS.PHASECHK.TRANS64.TRYWAIT P0, [R3+URZ+0x60], R2 ;  /* 0x00006002030075a7 */ /* 0x001064000800017f */
[----:B-1----:R-:W-:Y:S05]  /*158d0*/  @!P0 NANOSLEEP.SYNCS 0x989680 ;  /* 0x009896800000895d */ /* 0x002fea0003900000 */
[----:B------:R-:W1:Y:S02]  /*158e0*/  @!P0 SYNCS.PHASECHK.TRANS64 P0, [R3+URZ+0x60], R2 ;  /* 0x00006002030085a7 */ /* 0x000e64000800007f */
[----:B-1----:R-:W-:Y:S05]  /*158f0*/  @!P0 BRA `(.L_x_1198) ;  /* 0xfffffffc00f08947 */ /* 0x002fea000383ffff */
[----:B------:R-:W-:Y:S05]  /*15900*/  BRA `(.L_x_1258) ;  /* 0xffffffd000107947 */ /* 0x000fea000383ffff */
.L_x_1203:
[----:B-1----:R1:W2:Y:S02]  /*15910*/  SYNCS.PHASECHK.TRANS64.TRYWAIT P0, [R2+URZ+0x30840], R3 ;  /* 0x03084003020075a7 */ /* 0x0022a4000800017f */
[----:B--2---:R-:W-:Y:S05]  /*15920*/  @!P0 NANOSLEEP.SYNCS 0x989680 ;  /* 0x009896800000895d */ /* 0x004fea0003900000 */
[----:B------:R-:W2:Y:S02]  /*15930*/  @!P0 SYNCS.PHASECHK.TRANS64 P0, [R2+URZ+0x30840], R3 ;  /* 0x03084003020085a7 */ /* 0x000ea4000800007f */
[----:B--2---:R-:W-:Y:S05]  /*15940*/  @!P0 BRA `(.L_x_1203) ;  /* 0xfffffffc00f08947 */ /* 0x004fea000383ffff */
[----:B------:R-:W-:Y:S05]  /*15950*/  BRA `(.L_x_1259) ;  /* 0xffffffd4008c7947 */ /* 0x000fea000383ffff */
.L_x_1205:
[----:B0-----:R0:W1:Y:S02]  /*15960*/  SYNCS.PHASECHK.TRANS64.TRYWAIT P1, [R3+URZ+0x60], R2 ;  /* 0x00006002030075a7 */ /* 0x001064000802017f */
[----:B-1----:R-:W-:Y:S05]  /*15970*/  @!P1 NANOSLEEP.SYNCS 0x989680 ;  /* 0x009896800000995d */ /* 0x002fea0003900000 */
[----:B------:R-:W1:Y:S02]  /*15980*/  @!P1 SYNCS.PHASECHK.TRANS64 P1, [R3+URZ+0x60], R2 ;  /* 0x00006002030095a7 */ /* 0x000e64000802007f */
[----:B-1----:R-:W-:Y:S05]  /*15990*/  @!P1 BRA `(.L_x_1205) ;  /* 0xfffffffc00f09947 */ /* 0x002fea000383ffff */
[----:B------:R-:W-:Y:S05]  /*159a0*/  BRA `(.L_x_1260) ;  /* 0xffffffd800387947 */ /* 0x000fea000383ffff */
.L_x_1210:
[----:B--2---:R2:W3:Y:S02]  /*159b0*/  SYNCS.PHASECHK.TRANS64.TRYWAIT P0, [R2+URZ+0x30840], R3 ;  /* 0x03084003020075a7 */ /* 0x0044e4000800017f */
[----:B---3--:R-:W-:Y:S05]  /*159c0*/  @!P0 NANOSLEEP.SYNCS 0x989680 ;  /* 0x009896800000895d */ /* 0x008fea0003900000 */
[----:B------:R-:W3:Y:S02]  /*159d0*/  @!P0 SYNCS.PHASECHK.TRANS64 P0, [R2+URZ+0x30840], R3 ;  /* 0x03084003020085a7 */ /* 0x000ee4000800007f */
[----:B---3--:R-:W-:Y:S05]  /*159e0*/  @!P0 BRA `(.L_x_1210) ;  /* 0xfffffffc00f08947 */ /* 0x008fea000383ffff */
[----:B------:R-:W-:Y:S05]  /*159f0*/  BRA `(.L_x_1261) ;  /* 0xffffffdc00707947 */ /* 0x000fea000383ffff */
.L_x_1212:
[----:B0-----:R0:W1:Y:S02]  /*15a00*/  SYNCS.PHASECHK.TRANS64.TRYWAIT P1, [R2+URZ+0x60], R9 ;  /* 0x00006009020075a7 */ /* 0x001064000802017f */
[----:B-1----:R-:W-:Y:S05]  /*15a10*/  @!P1 NANOSLEEP.SYNCS 0x989680 ;  /* 0x009896800000995d */ /* 0x002fea0003900000 */
[----:B------:R-:W1:Y:S02]  /*15a20*/  @!P1 SYNCS.PHASECHK.TRANS64 P1, [R2+URZ+0x60], R9 ;  /* 0x00006009020095a7 */ /* 0x000e64000802007f */
[----:B-1----:R-:W-:Y:S05]  /*15a30*/  @!P1 BRA `(.L_x_1212) ;  /* 0xfffffffc00f09947 */ /* 0x002fea000383ffff */
[----:B------:R-:W-:Y:S05]  /*15a40*/  BRA `(.L_x_1262) ;  /* 0xffffffe000207947 */ /* 0x000fea000383ffff */
.L_x_1219:
[----:B-1----:R1:W2:Y:S02]  /*15a50*/  SYNCS.PHASECHK.TRANS64.TRYWAIT P0, [R3+URZ+0x30860], R0 ;  /* 0x03086000030075a7 */ /* 0x0022a4000800017f */
[----:B--2---:R-:W-:Y:S05]  /*15a60*/  @!P0 NANOSLEEP.SYNCS 0x989680 ;  /* 0x009896800000895d */ /* 0x004fea0003900000 */
[----:B------:R-:W2:Y:S02]  /*15a70*/  @!P0 SYNCS.PHASECHK.TRANS64 P0, [R3+URZ+0x30860], R0 ;  /* 0x03086000030085a7 */ /* 0x000ea4000800007f */
[----:B--2---:R-:W-:Y:S05]  /*15a80*/  @!P0 BRA `(.L_x_1219) ;  /* 0xfffffffc00f08947 */ /* 0x004fea000383ffff */
[----:B------:R-:W-:Y:S05]  /*15a90*/  BRA `(.L_x_1263) ;  /* 0xffffffe4003c7947 */ /* 0x000fea000383ffff */
.L_x_1221:
[----:B------:R-:W-:Y:S01]  /*15aa0*/  BSSY B0, `(.L_x_1264) ;  /* 0x0000008000007945 */ /* 0x000fe20003800000 */
[----:B------:R-:W-:Y:S02]  /*15ab0*/  IMAD.MOV.U32 R13, RZ, RZ, R16 ;  /* 0x000000ffff0d7224 */ /* 0x000fe400078e0010 */
[----:B------:R-:W-:Y:S02]  /*15ac0*/  IMAD.MOV.U32 R12, RZ, RZ, RZ ;  /* 0x000000ffff0c7224 */ /* 0x000fe400078e00ff */
[----:B0-----:R-:W-:Y:S02]  /*15ad0*/  IMAD.MOV.U32 R11, RZ, RZ, 0x1f ;  /* 0x0000001fff0b7424 */ /* 0x001fe400078e00ff */
[----:B------:R-:W-:-:S07]  /*15ae0*/  IMAD.MOV.U32 R15, RZ, RZ, -0x1 ;  /* 0xffffffffff0f7424 */ /* 0x000fce00078e00ff */
[----:B-1----:R-:W-:Y:S05]  /*15af0*/  WARPSYNC.COLLECTIVE R15, `(.L_x_1265) ;  /* 0x000000000f087348 */ /* 0x002fea0003c00000 */
[----:B------:R0:W2:Y:S02]  /*15b00*/  SHFL.IDX P6, R14, R13, R12, R11 ;  /* 0x0000000c0d0e7389 */ /* 0x0000a400000c000b */
[----:B012---:R-:W-:Y:S01]  /*15b10*/  ENDCOLLECTIVE ;  /* 0x000000000000791b */ /* 0x007fe20003800000 */
.L_x_1265:
[----:B------:R-:W-:Y:S05]  /*15b20*/  BSYNC B0 ;  /* 0x0000000000007941 */ /* 0x000fea0003800000 */
.L_x_1264:
        /* <DEDUP_REMOVED lines=8> */
.L_x_1266:
[----:B------:R-:W-:Y:S01]  /*15bb0*/  IMAD.MOV.U32 R16, RZ, RZ, R14 ;  /* 0x000000ffff107224 */ /* 0x000fe200078e000e */
[----:B------:R-:W-:Y:S06]  /*15bc0*/  BRA `(.L_x_1267) ;  /* 0xffffffe400dc7947 */ /* 0x000fec000383ffff */
.L_x_1224:
[----:B------:R-:W-:Y:S01]  /*15bd0*/  BSSY B0, `(.L_x_1268) ;  /* 0x0000008000007945 */ /* 0x000fe20003800000 */
[----:B-----5:R-:W-:Y:S02]  /*15be0*/  IMAD.MOV.U32 R13, RZ, RZ, R17 ;  /* 0x000000ffff0d7224 */ /* 0x020fe400078e0011 */
[----:B------:R-:W-:Y:S02]  /*15bf0*/  IMAD.MOV.U32 R12, RZ, RZ, 0x1 ;  /* 0x00000001ff0c7424 */ /* 0x000fe400078e00ff */
[----:B0-----:R-:W-:Y:S02]  /*15c00*/  IMAD.MOV.U32 R11, RZ, RZ, RZ ;  /* 0x000000ffff0b7224 */ /* 0x001fe400078e00ff */
[----:B------:R-:W-:-:S07]  /*15c10*/  IMAD.MOV.U32 R15, RZ, RZ, -0x1 ;  /* 0xffffffffff0f7424 */ /* 0x000fce00078e00ff */
[----:B-1234-:R-:W-:Y:S05]  /*15c20*/  WARPSYNC.COLLECTIVE R15, `(.L_x_1269) ;  /* 0x000000000f087348 */ /* 0x01efea0003c00000 */
[----:B------:R0:W0:Y:S02]  /*15c30*/  SHFL.UP P6, R14, R13, R12, R11 ;  /* 0x0400000c0d0e7389 */ /* 0x00002400000c000b */
[----:B01234-:R-:W-:Y:S01]  /*15c40*/  ENDCOLLECTIVE ;  /* 0x000000000000791b */ /* 0x01ffe20003800000 */
.L_x_1269:
[----:B------:R-:W-:Y:S05]  /*15c50*/  BSYNC B0 ;  /* 0x0000000000007941 */ /* 0x000fea0003800000 */
.L_x_1268:
        /* <DEDUP_REMOVED lines=10> */
.L_x_1270:
        /* <DEDUP_REMOVED lines=8> */
.L_x_1271:
        /* <DEDUP_REMOVED lines=8> */
.L_x_1272:
        /* <DEDUP_REMOVED lines=8> */
.L_x_1273:
        /* <DEDUP_REMOVED lines=8> */
.L_x_1274:
[----:B------:R-:W-:Y:S05]  /*15f00*/  BRA `(.L_x_1275) ;  /* 0xffffffe400a07947 */ /* 0x000fea000383ffff */
.L_x_1229:
[----:B------:R-:W-:Y:S01]  /*15f10*/  BSSY B0, `(.L_x_1276) ;  /* 0x0000008000007945 */ /* 0x000fe20003800000 */
[----:B-----5:R-:W-:Y:S02]  /*15f20*/  IMAD.MOV.U32 R13, RZ, RZ, R17 ;  /* 0x000000ffff0d7224 */ /* 0x020fe400078e0011 */
[----:B------:R-:W-:Y:S02]  /*15f30*/  IMAD.MOV.U32 R12, RZ, RZ, 0x1 ;  /* 0x00000001ff0c7424 */ /* 0x000fe400078e00ff */
[----:B------:R-:W-:Y:S02]  /*15f40*/  IMAD.MOV.U32 R11, RZ, RZ, RZ ;  /* 0x000000ffff0b7224 */ /* 0x000fe400078e00ff */
[----:B------:R-:W-:-:S07]  /*15f50*/  IMAD.MOV.U32 R15, RZ, RZ, -0x1 ;  /* 0xffffffffff0f7424 */ /* 0x000fce00078e00ff */
[----:B0-----:R-:W-:Y:S05]  /*15f60*/  WARPSYNC.COLLECTIVE R15, `(.L_x_1277) ;  /* 0x000000000f087348 */ /* 0x001fea0003c00000 */
[----:B------:R1:W2:Y:S02]  /*15f70*/  SHFL.UP P6, R14, R13, R12, R11 ;  /* 0x0400000c0d0e7389 */ /* 0x0002a400000c000b */
[----:B012---:R-:W-:Y:S01]  /*15f80*/  ENDCOLLECTIVE ;  /* 0x000000000000791b */ /* 0x007fe20003800000 */
.L_x_1277:
[----:B------:R-:W-:Y:S05]  /*15f90*/  BSYNC B0 ;  /* 0x0000000000007941 */ /* 0x000fea0003800000 */
.L_x_1276:
        /* <DEDUP_REMOVED lines=10> */
.L_x_1278:
        /* <DEDUP_REMOVED lines=8> */
.L_x_1279:
        /* <DEDUP_REMOVED lines=8> */
.L_x_1280:
        /* <DEDUP_REMOVED lines=8> */
.L_x_1281:
        /* <DEDUP_REMOVED lines=8> */
.L_x_1282:
[----:B------:R-:W-:Y:S05]  /*16240*/  BRA `(.L_x_1283) ;  /* 0xffffffe400847947 */ /* 0x000fea000383ffff */
.L_x_1231:
[----:B------:R-:W-:Y:S01]  /*16250*/  BSSY B0, `(.L_x_1284) ;  /* 0x0000006000007945 */ /* 0x000fe20003800000 */
[----:B------:R-:W-:Y:S01]  /*16260*/  PLOP3.LUT P6, PT, P6, PT, PT, 0x8, 0x0 ;  /* 0x000000000000781c */ /* 0x000fe200037ce170 */
[----:B------:R-:W-:-:S12]  /*16270*/  IMAD.MOV.U32 R15, RZ, RZ, -0x1 ;  /* 0xffffffffff0f7424 */ /* 0x000fd800078e00ff */
[----:B0-----:R-:W-:Y:S05]  /*16280*/  WARPSYNC.COLLECTIVE R15, `(.L_x_1285) ;  /* 0x000000000f087348 */ /* 0x001fea0003c00000 */
[----:B------:R-:W-:Y:S01]  /*16290*/  VOTE.ANY R14, PT, P6 ;  /* 0x00000000000e7806 */ /* 0x000fe200030e0100 */
[----:B0-----:R-:W-:Y:S06]  /*162a0*/  ENDCOLLECTIVE ;  /* 0x000000000000791b */ /* 0x001fec0003800000 */
.L_x_1285:
[----:B------:R-:W-:Y:S05]  /*162b0*/  BSYNC B0 ;  /* 0x0000000000007941 */ /* 0x000fea0003800000 */
.L_x_1284:
        /* <DEDUP_REMOVED lines=9> */
.L_x_1286:
[----:B------:R-:W-:Y:S01]  /*16350*/  IMAD.MOV.U32 R17, RZ, RZ, R14 ;  /* 0x000000ffff117224 */ /* 0x000fe200078e000e */
[----:B------:R-:W-:Y:S06]  /*16360*/  BRA `(.L_x_1287) ;  /* 0xffffffe400747947 */ /* 0x000fec000383ffff */
.L_x_1233:
[----:B------:R-:W-:Y:S01]  /*16370*/  BSSY B0, `(.L_x_1288) ;  /* 0x0000007000007945 */ /* 0x000fe20003800000 */
[----:B------:R-:W-:Y:S02]  /*16380*/  IMAD.MOV.U32 R13, RZ, RZ, R2 ;  /* 0x000000ffff0d7224 */ /* 0x000fe400078e0002 */
[----:B------:R-:W-:Y:S02]  /*16390*/  IMAD.MOV.U32 R11, RZ, RZ, 0x1f ;  /* 0x0000001fff0b7424 */ /* 0x000fe400078e00ff */
[----:B------:R-:W-:-:S07]  /*163a0*/  IMAD.MOV.U32 R15, RZ, RZ, -0x1 ;  /* 0xffffffffff0f7424 */ /* 0x000fce00078e00ff */
[----:B012---:R-:W-:Y:S05]  /*163b0*/  WARPSYNC.COLLECTIVE R15, `(.L_x_1289) ;  /* 0x000000000f087348 */ /* 0x007fea0003c00000 */
[----:B------:R3:W4:Y:S02]  /*163c0*/  SHFL.IDX P6, R14, R13, R12, R11 ;  /* 0x0000000c0d0e7389 */ /* 0x00072400000c000b */
[----:B01234-:R-:W-:Y:S01]  /*163d0*/  ENDCOLLECTIVE ;  /* 0x000000000000791b */ /* 0x01ffe20003800000 */
.L_x_1289:
[----:B------:R-:W-:Y:S05]  /*163e0*/  BSYNC B0 ;  /* 0x0000000000007941 */ /* 0x000fea0003800000 */
.L_x_1288:
[----:B------:R-:W-:Y:S01]  /*163f0*/  IMAD.MOV.U32 R7, RZ, RZ, R14 ;  /* 0x000000ffff077224 */ /* 0x000fe200078e000e */
[----:B------:R-:W-:Y:S06]  /*16400*/  BRA `(.L_x_1232) ;  /* 0xffffffe400687947 */ /* 0x000fec000383ffff */
.L_x_1237:
[----:B-1----:R1:W2:Y:S02]  /*16410*/  SYNCS.PHASECHK.TRANS64.TRYWAIT P0, [R0+URZ+0x30820], R3 ;  /* 0x03082003000075a7 */ /* 0x0022a4000800017f */
[----:B--2---:R-:W-:Y:S05]  /*16420*/  @!P0 NANOSLEEP.SYNCS 0x989680 ;  /* 0x009896800000895d */ /* 0x004fea0003900000 */
[----:B------:R-:W2:Y:S02]  /*16430*/  @!P0 SYNCS.PHASECHK.TRANS64 P0, [R0+URZ+0x30820], R3 ;  /* 0x03082003000085a7 */ /* 0x000ea4000800007f */
[----:B--2---:R-:W-:Y:S05]  /*16440*/  @!P0 BRA `(.L_x_1237) ;  /* 0xfffffffc00f08947 */ /* 0x004fea000383ffff */
[----:B------:R-:W-:Y:S05]  /*16450*/  BRA `(.L_x_1290) ;  /* 0xffffffe800dc7947 */ /* 0x000fea000383ffff */
.L_x_1238:
[----:B------:R-:W2:Y:S01]  /*16460*/  S2R R2, SR_TID.X ;  /* 0x0000000000027919 */ /* 0x000ea20000002100 */
[----:B------:R-:W-:Y:S01]  /*16470*/  BSSY B0, `(.L_x_1291) ;  /* 0x000000a000007945 */ /* 0x000fe20003800000 */
[----:B------:R-:W-:Y:S02]  /*16480*/  IMAD.MOV.U32 R12, RZ, RZ, RZ ;  /* 0x000000ffff0c7224 */ /* 0x000fe400078e00ff */
[----:B0-----:R-:W-:Y:S02]  /*16490*/  IMAD.MOV.U32 R11, RZ, RZ, 0x1f ;  /* 0x0000001fff0b7424 */ /* 0x001fe400078e00ff */
[----:B------:R-:W-:Y:S01]  /*164a0*/  IMAD.MOV.U32 R15, RZ, RZ, -0x1 ;  /* 0xffffffffff0f7424 */ /* 0x000fe200078e00ff */
[----:B--2---:R-:W-:-:S04]  /*164b0*/  SHF.R.U32.HI R2, RZ, 0x5, R2 ;  /* 0x00000005ff027819 */ /* 0x004fc80000011602 */
[----:B------:R-:W-:-:S05]  /*164c0*/  LOP3.LUT R2, R2, 0x3, RZ, 0xc0, !PT ;  /* 0x0000000302027812 */ /* 0x000fca00078ec0ff */
[----:B------:R-:W-:-:S07]  /*164d0*/  IMAD.MOV.U32 R13, RZ, RZ, R2 ;  /* 0x000000ffff0d7224 */ /* 0x000fce00078e0002 */
[----:B-1----:R-:W-:Y:S05]  /*164e0*/  WARPSYNC.COLLECTIVE R15, `(.L_x_1292) ;  /* 0x000000000f087348 */ /* 0x002fea0003c00000 */
[----:B------:R0:W2:Y:S02]  /*164f0*/  SHFL.IDX P6, R14, R13, R12, R11 ;  /* 0x0000000c0d0e7389 */ /* 0x0000a400000c000b */
[----:B012---:R-:W-:Y:S01]  /*16500*/  ENDCOLLECTIVE ;  /* 0x000000000000791b */ /* 0x007fe20003800000 */
.L_x_1292:
[----:B------:R-:W-:Y:S05]  /*16510*/  BSYNC B0 ;  /* 0x0000000000007941 */ /* 0x000fea0003800000 */
.L_x_1291:
[----:B------:R-:W-:Y:S05]  /*16520*/  BRA `(.L_x_1293) ;  /* 0xffffffe800c47947 */ /* 0x000fea000383ffff */
.L_x_1241:
[----:B------:R-:W-:Y:S01]  /*16530*/  BSSY B1, `(.L_x_1294) ;  /* 0x0000006000017945 */ /* 0x000fe20003800000 */
[----:B------:R-:W-:-:S07]  /*16540*/  IMAD.MOV.U32 R15, RZ, RZ, -0x1 ;  /* 0xffffffffff0f7424 */ /* 0x000fce00078e00ff */
[----:B012---:R-:W-:Y:S05]  /*16550*/  WARPSYNC.COLLECTIVE R15, `(.L_x_1295) ;  /* 0x000000000f0c7348 */ /* 0x007fea0003c00000 */
[----:B------:R-:W-:Y:S02]  /*16560*/  ELECT P6, UR62, PT ;  /* 0x00000000003e782f */ /* 0x000fe400038c0000 */
[----:B------:R-:W-:Y:S01]  /*16570*/  MOV R14, UR62 ;  /* 0x0000003e000e7c02 */ /* 0x000fe20008000f00 */
[----:B012---:R-:W-:Y:S10]  /*16580*/  ENDCOLLECTIVE ;  /* 0x000000000000791b */ /* 0x007ff40003800000 */
.L_x_1295:
[----:B------:R-:W-:Y:S05]  /*16590*/  BSYNC B1 ;  /* 0x0000000000017941 */ /* 0x000fea0003800000 */
.L_x_1294:
[----:B------:R-:W-:Y:S05]  /*165a0*/  BRA `(.L_x_1296) ;  /* 0xffffffe800bc7947 */ /* 0x000fea000383ffff */
.L_x_1243:
[----:B-1----:R1:W2:Y:S02]  /*165b0*/  SYNCS.PHASECHK.TRANS64.TRYWAIT P0, [R6+URZ], R5 ;  /* 0x00000005060075a7 */ /* 0x0022a4000800017f */
[----:B--2---:R-:W-:Y:S05]  /*165c0*/  @!P0 NANOSLEEP.SYNCS 0x989680 ;  /* 0x009896800000895d */ /* 0x004fea0003900000 */
[----:B------:R-:W2:Y:S02]  /*165d0*/  @!P0 SYNCS.PHASECHK.TRANS64 P0, [R6+URZ], R5 ;  /* 0x00000005060085a7 */ /* 0x000ea4000800007f */
[----:B--2---:R-:W-:Y:S05]  /*165e0*/  @!P0 BRA `(.L_x_1243) ;  /* 0xfffffffc00f08947 */ /* 0x004fea000383ffff */
[----:B------:R-:W-:Y:S05]  /*165f0*/  BRA `(.L_x_1297) ;  /* 0xffffffec00007947 */ /* 0x000fea000383ffff */
.L_x_1244:
[----:B--2---:R2:W3:Y:S02]  /*16600*/  SYNCS.PHASECHK.TRANS64.TRYWAIT P0, [R7+URZ], R2 ;  /* 0x00000002070075a7 */ /* 0x0044e4000800017f */
[----:B---3--:R-:W-:Y:S05]  /*16610*/  @!P0 NANOSLEEP.SYNCS 0x989680 ;  /* 0x009896800000895d */ /* 0x008fea0003900000 */
[----:B------:R-:W3:Y:S02]  /*16620*/  @!P0 SYNCS.PHASECHK.TRANS64 P0, [R7+URZ], R2 ;  /* 0x00000002070085a7 */ /* 0x000ee4000800007f */
[----:B---3--:R-:W-:Y:S05]  /*16630*/  @!P0 BRA `(.L_x_1244) ;  /* 0xfffffffc00f08947 */ /* 0x008fea000383ffff */
[----:B------:R-:W-:Y:S05]  /*16640*/  BRA `(.L_x_1298) ;  /* 0xffffffe800f47947 */ /* 0x000fea000383ffff */
.L_x_1246:
[----:B---3--:R3:W4:Y:S02]  /*16650*/  SYNCS.PHASECHK.TRANS64.TRYWAIT P0, [R4+URZ], R5 ;  /* 0x00000005040075a7 */ /* 0x008724000800017f */
[----:B----4-:R-:W-:Y:S05]  /*16660*/  @!P0 NANOSLEEP.SYNCS 0x989680 ;  /* 0x009896800000895d */ /* 0x010fea0003900000 */
[----:B------:R-:W4:Y:S02]  /*16670*/  @!P0 SYNCS.PHASECHK.TRANS64 P0, [R4+URZ], R5 ;  /* 0x00000005040085a7 */ /* 0x000f24000800007f */
[----:B----4-:R-:W-:Y:S05]  /*16680*/  @!P0 BRA `(.L_x_1246) ;  /* 0xfffffffc00f08947 */ /* 0x010fea000383ffff */
[----:B------:R-:W-:Y:S05]  /*16690*/  BRA `(.L_x_1299) ;  /* 0xffffffe800fc7947 */ /* 0x000fea000383ffff */
.L_x_1300:
        /* <DEDUP_REMOVED lines=14> */
.L_x_2660:


//--------------------- .text._ZN7cutlass13device_kernelIN5flash11enable_sm90INS1_16FlashAttnFwdSm90INS1_25CollectiveMainloopFwdSm90ILi2EN4cute5tupleIJNS5_1CILi1EEES8_S8_EEENS6_IJNS7_ILi128EEENS7_ILi96EEENS7_ILi192EEEEEELi192ENS_10bfloat16_tEfNS_4arch4Sm90ELb0ELb1ELb0ELb1ELb0ELb1ELb0ELb1ELb1ELb0ELb0ELb0EEENS1_21CollectiveEpilogueFwdINS6_IJSA_SC_SB_EEES9_SE_SG_Li256ELb1ELb0ELb0ELb0EEENS1_36VarlenDynamicPersistentTileSchedulerILi128ELi96ELi256ELi32ELb0ELb0ELb1ELb1ELb0ELb1EEEEEEEEEvNT_6ParamsE --------------------------
	.section	.text._ZN7cutlass13device_kernelIN5flash11enable_sm90INS1_16FlashAttnFwdSm90INS1_25CollectiveMainloopFwdSm90ILi2EN4cute5tupleIJNS5_1CILi1EEES8_S8_EEENS6_IJNS7_ILi128EEENS7_ILi96EEENS7_ILi192EEEEEELi192ENS_10bfloat16_tEfNS_4arch4Sm90ELb0ELb1ELb0ELb1ELb0ELb1ELb0ELb1ELb1ELb0ELb0ELb0EEENS1_21CollectiveEpilogueFwdINS6_IJSA_SC_SB_EEES9_SE_SG_Li256ELb1ELb0ELb0ELb0EEENS1_36VarlenDynamicPersistentTileSchedulerILi128ELi96ELi256ELi32ELb0ELb0ELb1ELb1ELb0ELb1EEEEEEEEEvNT_6ParamsE,"ax",@progbits
	.align	128
.text._ZN7cutlass13device_kernelIN5flash11enable_sm90INS1_16FlashAttnFwdSm90INS1_25CollectiveMainloopFwdSm90ILi2EN4cute5tupleIJNS5_1CILi1EEES8_S8_EEENS6_IJNS7_ILi128EEENS7_ILi96EEENS7_ILi192EEEEEELi192ENS_10bfloat16_tEfNS_4arch4Sm90ELb0ELb1ELb0ELb1ELb0ELb1ELb0ELb1ELb1ELb0ELb0ELb0EEENS1_21CollectiveEpilogueFwdINS6_IJSA_SC_SB_EEES9_SE_SG_Li256ELb1ELb0ELb0ELb0EEENS1_36VarlenDynamicPersistentTileSchedulerILi128ELi96ELi256ELi32ELb0ELb0ELb1ELb1ELb0ELb1EEEEEEEEEvNT_6ParamsE:
        .type           _ZN7cutlass13device_kernelIN5flash11enable_sm90INS1_16FlashAttnFwdSm90INS1_25CollectiveMainloopFwdSm90ILi2EN4cute5tupleIJNS5_1CILi1EEES8_S8_EEENS6_IJNS7_ILi128EEENS7_ILi96EEENS7_ILi192EEEEEELi192ENS_10bfloat16_tEfNS_4arch4Sm90ELb0ELb1ELb0ELb1ELb0ELb1ELb0ELb1ELb1ELb0ELb0ELb0EEENS1_21CollectiveEpilogueFwdINS6_IJSA_SC_SB_EEES9_SE_SG_Li256ELb1ELb0ELb0ELb0EEENS1_36VarlenDynamicPersistentTileSchedulerILi128ELi96ELi256ELi32ELb0ELb0ELb1ELb1ELb0ELb1EEEEEEEEEvNT_6ParamsE,@function
        .size           _ZN7cutlass13device_kernelIN5flash11enable_sm90INS1_16FlashAttnFwdSm90INS1_25CollectiveMainloopFwdSm90ILi2EN4cute5tupleIJNS5_1CILi1EEES8_S8_EEENS6_IJNS7_ILi128EEENS7_ILi96EEENS7_ILi192EEEEEELi192ENS_10bfloat16_tEfNS_4arch4Sm90ELb0ELb1ELb0ELb1ELb0ELb1ELb0ELb1ELb1ELb0ELb0ELb0EEENS1_21CollectiveEpilogueFwdINS6_IJSA_SC_SB_EEES9_SE_SG_Li256ELb1ELb0ELb0ELb0EEENS1_36VarlenDynamicPersistentTileSchedulerILi128ELi96ELi256ELi32ELb0ELb0ELb1ELb1ELb0ELb1EEEEEEEEEvNT_6ParamsE,(.L_x_2661 - _ZN7cutlass13device_kernelIN5flash11enable_sm90INS1_16FlashAttnFwdSm90INS1_25CollectiveMainloopFwdSm90ILi2EN4cute5tupleIJNS5_1CILi1EEES8_S8_EEENS6_IJNS7_ILi128EEENS7_ILi96EEENS7_ILi192EEEEEELi192ENS_10bfloat16_tEfNS_4arch4Sm90ELb0ELb1ELb0ELb1ELb0ELb1ELb0ELb1ELb1ELb0ELb0ELb0EEENS1_21CollectiveEpilogueFwdINS6_IJSA_SC_SB_EEES9_SE_SG_Li256ELb1ELb0ELb0ELb0EEENS1_36VarlenDynamicPersistentTileSchedulerILi128ELi96ELi256ELi32ELb0ELb0ELb1ELb1ELb0ELb1EEEEEEEEEvNT_6ParamsE)
        .other          _ZN7cutlass13device_kernelIN5flash11enable_sm90INS1_16FlashAttnFwdSm90INS1_25CollectiveMainloopFwdSm90ILi2EN4cute5tupleIJNS5_1CILi1EEES8_S8_EEENS6_IJNS7_ILi128EEENS7_ILi96EEENS7_ILi192EEEEEELi192ENS_10bfloat16_tEfNS_4arch4Sm90ELb0ELb1ELb0ELb1ELb0ELb1ELb0ELb1ELb1ELb0ELb0ELb0EEENS1_21CollectiveEpilogueFwdINS6_IJSA_SC_SB_EEES9_SE_SG_Li256ELb1ELb0ELb0ELb0EEENS1_36VarlenDynamicPersistentTileSchedulerILi128ELi96ELi256ELi32ELb0ELb0ELb1ELb1ELb0ELb1EEEEEEEEEvNT_6ParamsE,@"STO_CUDA_ENTRY STV_DEFAULT"
_ZN7cutlass13device_kernelIN5flash11enable_sm90INS1_16FlashAttnFwdSm90INS1_25CollectiveMainloopFwdSm90ILi2EN4cute5tupleIJNS5_1CILi1EEES8_S8_EEENS6_IJNS7_ILi128EEENS7_ILi96EEENS7_ILi192EEEEEELi192ENS_10bfloat16_tEfNS_4arch4Sm90ELb0ELb1ELb0ELb1ELb0ELb1ELb0ELb1ELb1ELb0ELb0ELb0EEENS1_21CollectiveEpilogueFwdINS6_IJSA_SC_SB_EEES9_SE_SG_Li256ELb1ELb0ELb0ELb0EEENS1_36VarlenDynamicPersistentTileSchedulerILi128ELi96ELi256ELi32ELb0ELb0ELb1ELb1ELb0ELb1EEEEEEEEEvNT_6ParamsE:
        /* <DEDUP_REMOVED lines=27> */
.L_x_1302:
[----:B------:R-:W-:Y:S05]  /*01b0*/  BSYNC B0 ;  /* 0x0000000000007941 */ /* 0x000fea0003800000 */
.L_x_1301:
        /* <DEDUP_REMOVED lines=41> */
.L_x_1303:
        /* <DEDUP_REMOVED lines=22> */
.L_x_1304:
        /* <DEDUP_REMOVED lines=18> */
.L_x_1305:
        /* <DEDUP_REMOVED lines=22> */
.L_x_1306:
        /* <DEDUP_REMOVED lines=22> */
.L_x_1307:
[----:B------:R-:W-:Y:S01]  /*0990*/  PLOP3.LUT P0, PT, PT, PT, UP0, 0x80, 0x0 ;  /* 0x000000000000781c */ /* 0x000fe20003f0f008 */
[----:B------:R-:W-:Y:S01]  /*09a0*/  UMOV UR60, 0x1 ;  /* 0x00000001003c7882 */ /* 0x000fe20000000000 */
[----:B------:R-:W-:Y:S01]  /*09b0*/  NOP ;  /* 0x0000000000007918 */ /* 0x000fe20000000000 */
[----:B------:R-:W-:Y:S01]  /*09c0*/  USEL UR60, UR60, 0x2, !UP0 ;  /* 0x000000023c3c7887 */ /* 0x000fe2000c000000 */
[----:B------:R-:W-:Y:S01]  /*09d0*/  BSSY B7, `(.L_x_1308) ;  /* 0x00027f6000077945 */ /* 0x000fe20003800000 */
[----:B012-4-:R-:W-:Y:S08]  /*09e0*/  BAR.SYNC.DEFER_BLOCKING 0x0 ;  /* 0x0000000000007b1d */ /* 0x017ff00000010000 */
[----:B------:R-:W-:Y:S05]  /*09f0*/  @!P0 BRA `(.L_x_1309) ;  /* 0x0000021400b08947 */ /* 0x000fea0003800000 */
.L_x_1310:
[----:B------:R-:W-:-:S08]  /*0a00*/  NOP ;  /* 0x0000000000007918 */ /* 0x000fd00000000000 */
[----:B------:R-:W0:Y:S02]  /*0a10*/  USETMAXREG.TRY_ALLOC.CTAPOOL UP0, 0xf0 ;  /* 0x000000f0000079c8 */ /* 0x000e240008000600 */
[----:B0-----:R-:W-:-:S13]  /*0a20*/  PLOP3.LUT P0, PT, PT, PT, UP0, 0x80, 0x0 ;  /* 0x000000000000781c */ /* 0x001fda0003f0f008 */
[----:B------:R-:W-:Y:S05]  /*0a30*/  @!P0 BRA `(.L_x_1310) ;  /* 0xfffffffc00f08947 */ /* 0x000fea000383ffff */
[----:B------:R-:W0:Y:S08]  /*0a40*/  S2UR UR5, SR_CgaCtaId ;  /* 0x00000000000579c3 */ /* 0x000e300000008800 */
[----:B------:R-:W-:Y:S06]  /*0a50*/  BAR.ARV 0x8, 0x120 ;  /* 0x0204800000007b1d */ /* 0x000fec0000002000 */
[----:B------:R-:W-:-:S02]  /*0a60*/  UMOV UR4, 0x400 ;  /* 0x0000040000047882 */ /* 0x000fc40000000000 */
[----:B------:R-:W-:Y:S01]  /*0a70*/  BAR.SYNC.DEFER_BLOCKING 0x5, 0x120 ;  /* 0x0144800000007b1d */ /* 0x000fe20000010000 */
[----:B0-----:R-:W-:-:S06]  /*0a80*/  ULEA UR4, UR5, UR4, 0x18 ;  /* 0x0000000405047291 */ /* 0x001fcc000f8ec03f */
[----:B------:R-:W-:Y:S01]  /*0a90*/  IMAD.U32 R17, RZ, RZ, UR4 ;  /* 0x00000004ff117e24 */ /* 0x000fe2000f8e00ff */
[----:B------:R-:W-:-:S04]  /*0aa0*/  ULDC UR4, c[0x0][0xc14] ;  /* 0x0003050000047ab9 */ /* 0x000fc80000000800 */
[----:B------:R-:W0:Y:S01]  /*0ab0*/  LDS.128 R200, [R17+0x308d0] ;  /* 0x0308d00011c87984 */ /* 0x000e220000000c00 */
[----:B------:R-:W-:Y:S06]  /*0ac0*/  BAR.ARV 0x4, 0x120 ;  /* 0x0104800000007b1d */ /* 0x000fec0000002000 */
[----:B0-----:R-:W-:-:S13]  /*0ad0*/  ISETP.GE.AND P0, PT, R203, UR4, PT ;  /* 0x00000004cb007c0c */ /* 0x001fda000bf06270 */
[----:B------:R-:W-:Y:S05]  /*0ae0*/  @P0 BRA `(.L_x_1311) ;  /* 0x0000027c00900947 */ /* 0x000fea0003800000 */
[----:B------:R-:W-:Y:S01]  /*0af0*/  VIADD R224, R4, 0xffffff80 ;  /* 0xffffff8004e07836 */ /* 0x000fe20000000000 */
[----:B------:R-:W-:Y:S01]  /*0b00*/  R2UR UR4, R17 ;  /* 0x00000000110472ca */ /* 0x000fe200000e0000 */
[----:B------:R-:W-:Y:S01]  /*0b10*/  ULOP3.LUT UR5, UR60, 0x1, URZ, 0xfc, !UPT ;  /* 0x000000013c057892 */ /* 0x000fe2000f8efc3f */
[----:B------:R-:W-:Y:S01]  /*0b20*/  IMAD.MOV.U32 R220, RZ, RZ, RZ ;  /* 0x000000ffffdc7224 */ /* 0x000fe200078e00ff */
[----:B------:R-:W-:Y:S02]  /*0b30*/  CS2R R22, SRZ ;  /* 0x0000000000167805 */ /* 0x000fe4000001ff00 */
[----:B------:R-:W-:Y:S01]  /*0b40*/  SHF.R.S32.HI R3, RZ, 0x1f, R224 ;  /* 0x0000001fff037819 */ /* 0x000fe200000114e0 */
[----:B------:R-:W-:Y:S02]  /*0b50*/  IMAD.MOV.U32 R204, RZ, RZ, RZ ;  /* 0x000000ffffcc7224 */ /* 0x000fe400078e00ff */
[----:B------:R-:W-:Y:S01]  /*0b60*/  IMAD.MOV.U32 R194, RZ, RZ, RZ ;  /* 0x000000ffffc27224 */ /* 0x000fe200078e00ff */
[----:B------:R-:W-:-:S02]  /*0b70*/  LEA.HI R5, R3, R224, RZ, 0x7 ;  /* 0x000000e003057211 */ /* 0x000fc400078f38ff */
[-C--:B------:R-:W-:Y:S02]  /*0b80*/  LEA.HI R0, R3, R224.reuse, RZ, 0x4 ;  /* 0x000000e003007211 */ /* 0x080fe400078f20ff */
[----:B------:R-:W-:Y:S01]  /*0b90*/  LOP3.LUT R7, R5, 0xffffff80, RZ, 0xc0, !PT ;  /* 0xffffff8005077812 */ /* 0x000fe200078ec0ff */
[----:B------:R-:W-:Y:S01]  /*0ba0*/  UIADD3 UR4, UR4, 0x12400, URZ ;  /* 0x0001240004047890 */ /* 0x000fe2000fffe03f */
[CC--:B------:R-:W-:Y:S02]  /*0bb0*/  LEA.HI R214, R3.reuse, R224.reuse, RZ, 0x3 ;  /* 0x000000e003d67211 */ /* 0x0c0fe400078f18ff */
[----:B------:R-:W-:Y:S01]  /*0bc0*/  LEA.HI R10, R3, R224, RZ, 0x2 ;  /* 0x000000e0030a7211 */ /* 0x000fe200078f10ff */
[----:B------:R-:W-:Y:S01]  /*0bd0*/  IMAD.IADD R226, R224, 0x1, -R7 ;  /* 0x00000001e0e27824 */ /* 0x000fe200078e0a07 */
[----:B------:R-:W-:Y:S02]  /*0be0*/  SHF.R.S32.HI R7, RZ, 0x4, R0 ;  /* 0x00000004ff077819 */ /* 0x000fe40000011400 */
[----:B------:R-:W-:-:S02]  /*0bf0*/  SHF.R.S32.HI R195, RZ, 0x2, R10 ;  /* 0x00000002ffc37819 */ /* 0x000fc4000001140a */
[----:B------:R-:W-:Y:S02]  /*0c00*/  SHF.R.S32.HI R9, RZ, 0x1f, R226 ;  /* 0x0000001fff097819 */ /* 0x000fe400000114e2 */
[----:B------:R-:W-:Y:S01]  /*0c10*/  LEA.HI R2, R0, R7, RZ, 0x1 ;  /* 0x0000000700027211 */ /* 0x000fe200078f08ff */
[----:B------:R-:W-:Y:S01]  /*0c20*/  VIADD R221, R195, 0x40 ;  /* 0x00000040c3dd7836 */ /* 0x000fe20000000000 */
[----:B------:R-:W-:Y:S02]  /*0c30*/  LEA.HI R6, R9, R226, RZ, 0x2 ;  /* 0x000000e209067211 */ /* 0x000fe400078f10ff */
[----:B------:R-:W-:Y:S01]  /*0c40*/  LOP3.LUT R4, R2, 0x1ffffffe, RZ, 0xc0, !PT ;  /* 0x1ffffffe02047812 */ /* 0x000fe200078ec0ff */
[----:B------:R-:W-:Y:S01]  /*0c50*/  IMAD.SHL.U32 R205, R221, 0x40, RZ ;  /* 0x00000040ddcd7824 */ /* 0x000fe200078e00ff */
[--C-:B------:R-:W-:Y:S02]  /*0c60*/  SHF.R.S32.HI R8, RZ, 0x2, R6.reuse ;  /* 0x00000002ff087819 */ /* 0x100fe40000011406 */
[----:B------:R-:W-:Y:S01]  /*0c70*/  SHF.R.S32.HI R11, RZ, 0x1f, R6 ;  /* 0x0000001fff0b7819 */ /* 0x000fe20000011406 */
[----:B------:R-:W-:Y:S01]  /*0c80*/  IMAD.IADD R4, R7, 0x1, -R4 ;  /* 0x0000000107047824 */ /* 0x000fe200078e0a04 */
[----:B------:R-:W-:-:S02]  /*0c90*/  LEA.HI R2, R3, R224, RZ, 0x5 ;  /* 0x000000e003027211 */ /* 0x000fc400078f28ff */
[----:B------:R-:W-:Y:S02]  /*0ca0*/  LEA.HI R11, R11, R8, RZ, 0x3 ;  /* 0x000000080b0b7211 */ /* 0x000fe400078f18ff */
[----:B------:R-:W-:Y:S02]  /*0cb0*/  LOP3.LUT R3, R0, 0x3fffff0, RZ, 0xc0, !PT ;  /* 0x03fffff000037812 */ /* 0x000fe400078ec0ff */
[----:B------:R-:W-:Y:S02]  /*0cc0*/  LOP3.LUT R11, R11, 0xfffffff8, RZ, 0xc0, !PT ;  /* 0xfffffff80b0b7812 */ /* 0x000fe400078ec0ff */
[----:B------:R-:W-:Y:S01]  /*0cd0*/  LOP3.LUT R7, R214, 0x1ffffff8, RZ, 0xc0, !PT ;  /* 0x1ffffff8d6077812 */ /* 0x000fe200078ec0ff */
[----:B------:R-:W-:Y:S01]  /*0ce0*/  IMAD.IADD R3, R224, 0x1, -R3 ;  /* 0x00000001e0037824 */ /* 0x000fe200078e0a03 */
[----:B------:R-:W-:Y:S01]  /*0cf0*/  SHF.R.S32.HI R2, RZ, 0x5, R2 ;  /* 0x00000005ff027819 */ /* 0x000fe20000011402 */
[----:B------:R-:W-:Y:S01]  /*0d00*/  IMAD.IADD R8, R8, 0x1, -R11 ;  /* 0x0000000108087824 */ /* 0x000fe200078e0a0b */
[----:B------:R-:W-:Y:S01]  /*0d10*/  LOP3.LUT R11, R10, 0xfffffffc, RZ, 0xc0, !PT ;  /* 0xfffffffc0a0b7812 */ /* 0x000fe200078ec0ff */
[----:B------:R-:W-:Y:S01]  /*0d20*/  IMAD.IADD R7, R224, 0x1, -R7 ;  /* 0x00000001e0077824 */ /* 0x000fe200078e0a07 */
[----:B------:R-:W-:Y:S01]  /*0d30*/  SHF.R.S32.HI R10, RZ, 0x1f, R10 ;  /* 0x0000001fff0a7819 */ /* 0x000fe2000001140a */
[----:B------:R-:W-:Y:S01]  /*0d40*/  IMAD R3, R2, 0x10, R3 ;  /* 0x0000001002037824 */ /* 0x000fe200078e0203 */
[----:B------:R-:W-:Y:S01]  /*0d50*/  SHF.R.S32.HI R0, RZ, 0x1f, R221 ;  /* 0x0000001fff007819 */ /* 0x000fe200000114dd */
[----:B------:R-:W-:Y:S01]  /*0d60*/  IMAD.IADD R224, R224, 0x1, -R11 ;  /* 0x00000001e0e07824 */ /* 0x000fe200078e0a0b */
[----:B------:R-:W-:Y:S01]  /*0d70*/  LEA.HI R10, R10, R195, RZ, 0x3 ;  /* 0x000000c30a0a7211 */ /* 0x000fe200078f18ff */
[----:B------:R-:W-:Y:S01]  /*0d80*/  IMAD R235, R3, 0x8, R4 ;  /* 0x0000000803eb7824 */ /* 0x000fe200078e0204 */
[----:B------:R-:W-:Y:S01]  /*0d90*/  LEA.HI R0, R0, R221, RZ, 0x3 ;  /* 0x000000dd00007211 */ /* 0x000fe200078f18ff */
[----:B------:R-:W-:Y:S01]  /*0da0*/  IMAD.SHL.U32 R192, R224, 0x8, RZ ;  /* 0x00000008e0c07824 */ /* 0x000fe200078e00ff */
[----:B------:R-:W-:Y:S01]  /*0db0*/  LOP3.LUT R10, R10, 0xfffffff8, RZ, 0xc0, !PT ;  /* 0xfffffff80a0a7812 */ /* 0x000fe200078ec0ff */
[----:B------:R-:W-:Y:S01]  /*0dc0*/  IMAD.SHL.U32 R210, R2, 0x200, RZ ;  /* 0x0000020002d27824 */ /* 0x000fe200078e00ff */
[----:B------:R-:W-:Y:S01]  /*0dd0*/  LOP3.LUT R205, R205, 0x1c0, RZ, 0xc0, !PT ;  /* 0x000001c0cdcd7812 */ /* 0x000fe200078ec0ff */
[C---:B------:R-:W-:Y:S01]  /*0de0*/  VIADD R198, R192.reuse, 0x20 ;  /* 0x00000020c0c67836 */ /* 0x040fe20000000000 */
[----:B------:R-:W-:Y:S01]  /*0df0*/  SHF.R.S32.HI R234, RZ, 0x7, R5 ;  /* 0x00000007ffea7819 */ /* 0x000fe20000011405 */
[----:B------:R-:W-:Y:S01]  /*0e00*/  IMAD.IADD R217, R195, 0x1, -R10 ;  /* 0x00000001c3d97824 */ /* 0x000fe200078e0a0a */
[----:B------:R-:W-:Y:S01]  /*0e10*/  SHF.R.U32.HI R233, RZ, 0x3, R205 ;  /* 0x00000003ffe97819 */ /* 0x000fe200000116cd */
[----:B------:R-:W-:Y:S01]  /*0e20*/  VIADD R199, R192, 0x40 ;  /* 0x00000040c0c77836 */ /* 0x000fe20000000000 */
[----:B------:R-:W-:Y:S01]  /*0e30*/  SHF.R.S32.HI R3, RZ, 0x1f, R198 ;  /* 0x0000001fff037819 */ /* 0x000fe200000114c6 */
[----:B------:R-:W-:Y:S01]  /*0e40*/  IMAD.SHL.U32 R208, R217, 0x40, RZ ;  /* 0x00000040d9d07824 */ /* 0x000fe200078e00ff */
[----:B------:R-:W-:Y:S01]  /*0e50*/  LEA.HI R9, R9, R226, RZ, 0x5 ;  /* 0x000000e209097211 */ /* 0x000fe200078f28ff */
[----:B------:R-:W-:Y:S01]  /*0e60*/  IMAD.SHL.U32 R0, R0, 0x40, RZ ;  /* 0x0000004000007824 */ /* 0x000fe200078e00ff */
[-C--:B------:R-:W-:Y:S01]  /*0e70*/  LEA.HI R2, R3, R198.reuse, RZ, 0x6 ;  /* 0x000000c603027211 */ /* 0x080fe200078f30ff */
[----:B------:R-:W-:Y:S01]  /*0e80*/  IMAD.SHL.U32 R213, R7, 0x8, RZ ;  /* 0x0000000807d57824 */ /* 0x000fe200078e00ff */
[----:B------:R-:W-:Y:S01]  /*0e90*/  SHF.R.S32.HI R4, RZ, 0x1f, R199 ;  /* 0x0000001fff047819 */ /* 0x000fe200000114c7 */
[----:B------:R-:W-:Y:S01]  /*0ea0*/  IMAD.SHL.U32 R18, R224, 0x4, RZ ;  /* 0x00000004e0127824 */ /* 0x000fe200078e00ff */
[----:B------:R-:W-:Y:S01]  /*0eb0*/  LOP3.LUT R208, R208, 0x1c0, RZ, 0xc0, !PT ;  /* 0x000001c0d0d07812 */ /* 0x000fe200078ec0ff */
[----:B------:R-:W-:Y:S01]  /*0ec0*/  IMAD.SHL.U32 R235, R235, 0x8, RZ ;  /* 0x00000008ebeb7824 */ /* 0x000fe200078e00ff */
[----:B------:R-:W-:Y:S01]  /*0ed0*/  LEA.HI R225, R3, R198, RZ, 0x3 ;  /* 0x000000c603e17211 */ /* 0x000fe200078f18ff */
[----:B------:R-:W-:Y:S01]  /*0ee0*/  IMAD.SHL.U32 R3, R2, 0x80, RZ ;  /* 0x0000008002037824 */ /* 0x000fe200078e00ff */
[----:B------:R-:W-:-:S02]  /*0ef0*/  LEA.HI R230, R4, R199, RZ, 0x3 ;  /* 0x000000c704e67211 */ /* 0x000fc400078f18ff */
[----:B------:R-:W-:Y:S02]  /*0f00*/  LEA.HI R4, R4, R199, RZ, 0x6 ;  /* 0x000000c704047211 */ /* 0x000fe400078f30ff */
[----:B------:R-:W-:Y:S02]  /*0f10*/  SHF.R.U32.HI R209, RZ, 0x3, R208 ;  /* 0x00000003ffd17819 */ /* 0x000fe400000116d0 */
[--C-:B------:R-:W-:Y:S01]  /*0f20*/  LOP3.LUT R2, R208, 0x38, R225.reuse, 0xf8, !PT ;  /* 0x00000038d0027812 */ /* 0x100fe200078ef8e1 */
[----:B------:R-:W-:Y:S01]  /*0f30*/  IMAD.SHL.U32 R4, R4, 0x80, RZ ;  /* 0x0000008004047824 */ /* 0x000fe200078e00ff */
[----:B------:R-:W-:Y:S02]  /*0f40*/  LOP3.LUT R10, R205, 0x38, R225, 0xf8, !PT ;  /* 0x00000038cd0a7812 */ /* 0x000fe400078ef8e1 */
[----:B------:R-:W-:Y:S02]  /*0f50*/  LOP3.LUT R211, R0, 0xfffffe00, RZ, 0xc0, !PT ;  /* 0xfffffe0000d37812 */ /* 0x000fe400078ec0ff */
[----:B------:R-:W-:-:S02]  /*0f60*/  LOP3.LUT R3, R3, 0xffffe000, RZ, 0xc0, !PT ;  /* 0xffffe00003037812 */ /* 0x000fc400078ec0ff */
[----:B------:R-:W-:Y:S02]  /*0f70*/  LOP3.LUT R2, R2, R209, RZ, 0x3c, !PT ;  /* 0x000000d102027212 */ /* 0x000fe400078e3cff */
[----:B------:R-:W-:Y:S02]  /*0f80*/  LOP3.LUT R10, R10, R233, RZ, 0x3c, !PT ;  /* 0x000000e90a0a7212 */ /* 0x000fe400078e3cff */
[--C-:B------:R-:W-:Y:S02]  /*0f90*/  LOP3.LUT R0, R208, 0x38, R230.reuse, 0xf8, !PT ;  /* 0x00000038d0007812 */ /* 0x100fe400078ef8e6 */
[----:B------:R-:W-:Y:S02]  /*0fa0*/  LOP3.LUT R12, R205, 0x38, R230, 0xf8, !PT ;  /* 0x00000038cd0c7812 */ /* 0x000fe400078ef8e6 */
[-C--:B------:R-:W-:Y:S02]  /*0fb0*/  IADD3 R2, R2, R3.reuse, R210 ;  /* 0x0000000302027210 */ /* 0x080fe40007ffe0d2 */
[----:B------:R-:W-:-:S02]  /*0fc0*/  IADD3 R10, R10, R3, R211 ;  /* 0x000000030a0a7210 */ /* 0x000fc40007ffe0d3 */
[----:B------:R-:W-:Y:S02]  /*0fd0*/  LOP3.LUT R4, R4, 0xffffe000, RZ, 0xc0, !PT ;  /* 0xffffe00004047812 */ /* 0x000fe400078ec0ff */
[----:B------:R-:W-:Y:S01]  /*0fe0*/  LOP3.LUT R3, R0, R209, RZ, 0x3c, !PT ;  /* 0x000000d100037212 */ /* 0x000fe200078e3cff */
[----:B------:R-:W-:Y:S01]  /*0ff0*/  IMAD.U32 R0, RZ, RZ, UR5 ;  /* 0x00000005ff007e24 */ /* 0x000fe2000f8e00ff */
[----:B------:R-:W-:Y:S02]  /*1000*/  LOP3.LUT R12, R12, R233, RZ, 0x3c, !PT ;  /* 0x000000e90c0c7212 */ /* 0x000fe400078e3cff */
[-C--:B------:R-:W-:Y:S02]  /*1010*/  IADD3 R229, R3, R4.reuse, R210 ;  /* 0x0000000403e57210 */ /* 0x080fe40007ffe0d2 */
[----:B------:R-:W-:Y:S01]  /*1020*/  IADD3 R12, R12, R4, R211 ;  /* 0x000000040c0c7210 */ /* 0x000fe20007ffe0d3 */
[----:B------:R-:W-:Y:S01]  /*1030*/  IMAD.U32 R4, RZ, RZ, UR4 ;  /* 0x00000004ff047e24 */ /* 0x000fe2000f8e00ff */
[----:B------:R-:W-:-:S02]  /*1040*/  LEA.HI R5, R5, R234, RZ, 0x1 ;  /* 0x000000ea05057211 */ /* 0x000fc400078f08ff */
[----:B------:R-:W-:Y:S02]  /*1050*/  SHF.R.S32.HI R9, RZ, 0x5, R9 ;  /* 0x00000005ff097819 */ /* 0x000fe40000011409 */
[----:B------:R0:W-:Y:S01]  /*1060*/  STL [R1+0x38], R4 ;  /* 0x0000380401007387 */ /* 0x0001e20000100800 */
[----:B------:R-:W-:Y:S02]  /*1070*/  LOP3.LUT R5, R5, 0x3fffffe, RZ, 0xc0, !PT ;  /* 0x03fffffe05057812 */ /* 0x000fe400078ec0ff */
[----:B------:R-:W-:Y:S01]  /*1080*/  LOP3.LUT R0, R205, 0x38, R192, 0xf8, !PT ;  /* 0x00000038cd007812 */ /* 0x000fe200078ef8c0 */
[----:B------:R-:W-:Y:S01]  /*1090*/  IMAD R8, R9, 0x10, R8 ;  /* 0x0000001009087824 */ /* 0x000fe200078e0208 */
[----:B------:R-:W-:Y:S01]  /*10a0*/  LOP3.LUT R3, R6, 0x7ffffffc, RZ, 0xc0, !PT ;  /* 0x7ffffffc06037812 */ /* 0x000fe200078ec0ff */
[----:B------:R-:W-:Y:S01]  /*10b0*/  IMAD.IADD R5, R234, 0x1, -R5 ;  /* 0x00000001ea057824 */ /* 0x000fe200078e0a05 */
[----:B------:R-:W-:Y:S02]  /*10c0*/  LOP3.LUT R0, R211, R0, R233, 0xf6, !PT ;  /* 0x00000000d3007212 */ /* 0x000fe400078ef6e9 */
[----:B------:R-:W-:Y:S01]  /*10d0*/  SHF.R.S32.HI R214, RZ, 0x3, R214 ;  /* 0x00000003ffd67819 */ /* 0x000fe200000114d6 */
[----:B------:R-:W-:Y:S01]  /*10e0*/  IMAD R216, R5, 0x40, R8 ;  /* 0x0000004005d87824 */ /* 0x000fe200078e0208 */
[----:B------:R-:W-:Y:S01]  /*10f0*/  SHF.R.S32.HI R222, RZ, 0x1f, R195 ;  /* 0x0000001fffde7819 */ /* 0x000fe200000114c3 */
[----:B------:R-:W-:Y:S01]  /*1100*/  IMAD.IADD R206, R226, 0x1, -R3 ;  /* 0x00000001e2ce7824 */ /* 0x000fe200078e0a03 */
[----:B------:R-:W-:-:S02]  /*1110*/  SHF.R.S32.HI R225, RZ, 0x3, R225 ;  /* 0x00000003ffe17819 */ /* 0x000fc400000114e1 */
[----:B------:R-:W-:Y:S02]  /*1120*/  SHF.R.S32.HI R230, RZ, 0x3, R230 ;  /* 0x00000003ffe67819 */ /* 0x000fe400000114e6 */
[----:B------:R-:W-:Y:S02]  /*1130*/  LEA R231, R0, UR4, 0x1 ;  /* 0x0000000400e77c11 */ /* 0x000fe4000f8e08ff */
[----:B------:R-:W-:Y:S02]  /*1140*/  LEA R232, R2, UR4, 0x1 ;  /* 0x0000000402e87c11 */ /* 0x000fe4000f8e08ff */
[----:B------:R-:W-:Y:S02]  /*1150*/  LEA R228, R10, UR4, 0x1 ;  /* 0x000000040ae47c11 */ /* 0x000fe4000f8e08ff */
[----:B------:R-:W-:Y:S02]  /*1160*/  LEA R229, R229, UR4, 0x1 ;  /* 0x00000004e5e57c11 */ /* 0x000fe4000f8e08ff */
[----:B0-----:R-:W-:-:S07]  /*1170*/  LEA R227, R12, UR4, 0x1 ;  /* 0x000000040ce37c11 */ /* 0x001fce000f8e08ff */
.L_x_1609:
[----:B------:R-:W-:Y:S01]  /*1180*/  ULDC.64 UR4, c[0x0][0xa28] ;  /* 0x00028a0000047ab9 */ /* 0x000fe20000000a00 */
[----:B0-23-5:R-:W0:Y:S01]  /*1190*/  LDC.64 R4, c[0x0][0xa08] ;  /* 0x00028200ff047b82 */ /* 0x02de220000000a00 */
[----:B------:R-:W-:Y:S01]  /*11a0*/  ISETP.NE.U32.AND P0, PT, RZ, UR4, PT ;  /* 0x00000004ff007c0c */ /* 0x000fe2000bf05070 */
[----:B------:R-:W-:Y:S01]  /*11b0*/  IMAD.MOV.U32 R0, RZ, RZ, RZ ;  /* 0x000000ffff007224 */ /* 0x000fe200078e00ff */
[----:B------:R-:W-:Y:S01]  /*11c0*/  ULDC.64 UR6, c[0x0][0x208] ;  /* 0x0000820000067ab9 */ /* 0x000fe20000000a00 */
[----:B------:R-:W-:Y:S01]  /*11d0*/  IMAD.MOV.U32 R26, RZ, RZ, RZ ;  /* 0x000000ffff1a7224 */ /* 0x000fe200078e00ff */
[----:B------:R-:W-:Y:S01]  /*11e0*/  ISETP.NE.AND.EX P0, PT, RZ, UR5, PT, P0 ;  /* 0x00000005ff007c0c */ /* 0x000fe2000bf05300 */
[----:B------:R-:W-:Y:S02]  /*11f0*/  ULDC.64 UR4, c[0x0][0xa18] ;  /* 0x0002860000047ab9 */ /* 0x000fe40000000a00 */
[----:B------:R-:W-:-:S04]  /*1200*/  ISETP.NE.U32.AND P1, PT, RZ, UR4, PT ;  /* 0x00000004ff007c0c */ /* 0x000fc8000bf25070 */
[----:B------:R-:W-:Y:S01]  /*1210*/  ISETP.NE.AND.EX P1, PT, RZ, UR5, PT, P1 ;  /* 0x00000005ff007c0c */ /* 0x000fe2000bf25310 */
[----:B------:R-:W-:Y:S02]  /*1220*/  ULDC.64 UR4, c[0x0][0xa08] ;  /* 0x0002820000047ab9 */ /* 0x000fe40000000a00 */
[----:B------:R-:W-:-:S03]  /*1230*/  ISETP.NE.U32.AND P3, PT, RZ, UR4, PT ;  /* 0x00000004ff007c0c */ /* 0x000fc6000bf65070 */
[----:B------:R-:W1:Y:S01]  /*1240*/  @P0 LDC.64 R2, c[0x0][0xa28] ;  /* 0x00028a00ff020b82 */ /* 0x000e620000000a00 */
[----:B------:R-:W-:Y:S01]  /*1250*/  ISETP.NE.AND.EX P3, PT, RZ, UR5, PT, P3 ;  /* 0x00000005ff007c0c */ /* 0x000fe2000bf65330 */
[----:B0---4-:R-:W-:-:S06]  /*1260*/  IMAD.WIDE R8, R203, 0x4, R4 ;  /* 0x00000004cb087825 */ /* 0x011fcc00078e0204 */
[----:B------:R-:W0:Y:S01]  /*1270*/  @P1 LDC.64 R6, c[0x0][0xa18] ;  /* 0x00028600ff061b82 */ /* 0x000e220000000a00 */
[----:B------:R-:W-:Y:S02]  /*1280*/  ULDC UR4, c[0x0][0x288] ;  /* 0x0000a20000047ab9 */ /* 0x000fe40000000800 */
[----:B------:R-:W-:Y:S01]  /*1290*/  IMAD.U32 R197, RZ, RZ, UR4 ;  /* 0x00000004ffc57e24 */ /* 0x000fe2000f8e00ff */
[----:B------:R-:W-:Y:S02]  /*12a0*/  ULDC.64 UR4, c[0x0][0x3f8] ;  /* 0x0000fe0000047ab9 */ /* 0x000fe40000000a00 */
[----:B------:R-:W-:Y:S01]  /*12b0*/  UISETP.NE.U32.AND UP0, UPT, UR4, URZ, UPT ;  /* 0x0000003f0400728c */ /* 0x000fe2000bf05070 */
[----:B------:R2:W5:Y:S03]  /*12c0*/  @P3 LDG.E R26, desc[UR6][R8.64] ;  /* 0x00000006081a3981 */ /* 0x000566000c1e1900 */
[----:B------:R-:W-:-:S03]  /*12d0*/  UISETP.NE.AND.EX UP0, UPT, UR5, URZ, UPT, UP0 ;  /* 0x0000003f0500728c */ /* 0x000fc6000bf05300 */
[----:B------:R-:W-:Y:S01]  /*12e0*/  ULDC.64 UR4, c[0x0][0xa20] ;  /* 0x0002880000047ab9 */ /* 0x000fe20000000a00 */
[----:B-1----:R-:W-:Y:S01]  /*12f0*/  @P0 IMAD.WIDE R2, R203, 0x4, R2 ;  /* 0x00000004cb020825 */ /* 0x002fe200078e0202 */
[----:B------:R-:W-:-:S04]  /*1300*/  ISETP.NE.U32.AND P2, PT, RZ, UR4, PT ;  /* 0x00000004ff007c0c */ /* 0x000fc8000bf45070 */
[----:B------:R2:W5:Y:S01]  /*1310*/  @P0 LDG.E R0, desc[UR6][R2.64] ;  /* 0x0000000602000981 */ /* 0x000562000c1e1900 */
[----:B0-----:R-:W-:-:S05]  /*1320*/  @P1 IMAD.WIDE R4, R203, 0x4, R6 ;  /* 0x00000004cb041825 */ /* 0x001fca00078e0206 */
[----:B------:R2:W5:Y:S01]  /*1330*/  @P1 LDG.E R197, desc[UR6][R4.64] ;  /* 0x0000000604c51981 */ /* 0x000562000c1e1900 */
[----:B------:R-:W-:Y:S02]  /*1340*/  ULDC UR6, c[0x0][0x404] ;  /* 0x0001010000067ab9 */ /* 0x000fe40000000800 */
[----:B------:R-:W-:Y:S01]  /*1350*/  USEL UR4, UR6, 0x1, UP0 ;  /* 0x0000000106047887 */ /* 0x000fe20008000000 */
[----:B------:R-:W-:Y:S02]  /*1360*/  ISETP.NE.AND.EX P2, PT, RZ, UR5, PT, P2 ;  /* 0x00000005ff007c0c */ /* 0x000fe4000bf45320 */
[----:B------:R-:W-:Y:S01]  /*1370*/  ULDC UR6, c[0x0][0x2e0] ;  /* 0x0000b80000067ab9 */ /* 0x000fe20000000800 */
[----:B------:R-:W-:Y:S01]  /*1380*/  ULDC UR7, c[0x0][0x338] ;  /* 0x0000ce0000077ab9 */ /* 0x000fe20000000800 */
[----:B------:R-:W-:Y:S01]  /*1390*/  UIMAD UR6, UR4, UR6, URZ ;  /* 0x00000006040672a4 */ /* 0x000fe2000f8e023f */
[----:B------:R-:W-:Y:S02]  /*13a0*/  IMAD.MOV.U32 R223, RZ, RZ, R201 ;  /* 0x000000ffffdf7224 */ /* 0x000fe400078e00c9 */
[----:B------:R-:W-:-:S02]  /*13b0*/  IMAD.MOV.U32 R218, RZ, RZ, R202 ;  /* 0x000000ffffda7224 */ /* 0x000fc400078e00ca */
[----:B------:R-:W-:Y:S01]  /*13c0*/  IMAD.MOV.U32 R219, RZ, RZ, R203 ;  /* 0x000000ffffdb7224 */ /* 0x000fe200078e00cb */
[----:B--2---:R-:W-:Y:S06]  /*13d0*/  @P1 BRA `(.L_x_1312) ;  /* 0x0000000000281947 */ /* 0x004fec0003800000 */
[----:B------:R-:W-:Y:S02]  /*13e0*/  ULDC.64 UR4, c[0x0][0xa00] ;  /* 0x0002800000047ab9 */ /* 0x000fe40000000a00 */
[----:B------:R-:W-:-:S04]  /*13f0*/  ISETP.NE.U32.AND P0, PT, RZ, UR4, PT ;  /* 0x00000004ff007c0c */ /* 0x000fc8000bf05070 */
[----:B------:R-:W-:-:S13]  /*1400*/  ISETP.NE.AND.EX P0, PT, RZ, UR5, PT, P0 ;  /* 0x00000005ff007c0c */ /* 0x000fda000bf05300 */
[----:B------:R-:W-:Y:S05]  /*1410*/  @!P0 BRA `(.L_x_1312) ;  /* 0x0000000000188947 */ /* 0x000fea0003800000 */
[----:B------:R-:W0:Y:S01]  /*1420*/  LDC.64 R2, c[0x0][0xa00] ;  /* 0x00028000ff027b82 */ /* 0x000e220000000a00 */
[----:B------:R-:W-:Y:S01]  /*1430*/  ULDC.64 UR4, c[0x0][0x208] ;  /* 0x0000820000047ab9 */ /* 0x000fe20000000a00 */
[----:B0-----:R-:W-:-:S05]  /*1440*/  IMAD.WIDE R2, R203, 0x4, R2 ;  /* 0x00000004cb027825 */ /* 0x001fca00078e0202 */
[----:B-----5:R-:W2:Y:S04]  /*1450*/  LDG.E R197, desc[UR4][R2.64] ;  /* 0x0000000402c57981 */ /* 0x020ea8000c1e1900 */
[----:B------:R-:W2:Y:S02]  /*1460*/  LDG.E R4, desc[UR4][R2.64+0x4] ;  /* 0x0000040402047981 */ /* 0x000ea4000c1e1900 */
[----:B--2---:R-:W-:-:S07]  /*1470*/  IMAD.IADD R197, R4, 0x1, -R197 ;  /* 0x0000000104c57824 */ /* 0x004fce00078e0ac5 */
.L_x_1312:
[----:B------:R-:W-:Y:S02]  /*1480*/  IMAD.U32 R24, RZ, RZ, UR7 ;  /* 0x00000007ff187e24 */ /* 0x000fe4000f8e00ff */
[----:B------:R-:W-:Y:S01]  /*1490*/  IMAD.U32 R25, RZ, RZ, UR6 ;  /* 0x00000006ff197e24 */ /* 0x000fe2000f8e00ff */
[----:B------:R-:W-:Y:S06]  /*14a0*/  @!P2 BRA `(.L_x_1313) ;  /* 0x000000000014a947 */ /* 0x000fec0003800000 */
[----:B------:R-:W0:Y:S01]  /*14b0*/  LDC.64 R2, c[0x0][0xa20] ;  /* 0x00028800ff027b82 */ /* 0x000e220000000a00 */
[----:B------:R-:W-:Y:S01]  /*14c0*/  ULDC.64 UR4, c[0x0][0x208] ;  /* 0x0000820000047ab9 */ /* 0x000fe20000000a00 */
[----:B0-----:R-:W-:-:S05]  /*14d0*/  IMAD.WIDE R2, R203, 0x4, R2 ;  /* 0x00000004cb027825 */ /* 0x001fca00078e0202 */
[----:B------:R0:W5:Y:S01]  /*14e0*/  LDG.E R25, desc[UR4][R2.64] ;  /* 0x0000000402197981 */ /* 0x000162000c1e1900 */
[----:B------:R-:W-:Y:S05]  /*14f0*/  BRA `(.L_x_1314) ;  /* 0x0000000000147947 */ /* 0x000fea0003800000 */
.L_x_1313:
[----:B------:R-:W-:Y:S05]  /*1500*/  @!P3 BRA `(.L_x_1314) ;  /* 0x000000000010b947 */ /* 0x000fea0003800000 */
[----:B------:R-:W-:Y:S02]  /*1510*/  ULDC.64 UR4, c[0x0][0x208] ;  /* 0x0000820000047ab9 */ /* 0x000fe40000000a00 */
[----:B------:R-:W2:Y:S04]  /*1520*/  LDG.E R2, desc[UR4][R8.64] ;  /* 0x0000000408027981 */ /* 0x000ea8000c1e1900 */
[----:B------:R-:W2:Y:S02]  /*1530*/  LDG.E R25, desc[UR4][R8.64+0x4] ;  /* 0x0000040408197981 */ /* 0x000ea4000c1e1900 */
[----:B--2---:R-:W-:-:S07]  /*1540*/  IMAD.IADD R25, R25, 0x1, -R2 ;  /* 0x0000000119197824 */ /* 0x004fce00078e0a02 */
.L_x_1314:
[----:B------:R-:W-:Y:S01]  /*1550*/  ULDC.64 UR4, c[0x0][0xa10] ;  /* 0x0002840000047ab9 */ /* 0x000fe20000000a00 */
[----:B------:R-:W-:Y:S01]  /*1560*/  ULDC.64 UR6, c[0x0][0x208] ;  /* 0x0000820000067ab9 */ /* 0x000fe20000000a00 */
[----:B------:R-:W-:Y:S01]  /*1570*/  ISETP.NE.U32.AND P0, PT, RZ, UR4, PT ;  /* 0x00000004ff007c0c */ /* 0x000fe2000bf05070 */
[----:B------:R-:W1:Y:S03]  /*1580*/  LDC.64 R8, c[0x0][0x9e0] ;  /* 0x00027800ff087b82 */ /* 0x000e660000000a00 */
[----:B------:R-:W-:Y:S01]  /*1590*/  ISETP.NE.AND.EX P0, PT, RZ, UR5, PT, P0 ;  /* 0x00000005ff007c0c */ /* 0x000fe2000bf05300 */
[----:B------:R-:W-:Y:S02]  /*15a0*/  ULDC.64 UR4, c[0x0][0xa30] ;  /* 0x00028c0000047ab9 */ /* 0x000fe40000000a00 */
[----:B------:R-:W-:-:S04]  /*15b0*/  ISETP.NE.U32.AND P1, PT, RZ, UR4, PT ;  /* 0x00000004ff007c0c */ /* 0x000fc8000bf25070 */
[----:B------:R-:W-:-:S06]  /*15c0*/  ISETP.NE.AND.EX P1, PT, RZ, UR5, PT, P1 ;  /* 0x00000005ff007c0c */ /* 0x000fcc000bf25310 */
[----:B0-----:R-:W0:Y:S08]  /*15d0*/  @P0 LDC.64 R2, c[0x0][0xa10] ;  /* 0x00028400ff020b82 */ /* 0x001e300000000a00 */
[----:B------:R-:W2:Y:S01]  /*15e0*/  @P1 LDC.64 R4, c[0x0][0xa30] ;  /* 0x00028c00ff041b82 */ /* 0x000ea20000000a00 */
[----:B0-----:R-:W-:-:S05]  /*15f0*/  @P0 IMAD.WIDE R2, R203, 0x4, R2 ;  /* 0x00000004cb020825 */ /* 0x001fca00078e0202 */
[----:B------:R-:W3:Y:S04]  /*1600*/  @P0 LDG.E R6, desc[UR6][R2.64] ;  /* 0x0000000602060981 */ /* 0x000ee8000c1e1900 */
[----:B------:R-:W3:Y:S01]  /*1610*/  @P0 LDG.E R7, desc[UR6][R2.64+0x4] ;  /* 0x0000040602070981 */ /* 0x000ee2000c1e1900 */
[----:B-----5:R-:W-:Y:S02]  /*1620*/  IMAD.MOV.U32 R144, RZ, RZ, R25 ;  /* 0x000000ffff907224 */ /* 0x020fe400078e0019 */
[----:B------:R-:W-:Y:S02]  /*1630*/  IMAD.IADD R10, R25, 0x1, -R0 ;  /* 0x00000001190a7824 */ /* 0x000fe400078e0a00 */
[----:B--2---:R-:W-:-:S05]  /*1640*/  @P1 IMAD.WIDE R4, R203, 0x4, R4 ;  /* 0x00000004cb041825 */ /* 0x004fca00078e0204 */
[----:B------:R0:W5:Y:S01]  /*1650*/  @P1 LDG.E R144, desc[UR6][R4.64] ;  /* 0x0000000604901981 */ /* 0x000162000c1e1900 */
[----:B-1----:R-:W-:Y:S02]  /*1660*/  ISETP.GE.AND P1, PT, R9, 0x1, PT ;  /* 0x000000010900780c */ /* 0x002fe40003f26270 */
[----:B------:R-:W-:Y:S01]  /*1670*/  LEA R146, R201, 0x80, 0x7 ;  /* 0x00000080c9927811 */ /* 0x000fe200078e38ff */
[----:B---3--:R-:W-:-:S04]  /*1680*/  @P0 IMAD.IADD R24, R7, 0x1, -R6 ;  /* 0x0000000107180824 */ /* 0x008fc800078e0a06 */
[----:B------:R-:W-:-:S04]  /*1690*/  IMAD.IADD R196, R10, 0x1, R24 ;  /* 0x000000010ac47824 */ /* 0x000fc800078e0218 */
[C---:B------:R-:W-:Y:S01]  /*16a0*/  VIADD R0, R196.reuse, 0x5f ;  /* 0x0000005fc4007836 */ /* 0x040fe20000000000 */
[----:B------:R-:W-:-:S03]  /*16b0*/  IADD3 R146, R196, R146, -R197 ;  /* 0x00000092c4927210 */ /* 0x000fc60007ffe8c5 */
[----:B------:R-:W-:-:S05]  /*16c0*/  IMAD.HI R0, R0, 0x2aaaaaab, RZ ;  /* 0x2aaaaaab00007827 */ /* 0x000fca00078e02ff */
[----:B------:R-:W-:-:S04]  /*16d0*/  SHF.R.U32.HI R3, RZ, 0x1f, R0 ;  /* 0x0000001fff037819 */ /* 0x000fc80000011600 */
[----:B------:R-:W-:Y:S01]  /*16e0*/  LEA.HI.SX32 R150, R0, R3, 0x1c ;  /* 0x0000000300967211 */ /* 0x000fe200078fe2ff */
[----:B------:R-:W-:Y:S01]  /*16f0*/  IMAD.IADD R0, R146, 0x1, R8 ;  /* 0x0000000192007824 */ /* 0x000fe200078e0208 */
[----:B0-----:R-:W-:Y:S06]  /*1700*/  @!P1 BRA `(.L_x_1315) ;  /* 0x0000000000489947 */ /* 0x001fec0003800000 */
[C---:B------:R-:W-:Y:S01]  /*1710*/  ISETP.GT.AND P0, PT, R146.reuse, RZ, PT ;  /* 0x000000ff9200720c */ /* 0x040fe20003f04270 */
[----:B------:R-:W-:Y:S01]  /*1720*/  BSSY B0, `(.L_x_1316) ;  /* 0x000000e000007945 */ /* 0x000fe20003800000 */
[----:B------:R-:W-:-:S11]  /*1730*/  VIADD R2, R146, 0xffffffff ;  /* 0xffffffff92027836 */ /* 0x000fd60000000000 */
        /* <DEDUP_REMOVED lines=8> */
.L_x_1317:
[----:B------:R-:W-:-:S13]  /*17c0*/  ISETP.NE.AND P0, PT, R9, 0x1, PT ;  /* 0x000000010900780c */ /* 0x000fda0003f05270 */
[----:B------:R-:W0:Y:S02]  /*17d0*/  @P0 LDC.64 R4, c[0x0][0x9e8] ;  /* 0x00027a00ff040b82 */ /* 0x000e240000000a00 */
[----:B0-----:R-:W-:-:S05]  /*17e0*/  @P0 IMAD.HI.U32 R4, R2, R4, RZ ;  /* 0x0000000402040227 */ /* 0x001fca00078e00ff */
[----:B------:R-:W-:-:S07]  /*17f0*/  @P0 SHF.R.U32.HI R2, RZ, R5, R4 ;  /* 0x00000005ff020219 */ /* 0x000fce0000011604 */
.L_x_1318:
[----:B------:R-:W-:Y:S05]  /*1800*/  BSYNC B0 ;  /* 0x0000000000007941 */ /* 0x000fea0003800000 */
.L_x_1316:
[----:B------:R-:W-:-:S05]  /*1810*/  IMAD R3, R2, R9, R9 ;  /* 0x0000000902037224 */ /* 0x000fca00078e0209 */
[----:B------:R-:W-:-:S07]  /*1820*/  VIMNMX R0, R0, R3, PT ;  /* 0x0000000300007248 */ /* 0x000fce0003fe0100 */
.L_x_1315:
[----:B------:R-:W-:Y:S01]  /*1830*/  IMAD R145, R201, 0x80, -R197 ;  /* 0x00000080c9917824 */ /* 0x000fe200078e0ac5 */
[----:B------:R-:W-:-:S03]  /*1840*/  ULDC UR4, c[0x0][0x9dc] ;  /* 0x0002770000047ab9 */ /* 0x000fc60000000800 */
[----:B------:R-:W-:-:S04]  /*1850*/  IMAD.IADD R145, R196, 0x1, R145 ;  /* 0x00000001c4917824 */ /* 0x000fc800078e0291 */
[----:B------:R-:W-:Y:S01]  /*1860*/  VIADD R2, R145, -UR4 ;  /* 0x8000000491027c36 */ /* 0x000fe20008000000 */
[----:B------:R-:W-:Y:S06]  /*1870*/  @!P1 BRA `(.L_x_1319) ;  /* 0x0000000000489947 */ /* 0x000fec0003800000 */
[----:B------:R-:W-:Y:S01]  /*1880*/  ISETP.GT.AND P0, PT, R145, -0x1, PT ;  /* 0xffffffff9100780c */ /* 0x000fe20003f04270 */
[----:B------:R-:W-:-:S12]  /*1890*/  BSSY B0, `(.L_x_1320) ;  /* 0x000000e000007945 */ /* 0x000fd80003800000 */
        /* <DEDUP_REMOVED lines=8> */
.L_x_1321:
[----:B------:R-:W-:Y:S01]  /*1920*/  ISETP.NE.AND P0, PT, R9, 0x1, PT ;  /* 0x000000010900780c */ /* 0x000fe20003f05270 */
[----:B------:R-:W-:-:S12]  /*1930*/  IMAD.MOV.U32 R4, RZ, RZ, R145 ;  /* 0x000000ffff047224 */ /* 0x000fd800078e0091 */
[----:B------:R-:W0:Y:S02]  /*1940*/  @P0 LDC.64 R6, c[0x0][0x9e8] ;  /* 0x00027a00ff060b82 */ /* 0x000e240000000a00 */
[----:B0-----:R-:W-:-:S05]  /*1950*/  @P0 IMAD.HI.U32 R6, R145, R6, RZ ;  /* 0x0000000691060227 */ /* 0x001fca00078e00ff */
[----:B------:R-:W-:-:S07]  /*1960*/  @P0 SHF.R.U32.HI R4, RZ, R7, R6 ;  /* 0x00000007ff040219 */ /* 0x000fce0000011606 */
.L_x_1322:
[----:B------:R-:W-:Y:S05]  /*1970*/  BSYNC B0 ;  /* 0x0000000000007941 */ /* 0x000fea0003800000 */
.L_x_1320:
[----:B------:R-:W-:-:S05]  /*1980*/  IMAD R3, R4, R9, RZ ;  /* 0x0000000904037224 */ /* 0x000fca00078e02ff */
[----:B------:R-:W-:-:S07]  /*1990*/  VIMNMX R2, R2, R3, !PT ;  /* 0x0000000302027248 */ /* 0x000fce0007fe0100 */
.L_x_1319:
[----:B------:R-:W-:Y:S01]  /*19a0*/  VIADD R0, R0, 0x5f ;  /* 0x0000005f00007836 */ /* 0x000fe20000000000 */
[----:B------:R-:W-:Y:S01]  /*19b0*/  PLOP3.LUT P2, PT, PT, PT, PT, 0x80, 0x0 ;  /* 0x000000000000781c */ /* 0x000fe20003f4f070 */
[----:B------:R-:W-:-:S04]  /*19c0*/  IMAD.HI R2, R2, 0x2aaaaaab, RZ ;  /* 0x2aaaaaab02027827 */ /* 0x000fc800078e02ff */
[----:B------:R-:W-:Y:S01]  /*19d0*/  IMAD.HI R0, R0, 0x2aaaaaab, RZ ;  /* 0x2aaaaaab00007827 */ /* 0x000fe200078e02ff */
[----:B------:R-:W-:-:S04]  /*19e0*/  SHF.R.U32.HI R5, RZ, 0x1f, R2 ;  /* 0x0000001fff057819 */ /* 0x000fc80000011602 */
[----:B------:R-:W-:Y:S02]  /*19f0*/  SHF.R.U32.HI R3, RZ, 0x1f, R0 ;  /* 0x0000001fff037819 */ /* 0x000fe40000011600 */
[----:B------:R-:W-:Y:S02]  /*1a00*/  LEA.HI.SX32 R5, R2, R5, 0x1c ;  /* 0x0000000502057211 */ /* 0x000fe400078fe2ff */
[----:B------:R-:W-:Y:S02]  /*1a10*/  LEA.HI.SX32 R3, R0, R3, 0x1c ;  /* 0x0000000300037211 */ /* 0x000fe400078fe2ff */
[----:B------:R-:W-:Y:S02]  /*1a20*/  VIMNMX R5, RZ, R5, !PT ;  /* 0x00000005ff057248 */ /* 0x000fe40007fe0100 */
[----:B------:R-:W-:-:S03]  /*1a30*/  VIMNMX R3, R150, R3, PT ;  /* 0x0000000396037248 */ /* 0x000fc60003fe0100 */
[--C-:B------:R-:W-:Y:S02]  /*1a40*/  IMAD R5, R5, 0x60, -R10.reuse ;  /* 0x0000006005057824 */ /* 0x100fe400078e0a0a */
[----:B------:R-:W-:-:S03]  /*1a50*/  IMAD R3, R3, 0x60, -R10 ;  /* 0x0000006003037824 */ /* 0x000fc600078e0a0a */
[----:B------:R-:W-:Y:S02]  /*1a60*/  VIMNMX R5, RZ, R5, !PT ;  /* 0x00000005ff057248 */ /* 0x000fe40007fe0100 */
[----:B------:R-:W-:-:S03]  /*1a70*/  VIMNMX R0, R3, R24, PT ;  /* 0x0000001803007248 */ /* 0x000fc60003fe0100 */
[----:B------:R-:W-:Y:S01]  /*1a80*/  IMAD.WIDE.U32 R2, R5, -0x55555555, RZ ;  /* 0xaaaaaaab05027825 */ /* 0x000fe200078e00ff */
[----:B------:R-:W-:-:S04]  /*1a90*/  ISETP.GT.AND P0, PT, R0, R5, PT ;  /* 0x000000050000720c */ /* 0x000fc80003f04270 */
[----:B------:R-:W-:-:S05]  /*1aa0*/  SHF.R.U32.HI R125, RZ, 0x6, R3 ;  /* 0x00000006ff7d7819 */ /* 0x000fca0000011603 */
[----:B------:R-:W-:-:S04]  /*1ab0*/  IMAD.MOV.U32 R2, RZ, RZ, R125 ;  /* 0x000000ffff027224 */ /* 0x000fc800078e007d */
[----:B------:R-:W-:-:S04]  /*1ac0*/  @P0 VIADD R0, R0, 0x5f ;  /* 0x0000005f00000836 */ /* 0x000fc80000000000 */
[----:B------:R-:W-:-:S05]  /*1ad0*/  @P0 IMAD.HI R0, R0, 0x2aaaaaab, RZ ;  /* 0x2aaaaaab00000827 */ /* 0x000fca00078e02ff */
[----:B------:R-:W-:-:S04]  /*1ae0*/  @P0 SHF.R.U32.HI R3, RZ, 0x1f, R0 ;  /* 0x0000001fff030819 */ /* 0x000fc80000011600 */
[----:B------:R-:W-:-:S04]  /*1af0*/  @P0 LEA.HI.SX32 R2, R0, R3, 0x1c ;  /* 0x0000000300020211 */ /* 0x000fc800078fe2ff */
[----:B------:R-:W-:-:S13]  /*1b00*/  ISETP.GT.AND P0, PT, R2, R125, PT ;  /* 0x0000007d0200720c */ /* 0x000fda0003f04270 */
[----:B------:R-:W-:Y:S05]  /*1b10*/  @!P0 BRA `(.L_x_1323) ;  /* 0x0000009400048947 */ /* 0x000fea0003800000 */
        /* <DEDUP_REMOVED lines=20> */
.L_x_1325:
[----:B------:R-:W-:Y:S05]  /*1c60*/  BSYNC B6 ;  /* 0x0000000000067941 */ /* 0x000fea0003800000 */
.L_x_1324:
        /* <DEDUP_REMOVED lines=20> */
.L_x_1327:
[----:B------:R-:W-:Y:S05]  /*1db0*/  BSYNC B6 ;  /* 0x0000000000067941 */ /* 0x000fea0003800000 */
.L_x_1326:
[----:B------:R-:W-:Y:S01]  /*1dc0*/  ULDC.64 UR4, c[0x0][0x9f8] ;  /* 0x00027e0000047ab9 */ /* 0x000fe20000000a00 */
[----:B------:R-:W-:Y:S01]  /*1dd0*/  ULDC.64 UR6, c[0x0][0x208] ;  /* 0x0000820000067ab9 */ /* 0x000fe20000000a00 */
[----:B------:R-:W-:Y:S01]  /*1de0*/  ISETP.NE.U32.AND P0, PT, RZ, UR4, PT ;  /* 0x00000004ff007c0c */ /* 0x000fe2000bf05070 */
[----:B------:R-:W0:Y:S01]  /*1df0*/  LDC R0, c[0x0][0x428] ;  /* 0x00010a00ff007b82 */ /* 0x000e220000000800 */
[----:B------:R-:W-:Y:S02]  /*1e00*/  ULDC UR8, c[0x0][0x2e4] ;  /* 0x0000b90000087ab9 */ /* 0x000fe40000000800 */
[----:B------:R-:W-:-:S05]  /*1e10*/  ISETP.NE.AND.EX P0, PT, RZ, UR5, PT, P0 ;  /* 0x00000005ff007c0c */ /* 0x000fca000bf05300 */
[----:B------:R-:W1:Y:S01]  /*1e20*/  LDC.64 R104, c[0x0][0x2f0] ;  /* 0x0000bc00ff687b82 */ /* 0x000e620000000a00 */
[----:B------:R-:W-:Y:S01]  /*1e30*/  ISETP.GE.AND P2, PT, R198, UR8, PT ;  /* 0x00000008c6007c0c */ /* 0x000fe2000bf46270 */
[----:B------:R-:W-:Y:S01]  /*1e40*/  IMAD.IADD R26, R26, 0x1, R25 ;  /* 0x000000011a1a7824 */ /* 0x000fe200078e0219 */
[----:B------:R-:W-:Y:S01]  /*1e50*/  ISETP.GE.AND P1, PT, R192, UR8, PT ;  /* 0x00000008c0007c0c */ /* 0x000fe2000bf26270 */
[----:B------:R-:W-:-:S04]  /*1e60*/  ULDC.64 UR4, c[0x0][0x320] ;  /* 0x0000c80000047ab9 */ /* 0x000fc80000000a00 */
[----:B------:R-:W2:Y:S01]  /*1e70*/  @P0 LDC.64 R4, c[0x0][0x9f8] ;  /* 0x00027e00ff040b82 */ /* 0x000ea20000000a00 */
[----:B------:R-:W-:-:S07]  /*1e80*/  SHF.R.S32.HI R193, RZ, 0x1f, R192 ;  /* 0x0000001fffc17819 */ /* 0x000fce00000114c0 */
[----:B------:R-:W3:Y:S08]  /*1e90*/  LDC.64 R98, c[0x0][0x3e8] ;  /* 0x0000fa00ff627b82 */ /* 0x000ef00000000a00 */
[----:B------:R-:W4:Y:S01]  /*1ea0*/  LDC R35, c[0x0][0x3d4] ;  /* 0x0000f500ff237b82 */ /* 0x000f220000000800 */
[----:B--2---:R-:W-:-:S07]  /*1eb0*/  @P0 IMAD.WIDE R4, R203, 0x4, R4 ;  /* 0x00000004cb040825 */ /* 0x004fce00078e0204 */
[----:B------:R-:W2:Y:S01]  /*1ec0*/  LDC.64 R92, c[0x0][0x3d8] ;  /* 0x0000f600ff5c7b82 */ /* 0x000ea20000000a00 */
[----:B------:R1:W4:Y:S01]  /*1ed0*/  @P0 LDG.E R203, desc[UR6][R4.64] ;  /* 0x0000000604cb0981 */ /* 0x000322000c1e1900 */
[----:B0-----:R-:W-:Y:S01]  /*1ee0*/  ISETP.NE.AND P0, PT, R0, 0x1, PT ;  /* 0x000000010000780c */ /* 0x001fe20003f05270 */
[----:B------:R-:W-:Y:S01]  /*1ef0*/  VIADD R0, R192, 0x60 ;  /* 0x00000060c0007836 */ /* 0x000fe20000000000 */
[----:B------:R-:W-:Y:S01]  /*1f00*/  SEL R6, RZ, 0xffffffff, P2 ;  /* 0xffffffffff067807 */ /* 0x000fe20001000000 */
[----:B------:R-:W-:Y:S01]  /*1f10*/  ULDC.64 UR6, c[0x0][0x2f8] ;  /* 0x0000be0000067ab9 */ /* 0x000fe20000000a00 */
[----:B------:R-:W-:Y:S01]  /*1f20*/  SEL R3, RZ, 0x1, P1 ;  /* 0x00000001ff037807 */ /* 0x000fe20000800000 */
[----:B---3--:R-:W-:Y:S01]  /*1f30*/  IMAD.WIDE.U32 R100, R195, R98, R192 ;  /* 0x00000062c3647225 */ /* 0x008fe200078e00c0 */
[----:B------:R-:W-:Y:S01]  /*1f40*/  ISETP.GE.AND P1, PT, R199, UR8, PT ;  /* 0x00000008c7007c0c */ /* 0x000fe2000bf26270 */
[----:B------:R-:W0:Y:S01]  /*1f50*/  S2R R151, SR_TID.X ;  /* 0x0000000000977919 */ /* 0x000e220000002100 */
[----:B------:R-:W-:Y:S01]  /*1f60*/  ISETP.GE.AND P2, PT, R0, UR8, PT ;  /* 0x0000000800007c0c */ /* 0x000fe2000bf46270 */
[----:B-1----:R-:W-:Y:S01]  /*1f70*/  IMAD.SHL.U32 R4, R6, 0x2, RZ ;  /* 0x0000000206047824 */ /* 0x002fe200078e00ff */
[----:B------:R-:W-:Y:S01]  /*1f80*/  SEL R5, RZ, 0x4, P1 ;  /* 0x00000004ff057807 */ /* 0x000fe20000800000 */
[----:B------:R-:W-:Y:S01]  /*1f90*/  IMAD R27, R99, 0x60, RZ ;  /* 0x00000060631b7824 */ /* 0x000fe200078e02ff */
[----:B------:R-:W-:Y:S01]  /*1fa0*/  SEL R6, RZ, 0x8, P2 ;  /* 0x00000008ff067807 */ /* 0x000fe20001000000 */
[----:B------:R-:W1:Y:S01]  /*1fb0*/  @P0 LDC R7, c[0x0][0x42c] ;  /* 0x00010b00ff070b82 */ /* 0x000e620000000800 */
[----:B------:R-:W-:Y:S01]  /*1fc0*/  LOP3.LUT R4, R4, 0x2, R3, 0xe2, !PT ;  /* 0x0000000204047812 */ /* 0x000fe200078ee203 */
[----:B------:R-:W-:Y:S01]  /*1fd0*/  VIADD R3, R192, 0x80 ;  /* 0x00000080c0037836 */ /* 0x000fe20000000000 */
[----:B------:R-:W-:Y:S01]  /*1fe0*/  SHF.R.S32.HI R25, RZ, 0x1f, R26 ;  /* 0x0000001fff197819 */ /* 0x000fe2000001141a */
[----:B------:R-:W-:Y:S01]  /*1ff0*/  IMAD.SHL.U32 R91, R98, 0x40, RZ ;  /* 0x00000040625b7824 */ /* 0x000fe200078e00ff */
[----:B------:R-:W-:Y:S01]  /*2000*/  LOP3.LUT R5, R6, R4, R5, 0xfe, !PT ;  /* 0x0000000406057212 */ /* 0x000fe200078efe05 */
[----:B--2---:R-:W-:Y:S01]  /*2010*/  IMAD.WIDE.U32 R94, R195, R92, R192 ;  /* 0x0000005cc35e7225 */ /* 0x004fe200078e00c0 */
[----:B------:R-:W-:Y:S01]  /*2020*/  ISETP.GE.AND P1, PT, R3, UR8, PT ;  /* 0x0000000803007c0c */ /* 0x000fe2000bf26270 */
[----:B------:R-:W2:Y:S01]  /*2030*/  @P0 LDC R9, c[0x0][0x430] ;  /* 0x00010c00ff090b82 */ /* 0x000ea20000000800 */
[--C-:B------:R-:W-:Y:S01]  /*2040*/  SHF.R.S32.HI R19, RZ, 0x1f, R18.reuse ;  /* 0x0000001fff137819 */ /* 0x100fe20000011412 */
[----:B------:R-:W-:Y:S01]  /*2050*/  IMAD.SHL.U32 R136, R104, 0x40, RZ ;  /* 0x0000004068887824 */ /* 0x000fe200078e00ff */
[----:B------:R-:W-:Y:S01]  /*2060*/  SEL R6, RZ, 0x10, P1 ;  /* 0x00000010ff067807 */ /* 0x000fe20000800000 */
[----:B------:R-:W-:Y:S01]  /*2070*/  IMAD R133, R93, 0x60, RZ ;  /* 0x000000605d857824 */ /* 0x000fe200078e02ff */
[----:B----4-:R-:W-:Y:S01]  /*2080*/  ISETP.GE.AND P1, PT, R198, R35, PT ;  /* 0x00000023c600720c */ /* 0x010fe20003f26270 */
[----:B------:R-:W-:Y:S01]  /*2090*/  IMAD.WIDE.U32 R102, R195, R98, R18 ;  /* 0x00000062c3667225 */ /* 0x000fe200078e0012 */
[----:B------:R-:W-:-:S02]  /*20a0*/  LOP3.LUT R21, R5, R6, RZ, 0xfc, !PT ;  /* 0x0000000605157212 */ /* 0x000fc400078efcff */
[----:B------:R-:W-:Y:S01]  /*20b0*/  ISETP.GE.AND P3, PT, R199, R35, PT ;  /* 0x00000023c700720c */ /* 0x000fe20003f66270 */
[----:B------:R-:W-:Y:S01]  /*20c0*/  IMAD R6, R25, R104, RZ ;  /* 0x0000006819067224 */ /* 0x000fe200078e02ff */
[----:B------:R-:W-:Y:S01]  /*20d0*/  LOP3.LUT P2, RZ, R217, 0x4, RZ, 0xc0, !PT ;  /* 0x00000004d9ff7812 */ /* 0x000fe2000784c0ff */
[----:B------:R-:W-:Y:S01]  /*20e0*/  IMAD.WIDE.U32 R96, R195, R92, R18 ;  /* 0x0000005cc3607225 */ /* 0x000fe200078e0012 */
[----:B------:R-:W-:Y:S02]  /*20f0*/  LOP3.LUT R16, R16, 0xfffffffe, RZ, 0xc0, !PT ;  /* 0xfffffffe10107812 */ /* 0x000fe400078ec0ff */
[----:B------:R-:W-:Y:S01]  /*2100*/  SHF.L.U64.HI R135, R104, 0x6, R105 ;  /* 0x0000000668877819 */ /* 0x000fe20000010269 */
[----:B-1----:R-:W-:Y:S01]  /*2110*/  @P0 IMAD.HI.U32 R4, R202, R7, RZ ;  /* 0x00000007ca040227 */ /* 0x002fe200078e00ff */
[----:B------:R-:W-:Y:S02]  /*2120*/  SHF.L.U64.HI R110, R92, 0x6, R93 ;  /* 0x000000065c6e7819 */ /* 0x000fe4000001025d */
[----:B------:R-:W-:Y:S01]  /*2130*/  SHF.R.S32.HI R148, RZ, 0x1f, R221 ;  /* 0x0000001fff947819 */ /* 0x000fe200000114dd */
[----:B------:R-:W-:Y:S01]  /*2140*/  IMAD R7, R26, R105, R6 ;  /* 0x000000691a077224 */ /* 0x000fe200078e0206 */
[----:B0-----:R-:W-:Y:S01]  /*2150*/  LEA.HI R151, R151, 0x8, RZ, 0x19 ;  /* 0x0000000897977811 */ /* 0x001fe200078fc8ff */
[----:B------:R-:W-:Y:S01]  /*2160*/  IMAD.SHL.U32 R111, R92, 0x40, RZ ;  /* 0x000000405c6f7824 */ /* 0x000fe200078e00ff */
[----:B------:R-:W-:Y:S01]  /*2170*/  @P3 LOP3.LUT R16, R16, 0x1, RZ, 0xfc, !PT ;  /* 0x0000000110103812 */ /* 0x000fe200078efcff */
[----:B------:R-:W-:Y:S01]  /*2180*/  IMAD.SHL.U32 R124, R35, 0x2, RZ ;  /* 0x00000002237c7824 */ /* 0x000fe200078e00ff */
[----:B--2---:R-:W-:Y:S01]  /*2190*/  @P0 SHF.R.U32.HI R202, RZ, R9, R4 ;  /* 0x00000009ffca0219 */ /* 0x004fe20000011604 */
[----:B------:R-:W-:Y:S01]  /*21a0*/  IMAD.WIDE.U32 R4, R26, R104, RZ ;  /* 0x000000681a047225 */ /* 0x000fe200078e00ff */
[----:B------:R-:W-:-:S02]  /*21b0*/  LOP3.LUT R16, R16, 0xfffffffb, RZ, 0xc0, !PT ;  /* 0xfffffffb10107812 */ /* 0x000fc400078ec0ff */
[----:B------:R-:W-:Y:S01]  /*21c0*/  SHF.R.S32.HI R8, RZ, 0x1f, R202 ;  /* 0x0000001fff087819 */ /* 0x000fe200000114ca */
[----:B------:R-:W-:Y:S01]  /*21d0*/  IMAD.IADD R5, R5, 0x1, R7 ;  /* 0x0000000105057824 */ /* 0x000fe200078e0207 */
[----:B------:R-:W-:Y:S01]  /*21e0*/  @P2 LOP3.LUT R16, R16, 0x4, RZ, 0xfc, !PT ;  /* 0x0000000410102812 */ /* 0x000fe200078efcff */
[----:B------:R-:W-:-:S04]  /*21f0*/  IMAD.WIDE.U32 R6, R202, UR4, R192 ;  /* 0x00000004ca067c25 */ /* 0x000fc8000f8e00c0 */
[----:B------:R-:W-:Y:S02]  /*2200*/  IMAD R9, R8, UR4, RZ ;  /* 0x0000000408097c24 */ /* 0x000fe4000f8e02ff */
[----:B------:R-:W-:-:S04]  /*2210*/  IMAD.WIDE.U32 R4, R202, UR6, R4 ;  /* 0x00000006ca047c25 */ /* 0x000fc8000f8e0004 */
[----:B------:R-:W-:Y:S01]  /*2220*/  IMAD R107, R202, UR5, R9 ;  /* 0x00000005ca6b7c24 */ /* 0x000fe2000f8e0209 */
[----:B------:R-:W-:Y:S01]  /*2230*/  ULDC.64 UR4, c[0x0][0xa08] ;  /* 0x0002820000047ab9 */ /* 0x000fe20000000a00 */
[----:B------:R-:W-:Y:S01]  /*2240*/  IMAD R9, R8, UR6, RZ ;  /* 0x0000000608097c24 */ /* 0x000fe2000f8e02ff */
[----:B------:R-:W-:Y:S01]  /*2250*/  ISETP.NE.U32.AND P0, PT, RZ, UR4, PT ;  /* 0x00000004ff007c0c */ /* 0x000fe2000bf05070 */
[----:B------:R-:W-:Y:S02]  /*2260*/  IMAD.IADD R107, R7, 0x1, R107 ;  /* 0x00000001076b7824 */ /* 0x000fe400078e026b */
[----:B------:R-:W-:Y:S01]  /*2270*/  IMAD R9, R202, UR7, R9 ;  /* 0x00000007ca097c24 */ /* 0x000fe2000f8e0209 */
[----:B------:R-:W-:Y:S01]  /*2280*/  ISETP.NE.AND.EX P0, PT, RZ, UR5, PT, P0 ;  /* 0x00000005ff007c0c */ /* 0x000fe2000bf05300 */
[----:B------:R-:W-:Y:S01]  /*2290*/  IMAD.MOV.U32 R106, RZ, RZ, R6 ;  /* 0x000000ffff6a7224 */ /* 0x000fe200078e0006 */
[----:B------:R-:W-:Y:S01]  /*22a0*/  ULDC.64 UR4, c[0x0][0x300] ;  /* 0x0000c00000047ab9 */ /* 0x000fe20000000a00 */
[----:B------:R-:W-:-:S02]  /*22b0*/  IMAD.IADD R5, R5, 0x1, R9 ;  /* 0x0000000105057824 */ /* 0x000fc400078e0209 */
[----:B------:R-:W-:-:S04]  /*22c0*/  IMAD R6, R222, R98, RZ ;  /* 0x00000062de067224 */ /* 0x000fc800078e02ff */
[----:B------:R-:W-:-:S04]  /*22d0*/  IMAD R9, R195, R99, R6 ;  /* 0x00000063c3097224 */ /* 0x000fc800078e0206 */
[----:B------:R-:W-:Y:S02]  /*22e0*/  IMAD.IADD R103, R103, 0x1, R9 ;  /* 0x0000000167677824 */ /* 0x000fe400078e0209 */
[----:B------:R-:W-:Y:S01]  /*22f0*/  IMAD.IADD R101, R9, 0x1, R101 ;  /* 0x0000000109657824 */ /* 0x000fe200078e0265 */
[----:B------:R-:W-:Y:S01]  /*2300*/  SEL R9, R35, RZ, P1 ;  /* 0x000000ff23097207 */ /* 0x000fe20000800000 */
[----:B-----5:R-:W-:-:S04]  /*2310*/  IMAD.WIDE.U32 R102, R144, R98, R102 ;  /* 0x0000006290667225 */ /* 0x020fc800078e0066 */
[----:B------:R-:W-:Y:S02]  /*2320*/  IMAD.IADD R9, R198, 0x1, R9 ;  /* 0x00000001c6097824 */ /* 0x000fe400078e0209 */
[----:B------:R-:W-:Y:S01]  /*2330*/  IMAD.WIDE.U32 R100, R144, R98, R100 ;  /* 0x0000006290647225 */ /* 0x000fe200078e0064 */
[----:B------:R-:W-:Y:S02]  /*2340*/  SHF.R.S32.HI R7, RZ, 0x1f, R203 ;  /* 0x0000001fff077819 */ /* 0x000fe400000114cb */
[----:B------:R-:W-:Y:S02]  /*2350*/  SEL R203, R203, RZ, !P0 ;  /* 0x000000ffcbcb7207 */ /* 0x000fe40004000000 */
[----:B------:R-:W-:Y:S01]  /*2360*/  SEL R8, R7, RZ, !P0 ;  /* 0x000000ff07087207 */ /* 0x000fe20004000000 */
[----:B------:R-:W-:-:S04]  /*2370*/  IMAD.WIDE.U32 R6, R195, R104, R192 ;  /* 0x00000068c3067225 */ /* 0x000fc800078e00c0 */
[----:B------:R-:W-:Y:S02]  /*2380*/  IMAD R10, R8, UR4, RZ ;  /* 0x00000004080a7c24 */ /* 0x000fe4000f8e02ff */
[----:B------:R-:W-:-:S04]  /*2390*/  IMAD.WIDE.U32 R108, R203, UR4, R4 ;  /* 0x00000004cb6c7c25 */ /* 0x000fc8000f8e0004 */
[----:B------:R-:W-:Y:S01]  /*23a0*/  IMAD R4, R222, R104, RZ ;  /* 0x00000068de047224 */ /* 0x000fe200078e02ff */
[----:B------:R-:W-:Y:S01]  /*23b0*/  IADD3 R5, P0, R108, R6, RZ ;  /* 0x000000066c057210 */ /* 0x000fe20007f1e0ff */
[----:B------:R-:W-:Y:S01]  /*23c0*/  IMAD R11, R203, UR5, R10 ;  /* 0x00000005cb0b7c24 */ /* 0x000fe2000f8e020a */
[----:B------:R-:W-:Y:S01]  /*23d0*/  ULDC.64 UR4, c[0x0][0x328] ;  /* 0x0000ca0000047ab9 */ /* 0x000fe20000000a00 */
[----:B------:R-:W-:Y:S01]  /*23e0*/  IMAD R13, R195, R105, R4 ;  /* 0x00000069c30d7224 */ /* 0x000fe200078e0204 */
[----:B------:R-:W-:Y:S01]  /*23f0*/  SHF.R.S32.HI R10, RZ, 0x1f, R9 ;  /* 0x0000001fff0a7819 */ /* 0x000fe20000011409 */
[----:B------:R-:W-:Y:S02]  /*2400*/  IMAD.IADD R4, R109, 0x1, R11 ;  /* 0x000000016d047824 */ /* 0x000fe400078e020b */
[----:B------:R-:W-:Y:S01]  /*2410*/  IMAD R8, R8, UR4, RZ ;  /* 0x0000000408087c24 */ /* 0x000fe2000f8e02ff */
[----:B------:R-:W-:Y:S01]  /*2420*/  LEA.HI R14, R10, R9, RZ, 0x3 ;  /* 0x000000090a0e7211 */ /* 0x000fe200078f18ff */
[----:B------:R-:W-:Y:S01]  /*2430*/  IMAD.WIDE.U32 R106, R203, UR4, R106 ;  /* 0x00000004cb6a7c25 */ /* 0x000fe2000f8e006a */
[----:B------:R-:W-:-:S02]  /*2440*/  IADD3.X R6, R4, R7, R13, P0, !PT ;  /* 0x0000000704067210 */ /* 0x000fc400007fe40d */
[----:B------:R-:W-:Y:S01]  /*2450*/  ISETP.GE.AND P0, PT, R192, R35, PT ;  /* 0x00000023c000720c */ /* 0x000fe20003f06270 */
[----:B------:R-:W-:Y:S01]  /*2460*/  IMAD R33, R203, UR5, R8 ;  /* 0x00000005cb217c24 */ /* 0x000fe2000f8e0208 */
[----:B------:R-:W-:Y:S01]  /*2470*/  SHF.R.S32.HI R116, RZ, 0x3, R14 ;  /* 0x00000003ff747819 */ /* 0x000fe2000001140e */
[----:B------:R-:W-:Y:S01]  /*2480*/  IMAD R8, R222, R92, RZ ;  /* 0x0000005cde087224 */ /* 0x000fe200078e02ff */
[----:B------:R-:W-:-:S03]  /*2490*/  SEL R7, R35, RZ, P0 ;  /* 0x000000ff23077207 */ /* 0x000fc60000000000 */
[----:B------:R-:W-:Y:S01]  /*24a0*/  IMAD R11, R195, R93, R8 ;  /* 0x0000005dc30b7224 */ /* 0x000fe200078e0208 */
[----:B------:R-:W-:Y:S01]  /*24b0*/  SEL R8, R35, RZ, P3 ;  /* 0x000000ff23087207 */ /* 0x000fe20001800000 */
[----:B------:R-:W-:Y:S01]  /*24c0*/  IMAD.IADD R7, R192, 0x1, R7 ;  /* 0x00000001c0077824 */ /* 0x000fe200078e0207 */
[----:B------:R-:W-:Y:S01]  /*24d0*/  IADD3 R122, P3, R195, R26, RZ ;  /* 0x0000001ac37a7210 */ /* 0x000fe20007f7e0ff */
[----:B------:R-:W-:Y:S02]  /*24e0*/  IMAD.IADD R97, R97, 0x1, R11 ;  /* 0x0000000161617824 */ /* 0x000fe400078e020b */
[----:B------:R-:W-:Y:S02]  /*24f0*/  IMAD.IADD R95, R11, 0x1, R95 ;  /* 0x000000010b5f7824 */ /* 0x000fe400078e025f */
[----:B------:R-:W-:Y:S01]  /*2500*/  IMAD.IADD R11, R199, 0x1, R8 ;  /* 0x00000001c70b7824 */ /* 0x000fe200078e0208 */
[----:B------:R-:W-:Y:S01]  /*2510*/  SHF.R.S32.HI R8, RZ, 0x1f, R7 ;  /* 0x0000001fff087819 */ /* 0x000fe20000011407 */
[----:B------:R-:W-:-:S03]  /*2520*/  IMAD.WIDE.U32 R96, R144, R92, R96 ;  /* 0x0000005c90607225 */ /* 0x000fc600078e0060 */
[-C--:B------:R-:W-:Y:S01]  /*2530*/  LEA.HI R13, R8, R7.reuse, RZ, 0x3 ;  /* 0x00000007080d7211 */ /* 0x080fe200078f18ff */
[----:B------:R-:W-:Y:S01]  /*2540*/  IMAD.WIDE.U32 R94, R144, R92, R94 ;  /* 0x0000005c905e7225 */ /* 0x000fe200078e005e */
[----:B------:R-:W-:Y:S02]  /*2550*/  LEA.HI R7, R8, R7, RZ, 0x6 ;  /* 0x0000000708077211 */ /* 0x000fe400078f30ff */
[----:B------:R-:W-:Y:S01]  /*2560*/  LEA.HI R8, R10, R9, RZ, 0x6 ;  /* 0x000000090a087211 */ /* 0x000fe200078f30ff */
[----:B------:R-:W-:Y:S01]  /*2570*/  IMAD.X R123, R222, 0x1, R25, P3 ;  /* 0x00000001de7b7824 */ /* 0x000fe200018e0619 */
[----:B------:R-:W-:Y:S02]  /*2580*/  SHF.R.S32.HI R7, RZ, 0x6, R7 ;  /* 0x00000006ff077819 */ /* 0x000fe40000011407 */
[----:B------:R-:W-:Y:S02]  /*2590*/  SHF.R.S32.HI R9, RZ, 0x6, R8 ;  /* 0x00000006ff097819 */ /* 0x000fe40000011408 */
[C---:B------:R-:W-:Y:S01]  /*25a0*/  LOP3.LUT R8, R208.reuse, 0x38, R13, 0xf8, !PT ;  /* 0x00000038d0087812 */ /* 0x040fe200078ef80d */
[C---:B------:R-:W-:Y:S01]  /*25b0*/  IMAD R143, R7.reuse, 0x1800, R210 ;  /* 0x00001800078f7824 */ /* 0x040fe200078e02d2 */
[----:B------:R-:W-:Y:S01]  /*25c0*/  SHF.R.S32.HI R20, RZ, 0x1f, R11 ;  /* 0x0000001fff147819 */ /* 0x000fe2000001140b */
[--C-:B------:R-:W-:Y:S01]  /*25d0*/  IMAD R141, R7, 0x1800, R211.reuse ;  /* 0x00001800078d7824 */ /* 0x100fe200078e02d3 */
[----:B------:R-:W-:Y:S01]  /*25e0*/  LOP3.LUT R10, R208, 0x38, R14, 0xf8, !PT ;  /* 0x00000038d00a7812 */ /* 0x000fe200078ef80e */
[C---:B------:R-:W-:Y:S01]  /*25f0*/  IMAD R142, R9.reuse, 0x1800, R210 ;  /* 0x00001800098e7824 */ /* 0x040fe200078e02d2 */
[----:B------:R-:W-:Y:S01]  /*2600*/  LOP3.LUT R8, R8, R209, RZ, 0x3c, !PT ;  /* 0x000000d108087212 */ /* 0x000fe200078e3cff */
[----:B------:R-:W-:Y:S01]  /*2610*/  IMAD R139, R9, 0x1800, R211 ;  /* 0x00001800098b7824 */ /* 0x000fe200078e02d3 */
[----:B------:R-:W-:-:S02]  /*2620*/  LEA.HI R15, R20, R11, RZ, 0x3 ;  /* 0x0000000b140f7211 */ /* 0x000fc400078f18ff */
[----:B------:R-:W-:Y:S01]  /*2630*/  LEA.HI R11, R20, R11, RZ, 0x6 ;  /* 0x0000000b140b7211 */ /* 0x000fe200078f30ff */
[----:B------:R-:W-:Y:S01]  /*2640*/  IMAD.IADD R143, R143, 0x1, R8 ;  /* 0x000000018f8f7824 */ /* 0x000fe200078e0208 */
[----:B------:R-:W-:Y:S02]  /*2650*/  LOP3.LUT R12, R205, 0x38, R13, 0xf8, !PT ;  /* 0x00000038cd0c7812 */ /* 0x000fe400078ef80d */
[----:B------:R-:W-:Y:S02]  /*2660*/  LOP3.LUT R7, R10, R209, RZ, 0x3c, !PT ;  /* 0x000000d10a077212 */ /* 0x000fe400078e3cff */
[----:B------:R-:W-:Y:S02]  /*2670*/  SHF.R.S32.HI R11, RZ, 0x6, R11 ;  /* 0x00000006ff0b7819 */ /* 0x000fe4000001140b */
[----:B------:R-:W-:Y:S01]  /*2680*/  LOP3.LUT R8, R208, 0x38, R15, 0xf8, !PT ;  /* 0x00000038d0087812 */ /* 0x000fe200078ef80f */
[----:B------:R-:W-:Y:S01]  /*2690*/  IMAD.IADD R142, R142, 0x1, R7 ;  /* 0x000000018e8e7824 */ /* 0x000fe200078e0207 */
[----:B------:R-:W-:Y:S01]  /*26a0*/  LOP3.LUT R12, R12, R233, RZ, 0x3c, !PT ;  /* 0x000000e90c0c7212 */ /* 0x000fe200078e3cff */
[----:B------:R-:W-:Y:S01]  /*26b0*/  IMAD R140, R11, 0x1800, R210 ;  /* 0x000018000b8c7824 */ /* 0x000fe200078e02d2 */
[----:B------:R-:W-:Y:S01]  /*26c0*/  LOP3.LUT R10, R205, 0x38, R14, 0xf8, !PT ;  /* 0x00000038cd0a7812 */ /* 0x000fe200078ef80e */
[----:B------:R-:W-:Y:S01]  /*26d0*/  IMAD R138, R11, 0x1800, R211 ;  /* 0x000018000b8a7824 */ /* 0x000fe200078e02d3 */
[----:B------:R-:W-:Y:S01]  /*26e0*/  LOP3.LUT R7, R8, R209, RZ, 0x3c, !PT ;  /* 0x000000d108077212 */ /* 0x000fe200078e3cff */
[----:B------:R-:W-:Y:S01]  /*26f0*/  VIADD R8, R192, 0xa0 ;  /* 0x000000a0c0087836 */ /* 0x000fe20000000000 */
[----:B------:R-:W-:Y:S01]  /*2700*/  SHF.R.S32.HI R11, RZ, 0x1f, R144 ;  /* 0x0000001fff0b7819 */ /* 0x000fe20000011490 */
[----:B------:R-:W-:Y:S01]  /*2710*/  IMAD.IADD R141, R141, 0x1, R12 ;  /* 0x000000018d8d7824 */ /* 0x000fe200078e020c */
[----:B------:R-:W-:Y:S01]  /*2720*/  LOP3.LUT R12, R205, 0x38, R15, 0xf8, !PT ;  /* 0x00000038cd0c7812 */ /* 0x000fe200078ef80f */
[----:B------:R-:W-:Y:S01]  /*2730*/  IMAD.IADD R140, R140, 0x1, R7 ;  /* 0x000000018c8c7824 */ /* 0x000fe200078e0207 */
[-C--:B------:R-:W-:Y:S01]  /*2740*/  LOP3.LUT R10, R10, R233.reuse, RZ, 0x3c, !PT ;  /* 0x000000e90a0a7212 */ /* 0x080fe200078e3cff */
[C---:B------:R-:W-:Y:S01]  /*2750*/  IMAD R7, R11.reuse, R98, RZ ;  /* 0x000000620b077224 */ /* 0x040fe200078e02ff */
[----:B------:R-:W-:Y:S01]  /*2760*/  ISETP.GE.AND P2, PT, R8, UR8, PT ;  /* 0x0000000808007c0c */ /* 0x000fe2000bf46270 */
[----:B------:R-:W-:Y:S01]  /*2770*/  IMAD R11, R11, R92, RZ ;  /* 0x0000005c0b0b7224 */ /* 0x000fe200078e02ff */
[----:B------:R-:W-:Y:S01]  /*2780*/  LOP3.LUT R9, R12, R233, RZ, 0x3c, !PT ;  /* 0x000000e90c097212 */ /* 0x000fe200078e3cff */
[----:B------:R-:W-:Y:S01]  /*2790*/  IMAD.IADD R139, R139, 0x1, R10 ;  /* 0x000000018b8b7824 */ /* 0x000fe200078e020a */
[----:B------:R-:W-:Y:S01]  /*27a0*/  LOP3.LUT R10, R208, 0x18, R192, 0xf8, !PT ;  /* 0x00000018d00a7812 */ /* 0x000fe200078ef8c0 */
[----:B------:R-:W-:Y:S01]  /*27b0*/  IMAD R31, R144, R99, R7 ;  /* 0x00000063901f7224 */ /* 0x000fe200078e0207 */
[----:B------:R-:W-:Y:S01]  /*27c0*/  SEL R20, RZ, 0x20, P2 ;  /* 0x00000020ff147807 */ /* 0x000fe20001000000 */
[----:B------:R-:W-:Y:S01]  /*27d0*/  IMAD.IADD R138, R138, 0x1, R9 ;  /* 0x000000018a8a7824 */ /* 0x000fe200078e0209 */
[----:B------:R-:W-:Y:S01]  /*27e0*/  SHF.L.U64.HI R7, R98, 0x6, R99 ;  /* 0x0000000662077819 */ /* 0x000fe20000010263 */
[----:B------:R-:W-:Y:S01]  /*27f0*/  IMAD R9, R105, 0x60, RZ ;  /* 0x0000006069097824 */ /* 0x000fe200078e02ff */
[----:B------:R-:W-:Y:S01]  /*2800*/  LOP3.LUT R137, R10, R209, RZ, 0x3c, !PT ;  /* 0x000000d10a897212 */ /* 0x000fe200078e3cff */
[----:B------:R-:W-:Y:S01]  /*2810*/  IMAD.WIDE.U32 R98, R98, 0x60, RZ ;  /* 0x0000006062627825 */ /* 0x000fe200078e00ff */
[----:B------:R-:W-:-:S02]  /*2820*/  SHF.R.S32.HI R117, RZ, 0x3, R13 ;  /* 0x00000003ff757819 */ /* 0x000fc4000001140d */
[----:B------:R-:W-:Y:S01]  /*2830*/  SHF.R.S32.HI R115, RZ, 0x3, R15 ;  /* 0x00000003ff737819 */ /* 0x000fe2000001140f */
[----:B------:R-:W-:Y:S01]  /*2840*/  IMAD.WIDE.U32 R104, R104, 0x60, RZ ;  /* 0x0000006068687825 */ /* 0x000fe200078e00ff */
[----:B------:R-:W-:Y:S02]  /*2850*/  LOP3.LUT R28, R21, R20, RZ, 0xfc, !PT ;  /* 0x00000014151c7212 */ /* 0x000fe400078efcff */
[----:B------:R-:W-:Y:S01]  /*2860*/  LOP3.LUT R13, R13, 0xfffffff8, RZ, 0xc0, !PT ;  /* 0xfffffff80d0d7812 */ /* 0x000fe200078ec0ff */
[----:B------:R-:W-:Y:S01]  /*2870*/  IMAD R29, R144, R93, R11 ;  /* 0x0000005d901d7224 */ /* 0x000fe200078e020b */
[----:B------:R-:W-:Y:S01]  /*2880*/  LOP3.LUT R14, R14, 0xfffffff8, RZ, 0xc0, !PT ;  /* 0xfffffff80e0e7812 */ /* 0x000fe200078ec0ff */
[----:B------:R-:W-:Y:S01]  /*2890*/  IMAD.WIDE.U32 R92, R92, 0x60, RZ ;  /* 0x000000605c5c7825 */ /* 0x000fe200078e00ff */
[----:B------:R-:W-:Y:S02]  /*28a0*/  LOP3.LUT R15, R15, 0xfffffff8, RZ, 0xc0, !PT ;  /* 0xfffffff80f0f7812 */ /* 0x000fe400078ec0ff */
        /* <DEDUP_REMOVED lines=8> */
[----:B------:R-:W-:Y:S01]  /*2930*/  LOP3.LUT R27, R28, 0x10, RZ, 0xc0, !PT ;  /* 0x000000101c1b7812 */ /* 0x000fe200078ec0ff */
[----:B------:R-:W-:Y:S01]  /*2940*/  IMAD.IADD R137, R210, 0x1, R137 ;  /* 0x00000001d2897824 */ /* 0x000fe200078e0289 */
[----:B------:R-:W-:Y:S01]  /*2950*/  SHF.R.S32.HI R114, RZ, 0x1f, R13 ;  /* 0x0000001fff727819 */ /* 0x000fe2000001140d */
[----:B------:R-:W-:Y:S01]  /*2960*/  IMAD.IADD R133, R93, 0x1, R133 ;  /* 0x000000015d857824 */ /* 0x000fe200078e0285 */
[----:B------:R-:W-:Y:S01]  /*2970*/  SHF.R.S32.HI R113, RZ, 0x1f, R14 ;  /* 0x0000001fff717819 */ /* 0x000fe2000001140e */
[----:B------:R-:W-:Y:S01]  /*2980*/  IMAD.IADD R9, R103, 0x1, R31 ;  /* 0x0000000167097824 */ /* 0x000fe200078e021f */
[----:B------:R-:W-:Y:S01]  /*2990*/  SHF.R.S32.HI R112, RZ, 0x1f, R15 ;  /* 0x0000001fff707819 */ /* 0x000fe2000001140f */
[----:B------:R-:W-:Y:S01]  /*29a0*/  IMAD.IADD R10, R31, 0x1, R101 ;  /* 0x000000011f0a7824 */ /* 0x000fe200078e0265 */
[----:B------:R-:W-:Y:S01]  /*29b0*/  LOP3.LUT R28, R28, 0x20, RZ, 0xc0, !PT ;  /* 0x000000201c1c7812 */ /* 0x000fe200078ec0ff */
[----:B------:R-:W-:-:S07]  /*29c0*/  IMAD.IADD R29, R107, 0x1, R33 ;  /* 0x000000016b1d7824 */ /* 0x000fce00078e0221 */
.L_x_1427:
[----:B0-----:R-:W0:Y:S01]  /*29d0*/  LDC.64 R120, c[0x0][0x2d8] ;  /* 0x0000b600ff787b82 */ /* 0x001e220000000a00 */
[----:B------:R-:W-:Y:S01]  /*29e0*/  VIADD R41, R2, 0xffffffff ;  /* 0xffffffff02297836 */ /* 0x000fe20000000000 */
[----:B------:R-:W-:Y:S01]  /*29f0*/  LOP3.LUT P5, RZ, R217, 0x4, RZ, 0xc0, !PT ;  /* 0x00000004d9ff7812 */ /* 0x000fe200078ac0ff */
[----:B------:R-:W-:Y:S05]  /*2a00*/  YIELD ;  /* 0x0000000000007946 */ /* 0x000fea0003800000 */
[----:B------:R-:W1:Y:S01]  /*2a10*/  LDC R119, c[0x0][0x3d4] ;  /* 0x0000f500ff777b82 */ /* 0x000e620000000800 */
[----:B--23--:R-:W-:Y:S01]  /*2a20*/  SHF.R.S32.HI R34, RZ, 0x1f, R41 ;  /* 0x0000001fff227819 */ /* 0x00cfe20000011429 */
[-C--:B------:R-:W-:Y:S01]  /*2a30*/  IMAD R31, R132, R41.reuse, RZ ;  /* 0x00000029841f7224 */ /* 0x080fe200078e02ff */
[----:B------:R-:W-:Y:S01]  /*2a40*/  LOP3.LUT R16, R16, 0xfffffffd, RZ, 0xc0, !PT ;  /* 0xfffffffd10107812 */ /* 0x000fe200078ec0ff */
[----:B------:R-:W-:Y:S01]  /*2a50*/  IMAD.WIDE.U32 R128, R104, R41, RZ ;  /* 0x0000002968807225 */ /* 0x000fe200078e00ff */
[----:B------:R-:W-:Y:S03]  /*2a60*/  BSSY B0, `(.L_x_1328) ;  /* 0x00007e0000007945 */ /* 0x000fe60003800000 */
[----:B------:R-:W-:Y:S01]  /*2a70*/  IMAD R31, R34, R104, R31 ;  /* 0x00000068221f7224 */ /* 0x000fe200078e021f */
[----:B------:R-:W-:-:S02]  /*2a80*/  IADD3 R2, P2, P3, R5, R128, R136 ;  /* 0x0000008005027210 */ /* 0x000fc40007b5e088 */
[----:B------:R-:W-:Y:S01]  /*2a90*/  IADD3 R32, P4, R5, R128, RZ ;  /* 0x0000008005207210 */ /* 0x000fe20007f9e0ff */
[----:B------:R-:W-:Y:S02]  /*2aa0*/  IMAD.IADD R85, R129, 0x1, R31 ;  /* 0x0000000181557824 */ /* 0x000fe400078e021f */
[----:B------:R-:W-:Y:S02]  /*2ab0*/  IMAD R31, R22, 0x4800, R137 ;  /* 0x00004800161f7824 */ /* 0x000fe400078e0289 */
[----:B------:R-:W-:Y:S01]  /*2ac0*/  IMAD.X R33, R85, 0x1, R6, P4 ;  /* 0x0000000155217824 */ /* 0x000fe200020e0606 */
[----:B------:R-:W-:Y:S02]  /*2ad0*/  IADD3.X R30, R6, R85, R135, P2, P3 ;  /* 0x00000055061e7210 */ /* 0x000fe400017e6487 */
[----:B0-----:R-:W-:Y:S02]  /*2ae0*/  LEA R36, P2, R2, R120, 0x1 ;  /* 0x0000007802247211 */ /* 0x001fe400078408ff */
[----:B------:R-:W-:-:S02]  /*2af0*/  ISETP.GT.AND P3, PT, R41, R125, PT ;  /* 0x0000007d2900720c */ /* 0x000fc40003f64270 */
[----:B------:R-:W-:Y:S01]  /*2b00*/  LEA.HI.X R37, R2, R121, R30, 0x1, P2 ;  /* 0x0000007902257211 */ /* 0x000fe200010f0c1e */
[----:B------:R-:W-:Y:S01]  /*2b10*/  IMAD R30, R31, 0x2, R118 ;  /* 0x000000021f1e7824 */ /* 0x000fe200078e0276 */
[----:B-1----:R-:W-:Y:S01]  /*2b20*/  ISETP.GE.AND P2, PT, R119, 0x1, PT ;  /* 0x000000017700780c */ /* 0x002fe20003f46270 */
[----:B------:R-:W-:Y:S01]  /*2b30*/  IMAD.MOV.U32 R2, RZ, RZ, R41 ;  /* 0x000000ffff027224 */ /* 0x000fe200078e0029 */
[----:B------:R-:W-:-:S04]  /*2b40*/  LEA R38, P4, R32, R120, 0x1 ;  /* 0x0000007820267211 */ /* 0x000fc800078808ff */
[----:B------:R-:W-:Y:S01]  /*2b50*/  LEA.HI.X R39, R32, R121, R33, 0x1, P4 ;  /* 0x0000007920277211 */ /* 0x000fe200020f0c21 */
[C---:B------:R-:W-:Y:S02]  /*2b60*/  VIADD R33, R31.reuse, 0x20 ;  /* 0x000000201f217836 */ /* 0x040fe40000000000 */
[----:B------:R-:W-:Y:S01]  /*2b70*/  @P5 VIADD R33, R31, 0xffffffe0 ;  /* 0xffffffe01f215836 */ /* 0x000fe20000000000 */
[----:B------:R-:W-:-:S03]  /*2b80*/  @P3 LOP3.LUT R16, R16, 0x2, RZ, 0xfc, !PT ;  /* 0x0000000210103812 */ /* 0x000fc600078efcff */
[----:B------:R-:W-:Y:S01]  /*2b90*/  IMAD R31, R33, 0x2, R118 ;  /* 0x00000002211f7824 */ /* 0x000fe200078e0276 */
[----:B------:R-:W-:Y:S06]  /*2ba0*/  @!P2 BRA `(.L_x_1329) ;  /* 0x000000780048a947 */ /* 0x000fec0003800000 */
[----:B------:R-:W-:Y:S01]  /*2bb0*/  ULDC.U8 UR4, c[0x0][0x3f0] ;  /* 0x0000fc0000047ab9 */ /* 0x000fe20000000000 */
[-C--:B------:R-:W-:Y:S01]  /*2bc0*/  IMAD R33, R133, R41.reuse, RZ ;  /* 0x0000002985217224 */ /* 0x080fe200078e02ff */
[----:B------:R-:W-:Y:S01]  /*2bd0*/  ISETP.NE.AND P2, PT, RZ, UR4, PT ;  /* 0x00000004ff007c0c */ /* 0x000fe2000bf45270 */
[-C--:B------:R-:W-:Y:S02]  /*2be0*/  IMAD R35, R134, R41.reuse, RZ ;  /* 0x0000002986237224 */ /* 0x080fe400078e02ff */
        /* <DEDUP_REMOVED lines=29> */
[----:B------:R-:W-:Y:S01]  /*2dc0*/  ULDC.64 UR6, c[0x0][0x208] ;  /* 0x0000820000067ab9 */ /* 0x000fe20000000a00 */
        /* <DEDUP_REMOVED lines=41> */
.L_x_1332:
[----:B------:R-:W-:Y:S05]  /*3060*/  BSYNC B1 ;  /* 0x0000000000017941 */ /* 0x000fea0003800000 */
.L_x_1331:
        /* <DEDUP_REMOVED lines=20> */
[----:B------:R-:W-:Y:S01]  /*31b0*/  IADD3.X R89, R11, R89, R110, P2, P5 ;  /* 0x000000590b597210 */ /* 0x000fe200017ea46e */
[----:B------:R-:W-:Y:S01]  /*31c0*/  ULDC.64 UR6, c[0x0][0x208] ;  /* 0x0000820000067ab9 */ /* 0x000fe20000000a00 */
[----:B------:R-:W-:-:S04]  /*31d0*/  IADD3 R80, P2, P5, R102, R80, R91 ;  /* 0x0000005066507210 */ /* 0x000fc80007d5e05b */
[----:B0-----:R-:W-:Y:S02]  /*31e0*/  IADD3.X R35, R9, R90, R7, P2, P5 ;  /* 0x0000005a09237210 */ /* 0x001fe400017ea407 */
        /* <DEDUP_REMOVED lines=38> */
.L_x_1334:
[----:B------:R-:W-:Y:S05]  /*3450*/  BSYNC B1 ;  /* 0x0000000000017941 */ /* 0x000fea0003800000 */
.L_x_1333:
        /* <DEDUP_REMOVED lines=57> */
[----:B------:R-:W-:Y:S01]  /*37f0*/  ULOP3.LUT UR4, UR60, 0x1, URZ, 0xfc, !UPT ;  /* 0x000000013c047892 */ /* 0x000fe2000f8efc3f */
        /* <DEDUP_REMOVED lines=9> */
[----:B------:R-:W-:Y:S01]  /*3890*/  UISETP.NE.AND UP0, UPT, UR4, 0x3, UPT ;  /* 0x000000030400788c */ /* 0x000fe2000bf05270 */
        /* <DEDUP_REMOVED lines=8> */
[----:B------:R-:W-:-:S02]  /*3920*/  PLOP3.LUT P2, PT, PT, PT, UP0, 0x80, 0x0 ;  /* 0x000000000000781c */ /* 0x000fc40003f4f008 */
        /* <DEDUP_REMOVED lines=16> */
[----:B------:R-:W-:-:S02]  /*3a30*/  PRMT R161, R34, 0x7610, R161 ;  /* 0x0000761022a17816 */ /* 0x000fc400000000a1 */
[----:B------:R-:W-:Y:S02]  /*3a40*/  PRMT R160, R35, 0x7610, R160 ;  /* 0x0000761023a07816 */ /* 0x000fe400000000a0 */
[----:B------:R-:W-:Y:S02]  /*3a50*/  PRMT R164, R33, 0x7610, R164 ;  /* 0x0000761021a47816 */ /* 0x000fe400000000a4 */
[----:B------:R-:W-:Y:S01]  /*3a60*/  PRMT R165, R32, 0x7610, R165 ;  /* 0x0000761020a57816 */ /* 0x000fe200000000a5 */
[----:B------:R-:W-:Y:S06]  /*3a70*/  @!P2 BRA `(.L_x_1335) ;  /* 0x000000000004a947 */ /* 0x000fec0003800000 */
[----:B------:R-:W-:Y:S01]  /*3a80*/  BPT.TRAP 0x1 ;  /* 0x000000040000795c */ /* 0x000fe20000300000 */
.L_x_1335:
[----:B------:R-:W-:Y:S01]  /*3a90*/  IMAD R89, R22, 0x8, R17 ;  /* 0x0000000816597824 */ /* 0x000fe200078e0211 */
[----:B------:R-:W-:Y:S01]  /*3aa0*/  SHF.L.U32 R90, R204, 0x1f, RZ ;  /* 0x0000001fcc5a7819 */ /* 0x000fe200000006ff */
[----:B------:R-:W-:Y:S03]  /*3ab0*/  BSSY B1, `(.L_x_1336) ;  /* 0x0000003000017945 */ /* 0x000fe60003800000 */
[----:B------:R-:W0:Y:S02]  /*3ac0*/  SYNCS.PHASECHK.TRANS64.TRYWAIT P5, [R89+URZ+0x30890], R90 ;  /* 0x0308905a590075a7 */ /* 0x000e2400080a017f */
[----:B0-----:R-:W-:Y:S05]  /*3ad0*/  @!P5 BRA `(.L_x_1337) ;  /* 0x0000024c009cd947 */ /* 0x001fea0003800000 */
.L_x_1730:
[----:B------:R-:W-:Y:S05]  /*3ae0*/  BSYNC B1 ;  /* 0x0000000000017941 */ /* 0x000fea0003800000 */
.L_x_1336:
        /* <DEDUP_REMOVED lines=54> */
.L_x_1343:
[----:B------:R-:W-:Y:S05]  /*3e50*/  BSYNC B3 ;  /* 0x0000000000037941 */ /* 0x000fea0003800000 */
.L_x_1342:
[----:B------:R-:W-:Y:S02]  /*3e60*/  ULDC.64 UR4, c[0x0][0x208] ;  /* 0x0000820000047ab9 */ /* 0x000fe40000000a00 */
[----:B--2---:R1:W-:Y:S03]  /*3e70*/  STG.E.128 desc[UR4][R38.64], R32 ;  /* 0x0000002026007986 */ /* 0x0043e6000c101d04 */
.L_x_1341:
[----:B------:R-:W-:Y:S05]  /*3e80*/  BSYNC B2 ;  /* 0x0000000000027941 */ /* 0x000fea0003800000 */
.L_x_1340:
        /* <DEDUP_REMOVED lines=53> */
.L_x_1347:
[----:B------:R-:W-:Y:S05]  /*41e0*/  BSYNC B3 ;  /* 0x0000000000037941 */ /* 0x000fea0003800000 */
.L_x_1346:
[----:B------:R-:W-:Y:S02]  /*41f0*/  ULDC.64 UR4, c[0x0][0x208] ;  /* 0x0000820000047ab9 */ /* 0x000fe40000000a00 */
[----:B--2---:R2:W-:Y:S03]  /*4200*/  STG.E.128 desc[UR4][R38.64+0x40], R32 ;  /* 0x0000402026007986 */ /* 0x0045e6000c101d04 */
.L_x_1345:
[----:B------:R-:W-:Y:S05]  /*4210*/  BSYNC B2 ;  /* 0x0000000000027941 */ /* 0x000fea0003800000 */
.L_x_1344:
        /* <DEDUP_REMOVED lines=14> */
[----:B------:R-:W-:-:S02]  /*4300*/  PRMT R187, R187, 0x5410, R84 ;  /* 0x00005410bbbb7816 */ /* 0x000fc40000000054 */
[----:B------:R-:W-:Y:S01]  /*4310*/  PRMT R191, R191, 0x5410, R78 ;  /* 0x00005410bfbf7816 */ /* 0x000fe2000000004e */
[----:B------:R-:W-:Y:S01]  /*4320*/  IMAD.U32 R78, R200, 0x10000, RZ ;  /* 0x00010000c84e7824 */ /* 0x000fe200078e00ff */
[----:B------:R-:W-:Y:S01]  /*4330*/  PRMT R186, R186, 0x5410, R85 ;  /* 0x00005410baba7816 */ /* 0x000fe20000000055 */
[----:B------:R-:W-:Y:S01]  /*4340*/  IMAD.U32 R79, R187, 0x10000, RZ ;  /* 0x00010000bb4f7824 */ /* 0x000fe200078e00ff */
[----:B------:R-:W-:Y:S01]  /*4350*/  LOP3.LUT R34, R34, 0xffff0000, RZ, 0xc0, !PT ;  /* 0xffff000022227812 */ /* 0x000fe200078ec0ff */
[C---:B------:R-:W-:Y:S01]  /*4360*/  IMAD.U32 R85, R33.reuse, 0x10000, RZ ;  /* 0x0001000021557824 */ /* 0x040fe200078e00ff */
[----:B------:R-:W-:Y:S01]  /*4370*/  LOP3.LUT R84, R33, 0xffff0000, RZ, 0xc0, !PT ;  /* 0xffff000021547812 */ /* 0x000fe200078ec0ff */
[----:B------:R-:W-:Y:S01]  /*4380*/  IMAD.U32 R33, R32, 0x10000, RZ ;  /* 0x0001000020217824 */ /* 0x000fe200078e00ff */
[C---:B------:R-:W-:Y:S01]  /*4390*/  LOP3.LUT R87, R191.reuse, 0xffff0000, RZ, 0xc0, !PT ;  /* 0xffff0000bf577812 */ /* 0x040fe200078ec0ff */
[----:B------:R-:W-:Y:S01]  /*43a0*/  FMUL.FTZ R126, R34, R78 ;  /* 0x0000004e227e7220 */ /* 0x000fe20000410000 */
[----:B------:R-:W-:Y:S01]  /*43b0*/  LOP3.LUT R86, R186, 0xffff0000, RZ, 0xc0, !PT ;  /* 0xffff0000ba567812 */ /* 0x000fe200078ec0ff */
[----:B------:R-:W-:Y:S01]  /*43c0*/  FMUL.FTZ R34, R34, R79 ;  /* 0x0000004f22227220 */ /* 0x000fe20000410000 */
[----:B------:R-:W-:Y:S01]  /*43d0*/  LOP3.LUT R32, R32, 0xffff0000, RZ, 0xc0, !PT ;  /* 0xffff000020207812 */ /* 0x000fe200078ec0ff */
[C---:B------:R-:W-:Y:S01]  /*43e0*/  FMUL.FTZ R120, R84.reuse, R87 ;  /* 0x0000005754787220 */ /* 0x040fe20000410000 */
[----:B------:R-:W-:Y:S01]  /*43f0*/  IMAD.U32 R191, R191, 0x10000, RZ ;  /* 0x00010000bfbf7824 */ /* 0x000fe200078e00ff */
[----:B------:R-:W-:Y:S01]  /*4400*/  LOP3.LUT R76, R35, 0xffff0000, RZ, 0xc0, !PT ;  /* 0xffff0000234c7812 */ /* 0x000fe200078ec0ff */
[----:B------:R-:W-:Y:S01]  /*4410*/  FMUL.FTZ R84, R84, R86 ;  /* 0x0000005654547220 */ /* 0x000fe20000410000 */
[----:B------:R-:W-:Y:S01]  /*4420*/  LOP3.LUT R200, R200, 0xffff0000, RZ, 0xc0, !PT ;  /* 0xffff0000c8c87812 */ /* 0x000fe200078ec0ff */
[----:B------:R-:W-:Y:S01]  /*4430*/  IMAD.U32 R186, R186, 0x10000, RZ ;  /* 0x00010000baba7824 */ /* 0x000fe200078e00ff */
[----:B------:R-:W-:Y:S01]  /*4440*/  LOP3.LUT R187, R187, 0xffff0000, RZ, 0xc0, !PT ;  /* 0xffff0000bbbb7812 */ /* 0x000fe200078ec0ff */
[----:B------:R-:W-:Y:S01]  /*4450*/  FFMA.FTZ R78, R77, R78, R34 ;  /* 0x0000004e4d4e7223 */ /* 0x000fe20000010022 */
[C---:B------:R-:W-:Y:S01]  /*4460*/  FFMA.FTZ R86, R85.reuse, R86, -R120 ;  /* 0x0000005655567223 */ /* 0x040fe20000010878 */
[C---:B------:R-:W-:Y:S01]  /*4470*/  FMUL.FTZ R34, R32.reuse, R191 ;  /* 0x000000bf20227220 */ /* 0x040fe20000410000 */
[----:B------:R-:W-:Y:S01]  /*4480*/  FFMA.FTZ R85, R85, R87, R84 ;  /* 0x0000005755557223 */ /* 0x000fe20000010054 */
[----:B------:R-:W-:Y:S01]  /*4490*/  FFMA.FTZ R79, R77, R79, -R126 ;  /* 0x0000004f4d4f7223 */ /* 0x000fe2000001087e */
[----:B------:R-:W-:Y:S01]  /*44a0*/  FMUL.FTZ R32, R32, R186 ;  /* 0x000000ba20207220 */ /* 0x000fe20000410000 */
[----:B------:R-:W-:-:S02]  /*44b0*/  IMAD.U32 R35, R35, 0x10000, RZ ;  /* 0x0001000023237824 */ /* 0x000fc400078e00ff */
[C---:B------:R-:W-:Y:S01]  /*44c0*/  FMUL.FTZ R84, R76.reuse, R200 ;  /* 0x000000c84c547220 */ /* 0x040fe20000410000 */
[----:B------:R-:W-:Y:S01]  /*44d0*/  FMUL.FTZ R77, R76, R187 ;  /* 0x000000bb4c4d7220 */ /* 0x000fe20000410000 */
[C---:B------:R-:W-:Y:S01]  /*44e0*/  FFMA.FTZ R34, R33.reuse, R186, -R34 ;  /* 0x000000ba21227223 */ /* 0x040fe20000010822 */
[----:B------:R-:W-:Y:S01]  /*44f0*/  FFMA.FTZ R33, R33, R191, R32 ;  /* 0x000000bf21217223 */ /* 0x000fe20000010020 */
[C---:B------:R-:W-:Y:S01]  /*4500*/  FFMA.FTZ R84, R35.reuse, R187, -R84 ;  /* 0x000000bb23547223 */ /* 0x040fe20000010854 */
[----:B------:R-:W-:Y:S01]  /*4510*/  FFMA.FTZ R77, R35, R200, R77 ;  /* 0x000000c8234d7223 */ /* 0x000fe2000001004d */
[----:B------:R-:W-:Y:S02]  /*4520*/  F2FP.BF16.F32.PACK_AB R85, R85, R86 ;  /* 0x000000565555723e */ /* 0x000fe400000010ff */
[----:B------:R-:W-:Y:S02]  /*4530*/  F2FP.BF16.F32.PACK_AB R78, R78, R79 ;  /* 0x0000004f4e4e723e */ /* 0x000fe400000010ff */
[----:B------:R-:W-:Y:S01]  /*4540*/  F2FP.BF16.F32.PACK_AB R32, R33, R34 ;  /* 0x000000222120723e */ /* 0x000fe200000010ff */
[----:B------:R-:W-:Y:S01]  /*4550*/  IMAD.MOV.U32 R33, RZ, RZ, R85 ;  /* 0x000000ffff217224 */ /* 0x000fe200078e0055 */
[----:B------:R-:W-:Y:S01]  /*4560*/  F2FP.BF16.F32.PACK_AB R35, R77, R84 ;  /* 0x000000544d23723e */ /* 0x000fe200000010ff */
[----:B------:R-:W-:-:S07]  /*4570*/  IMAD.MOV.U32 R34, RZ, RZ, R78 ;  /* 0x000000ffff227224 */ /* 0x000fce00078e004e */
.L_x_1351:
[----:B------:R-:W-:Y:S05]  /*4580*/  BSYNC B3 ;  /* 0x0000000000037941 */ /* 0x000fea0003800000 */
.L_x_1350:
[----:B------:R-:W-:Y:S02]  /*4590*/  ULDC.64 UR4, c[0x0][0x208] ;  /* 0x0000820000047ab9 */ /* 0x000fe40000000a00 */
[----:B--2---:R3:W-:Y:S03]  /*45a0*/  STG.E.128 desc[UR4][R38.64+0x80], R32 ;  /* 0x0000802026007986 */ /* 0x0047e6000c101d04 */
.L_x_1349:
[----:B------:R-:W-:Y:S05]  /*45b0*/  BSYNC B2 ;  /* 0x0000000000027941 */ /* 0x000fea0003800000 */
.L_x_1348:
        /* <DEDUP_REMOVED lines=8> */
[----:B------:R-:W-:Y:S02]  /*4640*/  SHF.R.U64 R74, R74, 0x10, R75 ;  /* 0x000000104a4a7819 */ /* 0x000fe4000000124b */
[----:B------:R-:W-:Y:S01]  /*4650*/  SHF.R.U64 R77, R72, 0x10, R73 ;  /* 0x00000010484d7819 */ /* 0x000fe20000001249 */
[----:B--2---:R-:W-:Y:S01]  /*4660*/  IMAD.U32 R72, R34, 0x10000, RZ ;  /* 0x0001000022487824 */ /* 0x004fe200078e00ff */
[----:B------:R-:W-:Y:S02]  /*4670*/  SHF.R.U32.HI R75, RZ, 0x10, R75 ;  /* 0x00000010ff4b7819 */ /* 0x000fe4000001164b */
[----:B------:R-:W-:Y:S02]  /*4680*/  SHF.R.U32.HI R76, RZ, 0x10, R73 ;  /* 0x00000010ff4c7819 */ /* 0x000fe40000011649 */
[----:B------:R-:W-:Y:S02]  /*4690*/  PRMT R189, R189, 0x5410, R74 ;  /* 0x00005410bdbd7816 */ /* 0x000fe4000000004a */
[----:B------:R-:W-:Y:S01]  /*46a0*/  PRMT R184, R184, 0x5410, R77 ;  /* 0x00005410b8b87816 */ /* 0x000fe2000000004d */
[----:B------:R-:W-:Y:S01]  /*46b0*/  IMAD.U32 R77, R33, 0x10000, RZ ;  /* 0x00010000214d7824 */ /* 0x000fe200078e00ff */
[----:B------:R-:W-:-:S02]  /*46c0*/  PRMT R190, R190, 0x5410, R75 ;  /* 0x00005410bebe7816 */ /* 0x000fc4000000004b */
        /* <DEDUP_REMOVED lines=8> */
[----:B------:R-:W-:Y:S01]  /*4750*/  FMUL.FTZ R86, R75, R84 ;  /* 0x000000544b567220 */ /* 0x000fe20000410000 */
[----:B------:R-:W-:Y:S01]  /*4760*/  LOP3.LUT R34, R35, 0xffff0000, RZ, 0xc0, !PT ;  /* 0xffff000023227812 */ /* 0x000fe200078ec0ff */
[-C--:B------:R-:W-:Y:S01]  /*4770*/  FMUL.FTZ R79, R75, R76.reuse ;  /* 0x0000004c4b4f7220 */ /* 0x080fe20000410000 */
[----:B------:R-:W-:Y:S01]  /*4780*/  LOP3.LUT R75, R32, 0xffff0000, RZ, 0xc0, !PT ;  /* 0xffff0000204b7812 */ /* 0x000fe200078ec0ff */
[----:B------:R-:W-:Y:S01]  /*4790*/  FFMA.FTZ R32, R77, R76, -R86 ;  /* 0x0000004c4d207223 */ /* 0x000fe20000010856 */
[----:B------:R-:W-:Y:S01]  /*47a0*/  FMUL.FTZ R85, R73, R74 ;  /* 0x0000004a49557220 */ /* 0x000fe20000410000 */
[----:B------:R-:W-:Y:S01]  /*47b0*/  FFMA.FTZ R77, R77, R84, R79 ;  /* 0x000000544d4d7223 */ /* 0x000fe2000001004f */
[-C--:B------:R-:W-:Y:S01]  /*47c0*/  FMUL.FTZ R79, R73, R78.reuse ;  /* 0x0000004e494f7220 */ /* 0x080fe20000410000 */
[----:B------:R-:W-:Y:S01]  /*47d0*/  LOP3.LUT R190, R190, 0xffff0000, RZ, 0xc0, !PT ;  /* 0xffff0000bebe7812 */ /* 0x000fe200078ec0ff */
[----:B------:R-:W-:Y:S01]  /*47e0*/  IMAD.U32 R76, R189, 0x10000, RZ ;  /* 0x00010000bd4c7824 */ /* 0x000fe200078e00ff */
[----:B------:R-:W-:Y:S01]  /*47f0*/  LOP3.LUT R185, R185, 0xffff0000, RZ, 0xc0, !PT ;  /* 0xffff0000b9b97812 */ /* 0x000fe200078ec0ff */
[----:B------:R-:W-:Y:S01]  /*4800*/  FFMA.FTZ R73, R72, R78, -R85 ;  /* 0x0000004e48497223 */ /* 0x000fe20000010855 */
[----:B------:R-:W-:-:S02]  /*4810*/  IMAD.U32 R184, R184, 0x10000, RZ ;  /* 0x00010000b8b87824 */ /* 0x000fc400078e00ff */
[----:B------:R-:W-:Y:S01]  /*4820*/  FFMA.FTZ R72, R72, R74, R79 ;  /* 0x0000004a48487223 */ /* 0x000fe2000001004f */
[C---:B------:R-:W-:Y:S01]  /*4830*/  FMUL.FTZ R74, R34.reuse, R190 ;  /* 0x000000be224a7220 */ /* 0x040fe20000410000 */
[----:B------:R-:W-:Y:S01]  /*4840*/  FMUL.FTZ R79, R34, R185 ;  /* 0x000000b9224f7220 */ /* 0x000fe20000410000 */
[C---:B------:R-:W-:Y:S01]  /*4850*/  FMUL.FTZ R34, R75.reuse, R76 ;  /* 0x0000004c4b227220 */ /* 0x040fe20000410000 */
[-C--:B------:R-:W-:Y:S01]  /*4860*/  FMUL.FTZ R75, R75, R184.reuse ;  /* 0x000000b84b4b7220 */ /* 0x080fe20000410000 */
[----:B------:R-:W-:Y:S01]  /*4870*/  IMAD.U32 R35, R35, 0x10000, RZ ;  /* 0x0001000023237824 */ /* 0x000fe200078e00ff */
[----:B------:R-:W-:Y:S01]  /*4880*/  F2FP.BF16.F32.PACK_AB R72, R72, R73 ;  /* 0x000000494848723e */ /* 0x000fe200000010ff */
[C---:B------:R-:W-:Y:S01]  /*4890*/  FFMA.FTZ R34, R33.reuse, R184, -R34 ;  /* 0x000000b821227223 */ /* 0x040fe20000010822 */
[----:B------:R-:W-:Y:S01]  /*48a0*/  FFMA.FTZ R75, R33, R76, R75 ;  /* 0x0000004c214b7223 */ /* 0x000fe2000001004b */
[C---:B------:R-:W-:Y:S01]  /*48b0*/  FFMA.FTZ R74, R35.reuse, R185, -R74 ;  /* 0x000000b9234a7223 */ /* 0x040fe2000001084a */
[----:B------:R-:W-:Y:S01]  /*48c0*/  FFMA.FTZ R79, R35, R190, R79 ;  /* 0x000000be234f7223 */ /* 0x000fe2000001004f */
[----:B------:R-:W-:-:S02]  /*48d0*/  F2FP.BF16.F32.PACK_AB R33, R77, R32 ;  /* 0x000000204d21723e */ /* 0x000fc400000010ff */
[----:B------:R-:W-:Y:S01]  /*48e0*/  F2FP.BF16.F32.PACK_AB R32, R75, R34 ;  /* 0x000000224b20723e */ /* 0x000fe200000010ff */
[----:B------:R-:W-:Y:S01]  /*48f0*/  IMAD.MOV.U32 R34, RZ, RZ, R72 ;  /* 0x000000ffff227224 */ /* 0x000fe200078e0048 */
[----:B------:R-:W-:-:S07]  /*4900*/  F2FP.BF16.F32.PACK_AB R35, R79, R74 ;  /* 0x0000004a4f23723e */ /* 0x000fce00000010ff */
.L_x_1355:
[----:B------:R-:W-:Y:S05]  /*4910*/  BSYNC B3 ;  /* 0x0000000000037941 */ /* 0x000fea0003800000 */
.L_x_1354:
[----:B------:R-:W-:Y:S02]  /*4920*/  ULDC.64 UR4, c[0x0][0x208] ;  /* 0x0000820000047ab9 */ /* 0x000fe40000000a00 */
[----:B--2---:R4:W-:Y:S03]  /*4930*/  STG.E.128 desc[UR4][R38.64+0xc0], R32 ;  /* 0x0000c02026007986 */ /* 0x0049e6000c101d04 */
.L_x_1353:
[----:B------:R-:W-:Y:S05]  /*4940*/  BSYNC B2 ;  /* 0x0000000000027941 */ /* 0x000fea0003800000 */
.L_x_1352:
        /* <DEDUP_REMOVED lines=11> */
[----:B------:R-:W-:Y:S02]  /*4a00*/  PRMT R181, R181, 0x5410, R72 ;  /* 0x00005410b5b57816 */ /* 0x000fe40000000048 */
[----:B------:R-:W-:Y:S02]  /*4a10*/  PRMT R170, R170, 0x5410, R73 ;  /* 0x00005410aaaa7816 */ /* 0x000fe40000000049 */
[----:B------:R-:W-:Y:S01]  /*4a20*/  SHF.R.U32.HI R74, RZ, 0x10, R69 ;  /* 0x00000010ff4a7819 */ /* 0x000fe20000011645 */
[----:B--2---:R-:W-:Y:S01]  /*4a30*/  IMAD.U32 R69, R34, 0x10000, RZ ;  /* 0x0001000022457824 */ /* 0x004fe200078e00ff */
[----:B------:R-:W-:-:S02]  /*4a40*/  PRMT R183, R183, 0x5410, R70 ;  /* 0x00005410b7b77816 */ /* 0x000fc40000000046 */
[----:B------:R-:W-:Y:S02]  /*4a50*/  LOP3.LUT R70, R33, 0xffff0000, RZ, 0xc0, !PT ;  /* 0xffff000021467812 */ /* 0x000fe400078ec0ff */
[----:B------:R-:W-:Y:S01]  /*4a60*/  LOP3.LUT R73, R181, 0xffff0000, RZ, 0xc0, !PT ;  /* 0xffff0000b5497812 */ /* 0x000fe200078ec0ff */
[----:B------:R-:W-:Y:S01]  /*4a70*/  IMAD.U32 R76, R183, 0x10000, RZ ;  /* 0x00010000b74c7824 */ /* 0x000fe200078e00ff */
[----:B------:R-:W-:Y:S01]  /*4a80*/  LOP3.LUT R72, R170, 0xffff0000, RZ, 0xc0, !PT ;  /* 0xffff0000aa487812 */ /* 0x000fe200078ec0ff */
[----:B------:R-:W-:Y:S01]  /*4a90*/  IMAD.U32 R181, R181, 0x10000, RZ ;  /* 0x00010000b5b57824 */ /* 0x000fe200078e00ff */
[----:B------:R-:W-:Y:S01]  /*4aa0*/  PRMT R171, R171, 0x5410, R74 ;  /* 0x00005410abab7816 */ /* 0x000fe2000000004a */
[----:B------:R-:W-:Y:S01]  /*4ab0*/  FMUL.FTZ R78, R70, R73 ;  /* 0x00000049464e7220 */ /* 0x000fe20000410000 */
[----:B------:R-:W-:Y:S01]  /*4ac0*/  LOP3.LUT R71, R34, 0xffff0000, RZ, 0xc0, !PT ;  /* 0xffff000022477812 */ /* 0x000fe200078ec0ff */
[C---:B------:R-:W-:Y:S01]  /*4ad0*/  IMAD.U32 R34, R35.reuse, 0x10000, RZ ;  /* 0x0001000023227824 */ /* 0x040fe200078e00ff */
[----:B------:R-:W-:Y:S01]  /*4ae0*/  LOP3.LUT R68, R35, 0xffff0000, RZ, 0xc0, !PT ;  /* 0xffff000023447812 */ /* 0x000fe200078ec0ff */
[----:B------:R-:W-:-:S02]  /*4af0*/  IMAD.U32 R35, R33, 0x10000, RZ ;  /* 0x0001000021237824 */ /* 0x000fc400078e00ff */
[----:B------:R-:W-:Y:S01]  /*4b00*/  FMUL.FTZ R70, R70, R72 ;  /* 0x0000004846467220 */ /* 0x000fe20000410000 */
[----:B------:R-:W-:Y:S02]  /*4b10*/  IMAD.U32 R74, R171, 0x10000, RZ ;  /* 0x00010000ab4a7824 */ /* 0x000fe400078e00ff */
[----:B------:R-:W-:Y:S01]  /*4b20*/  FMUL.FTZ R84, R71, R76 ;  /* 0x0000004c47547220 */ /* 0x000fe20000410000 */
[C---:B------:R-:W-:Y:S01]  /*4b30*/  FFMA.FTZ R78, R35.reuse, R72, -R78 ;  /* 0x00000048234e7223 */ /* 0x040fe2000001084e */
[----:B------:R-:W-:Y:S01]  /*4b40*/  FFMA.FTZ R35, R35, R73, R70 ;  /* 0x0000004923237223 */ /* 0x000fe20000010046 */
[----:B------:R-:W-:Y:S02]  /*4b50*/  IMAD.U32 R33, R32, 0x10000, RZ ;  /* 0x0001000020217824 */ /* 0x000fe400078e00ff */
[-C--:B------:R-:W-:Y:S01]  /*4b60*/  FMUL.FTZ R70, R71, R74.reuse ;  /* 0x0000004a47467220 */ /* 0x080fe20000410000 */
[----:B------:R-:W-:Y:S01]  /*4b70*/  LOP3.LUT R183, R183, 0xffff0000, RZ, 0xc0, !PT ;  /* 0xffff0000b7b77812 */ /* 0x000fe200078ec0ff */
[----:B------:R-:W-:Y:S01]  /*4b80*/  FFMA.FTZ R84, R69, R74, -R84 ;  /* 0x0000004a45547223 */ /* 0x000fe20000010854 */
[----:B------:R-:W-:Y:S01]  /*4b90*/  LOP3.LUT R171, R171, 0xffff0000, RZ, 0xc0, !PT ;  /* 0xffff0000abab7812 */ /* 0x000fe200078ec0ff */
[----:B------:R-:W-:Y:S01]  /*4ba0*/  IMAD.U32 R170, R170, 0x10000, RZ ;  /* 0x00010000aaaa7824 */ /* 0x000fe200078e00ff */
[----:B------:R-:W-:Y:S01]  /*4bb0*/  LOP3.LUT R32, R32, 0xffff0000, RZ, 0xc0, !PT ;  /* 0xffff000020207812 */ /* 0x000fe200078ec0ff */
[----:B------:R-:W-:Y:S01]  /*4bc0*/  FFMA.FTZ R69, R69, R76, R70 ;  /* 0x0000004c45457223 */ /* 0x000fe20000010046 */
[C---:B------:R-:W-:Y:S01]  /*4bd0*/  FMUL.FTZ R71, R68.reuse, R183 ;  /* 0x000000b744477220 */ /* 0x040fe20000410000 */
[----:B------:R-:W-:Y:S01]  /*4be0*/  FMUL.FTZ R70, R68, R171 ;  /* 0x000000ab44467220 */ /* 0x000fe20000410000 */
[----:B------:R-:W-:Y:S01]  /*4bf0*/  F2FP.BF16.F32.PACK_AB R78, R35, R78 ;  /* 0x0000004e234e723e */ /* 0x000fe200000010ff */
        /* <DEDUP_REMOVED lines=9> */
[----:B------:R-:W-:-:S07]  /*4c90*/  IMAD.MOV.U32 R33, RZ, RZ, R78 ;  /* 0x000000ffff217224 */ /* 0x000fce00078e004e */
.L_x_1359:
[----:B------:R-:W-:Y:S05]  /*4ca0*/  BSYNC B3 ;  /* 0x0000000000037941 */ /* 0x000fea0003800000 */
.L_x_1358:
[----:B------:R-:W-:Y:S02]  /*4cb0*/  ULDC.64 UR4, c[0x0][0x208] ;  /* 0x0000820000047ab9 */ /* 0x000fe40000000a00 */
[----:B--2---:R1:W-:Y:S03]  /*4cc0*/  STG.E.128 desc[UR4][R38.64+0x100], R32 ;  /* 0x0001002026007986 */ /* 0x0043e6000c101d04 */
.L_x_1357:
[----:B------:R-:W-:Y:S05]  /*4cd0*/  BSYNC B2 ;  /* 0x0000000000027941 */ /* 0x000fea0003800000 */
.L_x_1356:
[----:B------:R-:W-:-:S13]  /*4ce0*/  ISETP.NE.AND P3, PT, R28, RZ, PT ;  /* 0x000000ff1c00720c */ /* 0x000fda0003f65270 */
[----:B------:R-:W-:Y:S05]  /*4cf0*/  @!P3 BRA `(.L_x_1339) ;  /* 0x0000000000d8b947 */ /* 0x000fea0003800000 */
[----:B-1234-:R1:W2:Y:S01]  /*4d00*/  LDS.128 R32, [R31+0x24000] ;  /* 0x024000001f207984 */ /* 0x01e2a20000000c00 */
[----:B------:R-:W-:Y:S01]  /*4d10*/  VIADD R68, R18, 0x50 ;  /* 0x0000005012447836 */ /* 0x000fe20000000000 */
[----:B------:R-:W-:Y:S04]  /*4d20*/  BSSY B2, `(.L_x_1360) ;  /* 0x0000031000027945 */ /* 0x000fe80003800000 */
[----:B------:R-:W-:-:S13]  /*4d30*/  ISETP.GE.AND P3, PT, R68, R119, PT ;  /* 0x000000774400720c */ /* 0x000fda0003f66270 */
[----:B-1----:R-:W-:Y:S05]  /*4d40*/  @P3 BRA `(.L_x_1361) ;  /* 0x0000000000b83947 */ /* 0x002fea0003800000 */
[----:B------:R-:W-:Y:S02]  /*4d50*/  SHF.R.U32.HI R68, RZ, 0x10, R67 ;  /* 0x00000010ff447819 */ /* 0x000fe40000011643 */
[----:B------:R-:W-:Y:S02]  /*4d60*/  SHF.R.U32.HI R70, RZ, 0x10, R65 ;  /* 0x00000010ff467819 */ /* 0x000fe40000011641 */
[----:B------:R-:W-:Y:S01]  /*4d70*/  SHF.R.U64 R69, R66, 0x10, R67 ;  /* 0x0000001042457819 */ /* 0x000fe20000001243 */
[----:B--2---:R-:W-:Y:S01]  /*4d80*/  IMAD.U32 R66, R35, 0x10000, RZ ;  /* 0x0001000023427824 */ /* 0x004fe200078e00ff */
[----:B------:R-:W-:Y:S01]  /*4d90*/  SHF.R.U64 R71, R64, 0x10, R65 ;  /* 0x0000001040477819 */ /* 0x000fe20000001241 */
[----:B------:R-:W-:Y:S01]  /*4da0*/  IMAD.U32 R64, R34, 0x10000, RZ ;  /* 0x0001000022407824 */ /* 0x000fe200078e00ff */
[----:B------:R-:W-:Y:S02]  /*4db0*/  PRMT R169, R169, 0x5410, R68 ;  /* 0x00005410a9a97816 */ /* 0x000fe40000000044 */
[----:B------:R-:W-:-:S02]  /*4dc0*/  PRMT R167, R167, 0x5410, R70 ;  /* 0x00005410a7a77816 */ /* 0x000fc40000000046 */
[----:B------:R-:W-:Y:S02]  /*4dd0*/  PRMT R168, R168, 0x5410, R69 ;  /* 0x00005410a8a87816 */ /* 0x000fe40000000045 */
[----:B------:R-:W-:Y:S01]  /*4de0*/  LOP3.LUT R65, R34, 0xffff0000, RZ, 0xc0, !PT ;  /* 0xffff000022417812 */ /* 0x000fe200078ec0ff */
[----:B------:R-:W-:Y:S01]  /*4df0*/  IMAD.U32 R69, R167, 0x10000, RZ ;  /* 0x00010000a7457824 */ /* 0x000fe200078e00ff */
[----:B------:R-:W-:Y:S01]  /*4e00*/  LOP3.LUT R67, R35, 0xffff0000, RZ, 0xc0, !PT ;  /* 0xffff000023437812 */ /* 0x000fe200078ec0ff */
[----:B------:R-:W-:Y:S01]  /*4e10*/  IMAD.U32 R34, R33, 0x10000, RZ ;  /* 0x0001000021227824 */ /* 0x000fe200078e00ff */
[----:B------:R-:W-:Y:S01]  /*4e20*/  PRMT R166, R166, 0x5410, R71 ;  /* 0x00005410a6a67816 */ /* 0x000fe20000000047 */
[----:B------:R-:W-:Y:S01]  /*4e30*/  IMAD.U32 R71, R169, 0x10000, RZ ;  /* 0x00010000a9477824 */ /* 0x000fe200078e00ff */
[----:B------:R-:W-:Y:S01]  /*4e40*/  LOP3.LUT R35, R33, 0xffff0000, RZ, 0xc0, !PT ;  /* 0xffff000021237812 */ /* 0x000fe200078ec0ff */
[----:B------:R-:W-:Y:S01]  /*4e50*/  IMAD.U32 R33, R32, 0x10000, RZ ;  /* 0x0001000020217824 */ /* 0x000fe200078e00ff */
[----:B------:R-:W-:Y:S01]  /*4e60*/  LOP3.LUT R70, R168, 0xffff0000, RZ, 0xc0, !PT ;  /* 0xffff0000a8467812 */ /* 0x000fe200078ec0ff */
[C---:B------:R-:W-:Y:S01]  /*4e70*/  FMUL.FTZ R75, R65.reuse, R71 ;  /* 0x00000047414b7220 */ /* 0x040fe20000410000 */
[----:B------:R-:W-:Y:S01]  /*4e80*/  LOP3.LUT R68, R166, 0xffff0000, RZ, 0xc0, !PT ;  /* 0xffff0000a6447812 */ /* 0x000fe200078ec0ff */
[-C--:B------:R-:W-:Y:S01]  /*4e90*/  FMUL.FTZ R65, R65, R69.reuse ;  /* 0x0000004541417220 */ /* 0x080fe20000410000 */
[----:B------:R-:W-:Y:S01]  /*4ea0*/  LOP3.LUT R169, R169, 0xffff0000, RZ, 0xc0, !PT ;  /* 0xffff0000a9a97812 */ /* 0x000fe200078ec0ff */
[----:B------:R-:W-:Y:S01]  /*4eb0*/  FMUL.FTZ R73, R35, R70 ;  /* 0x0000004623497220 */ /* 0x000fe20000410000 */
        /* <DEDUP_REMOVED lines=23> */
.L_x_1361:
[----:B------:R-:W-:Y:S05]  /*5030*/  BSYNC B2 ;  /* 0x0000000000027941 */ /* 0x000fea0003800000 */
.L_x_1360:
[----:B------:R-:W-:Y:S02]  /*5040*/  ULDC.64 UR4, c[0x0][0x208] ;  /* 0x0000820000047ab9 */ /* 0x000fe40000000a00 */
[----:B--2---:R1:W-:Y:S03]  /*5050*/  STG.E.128 desc[UR4][R38.64+0x140], R32 ;  /* 0x0001402026007986 */ /* 0x0043e6000c101d04 */
.L_x_1339:
[----:B------:R-:W-:Y:S05]  /*5060*/  BSYNC B1 ;  /* 0x0000000000017941 */ /* 0x000fea0003800000 */
.L_x_1338:
        /* <DEDUP_REMOVED lines=54> */
.L_x_1366:
[----:B------:R-:W-:Y:S05]  /*53d0*/  BSYNC B2 ;  /* 0x0000000000027941 */ /* 0x000fea0003800000 */
.L_x_1365:
[----:B------:R-:W-:Y:S02]  /*53e0*/  ULDC.64 UR4, c[0x0][0x208] ;  /* 0x0000820000047ab9 */ /* 0x000fe40000000a00 */
[----:B--2---:R1:W-:Y:S03]  /*53f0*/  STG.E.128 desc[UR4][R36.64], R32 ;  /* 0x0000002024007986 */ /* 0x0043e6000c101d04 */
.L_x_1364:
[----:B------:R-:W-:Y:S05]  /*5400*/  BSYNC B1 ;  /* 0x0000000000017941 */ /* 0x000fea0003800000 */
.L_x_1363:
        /* <DEDUP_REMOVED lines=54> */
.L_x_1370:
[----:B------:R-:W-:Y:S05]  /*5770*/  BSYNC B2 ;  /* 0x0000000000027941 */ /* 0x000fea0003800000 */
.L_x_1369:
[----:B------:R-:W-:Y:S02]  /*5780*/  ULDC.64 UR4, c[0x0][0x208] ;  /* 0x0000820000047ab9 */ /* 0x000fe40000000a00 */
[----:B--2---:R1:W-:Y:S03]  /*5790*/  STG.E.128 desc[UR4][R36.64+0x40], R32 ;  /* 0x0000402024007986 */ /* 0x0043e6000c101d04 */
.L_x_1368:
[----:B------:R-:W-:Y:S05]  /*57a0*/  BSYNC B1 ;  /* 0x0000000000017941 */ /* 0x000fea0003800000 */
.L_x_1367:
        /* <DEDUP_REMOVED lines=32> */
[----:B------:R-:W-:Y:S01]  /*59b0*/  LOP3.LUT R154, R154, 0xffff0000, RZ, 0xc0, !PT ;  /* 0xffff00009a9a7812 */ /* 0x000fe200078ec0ff */
[-C--:B------:R-:W-:Y:S01]  /*59c0*/  FMUL.FTZ R39, R39, R55.reuse ;  /* 0x0000003727277220 */ /* 0x080fe20000410000 */
[----:B------:R-:W-:Y:S01]  /*59d0*/  LOP3.LUT R156, R156, 0xffff0000, RZ, 0xc0, !PT ;  /* 0xffff00009c9c7812 */ /* 0x000fe200078ec0ff */
[----:B------:R-:W-:Y:S02]  /*59e0*/  IMAD.U32 R157, R157, 0x10000, RZ ;  /* 0x000100009d9d7824 */ /* 0x000fe400078e00ff */
[C---:B------:R-:W-:Y:S01]  /*59f0*/  FFMA.FTZ R59, R34.reuse, R54, -R59 ;  /* 0x00000036223b7223 */ /* 0x040fe2000001083b */
[----:B------:R-:W-:Y:S01]  /*5a00*/  FFMA.FTZ R56, R34, R56, R35 ;  /* 0x0000003822387223 */ /* 0x000fe20000010023 */
[----:B------:R-:W-:Y:S01]  /*5a10*/  FFMA.FTZ R61, R38, R55, -R61 ;  /* 0x00000037263d7223 */ /* 0x000fe2000001083d */
[----:B------:R-:W-:Y:S01]  /*5a20*/  FMUL.FTZ R34, R32, R155 ;  /* 0x0000009b20227220 */ /* 0x000fe20000410000 */
[----:B------:R-:W-:Y:S01]  /*5a30*/  FFMA.FTZ R38, R38, R57, R39 ;  /* 0x0000003926267223 */ /* 0x000fe20000010027 */
[C---:B------:R-:W-:Y:S01]  /*5a40*/  FMUL.FTZ R35, R53.reuse, R154 ;  /* 0x0000009a35237220 */ /* 0x040fe20000410000 */
[-C--:B------:R-:W-:Y:S01]  /*5a50*/  FMUL.FTZ R32, R32, R157.reuse ;  /* 0x0000009d20207220 */ /* 0x080fe20000410000 */
        /* <DEDUP_REMOVED lines=9> */
[----:B------:R-:W-:Y:S01]  /*5af0*/  F2FP.BF16.F32.PACK_AB R35, R52, R35 ;  /* 0x000000233423723e */ /* 0x000fe200000010ff */
[----:B------:R-:W-:-:S07]  /*5b00*/  IMAD.MOV.U32 R34, RZ, RZ, R38 ;  /* 0x000000ffff227224 */ /* 0x000fce00078e0026 */
.L_x_1374:
[----:B------:R-:W-:Y:S05]  /*5b10*/  BSYNC B2 ;  /* 0x0000000000027941 */ /* 0x000fea0003800000 */
.L_x_1373:
[----:B------:R-:W-:Y:S02]  /*5b20*/  ULDC.64 UR4, c[0x0][0x208] ;  /* 0x0000820000047ab9 */ /* 0x000fe40000000a00 */
[----:B--2---:R1:W-:Y:S03]  /*5b30*/  STG.E.128 desc[UR4][R36.64+0x80], R32 ;  /* 0x0000802024007986 */ /* 0x0043e6000c101d04 */
.L_x_1372:
[----:B------:R-:W-:Y:S05]  /*5b40*/  BSYNC B1 ;  /* 0x0000000000017941 */ /* 0x000fea0003800000 */
.L_x_1371:
        /* <DEDUP_REMOVED lines=54> */
.L_x_1378:
[----:B------:R-:W-:Y:S05]  /*5eb0*/  BSYNC B2 ;  /* 0x0000000000027941 */ /* 0x000fea0003800000 */
.L_x_1377:
[----:B------:R-:W-:Y:S02]  /*5ec0*/  ULDC.64 UR4, c[0x0][0x208] ;  /* 0x0000820000047ab9 */ /* 0x000fe40000000a00 */
[----:B--2---:R1:W-:Y:S03]  /*5ed0*/  STG.E.128 desc[UR4][R36.64+0xc0], R32 ;  /* 0x0000c02024007986 */ /* 0x0043e6000c101d04 */
.L_x_1376:
[----:B------:R-:W-:Y:S05]  /*5ee0*/  BSYNC B1 ;  /* 0x0000000000017941 */ /* 0x000fea0003800000 */
.L_x_1375:
        /* <DEDUP_REMOVED lines=31> */
[C---:B------:R-:W-:Y:S01]  /*60e0*/  FMUL.FTZ R51, R35.reuse, R48 ;  /* 0x0000003023337220 */ /* 0x040fe20000410000 */
[----:B------:R-:W-:Y:S01]  /*60f0*/  LOP3.LUT R128, R128, 0xffff0000, RZ, 0xc0, !PT ;  /* 0xffff000080807812 */ /* 0x000fe200078ec0ff */
[-C--:B------:R-:W-:Y:S01]  /*6100*/  FMUL.FTZ R35, R35, R46.reuse ;  /* 0x0000002e23237220 */ /* 0x080fe20000410000 */
[----:B------:R-:W-:Y:S01]  /*6110*/  LOP3.LUT R32, R32, 0xffff0000, RZ, 0xc0, !PT ;  /* 0xffff000020207812 */ /* 0x000fe200078ec0ff */
[----:B------:R-:W-:Y:S01]  /*6120*/  FFMA.FTZ R51, R34, R46, -R51 ;  /* 0x0000002e22337223 */ /* 0x000fe20000010833 */
[----:B------:R-:W-:Y:S01]  /*6130*/  FFMA.FTZ R38, R38, R49, R39 ;  /* 0x0000003126267223 */ /* 0x000fe20000010027 */
[----:B------:R-:W-:-:S02]  /*6140*/  IMAD.U32 R130, R130, 0x10000, RZ ;  /* 0x0001000082827824 */ /* 0x000fc400078e00ff */
[----:B------:R-:W-:Y:S01]  /*6150*/  FMUL.FTZ R39, R45, R131 ;  /* 0x000000832d277220 */ /* 0x000fe20000410000 */
[----:B------:R-:W-:Y:S02]  /*6160*/  IMAD.U32 R129, R129, 0x10000, RZ ;  /* 0x0001000081817824 */ /* 0x000fe400078e00ff */
        /* <DEDUP_REMOVED lines=14> */
.L_x_1382:
[----:B------:R-:W-:Y:S05]  /*6250*/  BSYNC B2 ;  /* 0x0000000000027941 */ /* 0x000fea0003800000 */
.L_x_1381:
[----:B------:R-:W-:Y:S02]  /*6260*/  ULDC.64 UR4, c[0x0][0x208] ;  /* 0x0000820000047ab9 */ /* 0x000fe40000000a00 */
[----:B--2---:R1:W-:Y:S03]  /*6270*/  STG.E.128 desc[UR4][R36.64+0x100], R32 ;  /* 0x0001002024007986 */ /* 0x0043e6000c101d04 */
.L_x_1380:
[----:B------:R-:W-:Y:S05]  /*6280*/  BSYNC B1 ;  /* 0x0000000000017941 */ /* 0x000fea0003800000 */
.L_x_1379:
        /* <DEDUP_REMOVED lines=53> */
.L_x_1384:
[----:B------:R-:W-:Y:S05]  /*65e0*/  BSYNC B1 ;  /* 0x0000000000017941 */ /* 0x000fea0003800000 */
.L_x_1383:
[----:B------:R-:W-:Y:S02]  /*65f0*/  ULDC.64 UR4, c[0x0][0x208] ;  /* 0x0000820000047ab9 */ /* 0x000fe40000000a00 */
[----:B--2---:R1:W-:Y:S01]  /*6600*/  STG.E.128 desc[UR4][R36.64+0x140], R32 ;  /* 0x0001402024007986 */ /* 0x0043e2000c101d04 */
[----:B------:R-:W-:Y:S05]  /*6610*/  BRA `(.L_x_1362) ;  /* 0x0000004000907947 */ /* 0x000fea0003800000 */
.L_x_1330:
        /* <DEDUP_REMOVED lines=22> */
[C---:B------:R-:W-:Y:S02]  /*6780*/  LEA R56, P2, R32.reuse, UR4, 0x1 ;  /* 0x0000000420387c11 */ /* 0x040fe4000f8408ff */
[----:B------:R-:W-:Y:S01]  /*6790*/  CS2R R52, SRZ ;  /* 0x0000000000347805 */ /* 0x000fe2000001ff00 */
[----:B------:R-:W-:Y:S01]  /*67a0*/  ULDC.64 UR6, c[0x0][0x208] ;  /* 0x0000820000067ab9 */ /* 0x000fe20000000a00 */
        /* <DEDUP_REMOVED lines=23> */
.L_x_1386:
[----:B------:R-:W-:Y:S05]  /*6920*/  BSYNC B1 ;  /* 0x0000000000017941 */ /* 0x000fea0003800000 */
.L_x_1385:
        /* <DEDUP_REMOVED lines=23> */
[----:B------:R-:W-:Y:S01]  /*6aa0*/  CS2R R76, SRZ ;  /* 0x00000000004c7805 */ /* 0x000fe2000001ff00 */
[----:B------:R-:W-:Y:S01]  /*6ab0*/  ULDC.64 UR6, c[0x0][0x208] ;  /* 0x0000820000067ab9 */ /* 0x000fe20000000a00 */
        /* <DEDUP_REMOVED lines=23> */
.L_x_1388:
[----:B------:R-:W-:Y:S05]  /*6c30*/  BSYNC B1 ;  /* 0x0000000000017941 */ /* 0x000fea0003800000 */
.L_x_1387:
[----:B0-----:R-:W-:Y:S01]  /*6c40*/  IMAD.MOV.U32 R80, RZ, RZ, R32 ;  /* 0x000000ffff507224 */ /* 0x001fe200078e0020 */
        /* <DEDUP_REMOVED lines=94> */
[----:B------:R-:W-:Y:S02]  /*7230*/  PRMT R188, R81, 0x7610, R188 ;  /* 0x0000761051bc7816 */ /* 0x000fe400000000bc */
[----:B------:R-:W-:Y:S01]  /*7240*/  PRMT R189, R80, 0x7610, R189 ;  /* 0x0000761050bd7816 */ /* 0x000fe200000000bd */
[----:B------:R-:W-:Y:S06]  /*7250*/  @!P2 BRA `(.L_x_1389) ;  /* 0x000000000004a947 */ /* 0x000fec0003800000 */
[----:B------:R-:W-:Y:S01]  /*7260*/  BPT.TRAP 0x1 ;  /* 0x000000040000795c */ /* 0x000fe20000300000 */
.L_x_1389:
[----:B------:R-:W-:Y:S01]  /*7270*/  IMAD R89, R22, 0x8, R17 ;  /* 0x0000000816597824 */ /* 0x000fe200078e0211 */
[----:B------:R-:W-:Y:S01]  /*7280*/  SHF.L.U32 R90, R204, 0x1f, RZ ;  /* 0x0000001fcc5a7819 */ /* 0x000fe200000006ff */
[----:B------:R-:W0:Y:S01]  /*7290*/  LDC R147, c[0x0][0x2e4] ;  /* 0x0000b900ff937b82 */ /* 0x000e220000000800 */
[----:B------:R-:W-:Y:S02]  /*72a0*/  BSSY B1, `(.L_x_1390) ;  /* 0x0000004000017945 */ /* 0x000fe40003800000 */
[----:B------:R-:W1:Y:S05]  /*72b0*/  SYNCS.PHASECHK.TRANS64.TRYWAIT P5, [R89+URZ+0x30890], R90 ;  /* 0x0308905a590075a7 */ /* 0x000e6a00080a017f */
[----:B------:R-:W2:Y:S01]  /*72c0*/  LDC.64 R126, c[0x0][0x2f0] ;  /* 0x0000bc00ff7e7b82 */ /* 0x000ea20000000a00 */
[----:B-1----:R-:W-:Y:S05]  /*72d0*/  @!P5 BRA `(.L_x_1391) ;  /* 0x0000021400b0d947 */ /* 0x002fea0003800000 */
.L_x_1731:
[----:B------:R-:W-:Y:S05]  /*72e0*/  BSYNC B1 ;  /* 0x0000000000017941 */ /* 0x000fea0003800000 */
.L_x_1390:
        /* <DEDUP_REMOVED lines=34> */
[----:B------:R-:W-:Y:S02]  /*7510*/  SHF.R.U32.HI R176, RZ, 0x10, R53 ;  /* 0x00000010ffb07819 */ /* 0x000fe40000011635 */
[----:B------:R-:W-:Y:S02]  /*7520*/  SHF.R.U32.HI R175, RZ, 0x10, R41 ;  /* 0x00000010ffaf7819 */ /* 0x000fe40000011629 */
[----:B------:R-:W-:Y:S02]  /*7530*/  PRMT R176, R164, 0x5432, R176 ;  /* 0x00005432a4b07816 */ /* 0x000fe400000000b0 */
[----:B------:R-:W-:Y:S02]  /*7540*/  PRMT R175, R174, 0x5410, R175 ;  /* 0x00005410aeaf7816 */ /* 0x000fe400000000af */
[----:B------:R-:W-:Y:S01]  /*7550*/  SHF.R.U64 R40, R40, 0x10, R41 ;  /* 0x0000001028287819 */ /* 0x000fe20000001229 */
[----:B------:R-:W-:Y:S01]  /*7560*/  IMAD.U32 R177, R176, 0x10000, RZ ;  /* 0x00010000b0b17824 */ /* 0x000fe200078e00ff */
[--C-:B------:R-:W-:Y:S01]  /*7570*/  SHF.R.U64 R41, R42, 0x10, R43.reuse ;  /* 0x000000102a297819 */ /* 0x100fe2000000122b */
[----:B--2---:R-:W-:Y:S01]  /*7580*/  IMAD.U32 R42, R85, 0x10000, RZ ;  /* 0x00010000552a7824 */ /* 0x004fe200078e00ff */
[----:B------:R-:W-:Y:S01]  /*7590*/  SHF.R.U32.HI R174, RZ, 0x10, R43 ;  /* 0x00000010ffae7819 */ /* 0x000fe2000001162b */
[----:B------:R-:W-:Y:S01]  /*75a0*/  IMAD.U32 R178, R175, 0x10000, RZ ;  /* 0x00010000afb27824 */ /* 0x000fe200078e00ff */
[----:B------:R-:W-:Y:S01]  /*75b0*/  SHF.R.U64 R52, R52, 0x10, R53 ;  /* 0x0000001034347819 */ /* 0x000fe20000001235 */
[----:B0-----:R-:W-:-:S02]  /*75c0*/  IMAD.U32 R43, R81, 0x10000, RZ ;  /* 0x00010000512b7824 */ /* 0x001fc400078e00ff */
[CC--:B------:R-:W-:Y:S01]  /*75d0*/  FMUL.FTZ R180, R42.reuse, R177.reuse ;  /* 0x000000b12ab47220 */ /* 0x0c0fe20000410000 */
[-C--:B------:R-:W-:Y:S01]  /*75e0*/  FMUL.FTZ R182, R42, R178.reuse ;  /* 0x000000b22ab67220 */ /* 0x080fe20000410000 */
[----:B------:R-:W-:Y:S01]  /*75f0*/  SHF.R.U64 R42, R54, 0x10, R55 ;  /* 0x00000010362a7819 */ /* 0x000fe20000001237 */
[----:B------:R-:W-:Y:S02]  /*7600*/  IMAD.U32 R54, R80, 0x10000, RZ ;  /* 0x0001000050367824 */ /* 0x000fe400078e00ff */
[C---:B------:R-:W-:Y:S01]  /*7610*/  FFMA.FTZ R53, R43.reuse, R178, -R180 ;  /* 0x000000b22b357223 */ /* 0x040fe200000108b4 */
[----:B------:R-:W-:Y:S01]  /*7620*/  FFMA.FTZ R43, R43, R177, R182 ;  /* 0x000000b12b2b7223 */ /* 0x000fe200000100b6 */
[----:B------:R-:W-:Y:S02]  /*7630*/  LOP3.LUT R180, R85, 0xffff0000, RZ, 0xc0, !PT ;  /* 0xffff000055b47812 */ /* 0x000fe400078ec0ff */
[----:B------:R-:W-:Y:S02]  /*7640*/  LOP3.LUT R177, R176, 0xffff0000, RZ, 0xc0, !PT ;  /* 0xffff0000b0b17812 */ /* 0x000fe400078ec0ff */
[----:B------:R-:W-:-:S02]  /*7650*/  LOP3.LUT R175, R175, 0xffff0000, RZ, 0xc0, !PT ;  /* 0xffff0000afaf7812 */ /* 0x000fc400078ec0ff */
[----:B------:R-:W-:Y:S02]  /*7660*/  SHF.R.U32.HI R55, RZ, 0x10, R55 ;  /* 0x00000010ff377819 */ /* 0x000fe40000011637 */
[----:B------:R-:W-:Y:S01]  /*7670*/  LOP3.LUT R178, R81, 0xffff0000, RZ, 0xc0, !PT ;  /* 0xffff000051b27812 */ /* 0x000fe200078ec0ff */
[C---:B------:R-:W-:Y:S01]  /*7680*/  FMUL.FTZ R81, R180.reuse, R177 ;  /* 0x000000b1b4517220 */ /* 0x040fe20000410000 */
[-C--:B------:R-:W-:Y:S01]  /*7690*/  FMUL.FTZ R180, R180, R175.reuse ;  /* 0x000000afb4b47220 */ /* 0x080fe20000410000 */
[----:B------:R-:W-:Y:S02]  /*76a0*/  PRMT R55, R179, 0x5410, R55 ;  /* 0x00005410b3377816 */ /* 0x000fe40000000037 */
[----:B------:R-:W-:Y:S01]  /*76b0*/  PRMT R85, R155, 0x5432, R174 ;  /* 0x000054329b557816 */ /* 0x000fe200000000ae */
[C---:B------:R-:W-:Y:S01]  /*76c0*/  FFMA.FTZ R176, R178.reuse, R175, -R81 ;  /* 0x000000afb2b07223 */ /* 0x040fe20000010851 */
[----:B------:R-:W-:Y:S01]  /*76d0*/  FFMA.FTZ R174, R178, R177, R180 ;  /* 0x000000b1b2ae7223 */ /* 0x000fe200000100b4 */
[C---:B------:R-:W-:Y:S01]  /*76e0*/  IMAD.U32 R178, R87.reuse, 0x10000, RZ ;  /* 0x0001000057b27824 */ /* 0x040fe200078e00ff */
[----:B------:R-:W-:Y:S01]  /*76f0*/  LOP3.LUT R87, R87, 0xffff0000, RZ, 0xc0, !PT ;  /* 0xffff000057577812 */ /* 0x000fe200078ec0ff */
[C---:B------:R-:W-:Y:S01]  /*7700*/  IMAD.U32 R175, R55.reuse, 0x10000, RZ ;  /* 0x0001000037af7824 */ /* 0x040fe200078e00ff */
[----:B------:R-:W-:Y:S01]  /*7710*/  LOP3.LUT R55, R55, 0xffff0000, RZ, 0xc0, !PT ;  /* 0xffff000037377812 */ /* 0x000fe200078ec0ff */
[----:B------:R-:W-:Y:S01]  /*7720*/  IMAD.U32 R177, R85, 0x10000, RZ ;  /* 0x0001000055b17824 */ /* 0x000fe200078e00ff */
[----:B------:R-:W-:Y:S01]  /*7730*/  PRMT R40, R156, 0x5432, R40 ;  /* 0x000054329c287816 */ /* 0x000fe20000000028 */
[----:B------:R-:W-:-:S02]  /*7740*/  IMAD.U32 R180, R83, 0x10000, RZ ;  /* 0x0001000053b47824 */ /* 0x000fc400078e00ff */
[C---:B------:R-:W-:Y:S01]  /*7750*/  FMUL.FTZ R179, R178.reuse, R175 ;  /* 0x000000afb2b37220 */ /* 0x040fe20000410000 */
[----:B------:R-:W-:Y:S01]  /*7760*/  FMUL.FTZ R178, R178, R177 ;  /* 0x000000b1b2b27220 */ /* 0x000fe20000410000 */
[----:B------:R-:W-:Y:S01]  /*7770*/  FMUL.FTZ R181, R87, R55 ;  /* 0x0000003757b57220 */ /* 0x000fe20000410000 */
[----:B------:R-:W-:Y:S01]  /*7780*/  PRMT R52, R163, 0x5432, R52 ;  /* 0x00005432a3347816 */ /* 0x000fe20000000034 */
[C---:B------:R-:W-:Y:S01]  /*7790*/  FFMA.FTZ R177, R180.reuse, R177, -R179 ;  /* 0x000000b1b4b17223 */ /* 0x040fe200000108b3 */
[----:B------:R-:W-:Y:S01]  /*77a0*/  LOP3.LUT R179, R85, 0xffff0000, RZ, 0xc0, !PT ;  /* 0xffff000055b37812 */ /* 0x000fe200078ec0ff */
[----:B------:R-:W-:Y:S01]  /*77b0*/  FFMA.FTZ R175, R180, R175, R178 ;  /* 0x000000afb4af7223 */ /* 0x000fe200000100b2 */
[----:B------:R-:W-:Y:S01]  /*77c0*/  LOP3.LUT R178, R83, 0xffff0000, RZ, 0xc0, !PT ;  /* 0xffff000053b27812 */ /* 0x000fe200078ec0ff */
[C---:B------:R-:W-:Y:S01]  /*77d0*/  IMAD.U32 R81, R84.reuse, 0x10000, RZ ;  /* 0x0001000054517824 */ /* 0x040fe200078e00ff */
[----:B------:R-:W-:Y:S01]  /*77e0*/  LOP3.LUT R84, R84, 0xffff0000, RZ, 0xc0, !PT ;  /* 0xffff000054547812 */ /* 0x000fe200078ec0ff */
[----:B------:R-:W-:Y:S01]  /*77f0*/  FMUL.FTZ R180, R87, R179 ;  /* 0x000000b357b47220 */ /* 0x000fe20000410000 */
[----:B------:R-:W-:-:S02]  /*7800*/  IMAD.U32 R87, R52, 0x10000, RZ ;  /* 0x0001000034577824 */ /* 0x000fc400078e00ff */
[----:B------:R-:W-:Y:S01]  /*7810*/  FFMA.FTZ R182, R178, R179, -R181 ;  /* 0x000000b3b2b67223 */ /* 0x000fe200000108b5 */
[----:B------:R-:W-:Y:S01]  /*7820*/  LOP3.LUT R179, R52, 0xffff0000, RZ, 0xc0, !PT ;  /* 0xffff000034b37812 */ /* 0x000fe200078ec0ff */
[----:B------:R-:W-:Y:S01]  /*7830*/  FFMA.FTZ R180, R178, R55, R180 ;  /* 0x00000037b2b47223 */ /* 0x000fe200000100b4 */
[C---:B------:R-:W-:Y:S01]  /*7840*/  IMAD.U32 R55, R40.reuse, 0x10000, RZ ;  /* 0x0001000028377824 */ /* 0x040fe200078e00ff */
[----:B------:R-:W-:Y:S01]  /*7850*/  PRMT R41, R183, 0x5410, R41 ;  /* 0x00005410b7297816 */ /* 0x000fe20000000029 */
[C---:B------:R-:W-:Y:S01]  /*7860*/  FMUL.FTZ R181, R81.reuse, R87 ;  /* 0x0000005751b57220 */ /* 0x040fe20000410000 */
[----:B------:R-:W-:Y:S01]  /*7870*/  LOP3.LUT R183, R40, 0xffff0000, RZ, 0xc0, !PT ;  /* 0xffff000028b77812 */ /* 0x000fe200078ec0ff */
[----:B------:R-:W-:Y:S01]  /*7880*/  FMUL.FTZ R40, R81, R55 ;  /* 0x0000003751287220 */ /* 0x000fe20000410000 */
[----:B------:R-:W-:Y:S01]  /*7890*/  LOP3.LUT R80, R80, 0xffff0000, RZ, 0xc0, !PT ;  /* 0xffff000050507812 */ /* 0x000fe200078ec0ff */
[----:B------:R-:W-:Y:S01]  /*78a0*/  FMUL.FTZ R81, R84, R179 ;  /* 0x000000b354517220 */ /* 0x000fe20000410000 */
[----:B------:R-:W-:Y:S01]  /*78b0*/  PRMT R42, R162, 0x5432, R42 ;  /* 0x00005432a22a7816 */ /* 0x000fe2000000002a */
[----:B------:R-:W-:Y:S01]  /*78c0*/  FFMA.FTZ R181, R54, R55, -R181 ;  /* 0x0000003736b57223 */ /* 0x000fe200000108b5 */
[----:B------:R-:W-:-:S02]  /*78d0*/  IMAD.U32 R85, R86, 0x10000, RZ ;  /* 0x0001000056557824 */ /* 0x000fc400078e00ff */
[----:B------:R-:W-:Y:S01]  /*78e0*/  FFMA.FTZ R40, R54, R87, R40 ;  /* 0x0000005736287223 */ /* 0x000fe20000010028 */
[-C--:B------:R-:W-:Y:S01]  /*78f0*/  FMUL.FTZ R55, R84, R183.reuse ;  /* 0x000000b754377220 */ /* 0x080fe20000410000 */
[----:B------:R-:W-:Y:S01]  /*7900*/  FFMA.FTZ R52, R80, R183, -R81 ;  /* 0x000000b750347223 */ /* 0x000fe20000010851 */
[----:B------:R-:W-:Y:S01]  /*7910*/  LOP3.LUT R86, R86, 0xffff0000, RZ, 0xc0, !PT ;  /* 0xffff000056567812 */ /* 0x000fe200078ec0ff */
[C---:B------:R-:W-:Y:S01]  /*7920*/  IMAD.U32 R54, R42.reuse, 0x10000, RZ ;  /* 0x000100002a367824 */ /* 0x040fe200078e00ff */
[----:B------:R-:W-:Y:S01]  /*7930*/  LOP3.LUT R81, R42, 0xffff0000, RZ, 0xc0, !PT ;  /* 0xffff00002a517812 */ /* 0x000fe200078ec0ff */
[C---:B------:R-:W-:Y:S01]  /*7940*/  IMAD.U32 R84, R41.reuse, 0x10000, RZ ;  /* 0x0001000029547824 */ /* 0x040fe200078e00ff */
[----:B------:R-:W-:Y:S01]  /*7950*/  LOP3.LUT R41, R41, 0xffff0000, RZ, 0xc0, !PT ;  /* 0xffff000029297812 */ /* 0x000fe200078ec0ff */
[C---:B------:R-:W-:Y:S02]  /*7960*/  IMAD.U32 R83, R82.reuse, 0x10000, RZ ;  /* 0x0001000052537824 */ /* 0x040fe400078e00ff */
[C---:B------:R-:W-:Y:S01]  /*7970*/  FMUL.FTZ R42, R85.reuse, R54 ;  /* 0x00000036552a7220 */ /* 0x040fe20000410000 */
[-C--:B------:R-:W-:Y:S01]  /*7980*/  FMUL.FTZ R87, R85, R84.reuse ;  /* 0x0000005455577220 */ /* 0x080fe20000410000 */
[----:B------:R-:W-:Y:S01]  /*7990*/  LOP3.LUT R82, R82, 0xffff0000, RZ, 0xc0, !PT ;  /* 0xffff000052527812 */ /* 0x000fe200078ec0ff */
[C---:B------:R-:W-:Y:S01]  /*79a0*/  FMUL.FTZ R85, R86.reuse, R81 ;  /* 0x0000005156557220 */ /* 0x040fe20000410000 */
[-C--:B------:R-:W-:Y:S01]  /*79b0*/  FMUL.FTZ R86, R86, R41.reuse ;  /* 0x0000002956567220 */ /* 0x080fe20000410000 */
[C---:B------:R-:W-:Y:S01]  /*79c0*/  FFMA.FTZ R42, R83.reuse, R84, -R42 ;  /* 0x00000054532a7223 */ /* 0x040fe2000001082a */
[----:B------:R-:W-:Y:S01]  /*79d0*/  FFMA.FTZ R87, R83, R54, R87 ;  /* 0x0000003653577223 */ /* 0x000fe20000010057 */
        /* <DEDUP_REMOVED lines=13> */
.L_x_1397:
[----:B------:R-:W-:Y:S05]  /*7ab0*/  BSYNC B3 ;  /* 0x0000000000037941 */ /* 0x000fea0003800000 */
.L_x_1396:
[----:B------:R-:W-:Y:S01]  /*7ac0*/  ISETP.GE.AND P4, PT, R173, R147, PT ;  /* 0x00000093ad00720c */ /* 0x000fe20003f86270 */
[----:B------:R-:W-:-:S12]  /*7ad0*/  ULDC.64 UR4, c[0x0][0x208] ;  /* 0x0000820000047ab9 */ /* 0x000fd80000000a00 */
        /* <DEDUP_REMOVED lines=9> */
.L_x_1395:
[----:B------:R-:W-:Y:S05]  /*7b70*/  BSYNC B2 ;  /* 0x0000000000027941 */ /* 0x000fea0003800000 */
.L_x_1394:
[----:B------:R-:W-:Y:S01]  /*7b80*/  ISETP.NE.AND P4, PT, R21, RZ, PT ;  /* 0x000000ff1500720c */ /* 0x000fe20003f85270 */
[----:B------:R-:W-:-:S12]  /*7b90*/  BSSY B2, `(.L_x_1398) ;  /* 0x0000081000027945 */ /* 0x000fd80003800000 */
[----:B------:R-:W-:Y:S05]  /*7ba0*/  @!P4 BRA `(.L_x_1399) ;  /* 0x0000000400fcc947 */ /* 0x000fea0003800000 */
[----:B0-----:R-:W-:Y:S01]  /*7bb0*/  SEL R40, R124, R149, !P1 ;  /* 0x000000957c287207 */ /* 0x001fe20004800000 */
[----:B------:R-:W-:Y:S01]  /*7bc0*/  BSSY B3, `(.L_x_1400) ;  /* 0x0000072000037945 */ /* 0x000fe20003800000 */
[----:B------:R-:W-:Y:S02]  /*7bd0*/  IADD3 R80, P4, P5, R108, R130, R14 ;  /* 0x000000826c507210 */ /* 0x000fe40007d9e00e */
[----:B------:R-:W-:Y:S02]  /*7be0*/  SHF.R.S32.HI R41, RZ, 0x1f, R40 ;  /* 0x0000001fff297819 */ /* 0x000fe40000011428 */
[----:B------:R-:W-:Y:S02]  /*7bf0*/  IADD3.X R81, R4, R157, R113, P4, P5 ;  /* 0x0000009d04517210 */ /* 0x000fe400027ea471 */
[----:B------:R-:W-:Y:S02]  /*7c00*/  LEA.HI R41, R41, R40, RZ, 0x4 ;  /* 0x0000002829297211 */ /* 0x000fe400078f20ff */
[----:B------:R-:W-:-:S02]  /*7c10*/  ISETP.GE.AND P4, PT, R198, R119, PT ;  /* 0x00000077c600720c */ /* 0x000fc40003f86270 */
        /* <DEDUP_REMOVED lines=24> */
[----:B------:R-:W-:Y:S02]  /*7da0*/  SHF.R.U32.HI R48, RZ, 0x10, R49 ;  /* 0x00000010ff307819 */ /* 0x000fe40000011631 */
[----:B------:R-:W-:-:S02]  /*7db0*/  SHF.R.U32.HI R37, RZ, 0x10, R37 ;  /* 0x00000010ff257819 */ /* 0x000fc40000011625 */
[----:B------:R-:W-:Y:S02]  /*7dc0*/  PRMT R48, R161, 0x5432, R48 ;  /* 0x00005432a1307816 */ /* 0x000fe40000000030 */
[----:B------:R-:W-:Y:S02]  /*7dd0*/  PRMT R37, R237, 0x5410, R37 ;  /* 0x00005410ed257816 */ /* 0x000fe40000000025 */
[--C-:B------:R-:W-:Y:S01]  /*7de0*/  SHF.R.U64 R49, R50, 0x10, R51.reuse ;  /* 0x0000001032317819 */ /* 0x100fe20000001233 */
[C---:B------:R-:W-:Y:S01]  /*7df0*/  IMAD.U32 R174, R48.reuse, 0x10000, RZ ;  /* 0x0001000030ae7824 */ /* 0x040fe200078e00ff */
[----:B------:R-:W-:Y:S01]  /*7e00*/  SHF.R.U32.HI R50, RZ, 0x10, R51 ;  /* 0x00000010ff327819 */ /* 0x000fe20000011633 */
[----:B------:R-:W-:Y:S01]  /*7e10*/  IMAD.U32 R176, R37, 0x10000, RZ ;  /* 0x0001000025b07824 */ /* 0x000fe200078e00ff */
[----:B------:R-:W-:Y:S01]  /*7e20*/  LOP3.LUT R175, R48, 0xffff0000, RZ, 0xc0, !PT ;  /* 0xffff000030af7812 */ /* 0x000fe200078ec0ff */
[----:B------:R-:W-:Y:S02]  /*7e30*/  IMAD.U32 R51, R41, 0x10000, RZ ;  /* 0x0001000029337824 */ /* 0x000fe400078e00ff */
[----:B------:R-:W-:Y:S01]  /*7e40*/  FMUL.FTZ R178, R85, R174 ;  /* 0x000000ae55b27220 */ /* 0x000fe20000410000 */
[----:B------:R-:W-:Y:S01]  /*7e50*/  PRMT R50, R159, 0x5432, R50 ;  /* 0x000054329f327816 */ /* 0x000fe20000000032 */
[-C--:B------:R-:W-:Y:S01]  /*7e60*/  FMUL.FTZ R48, R85, R176.reuse ;  /* 0x000000b055307220 */ /* 0x080fe20000410000 */
[----:B------:R-:W-:Y:S01]  /*7e70*/  PRMT R82, R153, 0x5432, R82 ;  /* 0x0000543299527816 */ /* 0x000fe20000000052 */
[----:B------:R-:W-:Y:S01]  /*7e80*/  FFMA.FTZ R178, R51, R176, -R178 ;  /* 0x000000b033b27223 */ /* 0x000fe200000108b2 */
[----:B------:R-:W-:Y:S01]  /*7e90*/  LOP3.LUT R86, R53, 0xffff0000, RZ, 0xc0, !PT ;  /* 0xffff000035567812 */ /* 0x000fe200078ec0ff */
[----:B------:R-:W-:Y:S01]  /*7ea0*/  IMAD.U32 R176, R50, 0x10000, RZ ;  /* 0x0001000032b07824 */ /* 0x000fe200078e00ff */
[----:B------:R-:W-:Y:S01]  /*7eb0*/  LOP3.LUT R37, R37, 0xffff0000, RZ, 0xc0, !PT ;  /* 0xffff000025257812 */ /* 0x000fe200078ec0ff */
[----:B------:R-:W-:Y:S01]  /*7ec0*/  FFMA.FTZ R48, R51, R174, R48 ;  /* 0x000000ae33307223 */ /* 0x000fe20000010030 */
[----:B------:R-:W-:-:S02]  /*7ed0*/  IMAD.U32 R174, R82, 0x10000, RZ ;  /* 0x0001000052ae7824 */ /* 0x000fc400078e00ff */
[C---:B------:R-:W-:Y:S01]  /*7ee0*/  FMUL.FTZ R85, R86.reuse, R175 ;  /* 0x000000af56557220 */ /* 0x040fe20000410000 */
[----:B------:R-:W-:Y:S01]  /*7ef0*/  LOP3.LUT R84, R41, 0xffff0000, RZ, 0xc0, !PT ;  /* 0xffff000029547812 */ /* 0x000fe200078ec0ff */
[-C--:B------:R-:W-:Y:S01]  /*7f00*/  FMUL.FTZ R51, R86, R37.reuse ;  /* 0x0000002556337220 */ /* 0x080fe20000410000 */
[----:B------:R-:W-:Y:S01]  /*7f10*/  PRMT R39, R160, 0x5432, R39 ;  /* 0x00005432a0277816 */ /* 0x000fe20000000027 */
[----:B------:R-:W-:Y:S01]  /*7f20*/  FMUL.FTZ R86, R173, R176 ;  /* 0x000000b0ad567220 */ /* 0x000fe20000410000 */
[----:B------:R-:W-:Y:S01]  /*7f30*/  LOP3.LUT R55, R55, 0xffff0000, RZ, 0xc0, !PT ;  /* 0xffff000037377812 */ /* 0x000fe200078ec0ff */
[-C--:B------:R-:W-:Y:S01]  /*7f40*/  FMUL.FTZ R173, R173, R174.reuse ;  /* 0x000000aeadad7220 */ /* 0x080fe20000410000 */
[----:B------:R-:W-:Y:S01]  /*7f50*/  PRMT R36, R154, 0x5432, R36 ;  /* 0x000054329a247816 */ /* 0x000fe20000000024 */
[----:B------:R-:W-:Y:S01]  /*7f60*/  FFMA.FTZ R86, R171, R174, -R86 ;  /* 0x000000aeab567223 */ /* 0x000fe20000010856 */
[----:B------:R-:W-:Y:S01]  /*7f70*/  LOP3.LUT R50, R50, 0xffff0000, RZ, 0xc0, !PT ;  /* 0xffff000032327812 */ /* 0x000fe200078ec0ff */
[----:B------:R-:W-:Y:S01]  /*7f80*/  IMAD.U32 R53, R52, 0x10000, RZ ;  /* 0x0001000034357824 */ /* 0x000fe200078e00ff */
[----:B------:R-:W-:Y:S01]  /*7f90*/  LOP3.LUT R82, R82, 0xffff0000, RZ, 0xc0, !PT ;  /* 0xffff000052527812 */ /* 0x000fe200078ec0ff */
[C---:B------:R-:W-:Y:S01]  /*7fa0*/  FFMA.FTZ R85, R84.reuse, R37, -R85 ;  /* 0x0000002554557223 */ /* 0x040fe20000010855 */
[----:B------:R-:W-:Y:S01]  /*7fb0*/  LOP3.LUT R43, R43, 0xffff0000, RZ, 0xc0, !PT ;  /* 0xffff00002b2b7812 */ /* 0x000fe200078ec0ff */
[----:B------:R-:W-:Y:S01]  /*7fc0*/  FFMA.FTZ R51, R84, R175, R51 ;  /* 0x000000af54337223 */ /* 0x000fe20000010033 */
[----:B------:R-:W-:Y:S01]  /*7fd0*/  FFMA.FTZ R173, R171, R176, R173 ;  /* 0x000000b0abad7223 */ /* 0x000fe200000100ad */
[----:B------:R-:W-:Y:S01]  /*7fe0*/  IMAD.U32 R174, R39, 0x10000, RZ ;  /* 0x0001000027ae7824 */ /* 0x000fe200078e00ff */
[----:B------:R-:W-:Y:S01]  /*7ff0*/  LOP3.LUT R52, R52, 0xffff0000, RZ, 0xc0, !PT ;  /* 0xffff000034347812 */ /* 0x000fe200078ec0ff */
[----:B------:R-:W-:Y:S01]  /*8000*/  FMUL.FTZ R176, R55, R50 ;  /* 0x0000003237b07220 */ /* 0x000fe20000410000 */
[----:B------:R-:W-:-:S02]  /*8010*/  IMAD.U32 R84, R36, 0x10000, RZ ;  /* 0x0001000024547824 */ /* 0x000fc400078e00ff */
[----:B------:R-:W-:Y:S01]  /*8020*/  FMUL.FTZ R180, R55, R82 ;  /* 0x0000005237b47220 */ /* 0x000fe20000410000 */
[----:B------:R-:W-:Y:S01]  /*8030*/  LOP3.LUT R39, R39, 0xffff0000, RZ, 0xc0, !PT ;  /* 0xffff000027277812 */ /* 0x000fe200078ec0ff */
[----:B------:R-:W-:Y:S01]  /*8040*/  IMAD.U32 R41, R40, 0x10000, RZ ;  /* 0x0001000028297824 */ /* 0x000fe200078e00ff */
[----:B------:R-:W-:Y:S01]  /*8050*/  LOP3.LUT R55, R36, 0xffff0000, RZ, 0xc0, !PT ;  /* 0xffff000024377812 */ /* 0x000fe200078ec0ff */
[----:B------:R-:W-:Y:S01]  /*8060*/  FMUL.FTZ R36, R53, R174 ;  /* 0x000000ae35247220 */ /* 0x000fe20000410000 */
[----:B------:R-:W-:Y:S01]  /*8070*/  PRMT R49, R158, 0x5432, R49 ;  /* 0x000054329e317816 */ /* 0x000fe20000000031 */
[----:B------:R-:W-:Y:S01]  /*8080*/  FFMA.FTZ R37, R43, R82, -R176 ;  /* 0x000000522b257223 */ /* 0x000fe200000108b0 */
[----:B------:R-:W-:Y:S01]  /*8090*/  LOP3.LUT R40, R40, 0xffff0000, RZ, 0xc0, !PT ;  /* 0xffff000028287812 */ /* 0x000fe200078ec0ff */
[----:B------:R-:W-:Y:S01]  /*80a0*/  FMUL.FTZ R53, R53, R84 ;  /* 0x0000005435357220 */ /* 0x000fe20000410000 */
[----:B------:R-:W-:Y:S01]  /*80b0*/  FFMA.FTZ R180, R43, R50, R180 ;  /* 0x000000322bb47223 */ /* 0x000fe200000100b4 */
[----:B------:R-:W-:Y:S01]  /*80c0*/  FMUL.FTZ R43, R52, R39 ;  /* 0x00000027342b7220 */ /* 0x000fe20000410000 */
[----:B------:R-:W-:Y:S01]  /*80d0*/  PRMT R38, R152, 0x5432, R38 ;  /* 0x0000543298267816 */ /* 0x000fe20000000026 */
[----:B------:R-:W-:Y:S01]  /*80e0*/  FFMA.FTZ R36, R41, R84, -R36 ;  /* 0x0000005429247223 */ /* 0x000fe20000010824 */
[----:B------:R-:W-:Y:S01]  /*80f0*/  LOP3.LUT R172, R42, 0xffff0000, RZ, 0xc0, !PT ;  /* 0xffff00002aac7812 */ /* 0x000fe200078ec0ff */
[----:B------:R-:W-:-:S02]  /*8100*/  IMAD.U32 R42, R54, 0x10000, RZ ;  /* 0x00010000362a7824 */ /* 0x000fc400078e00ff */
[----:B------:R-:W-:Y:S01]  /*8110*/  FFMA.FTZ R53, R41, R174, R53 ;  /* 0x000000ae29357223 */ /* 0x000fe20000010035 */
[C---:B------:R-:W-:Y:S01]  /*8120*/  IMAD.U32 R50, R49.reuse, 0x10000, RZ ;  /* 0x0001000031327824 */ /* 0x040fe200078e00ff */
[----:B------:R-:W-:Y:S01]  /*8130*/  LOP3.LUT R54, R54, 0xffff0000, RZ, 0xc0, !PT ;  /* 0xffff000036367812 */ /* 0x000fe200078ec0ff */
[-C--:B------:R-:W-:Y:S01]  /*8140*/  FMUL.FTZ R41, R52, R55.reuse ;  /* 0x0000003734297220 */ /* 0x080fe20000410000 */
[----:B------:R-:W-:Y:S01]  /*8150*/  FFMA.FTZ R43, R40, R55, -R43 ;  /* 0x00000037282b7223 */ /* 0x000fe2000001082b */
[----:B------:R-:W-:Y:S01]  /*8160*/  LOP3.LUT R49, R49, 0xffff0000, RZ, 0xc0, !PT ;  /* 0xffff000031317812 */ /* 0x000fe200078ec0ff */
[C---:B------:R-:W-:Y:S01]  /*8170*/  IMAD.U32 R52, R38.reuse, 0x10000, RZ ;  /* 0x0001000026347824 */ /* 0x040fe200078e00ff */
[----:B------:R-:W-:Y:S01]  /*8180*/  LOP3.LUT R55, R38, 0xffff0000, RZ, 0xc0, !PT ;  /* 0xffff000026377812 */ /* 0x000fe200078ec0ff */
[----:B------:R-:W-:Y:S01]  /*8190*/  FFMA.FTZ R40, R40, R39, R41 ;  /* 0x0000002728287223 */ /* 0x000fe20000010029 */
[----:B------:R-:W-:Y:S01]  /*81a0*/  FMUL.FTZ R38, R42, R50 ;  /* 0x000000322a267220 */ /* 0x000fe20000410000 */
[----:B------:R-:W-:Y:S01]  /*81b0*/  FMUL.FTZ R39, R54, R49 ;  /* 0x0000003136277220 */ /* 0x000fe20000410000 */
        /* <DEDUP_REMOVED lines=17> */
[----:B------:R-:W-:-:S07]  /*82d0*/  F2FP.BF16.F32.PACK_AB R42, R39, R38 ;  /* 0x00000026272a723e */ /* 0x000fce00000010ff */
.L_x_1401:
[----:B------:R-:W-:Y:S05]  /*82e0*/  BSYNC B3 ;  /* 0x0000000000037941 */ /* 0x000fea0003800000 */
.L_x_1400:
        /* <DEDUP_REMOVED lines=11> */
.L_x_1399:
[----:B------:R-:W-:Y:S05]  /*83a0*/  BSYNC B2 ;  /* 0x0000000000027941 */ /* 0x000fea0003800000 */
.L_x_1398:
[----:B------:R-:W-:-:S13]  /*83b0*/  ISETP.NE.AND P4, PT, R25, RZ, PT ;  /* 0x000000ff1900720c */ /* 0x000fda0003f85270 */
[----:B------:R-:W-:Y:S05]  /*83c0*/  @!P4 BRA `(.L_x_1393) ;  /* 0x00000008000cc947 */ /* 0x000fea0003800000 */
[----:B------:R-:W-:Y:S01]  /*83d0*/  LOP3.LUT P6, RZ, R16, 0x1, RZ, 0xc0, !PT ;  /* 0x0000000110ff7812 */ /* 0x000fe200078cc0ff */
[----:B------:R-:W-:Y:S01]  /*83e0*/  BSSY B2, `(.L_x_1402) ;  /* 0x0000076000027945 */ /* 0x000fe20003800000 */
[----:B------:R-:W-:Y:S02]  /*83f0*/  IADD3 R48, P4, P5, R108, R130, R15 ;  /* 0x000000826c307210 */ /* 0x000fe40007d9e00f */
[----:B---3--:R-:W-:Y:S02]  /*8400*/  SEL R36, R124, R149, !P6 ;  /* 0x000000957c247207 */ /* 0x008fe40007000000 */
[----:B------:R-:W-:Y:S02]  /*8410*/  IADD3.X R49, R4, R157, R112, P4, P5 ;  /* 0x0000009d04317210 */ /* 0x000fe400027ea470 */
[----:B------:R-:W-:Y:S02]  /*8420*/  SHF.R.S32.HI R37, RZ, 0x1f, R36 ;  /* 0x0000001fff257819 */ /* 0x000fe40000011424 */
[----:B------:R-:W-:-:S02]  /*8430*/  ISETP.GE.AND P4, PT, R199, R119, PT ;  /* 0x00000077c700720c */ /* 0x000fc40003f86270 */
        /* <DEDUP_REMOVED lines=25> */
[--C-:B------:R-:W-:Y:S01]  /*85d0*/  SHF.R.U64 R53, R32, 0x10, R33.reuse ;  /* 0x0000001020357819 */ /* 0x100fe20000001221 */
[----:B------:R-:W-:Y:S01]  /*85e0*/  IMAD.U32 R54, R38, 0x10000, RZ ;  /* 0x0001000026367824 */ /* 0x000fe200078e00ff */
[----:B------:R-:W-:-:S02]  /*85f0*/  SHF.R.U32.HI R33, RZ, 0x10, R33 ;  /* 0x00000010ff217819 */ /* 0x000fc40000011621 */
[----:B------:R-:W-:Y:S02]  /*8600*/  PRMT R236, R236, 0x5410, R45 ;  /* 0x00005410ecec7816 */ /* 0x000fe4000000002d */
[----:B------:R-:W-:Y:S02]  /*8610*/  PRMT R202, R202, 0x5410, R33 ;  /* 0x00005410caca7816 */ /* 0x000fe40000000021 */
[--C-:B------:R-:W-:Y:S01]  /*8620*/  SHF.R.U64 R32, R46, 0x10, R47.reuse ;  /* 0x000000102e207819 */ /* 0x100fe2000000122f */
[----:B------:R-:W-:Y:S01]  /*8630*/  IMAD.U32 R33, R236, 0x10000, RZ ;  /* 0x00010000ec217824 */ /* 0x000fe200078e00ff */
[----:B------:R-:W-:Y:S02]  /*8640*/  SHF.R.U32.HI R46, RZ, 0x10, R47 ;  /* 0x00000010ff2e7819 */ /* 0x000fe4000001162f */
[----:B------:R-:W-:Y:S01]  /*8650*/  PRMT R212, R212, 0x5410, R35 ;  /* 0x00005410d4d47816 */ /* 0x000fe20000000023 */
[----:B------:R-:W-:Y:S02]  /*8660*/  IMAD.U32 R35, R202, 0x10000, RZ ;  /* 0x00010000ca237824 */ /* 0x000fe400078e00ff */
[----:B------:R-:W-:Y:S01]  /*8670*/  FMUL.FTZ R45, R50, R33 ;  /* 0x00000021322d7220 */ /* 0x000fe20000410000 */
[----:B------:R-:W-:-:S02]  /*8680*/  PRMT R191, R191, 0x5410, R34 ;  /* 0x00005410bfbf7816 */ /* 0x000fc40000000022 */
[----:B------:R-:W-:Y:S01]  /*8690*/  LOP3.LUT R52, R41, 0xffff0000, RZ, 0xc0, !PT ;  /* 0xffff000029347812 */ /* 0x000fe200078ec0ff */
[----:B------:R-:W-:Y:S01]  /*86a0*/  IMAD.U32 R41, R40, 0x10000, RZ ;  /* 0x0001000028297824 */ /* 0x000fe200078e00ff */
[----:B------:R-:W-:Y:S02]  /*86b0*/  LOP3.LUT R34, R236, 0xffff0000, RZ, 0xc0, !PT ;  /* 0xffff0000ec227812 */ /* 0x000fe400078ec0ff */
[----:B------:R-:W-:Y:S01]  /*86c0*/  PRMT R200, R200, 0x5410, R53 ;  /* 0x00005410c8c87816 */ /* 0x000fe20000000035 */
[-C--:B------:R-:W-:Y:S01]  /*86d0*/  FMUL.FTZ R53, R50, R35.reuse ;  /* 0x0000002332357220 */ /* 0x080fe20000410000 */
[----:B------:R-:W-:Y:S01]  /*86e0*/  PRMT R203, R203, 0x5410, R32 ;  /* 0x00005410cbcb7816 */ /* 0x000fe20000000020 */
[----:B------:R-:W-:Y:S01]  /*86f0*/  FFMA.FTZ R32, R44, R35, -R45 ;  /* 0x000000232c207223 */ /* 0x000fe2000001082d */
[----:B------:R-:W-:Y:S01]  /*8700*/  PRMT R207, R207, 0x5410, R46 ;  /* 0x00005410cfcf7816 */ /* 0x000fe2000000002e */
[----:B------:R-:W-:Y:S01]  /*8710*/  FMUL.FTZ R46, R52, R34 ;  /* 0x00000022342e7220 */ /* 0x000fe20000410000 */
[----:B------:R-:W-:Y:S01]  /*8720*/  LOP3.LUT R35, R202, 0xffff0000, RZ, 0xc0, !PT ;  /* 0xffff0000ca237812 */ /* 0x000fe200078ec0ff */
[----:B------:R-:W-:Y:S01]  /*8730*/  FFMA.FTZ R33, R44, R33, R53 ;  /* 0x000000212c217223 */ /* 0x000fe20000010035 */
[----:B------:R-:W-:Y:S01]  /*8740*/  LOP3.LUT R47, R37, 0xffff0000, RZ, 0xc0, !PT ;  /* 0xffff0000252f7812 */ /* 0x000fe200078ec0ff */
[----:B------:R-:W-:Y:S01]  /*8750*/  IMAD.U32 R45, R207, 0x10000, RZ ;  /* 0x00010000cf2d7824 */ /* 0x000fe200078e00ff */
[----:B------:R-:W-:Y:S01]  /*8760*/  PRMT R190, R190, 0x5410, R55 ;  /* 0x00005410bebe7816 */ /* 0x000fe20000000037 */
[----:B------:R-:W-:-:S02]  /*8770*/  IMAD.U32 R53, R191, 0x10000, RZ ;  /* 0x00010000bf357824 */ /* 0x000fc400078e00ff */
[-C--:B------:R-:W-:Y:S01]  /*8780*/  FMUL.FTZ R52, R52, R35.reuse ;  /* 0x0000002334347220 */ /* 0x080fe20000410000 */
[----:B------:R-:W-:Y:S01]  /*8790*/  FFMA.FTZ R35, R47, R35, -R46 ;  /* 0x000000232f237223 */ /* 0x000fe2000001082e */
[----:B------:R-:W-:Y:S01]  /*87a0*/  LOP3.LUT R43, R43, 0xffff0000, RZ, 0xc0, !PT ;  /* 0xffff00002b2b7812 */ /* 0x000fe200078ec0ff */
[C---:B------:R-:W-:Y:S01]  /*87b0*/  FMUL.FTZ R55, R82.reuse, R45 ;  /* 0x0000002d52377220 */ /* 0x040fe20000410000 */
[----:B------:R-:W-:Y:S01]  /*87c0*/  LOP3.LUT R46, R207, 0xffff0000, RZ, 0xc0, !PT ;  /* 0xffff0000cf2e7812 */ /* 0x000fe200078ec0ff */
[-C--:B------:R-:W-:Y:S01]  /*87d0*/  FMUL.FTZ R82, R82, R53.reuse ;  /* 0x0000003552527220 */ /* 0x080fe20000410000 */
[----:B------:R-:W-:Y:S01]  /*87e0*/  FFMA.FTZ R34, R47, R34, R52 ;  /* 0x000000222f227223 */ /* 0x000fe20000010034 */
[----:B------:R-:W-:Y:S01]  /*87f0*/  LOP3.LUT R52, R191, 0xffff0000, RZ, 0xc0, !PT ;  /* 0xffff0000bf347812 */ /* 0x000fe200078ec0ff */
[C---:B------:R-:W-:Y:S01]  /*8800*/  FFMA.FTZ R44, R80.reuse, R53, -R55 ;  /* 0x00000035502c7223 */ /* 0x040fe20000010837 */
[----:B------:R-:W-:Y:S01]  /*8810*/  LOP3.LUT R39, R39, 0xffff0000, RZ, 0xc0, !PT ;  /* 0xffff000027277812 */ /* 0x000fe200078ec0ff */
[----:B------:R-:W-:Y:S01]  /*8820*/  FFMA.FTZ R80, R80, R45, R82 ;  /* 0x0000002d50507223 */ /* 0x000fe20000010052 */
[C---:B------:R-:W-:Y:S01]  /*8830*/  FMUL.FTZ R84, R43.reuse, R46 ;  /* 0x0000002e2b547220 */ /* 0x040fe20000410000 */
[----:B------:R-:W-:Y:S01]  /*8840*/  IMAD.U32 R82, R212, 0x10000, RZ ;  /* 0x00010000d4527824 */ /* 0x000fe200078e00ff */
[----:B------:R-:W-:Y:S01]  /*8850*/  LOP3.LUT R40, R40, 0xffff0000, RZ, 0xc0, !PT ;  /* 0xffff000028287812 */ /* 0x000fe200078ec0ff */
[----:B------:R-:W-:Y:S01]  /*8860*/  IMAD.U32 R50, R200, 0x10000, RZ ;  /* 0x00010000c8327824 */ /* 0x000fe200078e00ff */
[----:B------:R-:W-:Y:S01]  /*8870*/  LOP3.LUT R45, R212, 0xffff0000, RZ, 0xc0, !PT ;  /* 0xffff0000d42d7812 */ /* 0x000fe200078ec0ff */
[-C--:B------:R-:W-:Y:S01]  /*8880*/  FMUL.FTZ R86, R43, R52.reuse ;  /* 0x000000342b567220 */ /* 0x080fe20000410000 */
[----:B------:R-:W-:Y:S01]  /*8890*/  FFMA.FTZ R43, R39, R52, -R84 ;  /* 0x00000034272b7223 */ /* 0x000fe20000010854 */
[----:B------:R-:W-:Y:S01]  /*88a0*/  IMAD.U32 R37, R36, 0x10000, RZ ;  /* 0x0001000024257824 */ /* 0x000fe200078e00ff */
[----:B------:R-:W-:Y:S01]  /*88b0*/  LOP3.LUT R47, R200, 0xffff0000, RZ, 0xc0, !PT ;  /* 0xffff0000c82f7812 */ /* 0x000fe200078ec0ff */
[C---:B------:R-:W-:Y:S01]  /*88c0*/  FMUL.FTZ R52, R41.reuse, R82 ;  /* 0x0000005229347220 */ /* 0x040fe20000410000 */
[----:B------:R-:W-:Y:S01]  /*88d0*/  LOP3.LUT R36, R36, 0xffff0000, RZ, 0xc0, !PT ;  /* 0xffff000024247812 */ /* 0x000fe200078ec0ff */
[-C--:B------:R-:W-:Y:S01]  /*88e0*/  FMUL.FTZ R53, R41, R50.reuse ;  /* 0x0000003229357220 */ /* 0x080fe20000410000 */
[----:B------:R-:W-:Y:S01]  /*88f0*/  FMUL.FTZ R55, R40, R45 ;  /* 0x0000002d28377220 */ /* 0x000fe20000410000 */
[C---:B------:R-:W-:Y:S01]  /*8900*/  FFMA.FTZ R41, R37.reuse, R50, -R52 ;  /* 0x0000003225297223 */ /* 0x040fe20000010834 */
[----:B------:R-:W-:Y:S01]  /*8910*/  LOP3.LUT R81, R38, 0xffff0000, RZ, 0xc0, !PT ;  /* 0xffff000026517812 */ /* 0x000fe200078ec0ff */
[----:B------:R-:W-:Y:S01]  /*8920*/  FFMA.FTZ R37, R37, R82, R53 ;  /* 0x0000005225257223 */ /* 0x000fe20000010035 */
[----:B------:R-:W-:Y:S01]  /*8930*/  FMUL.FTZ R83, R40, R47 ;  /* 0x0000002f28537220 */ /* 0x000fe20000410000 */
[----:B------:R-:W-:-:S02]  /*8940*/  IMAD.U32 R38, R42, 0x10000, RZ ;  /* 0x000100002a267824 */ /* 0x000fc400078e00ff */
[----:B------:R-:W-:Y:S01]  /*8950*/  FFMA.FTZ R40, R36, R47, -R55 ;  /* 0x0000002f24287223 */ /* 0x000fe20000010837 */
[C---:B------:R-:W-:Y:S01]  /*8960*/  IMAD.U32 R53, R203.reuse, 0x10000, RZ ;  /* 0x00010000cb357824 */ /* 0x040fe200078e00ff */
[----:B------:R-:W-:Y:S01]  /*8970*/  LOP3.LUT R42, R42, 0xffff0000, RZ, 0xc0, !PT ;  /* 0xffff00002a2a7812 */ /* 0x000fe200078ec0ff */
[C---:B------:R-:W-:Y:S01]  /*8980*/  IMAD.U32 R47, R190.reuse, 0x10000, RZ ;  /* 0x00010000be2f7824 */ /* 0x040fe200078e00ff */
[----:B------:R-:W-:Y:S01]  /*8990*/  LOP3.LUT R203, R203, 0xffff0000, RZ, 0xc0, !PT ;  /* 0xffff0000cbcb7812 */ /* 0x000fe200078ec0ff */
[----:B------:R-:W-:Y:S01]  /*89a0*/  FFMA.FTZ R39, R39, R46, R86 ;  /* 0x0000002e27277223 */ /* 0x000fe20000010056 */
        /* <DEDUP_REMOVED lines=22> */
[----:B------:R-:W-:Y:S02]  /*8b10*/  IMAD.MOV.U32 R41, RZ, RZ, R33 ;  /* 0x000000ffff297224 */ /* 0x000fe400078e0021 */
[----:B------:R-:W-:Y:S02]  /*8b20*/  IMAD.MOV.U32 R42, RZ, RZ, R81 ;  /* 0x000000ffff2a7224 */ /* 0x000fe400078e0051 */
[----:B------:R-:W-:-:S07]  /*8b30*/  IMAD.MOV.U32 R43, RZ, RZ, R80 ;  /* 0x000000ffff2b7224 */ /* 0x000fce00078e0050 */
.L_x_1403:
[----:B------:R-:W-:Y:S05]  /*8b40*/  BSYNC B2 ;  /* 0x0000000000027941 */ /* 0x000fea0003800000 */
.L_x_1402:
        /* <DEDUP_REMOVED lines=11> */
.L_x_1393:
[----:B------:R-:W-:Y:S05]  /*8c00*/  BSYNC B1 ;  /* 0x0000000000017941 */ /* 0x000fea0003800000 */
.L_x_1392:
        /* <DEDUP_REMOVED lines=47> */
[----:B------:R-:W-:Y:S02]  /*8f00*/  SHF.R.U64 R54, R66, 0x10, R67 ;  /* 0x0000001042367819 */ /* 0x000fe40000001243 */
[----:B------:R-:W-:-:S02]  /*8f10*/  PRMT R189, R189, 0x5410, R76 ;  /* 0x00005410bdbd7816 */ /* 0x000fc4000000004c */
[----:B------:R-:W-:Y:S02]  /*8f20*/  PRMT R185, R185, 0x5410, R64 ;  /* 0x00005410b9b97816 */ /* 0x000fe40000000040 */
[----:B------:R-:W-:Y:S02]  /*8f30*/  SHF.R.U64 R55, R78, 0x10, R79 ;  /* 0x000000104e377819 */ /* 0x000fe4000000124f */
[----:B------:R-:W-:Y:S01]  /*8f40*/  PRMT R169, R169, 0x5410, R54 ;  /* 0x00005410a9a97816 */ /* 0x000fe20000000036 */
[----:B------:R-:W-:Y:S01]  /*8f50*/  IMAD.U32 R54, R189, 0x10000, RZ ;  /* 0x00010000bd367824 */ /* 0x000fe200078e00ff */
[----:B------:R-:W-:Y:S01]  /*8f60*/  LOP3.LUT R49, R39, 0xffff0000, RZ, 0xc0, !PT ;  /* 0xffff000027317812 */ /* 0x000fe200078ec0ff */
[----:B------:R-:W-:Y:S01]  /*8f70*/  IMAD.U32 R39, R185, 0x10000, RZ ;  /* 0x00010000b9277824 */ /* 0x000fe200078e00ff */
[----:B------:R-:W-:Y:S02]  /*8f80*/  SHF.R.U32.HI R67, RZ, 0x10, R67 ;  /* 0x00000010ff437819 */ /* 0x000fe40000011643 */
[----:B------:R-:W-:-:S02]  /*8f90*/  SHF.R.U32.HI R78, RZ, 0x10, R79 ;  /* 0x00000010ff4e7819 */ /* 0x000fc4000001164f */
[----:B------:R-:W-:Y:S01]  /*8fa0*/  PRMT R186, R186, 0x5410, R55 ;  /* 0x00005410baba7816 */ /* 0x000fe20000000037 */
[-C--:B------:R-:W-:Y:S01]  /*8fb0*/  FMUL.FTZ R55, R53, R54.reuse ;  /* 0x0000003635377220 */ /* 0x080fe20000410000 */
[----:B------:R-:W-:Y:S01]  /*8fc0*/  LOP3.LUT R50, R37, 0xffff0000, RZ, 0xc0, !PT ;  /* 0xffff000025327812 */ /* 0x000fe200078ec0ff */
[-C--:B------:R-:W-:Y:S01]  /*8fd0*/  FMUL.FTZ R53, R53, R39.reuse ;  /* 0x0000002735357220 */ /* 0x080fe20000410000 */
[----:B------:R-:W-:Y:S01]  /*8fe0*/  LOP3.LUT R189, R189, 0xffff0000, RZ, 0xc0, !PT ;  /* 0xffff0000bdbd7812 */ /* 0x000fe200078ec0ff */
[----:B------:R-:W-:Y:S01]  /*8ff0*/  FFMA.FTZ R39, R48, R39, -R55 ;  /* 0x0000002730277223 */ /* 0x000fe20000010837 */
[----:B------:R-:W-:Y:S01]  /*9000*/  PRMT R170, R170, 0x5410, R67 ;  /* 0x00005410aaaa7816 */ /* 0x000fe20000000043 */
[----:B------:R-:W-:Y:S01]  /*9010*/  FFMA.FTZ R48, R48, R54, R53 ;  /* 0x0000003630307223 */ /* 0x000fe20000010035 */
[----:B------:R-:W-:Y:S01]  /*9020*/  PRMT R187, R187, 0x5410, R78 ;  /* 0x00005410bbbb7816 */ /* 0x000fe2000000004e */
[----:B------:R-:W-:Y:S01]  /*9030*/  FMUL.FTZ R64, R50, R189 ;  /* 0x000000bd32407220 */ /* 0x000fe20000410000 */
[----:B------:R-:W-:Y:S01]  /*9040*/  LOP3.LUT R185, R185, 0xffff0000, RZ, 0xc0, !PT ;  /* 0xffff0000b9b97812 */ /* 0x000fe200078ec0ff */
[----:B------:R-:W-:Y:S01]  /*9050*/  IMAD.U32 R53, R170, 0x10000, RZ ;  /* 0x00010000aa357824 */ /* 0x000fe200078e00ff */
[----:B------:R-:W-:Y:S01]  /*9060*/  LOP3.LUT R47, R33, 0xffff0000, RZ, 0xc0, !PT ;  /* 0xffff0000212f7812 */ /* 0x000fe200078ec0ff */
[C---:B------:R-:W-:Y:S01]  /*9070*/  IMAD.U32 R55, R187.reuse, 0x10000, RZ ;  /* 0x00010000bb377824 */ /* 0x040fe200078e00ff */
[----:B------:R-:W-:Y:S01]  /*9080*/  LOP3.LUT R187, R187, 0xffff0000, RZ, 0xc0, !PT ;  /* 0xffff0000bbbb7812 */ /* 0x000fe200078ec0ff */
[----:B------:R-:W-:Y:S01]  /*9090*/  FMUL.FTZ R54, R50, R185 ;  /* 0x000000b932367220 */ /* 0x000fe20000410000 */
[C---:B------:R-:W-:Y:S01]  /*90a0*/  FMUL.FTZ R66, R52.reuse, R53 ;  /* 0x0000003534427220 */ /* 0x040fe20000410000 */
[----:B------:R-:W-:Y:S01]  /*90b0*/  FFMA.FTZ R50, R47, R185, -R64 ;  /* 0x000000b92f327223 */ /* 0x000fe20000010840 */
[-C--:B------:R-:W-:Y:S01]  /*90c0*/  FMUL.FTZ R64, R52, R55.reuse ;  /* 0x0000003734407220 */ /* 0x080fe20000410000 */
[----:B------:R-:W-:Y:S01]  /*90d0*/  PRMT R188, R188, 0x5410, R65 ;  /* 0x00005410bcbc7816 */ /* 0x000fe20000000041 */
[----:B------:R-:W-:Y:S01]  /*90e0*/  FFMA.FTZ R65, R51, R55, R66 ;  /* 0x0000003733417223 */ /* 0x000fe20000010042 */
[----:B------:R-:W-:Y:S01]  /*90f0*/  LOP3.LUT R46, R35, 0xffff0000, RZ, 0xc0, !PT ;  /* 0xffff0000232e7812 */ /* 0x000fe200078ec0ff */
[----:B------:R-:W-:Y:S01]  /*9100*/  FFMA.FTZ R52, R51, R53, -R64 ;  /* 0x0000003533347223 */ /* 0x000fe20000010840 */
[----:B------:R-:W-:Y:S01]  /*9110*/  LOP3.LUT R170, R170, 0xffff0000, RZ, 0xc0, !PT ;  /* 0xffff0000aaaa7812 */ /* 0x000fe200078ec0ff */
[----:B------:R-:W-:Y:S01]  /*9120*/  FMUL.FTZ R51, R49, R187 ;  /* 0x000000bb31337220 */ /* 0x000fe20000410000 */
[----:B------:R-:W-:Y:S01]  /*9130*/  PRMT R184, R184, 0x5410, R81 ;  /* 0x00005410b8b87816 */ /* 0x000fe20000000051 */
[C---:B------:R-:W-:Y:S01]  /*9140*/  IMAD.U32 R37, R36.reuse, 0x10000, RZ ;  /* 0x0001000024257824 */ /* 0x040fe200078e00ff */
[----:B------:R-:W-:Y:S01]  /*9150*/  LOP3.LUT R44, R36, 0xffff0000, RZ, 0xc0, !PT ;  /* 0xffff0000242c7812 */ /* 0x000fe200078ec0ff */
[----:B------:R-:W-:Y:S01]  /*9160*/  FFMA.FTZ R67, R46, R170, -R51 ;  /* 0x000000aa2e437223 */ /* 0x000fe20000010833 */
[----:B------:R-:W-:Y:S01]  /*9170*/  FFMA.FTZ R47, R47, R189, R54 ;  /* 0x000000bd2f2f7223 */ /* 0x000fe20000010036 */
[----:B------:R-:W-:-:S02]  /*9180*/  IMAD.U32 R64, R188, 0x10000, RZ ;  /* 0x00010000bc407824 */ /* 0x000fc400078e00ff */
[----:B------:R-:W-:Y:S01]  /*9190*/  FMUL.FTZ R53, R49, R170 ;  /* 0x000000aa31357220 */ /* 0x000fe20000410000 */
[----:B------:R-:W-:Y:S01]  /*91a0*/  LOP3.LUT R51, R188, 0xffff0000, RZ, 0xc0, !PT ;  /* 0xffff0000bc337812 */ /* 0x000fe200078ec0ff */
[C---:B------:R-:W-:Y:S01]  /*91b0*/  IMAD.U32 R54, R184.reuse, 0x10000, RZ ;  /* 0x00010000b8367824 */ /* 0x040fe200078e00ff */
[----:B------:R-:W-:Y:S01]  /*91c0*/  LOP3.LUT R49, R184, 0xffff0000, RZ, 0xc0, !PT ;  /* 0xffff0000b8317812 */ /* 0x000fe200078ec0ff */
[C---:B------:R-:W-:Y:S01]  /*91d0*/  IMAD.U32 R33, R32.reuse, 0x10000, RZ ;  /* 0x0001000020217824 */ /* 0x040fe200078e00ff */
[----:B------:R-:W-:Y:S01]  /*91e0*/  LOP3.LUT R32, R32, 0xffff0000, RZ, 0xc0, !PT ;  /* 0xffff000020207812 */ /* 0x000fe200078ec0ff */
[C---:B------:R-:W-:Y:S01]  /*91f0*/  FMUL.FTZ R66, R37.reuse, R64 ;  /* 0x0000004025427220 */ /* 0x040fe20000410000 */
[----:B------:R-:W-:Y:S01]  /*9200*/  FFMA.FTZ R46, R46, R187, R53 ;  /* 0x000000bb2e2e7223 */ /* 0x000fe20000010035 */
[----:B------:R-:W-:Y:S01]  /*9210*/  FMUL.FTZ R37, R37, R54 ;  /* 0x0000003625257220 */ /* 0x000fe20000410000 */
[----:B------:R-:W-:Y:S01]  /*9220*/  FMUL.FTZ R53, R44, R51 ;  /* 0x000000332c357220 */ /* 0x000fe20000410000 */
[C---:B------:R-:W-:Y:S01]  /*9230*/  IMAD.U32 R35, R34.reuse, 0x10000, RZ ;  /* 0x0001000022237824 */ /* 0x040fe200078e00ff */
[----:B------:R-:W-:Y:S01]  /*9240*/  LOP3.LUT R36, R34, 0xffff0000, RZ, 0xc0, !PT ;  /* 0xffff000022247812 */ /* 0x000fe200078ec0ff */
[----:B------:R-:W-:-:S02]  /*9250*/  IMAD.U32 R34, R38, 0x10000, RZ ;  /* 0x0001000026227824 */ /* 0x000fc400078e00ff */
[C---:B------:R-:W-:Y:S01]  /*9260*/  FFMA.FTZ R66, R33.reuse, R54, -R66 ;  /* 0x0000003621427223 */ /* 0x040fe20000010842 */
[----:B------:R-:W-:Y:S01]  /*9270*/  FFMA.FTZ R64, R33, R64, R37 ;  /* 0x0000004021407223 */ /* 0x000fe20000010025 */
[-C--:B------:R-:W-:Y:S01]  /*9280*/  FMUL.FTZ R55, R44, R49.reuse ;  /* 0x000000312c377220 */ /* 0x080fe20000410000 */
[----:B------:R-:W-:Y:S01]  /*9290*/  FFMA.FTZ R53, R32, R49, -R53 ;  /* 0x0000003120357223 */ /* 0x000fe20000010835 */
[----:B------:R-:W-:Y:S01]  /*92a0*/  LOP3.LUT R38, R38, 0xffff0000, RZ, 0xc0, !PT ;  /* 0xffff000026267812 */ /* 0x000fe200078ec0ff */
[C---:B------:R-:W-:Y:S01]  /*92b0*/  IMAD.U32 R33, R169.reuse, 0x10000, RZ ;  /* 0x00010000a9217824 */ /* 0x040fe200078e00ff */
[C---:B------:R-:W-:Y:S01]  /*92c0*/  LOP3.LUT R49, R186.reuse, 0xffff0000, RZ, 0xc0, !PT ;  /* 0xffff0000ba317812 */ /* 0x040fe200078ec0ff */
[----:B------:R-:W-:Y:S01]  /*92d0*/  IMAD.U32 R37, R186, 0x10000, RZ ;  /* 0x00010000ba257824 */ /* 0x000fe200078e00ff */
[----:B------:R-:W-:Y:S01]  /*92e0*/  LOP3.LUT R169, R169, 0xffff0000, RZ, 0xc0, !PT ;  /* 0xffff0000a9a97812 */ /* 0x000fe200078ec0ff */
[----:B------:R-:W-:Y:S01]  /*92f0*/  FFMA.FTZ R55, R32, R51, R55 ;  /* 0x0000003320377223 */ /* 0x000fe20000010037 */
[----:B------:R-:W-:Y:S01]  /*9300*/  F2FP.BF16.F32.PACK_AB R66, R53, R66 ;  /* 0x000000423542723e */ /* 0x000fe200000010ff */
[----:B------:R-:W-:Y:S01]  /*9310*/  FMUL.FTZ R32, R34, R37 ;  /* 0x0000002522207220 */ /* 0x000fe20000410000 */
[----:B------:R-:W-:Y:S01]  /*9320*/  FMUL.FTZ R51, R38, R49 ;  /* 0x0000003126337220 */ /* 0x000fe20000410000 */
[----:B------:R-:W-:Y:S01]  /*9330*/  FMUL.FTZ R34, R34, R33 ;  /* 0x0000002122227220 */ /* 0x000fe20000410000 */
[----:B------:R-:W-:Y:S01]  /*9340*/  FMUL.FTZ R38, R38, R169 ;  /* 0x000000a926267220 */ /* 0x000fe20000410000 */
[C---:B------:R-:W-:Y:S01]  /*9350*/  FFMA.FTZ R32, R35.reuse, R33, -R32 ;  /* 0x0000002123207223 */ /* 0x040fe20000010820 */
[C---:B------:R-:W-:Y:S01]  /*9360*/  FFMA.FTZ R51, R36.reuse, R169, -R51 ;  /* 0x000000a924337223 */ /* 0x040fe20000010833 */
[----:B------:R-:W-:Y:S01]  /*9370*/  FFMA.FTZ R34, R35, R37, R34 ;  /* 0x0000002523227223 */ /* 0x000fe20000010022 */
[----:B------:R-:W-:Y:S01]  /*9380*/  FFMA.FTZ R49, R36, R49, R38 ;  /* 0x0000003124317223 */ /* 0x000fe20000010026 */
[----:B------:R-:W-:-:S02]  /*9390*/  F2FP.BF16.F32.PACK_AB R33, R50, R39 ;  /* 0x000000273221723e */ /* 0x000fc400000010ff */
[----:B------:R-:W-:Y:S01]  /*93a0*/  F2FP.BF16.F32.PACK_AB R38, R51, R32 ;  /* 0x000000203326723e */ /* 0x000fe200000010ff */
[----:B------:R-:W-:Y:S01]  /*93b0*/  IMAD.MOV.U32 R32, RZ, RZ, R66 ;  /* 0x000000ffff207224 */ /* 0x000fe200078e0042 */
[----:B------:R-:W-:Y:S02]  /*93c0*/  F2FP.BF16.F32.PACK_AB R44, R49, R34 ;  /* 0x00000022312c723e */ /* 0x000fe400000010ff */
[----:B------:R-:W-:Y:S01]  /*93d0*/  F2FP.BF16.F32.PACK_AB R35, R67, R52 ;  /* 0x000000344323723e */ /* 0x000fe200000010ff */
[----:B------:R-:W-:Y:S01]  /*93e0*/  IMAD.MOV.U32 R34, RZ, RZ, R38 ;  /* 0x000000ffff227224 */ /* 0x000fe200078e0026 */
[----:B------:R-:W-:Y:S01]  /*93f0*/  F2FP.BF16.F32.PACK_AB R37, R47, R48 ;  /* 0x000000302f25723e */ /* 0x000fe200000010ff */
[----:B------:R-:W-:Y:S01]  /*9400*/  IMAD.MOV.U32 R38, RZ, RZ, R44 ;  /* 0x000000ffff267224 */ /* 0x000fe200078e002c */
[----:B------:R-:W-:Y:S02]  /*9410*/  F2FP.BF16.F32.PACK_AB R39, R46, R65 ;  /* 0x000000412e27723e */ /* 0x000fe400000010ff */
[----:B------:R-:W-:-:S07]  /*9420*/  F2FP.BF16.F32.PACK_AB R36, R55, R64 ;  /* 0x000000403724723e */ /* 0x000fce00000010ff */
.L_x_1407:
[----:B------:R-:W-:Y:S05]  /*9430*/  BSYNC B2 ;  /* 0x0000000000027941 */ /* 0x000fea0003800000 */
.L_x_1406:
[----:B------:R-:W-:Y:S02]  /*9440*/  ULDC.64 UR4, c[0x0][0x208] ;  /* 0x0000820000047ab9 */ /* 0x000fe40000000a00 */
[----:B0-----:R4:W-:Y:S04]  /*9450*/  STG.E.128 desc[UR4][R40.64], R32 ;  /* 0x0000002028007986 */ /* 0x0019e8000c101d04 */
[----:B--2---:R4:W-:Y:S02]  /*9460*/  @!P3 STG.E.128 desc[UR4][R42.64], R36 ;  /* 0x000000242a00b986 */ /* 0x0049e4000c101d04 */
.L_x_1405:
[----:B------:R-:W-:Y:S05]  /*9470*/  BSYNC B1 ;  /* 0x0000000000017941 */ /* 0x000fea0003800000 */
.L_x_1404:
        /* <DEDUP_REMOVED lines=36> */
[----:B------:R-:W-:Y:S01]  /*96c0*/  SHF.R.U64 R64, R60, 0x10, R61 ;  /* 0x000000103c407819 */ /* 0x000fe2000000123d */
[----:B0-----:R-:W-:Y:S01]  /*96d0*/  IMAD.U32 R47, R33, 0x10000, RZ ;  /* 0x00010000212f7824 */ /* 0x001fe200078e00ff */
[----:B------:R-:W-:Y:S01]  /*96e0*/  SHF.R.U64 R62, R72, 0x10, R73 ;  /* 0x00000010483e7819 */ /* 0x000fe20000001249 */
[----:B------:R-:W-:Y:S01]  /*96f0*/  IMAD.U32 R52, R39, 0x10000, RZ ;  /* 0x0001000027347824 */ /* 0x000fe200078e00ff */
[----:B------:R-:W-:Y:S01]  /*9700*/  SHF.R.U32.HI R61, RZ, 0x10, R61 ;  /* 0x00000010ff3d7819 */ /* 0x000fe2000001163d */
[----:B------:R-:W-:Y:S01]  /*9710*/  IMAD.U32 R49, R35, 0x10000, RZ ;  /* 0x0001000023317824 */ /* 0x000fe200078e00ff */
[----:B------:R-:W-:Y:S01]  /*9720*/  SHF.R.U32.HI R73, RZ, 0x10, R73 ;  /* 0x00000010ff497819 */ /* 0x000fe20000011649 */
[----:B------:R-:W-:Y:S01]  /*9730*/  IMAD.U32 R44, R32, 0x10000, RZ ;  /* 0x00010000202c7824 */ /* 0x000fe200078e00ff */
[----:B------:R-:W-:-:S02]  /*9740*/  PRMT R164, R164, 0x5410, R61 ;  /* 0x00005410a4a47816 */ /* 0x000fc4000000003d */
[----:B------:R-:W-:Y:S02]  /*9750*/  PRMT R168, R168, 0x5410, R73 ;  /* 0x00005410a8a87816 */ /* 0x000fe40000000049 */
[--C-:B------:R-:W-:Y:S01]  /*9760*/  SHF.R.U64 R60, R74, 0x10, R75.reuse ;  /* 0x000000104a3c7819 */ /* 0x100fe2000000124b */
[----:B------:R-:W-:Y:S01]  /*9770*/  IMAD.U32 R53, R164, 0x10000, RZ ;  /* 0x00010000a4357824 */ /* 0x000fe200078e00ff */
[----:B------:R-:W-:Y:S02]  /*9780*/  SHF.R.U32.HI R75, RZ, 0x10, R75 ;  /* 0x00000010ff4b7819 */ /* 0x000fe4000001164b */
[----:B------:R-:W-:Y:S01]  /*9790*/  PRMT R161, R161, 0x5410, R54 ;  /* 0x00005410a1a17816 */ /* 0x000fe20000000036 */
[----:B------:R-:W-:Y:S01]  /*97a0*/  IMAD.U32 R54, R168, 0x10000, RZ ;  /* 0x00010000a8367824 */ /* 0x000fe200078e00ff */
[----:B------:R-:W-:Y:S02]  /*97b0*/  SHF.R.U32.HI R63, RZ, 0x10, R63 ;  /* 0x00000010ff3f7819 */ /* 0x000fe4000001163f */
[----:B------:R-:W-:-:S02]  /*97c0*/  PRMT R166, R166, 0x5410, R75 ;  /* 0x00005410a6a67816 */ /* 0x000fc4000000004b */
[----:B------:R-:W-:Y:S01]  /*97d0*/  PRMT R167, R167, 0x5410, R62 ;  /* 0x00005410a7a77816 */ /* 0x000fe2000000003e */
[CC--:B------:R-:W-:Y:S01]  /*97e0*/  FMUL.FTZ R62, R50.reuse, R53.reuse ;  /* 0x00000035323e7220 */ /* 0x0c0fe20000410000 */
[----:B------:R-:W-:Y:S01]  /*97f0*/  PRMT R165, R165, 0x5410, R60 ;  /* 0x00005410a5a57816 */ /* 0x000fe2000000003c */
[-C--:B------:R-:W-:Y:S01]  /*9800*/  FMUL.FTZ R60, R50, R54.reuse ;  /* 0x00000036323c7220 */ /* 0x080fe20000410000 */
[----:B------:R-:W-:Y:S01]  /*9810*/  LOP3.LUT R51, R37, 0xffff0000, RZ, 0xc0, !PT ;  /* 0xffff000025337812 */ /* 0x000fe200078ec0ff */
[----:B------:R-:W-:Y:S01]  /*9820*/  IMAD.U32 R50, R166, 0x10000, RZ ;  /* 0x00010000a6327824 */ /* 0x000fe200078e00ff */
[----:B------:R-:W-:Y:S01]  /*9830*/  PRMT R162, R162, 0x5410, R63 ;  /* 0x00005410a2a27816 */ /* 0x000fe2000000003f */
[C---:B------:R-:W-:Y:S01]  /*9840*/  FFMA.FTZ R60, R47.reuse, R53, -R60 ;  /* 0x000000352f3c7223 */ /* 0x040fe2000001083c */
[----:B------:R-:W-:Y:S01]  /*9850*/  LOP3.LUT R168, R168, 0xffff0000, RZ, 0xc0, !PT ;  /* 0xffff0000a8a87812 */ /* 0x000fe200078ec0ff */
[----:B------:R-:W-:Y:S01]  /*9860*/  FFMA.FTZ R62, R47, R54, R62 ;  /* 0x000000362f3e7223 */ /* 0x000fe2000001003e */
[----:B------:R-:W-:Y:S01]  /*9870*/  LOP3.LUT R164, R164, 0xffff0000, RZ, 0xc0, !PT ;  /* 0xffff0000a4a47812 */ /* 0x000fe200078ec0ff */
[----:B------:R-:W-:Y:S01]  /*9880*/  IMAD.U32 R47, R162, 0x10000, RZ ;  /* 0x00010000a22f7824 */ /* 0x000fe200078e00ff */
[----:B------:R-:W-:Y:S01]  /*9890*/  LOP3.LUT R48, R33, 0xffff0000, RZ, 0xc0, !PT ;  /* 0xffff000021307812 */ /* 0x000fe200078ec0ff */
[----:B------:R-:W-:Y:S01]  /*98a0*/  FMUL.FTZ R53, R51, R168 ;  /* 0x000000a833357220 */ /* 0x000fe20000410000 */
[----:B------:R-:W-:Y:S01]  /*98b0*/  PRMT R163, R163, 0x5410, R64 ;  /* 0x00005410a3a37816 */ /* 0x000fe20000000040 */
[----:B------:R-:W-:Y:S01]  /*98c0*/  FMUL.FTZ R51, R51, R164 ;  /* 0x000000a433337220 */ /* 0x000fe20000410000 */
[C---:B------:R-:W-:Y:S01]  /*98d0*/  FMUL.FTZ R54, R52.reuse, R50 ;  /* 0x0000003234367220 */ /* 0x040fe20000410000 */
[----:B------:R-:W-:Y:S01]  /*98e0*/  LOP3.LUT R39, R39, 0xffff0000, RZ, 0xc0, !PT ;  /* 0xffff000027277812 */ /* 0x000fe200078ec0ff */
[----:B------:R-:W-:Y:S01]  /*98f0*/  FMUL.FTZ R55, R52, R47 ;  /* 0x0000002f34377220 */ /* 0x000fe20000410000 */
[----:B------:R-:W-:Y:S01]  /*9900*/  LOP3.LUT R166, R166, 0xffff0000, RZ, 0xc0, !PT ;  /* 0xffff0000a6a67812 */ /* 0x000fe200078ec0ff */
[----:B------:R-:W-:Y:S01]  /*9910*/  FFMA.FTZ R53, R48, R164, -R53 ;  /* 0x000000a430357223 */ /* 0x000fe20000010835 */
[----:B------:R-:W-:Y:S01]  /*9920*/  LOP3.LUT R162, R162, 0xffff0000, RZ, 0xc0, !PT ;  /* 0xffff0000a2a27812 */ /* 0x000fe200078ec0ff */
[----:B------:R-:W-:Y:S01]  /*9930*/  FFMA.FTZ R51, R48, R168, R51 ;  /* 0x000000a830337223 */ /* 0x000fe20000010033 */
[----:B------:R-:W-:-:S02]  /*9940*/  IMAD.U32 R37, R36, 0x10000, RZ ;  /* 0x0001000024257824 */ /* 0x000fc400078e00ff */
[----:B------:R-:W-:Y:S01]  /*9950*/  FFMA.FTZ R54, R49, R47, -R54 ;  /* 0x0000002f31367223 */ /* 0x000fe20000010836 */
[----:B------:R-:W-:Y:S02]  /*9960*/  IMAD.U32 R48, R167, 0x10000, RZ ;  /* 0x00010000a7307824 */ /* 0x000fe400078e00ff */
[----:B------:R-:W-:Y:S01]  /*9970*/  FFMA.FTZ R55, R49, R50, R55 ;  /* 0x0000003231377223 */ /* 0x000fe20000010037 */
[----:B------:R-:W-:Y:S01]  /*9980*/  IMAD.U32 R47, R163, 0x10000, RZ ;  /* 0x00010000a32f7824 */ /* 0x000fe200078e00ff */
[----:B------:R-:W-:Y:S01]  /*9990*/  LOP3.LUT R46, R35, 0xffff0000, RZ, 0xc0, !PT ;  /* 0xffff0000232e7812 */ /* 0x000fe200078ec0ff */
[C---:B------:R-:W-:Y:S01]  /*99a0*/  FMUL.FTZ R49, R39.reuse, R166 ;  /* 0x000000a627317220 */ /* 0x040fe20000410000 */
[----:B------:R-:W-:Y:S01]  /*99b0*/  FMUL.FTZ R61, R39, R162 ;  /* 0x000000a2273d7220 */ /* 0x000fe20000410000 */
[----:B------:R-:W-:Y:S01]  /*99c0*/  LOP3.LUT R36, R36, 0xffff0000, RZ, 0xc0, !PT ;  /* 0xffff000024247812 */ /* 0x000fe200078ec0ff */
[----:B------:R-:W-:Y:S01]  /*99d0*/  FMUL.FTZ R39, R37, R48 ;  /* 0x0000003025277220 */ /* 0x000fe20000410000 */
[----:B------:R-:W-:Y:S01]  /*99e0*/  LOP3.LUT R167, R167, 0xffff0000, RZ, 0xc0, !PT ;  /* 0xffff0000a7a77812 */ /* 0x000fe200078ec0ff */
[-C--:B------:R-:W-:Y:S01]  /*99f0*/  FMUL.FTZ R37, R37, R47.reuse ;  /* 0x0000002f25257220 */ /* 0x080fe20000410000 */
[----:B------:R-:W-:Y:S01]  /*9a00*/  LOP3.LUT R163, R163, 0xffff0000, RZ, 0xc0, !PT ;  /* 0xffff0000a3a37812 */ /* 0x000fe200078ec0ff */
[----:B------:R-:W-:Y:S01]  /*9a10*/  FFMA.FTZ R49, R46, R162, -R49 ;  /* 0x000000a22e317223 */ /* 0x000fe20000010831 */
[----:B------:R-:W-:Y:S01]  /*9a20*/  LOP3.LUT R33, R32, 0xffff0000, RZ, 0xc0, !PT ;  /* 0xffff000020217812 */ /* 0x000fe200078ec0ff */
[----:B------:R-:W-:Y:S01]  /*9a30*/  FFMA.FTZ R166, R46, R166, R61 ;  /* 0x000000a62ea67223 */ /* 0x000fe2000001003d */
[----:B------:R-:W-:Y:S01]  /*9a40*/  FFMA.FTZ R39, R44, R47, -R39 ;  /* 0x0000002f2c277223 */ /* 0x000fe20000010827 */
[----:B------:R-:W-:Y:S01]  /*9a50*/  FMUL.FTZ R46, R36, R167 ;  /* 0x000000a7242e7220 */ /* 0x000fe20000410000 */
[----:B------:R-:W-:Y:S01]  /*9a60*/  FFMA.FTZ R44, R44, R48, R37 ;  /* 0x000000302c2c7223 */ /* 0x000fe20000010025 */
[----:B------:R-:W-:-:S02]  /*9a70*/  IMAD.U32 R35, R38, 0x10000, RZ ;  /* 0x0001000026237824 */ /* 0x000fc400078e00ff */
[-C--:B------:R-:W-:Y:S01]  /*9a80*/  FMUL.FTZ R48, R36, R163.reuse ;  /* 0x000000a324307220 */ /* 0x080fe20000410000 */
[----:B------:R-:W-:Y:S01]  /*9a90*/  IMAD.U32 R37, R165, 0x10000, RZ ;  /* 0x00010000a5257824 */ /* 0x000fe200078e00ff */
[----:B------:R-:W-:Y:S01]  /*9aa0*/  LOP3.LUT R38, R38, 0xffff0000, RZ, 0xc0, !PT ;  /* 0xffff000026267812 */ /* 0x000fe200078ec0ff */
[----:B------:R-:W-:Y:S01]  /*9ab0*/  IMAD.U32 R36, R161, 0x10000, RZ ;  /* 0x00010000a1247824 */ /* 0x000fe200078e00ff */
[----:B------:R-:W-:Y:S01]  /*9ac0*/  LOP3.LUT R165, R165, 0xffff0000, RZ, 0xc0, !PT ;  /* 0xffff0000a5a57812 */ /* 0x000fe200078ec0ff */
[----:B------:R-:W-:Y:S01]  /*9ad0*/  FFMA.FTZ R46, R33, R163, -R46 ;  /* 0x000000a3212e7223 */ /* 0x000fe2000001082e */
[----:B------:R-:W-:Y:S01]  /*9ae0*/  LOP3.LUT R161, R161, 0xffff0000, RZ, 0xc0, !PT ;  /* 0xffff0000a1a17812 */ /* 0x000fe200078ec0ff */
[C---:B------:R-:W-:Y:S02]  /*9af0*/  IMAD.U32 R32, R34.reuse, 0x10000, RZ ;  /* 0x0001000022207824 */ /* 0x040fe400078e00ff */
        /* <DEDUP_REMOVED lines=19> */
[----:B------:R-:W-:-:S02]  /*9c30*/  F2FP.BF16.F32.PACK_AB R37, R51, R62 ;  /* 0x0000003e3325723e */ /* 0x000fc400000010ff */
[----:B------:R-:W-:-:S07]  /*9c40*/  F2FP.BF16.F32.PACK_AB R38, R165, R48 ;  /* 0x00000030a526723e */ /* 0x000fce00000010ff */
.L_x_1411:
[----:B------:R-:W-:Y:S05]  /*9c50*/  BSYNC B2 ;  /* 0x0000000000027941 */ /* 0x000fea0003800000 */
.L_x_1410:
[----:B------:R-:W-:Y:S02]  /*9c60*/  ULDC.64 UR4, c[0x0][0x208] ;  /* 0x0000820000047ab9 */ /* 0x000fe40000000a00 */
[----:B0-----:R0:W-:Y:S04]  /*9c70*/  STG.E.128 desc[UR4][R40.64], R32 ;  /* 0x0000002028007986 */ /* 0x0011e8000c101d04 */
[----:B--2---:R0:W-:Y:S02]  /*9c80*/  @!P3 STG.E.128 desc[UR4][R42.64], R36 ;  /* 0x000000242a00b986 */ /* 0x0041e4000c101d04 */
.L_x_1409:
[----:B------:R-:W-:Y:S05]  /*9c90*/  BSYNC B1 ;  /* 0x0000000000017941 */ /* 0x000fea0003800000 */
.L_x_1408:
[----:B------:R-:W-:-:S13]  /*9ca0*/  ISETP.NE.AND P3, PT, R25, RZ, PT ;  /* 0x000000ff1900720c */ /* 0x000fda0003f65270 */
[----:B------:R-:W-:Y:S05]  /*9cb0*/  @!P3 BRA `(.L_x_1362) ;  /* 0x0000000800e8b947 */ /* 0x000fea0003800000 */
[----:B------:R-:W-:Y:S01]  /*9cc0*/  LOP3.LUT P5, RZ, R16, 0x1, RZ, 0xc0, !PT ;  /* 0x0000000110ff7812 */ /* 0x000fe200078ac0ff */
[----:B------:R-:W-:Y:S01]  /*9cd0*/  BSSY B1, `(.L_x_1412) ;  /* 0x0000073000017945 */ /* 0x000fe20003800000 */
[----:B0---4-:R-:W-:Y:S02]  /*9ce0*/  IADD3 R35, P3, P4, R108, R128, R15 ;  /* 0x000000806c237210 */ /* 0x011fe40007c7e00f */
[----:B------:R-:W-:Y:S02]  /*9cf0*/  SEL R149, R124, R149, !P5 ;  /* 0x000000957c957207 */ /* 0x000fe40006800000 */
[----:B---3--:R-:W-:Y:S02]  /*9d00*/  IADD3.X R38, R4, R45, R112, P3, P4 ;  /* 0x0000002d04267210 */ /* 0x008fe40001fe8470 */
[----:B------:R-:W-:Y:S02]  /*9d10*/  SHF.R.S32.HI R32, RZ, 0x1f, R149 ;  /* 0x0000001fff207819 */ /* 0x000fe40000011495 */
[----:B------:R-:W-:-:S02]  /*9d20*/  LEA R40, P3, R35, R120, 0x1 ;  /* 0x0000007823287211 */ /* 0x000fc400078608ff */
[----:B------:R-:W-:Y:S02]  /*9d30*/  LEA.HI R32, R32, R149, RZ, 0x4 ;  /* 0x0000009520207211 */ /* 0x000fe400078f20ff */
[----:B------:R-:W-:Y:S02]  /*9d40*/  LEA.HI.X R41, R35, R121, R38, 0x1, P3 ;  /* 0x0000007923297211 */ /* 0x000fe400018f0c26 */
[----:B------:R-:W-:Y:S02]  /*9d50*/  LEA.HI.SX32 R32, R32, R115, 0x1c ;  /* 0x0000007320207211 */ /* 0x000fe400078fe2ff */
[----:B------:R-:W-:Y:S02]  /*9d60*/  ISETP.GE.AND P3, PT, R199, R119, PT ;  /* 0x00000077c700720c */ /* 0x000fe40003f66270 */
        /* <DEDUP_REMOVED lines=19> */
[--C-:B------:R-:W-:Y:S01]  /*9ea0*/  SHF.R.U64 R55, R56, 0x10, R57.reuse ;  /* 0x0000001038377819 */ /* 0x100fe20000001239 */
[----:B------:R-:W-:Y:S01]  /*9eb0*/  IMAD.U32 R50, R39, 0x10000, RZ ;  /* 0x0001000027327824 */ /* 0x000fe200078e00ff */
[----:B------:R-:W-:Y:S02]  /*9ec0*/  SHF.R.U32.HI R56, RZ, 0x10, R57 ;  /* 0x00000010ff387819 */ /* 0x000fe40000011639 */
[----:B------:R-:W-:Y:S02]  /*9ed0*/  PRMT R160, R160, 0x5410, R69 ;  /* 0x00005410a0a07816 */ /* 0x000fe40000000045 */
[----:B------:R-:W-:-:S02]  /*9ee0*/  SHF.R.U64 R53, R58, 0x10, R59 ;  /* 0x000000103a357819 */ /* 0x000fc4000000123b */
[----:B------:R-:W-:Y:S02]  /*9ef0*/  SHF.R.U64 R57, R70, 0x10, R71 ;  /* 0x0000001046397819 */ /* 0x000fe40000001247 */
[----:B------:R-:W-:Y:S01]  /*9f00*/  PRMT R154, R154, 0x5410, R55 ;  /* 0x000054109a9a7816 */ /* 0x000fe20000000037 */
[----:B------:R-:W-:Y:S01]  /*9f10*/  IMAD.U32 R55, R160, 0x10000, RZ ;  /* 0x00010000a0377824 */ /* 0x000fe200078e00ff */
[----:B------:R-:W-:Y:S02]  /*9f20*/  PRMT R155, R155, 0x5410, R56 ;  /* 0x000054109b9b7816 */ /* 0x000fe40000000038 */
[----:B------:R-:W-:Y:S02]  /*9f30*/  SHF.R.U32.HI R71, RZ, 0x10, R71 ;  /* 0x00000010ff477819 */ /* 0x000fe40000011647 */
[----:B------:R-:W-:Y:S02]  /*9f40*/  SHF.R.U32.HI R58, RZ, 0x10, R59 ;  /* 0x00000010ff3a7819 */ /* 0x000fe4000001163b */
[----:B------:R-:W-:Y:S01]  /*9f50*/  PRMT R152, R152, 0x5410, R53 ;  /* 0x0000541098987816 */ /* 0x000fe20000000035 */
        /* <DEDUP_REMOVED lines=10> */
[----:B------:R-:W-:Y:S01]  /*a000*/  IMAD.U32 R53, R153, 0x10000, RZ ;  /* 0x0001000099357824 */ /* 0x000fe200078e00ff */
[----:B------:R-:W-:Y:S01]  /*a010*/  LOP3.LUT R155, R155, 0xffff0000, RZ, 0xc0, !PT ;  /* 0xffff00009b9b7812 */ /* 0x000fe200078ec0ff */
[----:B------:R-:W-:Y:S01]  /*a020*/  FFMA.FTZ R59, R44, R55, R59 ;  /* 0x000000372c3b7223 */ /* 0x000fe2000001003b */
        /* <DEDUP_REMOVED lines=8> */
[----:B------:R-:W-:Y:S01]  /*a0b0*/  PRMT R159, R159, 0x5410, R52 ;  /* 0x000054109f9f7816 */ /* 0x000fe20000000034 */
[----:B------:R-:W-:-:S02]  /*a0c0*/  IMAD.U32 R36, R35, 0x10000, RZ ;  /* 0x0001000023247824 */ /* 0x000fc400078e00ff */
[----:B------:R-:W-:Y:S01]  /*a0d0*/  FMUL.FTZ R50, R50, R53 ;  /* 0x0000003532327220 */ /* 0x000fe20000410000 */
[----:B------:R-:W-:Y:S01]  /*a0e0*/  LOP3.LUT R35, R35, 0xffff0000, RZ, 0xc0, !PT ;  /* 0xffff000023237812 */ /* 0x000fe200078ec0ff */
[C---:B------:R-:W-:Y:S01]  /*a0f0*/  FFMA.FTZ R61, R46.reuse, R155, -R61 ;  /* 0x0000009b2e3d7223 */ /* 0x040fe2000001083d */
[----:B------:R-:W-:Y:S01]  /*a100*/  LOP3.LUT R44, R153, 0xffff0000, RZ, 0xc0, !PT ;  /* 0xffff0000992c7812 */ /* 0x000fe200078ec0ff */
[----:B------:R-:W-:Y:S01]  /*a110*/  FFMA.FTZ R160, R46, R160, R49 ;  /* 0x000000a02ea07223 */ /* 0x000fe20000010031 */
[----:B------:R-:W-:Y:S01]  /*a120*/  FMUL.FTZ R48, R51, R158 ;  /* 0x0000009e33307220 */ /* 0x000fe20000410000 */
[C---:B------:R-:W-:Y:S01]  /*a130*/  FFMA.FTZ R55, R36.reuse, R53, -R55 ;  /* 0x0000003524377223 */ /* 0x040fe20000010837 */
[----:B------:R-:W-:Y:S01]  /*a140*/  FFMA.FTZ R57, R36, R57, R50 ;  /* 0x0000003924397223 */ /* 0x000fe20000010032 */
[----:B------:R-:W-:Y:S02]  /*a150*/  IMAD.U32 R46, R159, 0x10000, RZ ;  /* 0x000100009f2e7824 */ /* 0x000fe400078e00ff */
[----:B------:R-:W-:Y:S01]  /*a160*/  FFMA.FTZ R56, R35, R44, -R48 ;  /* 0x0000002c23387223 */ /* 0x000fe20000010830 */
[----:B------:R-:W-:-:S02]  /*a170*/  IMAD.U32 R36, R154, 0x10000, RZ ;  /* 0x000100009a247824 */ /* 0x000fc400078e00ff */
[----:B------:R-:W-:Y:S01]  /*a180*/  FMUL.FTZ R50, R51, R44 ;  /* 0x0000002c33327220 */ /* 0x000fe20000410000 */
[C---:B------:R-:W-:Y:S01]  /*a190*/  FMUL.FTZ R48, R37.reuse, R46 ;  /* 0x0000002e25307220 */ /* 0x040fe20000410000 */
[----:B------:R-:W-:Y:S02]  /*a1a0*/  IMAD.U32 R33, R32, 0x10000, RZ ;  /* 0x0001000020217824 */ /* 0x000fe400078e00ff */
[-C--:B------:R-:W-:Y:S01]  /*a1b0*/  FMUL.FTZ R37, R37, R36.reuse ;  /* 0x0000002425257220 */ /* 0x080fe20000410000 */
[----:B------:R-:W-:Y:S01]  /*a1c0*/  LOP3.LUT R44, R159, 0xffff0000, RZ, 0xc0, !PT ;  /* 0xffff00009f2c7812 */ /* 0x000fe200078ec0ff */
[C---:B------:R-:W-:Y:S02]  /*a1d0*/  IMAD.U32 R39, R38.reuse, 0x10000, RZ ;  /* 0x0001000026277824 */ /* 0x040fe400078e00ff */
[C---:B------:R-:W-:Y:S01]  /*a1e0*/  FFMA.FTZ R48, R33.reuse, R36, -R48 ;  /* 0x0000002421307223 */ /* 0x040fe20000010830 */
[----:B------:R-:W-:Y:S01]  /*a1f0*/  FFMA.FTZ R46, R33, R46, R37 ;  /* 0x0000002e212e7223 */ /* 0x000fe20000010025 */
[----:B------:R-:W-:Y:S01]  /*a200*/  LOP3.LUT R38, R38, 0xffff0000, RZ, 0xc0, !PT ;  /* 0xffff000026267812 */ /* 0x000fe200078ec0ff */
[----:B------:R-:W-:Y:S01]  /*a210*/  FFMA.FTZ R158, R35, R158, R50 ;  /* 0x0000009e239e7223 */ /* 0x000fe20000010032 */
[----:B------:R-:W-:Y:S01]  /*a220*/  LOP3.LUT R154, R154, 0xffff0000, RZ, 0xc0, !PT ;  /* 0xffff00009a9a7812 */ /* 0x000fe200078ec0ff */
[C---:B------:R-:W-:Y:S01]  /*a230*/  IMAD.U32 R36, R156.reuse, 0x10000, RZ ;  /* 0x000100009c247824 */ /* 0x040fe200078e00ff */
[----:B------:R-:W-:Y:S01]  /*a240*/  LOP3.LUT R37, R156, 0xffff0000, RZ, 0xc0, !PT ;  /* 0xffff00009c257812 */ /* 0x000fe200078ec0ff */
[----:B------:R-:W-:Y:S01]  /*a250*/  IMAD.U32 R33, R152, 0x10000, RZ ;  /* 0x0001000098217824 */ /* 0x000fe200078e00ff */
[----:B------:R-:W-:Y:S01]  /*a260*/  LOP3.LUT R43, R32, 0xffff0000, RZ, 0xc0, !PT ;  /* 0xffff0000202b7812 */ /* 0x000fe200078ec0ff */
[----:B------:R-:W-:Y:S01]  /*a270*/  FMUL.FTZ R50, R47, R44 ;  /* 0x0000002c2f327220 */ /* 0x000fe20000410000 */
[----:B------:R-:W-:Y:S01]  /*a280*/  LOP3.LUT R35, R152, 0xffff0000, RZ, 0xc0, !PT ;  /* 0xffff000098237812 */ /* 0x000fe200078ec0ff */
[----:B------:R-:W-:-:S02]  /*a290*/  IMAD.U32 R32, R34, 0x10000, RZ ;  /* 0x0001000022207824 */ /* 0x000fc400078e00ff */
[----:B------:R-:W-:Y:S01]  /*a2a0*/  FMUL.FTZ R49, R39, R36 ;  /* 0x0000002427317220 */ /* 0x000fe20000410000 */
[----:B------:R-:W-:Y:S01]  /*a2b0*/  LOP3.LUT R34, R34, 0xffff0000, RZ, 0xc0, !PT ;  /* 0xffff000022227812 */ /* 0x000fe200078ec0ff */
[-C--:B------:R-:W-:Y:S01]  /*a2c0*/  FMUL.FTZ R52, R47, R154.reuse ;  /* 0x0000009a2f347220 */ /* 0x080fe20000410000 */
[----:B------:R-:W-:Y:S01]  /*a2d0*/  FMUL.FTZ R39, R39, R33 ;  /* 0x0000002127277220 */ /* 0x000fe20000410000 */
[C---:B------:R-:W-:Y:S01]  /*a2e0*/  FMUL.FTZ R51, R38.reuse, R37 ;  /* 0x0000002526337220 */ /* 0x040fe20000410000 */
[C---:B------:R-:W-:Y:S01]  /*a2f0*/  FFMA.FTZ R47, R43.reuse, R154, -R50 ;  /* 0x0000009a2b2f7223 */ /* 0x040fe20000010832 */
[----:B------:R-:W-:Y:S01]  /*a300*/  FMUL.FTZ R38, R38, R35 ;  /* 0x0000002326267220 */ /* 0x000fe20000410000 */
[C---:B------:R-:W-:Y:S01]  /*a310*/  FFMA.FTZ R49, R32.reuse, R33, -R49 ;  /* 0x0000002120317223 */ /* 0x040fe20000010831 */
[----:B------:R-:W-:Y:S01]  /*a320*/  FFMA.FTZ R39, R32, R36, R39 ;  /* 0x0000002420277223 */ /* 0x000fe20000010027 */
        /* <DEDUP_REMOVED lines=13> */
.L_x_1413:
[----:B------:R-:W-:Y:S05]  /*a400*/  BSYNC B1 ;  /* 0x0000000000017941 */ /* 0x000fea0003800000 */
.L_x_1412:
[----:B------:R-:W-:Y:S01]  /*a410*/  ISETP.GE.AND P3, PT, R42, R147, PT ;  /* 0x000000932a00720c */ /* 0x000fe20003f66270 */
[----:B------:R-:W-:Y:S02]  /*a420*/  ULDC.64 UR4, c[0x0][0x208] ;  /* 0x0000820000047ab9 */ /* 0x000fe40000000a00 */
[----:B0-----:R0:W-:Y:S10]  /*a430*/  STG.E.128 desc[UR4][R40.64], R32 ;  /* 0x0000002028007986 */ /* 0x0011f4000c101d04 */
[----:B------:R-:W-:Y:S05]  /*a440*/  @P3 BRA `(.L_x_1362) ;  /* 0x0000000400043947 */ /* 0x000fea0003800000 */
[--C-:B0-----:R-:W-:Y:S01]  /*a450*/  SHF.R.S32.HI R32, RZ, 0x1f, R42.reuse ;  /* 0x0000001fff207819 */ /* 0x101fe2000001142a */
[----:B------:R-:W-:Y:S01]  /*a460*/  ULDC.64 UR4, c[0x0][0x208] ;  /* 0x0000820000047ab9 */ /* 0x000fe20000000a00 */
[----:B------:R-:W-:-:S04]  /*a470*/  IADD3 R42, P3, P4, R108, R128, R42 ;  /* 0x000000806c2a7210 */ /* 0x000fc80007c7e02a */
[----:B------:R-:W-:Y:S02]  /*a480*/  IADD3.X R45, R4, R45, R32, P3, P4 ;  /* 0x0000002d042d7210 */ /* 0x000fe40001fe8420 */
[----:B------:R-:W-:-:S04]  /*a490*/  LEA R120, P3, R42, R120, 0x1 ;  /* 0x000000782a787211 */ /* 0x000fc800078608ff */
[----:B------:R-:W-:-:S05]  /*a4a0*/  LEA.HI.X R121, R42, R121, R45, 0x1, P3 ;  /* 0x000000792a797211 */ /* 0x000fca00018f0c2d */
[----:B--2---:R0:W-:Y:S01]  /*a4b0*/  STG.E.128 desc[UR4][R120.64], R36 ;  /* 0x0000002478007986 */ /* 0x0041e2000c101d04 */
[----:B------:R-:W-:Y:S05]  /*a4c0*/  BRA `(.L_x_1362) ;  /* 0x0000000000e47947 */ /* 0x000fea0003800000 */
.L_x_1329:
[----:B------:R-:W-:-:S04]  /*a4d0*/  ULOP3.LUT UR4, UR60, 0x1, URZ, 0xfc, !UPT ;  /* 0x000000013c047892 */ /* 0x000fc8000f8efc3f */
[----:B------:R-:W-:-:S06]  /*a4e0*/  UISETP.NE.AND UP0, UPT, UR4, 0x3, UPT ;  /* 0x000000030400788c */ /* 0x000fcc000bf05270 */
[----:B------:R-:W-:-:S13]  /*a4f0*/  PLOP3.LUT P2, PT, PT, PT, UP0, 0x80, 0x0 ;  /* 0x000000000000781c */ /* 0x000fda0003f4f008 */
[----:B------:R-:W-:Y:S05]  /*a500*/  @!P2 BRA `(.L_x_1414) ;  /* 0x000000000004a947 */ /* 0x000fea0003800000 */
[----:B------:R-:W-:Y:S01]  /*a510*/  BPT.TRAP 0x1 ;  /* 0x000000040000795c */ /* 0x000fe20000300000 */
.L_x_1414:
[----:B------:R-:W-:Y:S01]  /*a520*/  IMAD R89, R22, 0x8, R17 ;  /* 0x0000000816597824 */ /* 0x000fe200078e0211 */
[----:B------:R-:W-:Y:S01]  /*a530*/  SHF.L.U32 R90, R204, 0x1f, RZ ;  /* 0x0000001fcc5a7819 */ /* 0x000fe200000006ff */
[----:B------:R-:W-:Y:S01]  /*a540*/  IMAD R88, R2, -0x60, R24 ;  /* 0xffffffa002587824 */ /* 0x000fe200078e0218 */
[----:B------:R-:W-:Y:S02]  /*a550*/  BSSY B1, `(.L_x_1415) ;  /* 0x0000004000017945 */ /* 0x000fe40003800000 */
[----:B------:R-:W0:Y:S02]  /*a560*/  SYNCS.PHASECHK.TRANS64.TRYWAIT P3, [R89+URZ+0x30890], R90 ;  /* 0x0308905a590075a7 */ /* 0x000e24000806017f */
[----:B------:R-:W-:Y:S01]  /*a570*/  VIMNMX R88, R88, 0x60, PT ;  /* 0x0000006058587848 */ /* 0x000fe20003fe0100 */
[----:B0-----:R-:W-:Y:S06]  /*a580*/  @!P3 BRA `(.L_x_1416) ;  /* 0x000001e40018b947 */ /* 0x001fec0003800000 */
.L_x_1732:
[----:B------:R-:W-:Y:S05]  /*a590*/  BSYNC B1 ;  /* 0x0000000000017941 */ /* 0x000fea0003800000 */
.L_x_1415:
[----:B------:R-:W-:Y:S01]  /*a5a0*/  ISETP.GE.AND P3, PT, R195, R88, PT ;  /* 0x00000058c300720c */ /* 0x000fe20003f66270 */
[----:B------:R-:W-:-:S12]  /*a5b0*/  BSSY B1, `(.L_x_1417) ;  /* 0x0000015000017945 */ /* 0x000fd80003800000 */
[----:B------:R-:W-:Y:S05]  /*a5c0*/  @P3 BRA `(.L_x_1418) ;  /* 0x00000000004c3947 */ /* 0x000fea0003800000 */
[----:B------:R-:W-:Y:S01]  /*a5d0*/  ISETP.NE.AND P3, PT, R20, RZ, PT ;  /* 0x000000ff1400720c */ /* 0x000fe20003f65270 */
[----:B------:R-:W-:-:S12]  /*a5e0*/  ULDC.64 UR4, c[0x0][0x208] ;  /* 0x0000820000047ab9 */ /* 0x000fd80000000a00 */
[----:B------:R-:W1:Y:S04]  /*a5f0*/  @P3 LDS.128 R32, [R30+0x1e000] ;  /* 0x01e000001e203984 */ /* 0x000e680000000c00 */
[----:B-1----:R-:W-:Y:S01]  /*a600*/  @P3 STG.E.128 desc[UR4][R38.64], R32 ;  /* 0x0000002026003986 */ /* 0x002fe2000c101d04 */
[----:B------:R-:W-:-:S13]  /*a610*/  ISETP.NE.AND P3, PT, R21, RZ, PT ;  /* 0x000000ff1500720c */ /* 0x000fda0003f65270 */
        /* <DEDUP_REMOVED lines=13> */
[----:B-1----:R1:W-:Y:S02]  /*a6f0*/  @P3 STG.E.128 desc[UR4][R38.64+0x140], R32 ;  /* 0x0001402026003986 */ /* 0x0023e4000c101d04 */
.L_x_1418:
[----:B------:R-:W-:Y:S05]  /*a700*/  BSYNC B1 ;  /* 0x0000000000017941 */ /* 0x000fea0003800000 */
.L_x_1417:
[----:B------:R-:W-:-:S13]  /*a710*/  ISETP.GE.AND P3, PT, R221, R88, PT ;  /* 0x00000058dd00720c */ /* 0x000fda0003f66270 */
[----:B------:R-:W-:Y:S05]  /*a720*/  @P3 BRA `(.L_x_1362) ;  /* 0x00000000004c3947 */ /* 0x000fea0003800000 */
[----:B------:R-:W-:Y:S01]  /*a730*/  ISETP.NE.AND P3, PT, R20, RZ, PT ;  /* 0x000000ff1400720c */ /* 0x000fe20003f65270 */
[----:B------:R-:W-:-:S12]  /*a740*/  ULDC.64 UR4, c[0x0][0x208] ;  /* 0x0000820000047ab9 */ /* 0x000fd80000000a00 */
[----:B-1----:R-:W1:Y:S04]  /*a750*/  @P3 LDS.128 R32, [R30+0x20000] ;  /* 0x020000001e203984 */ /* 0x002e680000000c00 */
        /* <DEDUP_REMOVED lines=16> */
.L_x_1362:
[----:B------:R-:W-:Y:S05]  /*a860*/  BSYNC B0 ;  /* 0x0000000000007941 */ /* 0x000fea0003800000 */
.L_x_1328:
        /* <DEDUP_REMOVED lines=17> */
.L_x_1420:
[----:B------:R-:W-:Y:S05]  /*a980*/  BSYNC B0 ;  /* 0x0000000000007941 */ /* 0x000fea0003800000 */
.L_x_1419:
[----:B------:R-:W1:Y:S01]  /*a990*/  SYNCS.PHASECHK.TRANS64.TRYWAIT P2, [R89+URZ+0x308b0], R90 ;  /* 0x0308b05a590075a7 */ /* 0x000e62000804017f */
[----:B------:R-:W-:Y:S01]  /*a9a0*/  ULDC UR61, c[0x0][0x2e4] ;  /* 0x0000b900003d7ab9 */ /* 0x000fe20000000800 */
[----:B------:R-:W-:Y:S01]  /*a9b0*/  ULDC.64 UR56, c[0x0][0x318] ;  /* 0x0000c60000387ab9 */ /* 0x000fe20000000a00 */
[----:B------:R-:W-:Y:S01]  /*a9c0*/  ULDC.64 UR58, c[0x0][0x308] ;  /* 0x0000c200003a7ab9 */ /* 0x000fe20000000a00 */
[----:B------:R-:W-:Y:S04]  /*a9d0*/  BSSY B0, `(.L_x_1421) ;  /* 0x0000002000007945 */ /* 0x000fe80003800000 */
[----:B-1----:R-:W-:Y:S05]  /*a9e0*/  @!P2 BRA `(.L_x_1422) ;  /* 0x000001e00014a947 */ /* 0x002fea0003800000 */
.L_x_1733:
[----:B------:R-:W-:Y:S05]  /*a9f0*/  BSYNC B0 ;  /* 0x0000000000007941 */ /* 0x000fea0003800000 */
.L_x_1421:
[----:B------:R-:W-:Y:S01]  /*aa00*/  ISETP.GE.AND P2, PT, R195, R88, PT ;  /* 0x00000058c300720c */ /* 0x000fe20003f46270 */
[----:B------:R-:W-:Y:S01]  /*aa10*/  BSSY B0, `(.L_x_1423) ;  /* 0x000001e000007945 */ /* 0x000fe20003800000 */
[----:B------:R-:W-:-:S11]  /*aa20*/  IMAD.WIDE R36, R2, 0x60, R122 ;  /* 0x0000006002247825 */ /* 0x000fd600078e027a */
[----:B------:R-:W-:Y:S05]  /*aa30*/  @P2 BRA `(.L_x_1424) ;  /* 0x00000000006c2947 */ /* 0x000fea0003800000 */
[----:B------:R-:W-:Y:S01]  /*aa40*/  IMAD R35, R37, UR56, RZ ;  /* 0x0000003825237c24 */ /* 0x000fe2000f8e02ff */
[----:B------:R-:W-:Y:S01]  /*aa50*/  ULDC.64 UR4, c[0x0][0x208] ;  /* 0x0000820000047ab9 */ /* 0x000fe20000000a00 */
[----:B0-----:R-:W-:Y:S02]  /*aa60*/  IMAD.MOV.U32 R32, RZ, RZ, R106 ;  /* 0x000000ffff207224 */ /* 0x001fe400078e006a */
[----:B------:R-:W-:Y:S02]  /*aa70*/  IMAD.MOV.U32 R33, RZ, RZ, R29 ;  /* 0x000000ffff217224 */ /* 0x000fe400078e001d */
[C---:B------:R-:W-:Y:S02]  /*aa80*/  IMAD R35, R36.reuse, UR57, R35 ;  /* 0x0000003924237c24 */ /* 0x040fe4000f8e0223 */
[----:B------:R-:W-:-:S04]  /*aa90*/  IMAD.WIDE.U32 R32, R36, UR56, R32 ;  /* 0x0000003824207c25 */ /* 0x000fc8000f8e0020 */
[----:B------:R-:W-:Y:S01]  /*aaa0*/  IMAD.IADD R33, R33, 0x1, R35 ;  /* 0x0000000121217824 */ /* 0x000fe200078e0223 */
[----:B------:R-:W-:-:S04]  /*aab0*/  LEA R38, P2, R32, UR58, 0x1 ;  /* 0x0000003a20267c11 */ /* 0x000fc8000f8408ff */
[----:B------:R-:W-:Y:S02]  /*aac0*/  LEA.HI.X R39, R32, UR59, R33, 0x1, P2 ;  /* 0x0000003b20277c11 */ /* 0x000fe400090f0c21 */
[----:B------:R-:W-:-:S13]  /*aad0*/  ISETP.GE.AND P2, PT, R192, UR61, PT ;  /* 0x0000003dc0007c0c */ /* 0x000fda000bf46270 */
[----:B------:R-:W0:Y:S04]  /*aae0*/  @!P2 LDS.128 R32, [R30] ;  /* 0x000000001e20a984 */ /* 0x000e280000000c00 */
[----:B0-----:R-:W-:Y:S01]  /*aaf0*/  @!P2 STG.E.128 desc[UR4][R38.64], R32 ;  /* 0x000000202600a986 */ /* 0x001fe2000c101d04 */
[----:B------:R-:W-:-:S13]  /*ab00*/  ISETP.GE.AND P2, PT, R198, UR61, PT ;  /* 0x0000003dc6007c0c */ /* 0x000fda000bf46270 */
[----:B------:R-:W0:Y:S04]  /*ab10*/  @!P2 LDS.128 R32, [R31] ;  /* 0x000000001f20a984 */ /* 0x000e280000000c00 */
[----:B0-----:R-:W-:Y:S01]  /*ab20*/  @!P2 STG.E.128 desc[UR4][R38.64+0x40], R32 ;  /* 0x000040202600a986 */ /* 0x001fe2000c101d04 */
[----:B------:R-:W-:-:S13]  /*ab30*/  ISETP.GE.AND P2, PT, R199, UR61, PT ;  /* 0x0000003dc7007c0c */ /* 0x000fda000bf46270 */
[----:B------:R-:W0:Y:S04]  /*ab40*/  @!P2 LDS.128 R32, [R30+0x3000] ;  /* 0x003000001e20a984 */ /* 0x000e280000000c00 */
        /* <DEDUP_REMOVED lines=9> */
[----:B0-----:R2:W-:Y:S02]  /*abe0*/  @!P2 STG.E.128 desc[UR4][R38.64+0x140], R32 ;  /* 0x000140202600a986 */ /* 0x0015e4000c101d04 */
.L_x_1424:
[----:B------:R-:W-:Y:S05]  /*abf0*/  BSYNC B0 ;  /* 0x0000000000007941 */ /* 0x000fea0003800000 */
.L_x_1423:
[----:B------:R-:W-:Y:S01]  /*ac00*/  ISETP.GE.AND P2, PT, R221, R88, PT ;  /* 0x00000058dd00720c */ /* 0x000fe20003f46270 */
[----:B------:R-:W-:-:S12]  /*ac10*/  BSSY B0, `(.L_x_1425) ;  /* 0x000001f000007945 */ /* 0x000fd80003800000 */
[----:B------:R-:W-:Y:S05]  /*ac20*/  @P2 BRA `(.L_x_1426) ;  /* 0x0000000000742947 */ /* 0x000fea0003800000 */
[----:B--2---:R-:W-:Y:S01]  /*ac30*/  IADD3 R35, P2, R36, 0x40, RZ ;  /* 0x0000004024237810 */ /* 0x004fe20007f5e0ff */
[----:B0-----:R-:W-:Y:S01]  /*ac40*/  IMAD.MOV.U32 R32, RZ, RZ, R106 ;  /* 0x000000ffff207224 */ /* 0x001fe200078e006a */
[----:B------:R-:W-:Y:S01]  /*ac50*/  ULDC.64 UR4, c[0x0][0x208] ;  /* 0x0000820000047ab9 */ /* 0x000fe20000000a00 */
[----:B------:R-:W-:Y:S02]  /*ac60*/  IMAD.MOV.U32 R33, RZ, RZ, R29 ;  /* 0x000000ffff217224 */ /* 0x000fe400078e001d */
[----:B------:R-:W-:Y:S02]  /*ac70*/  IMAD.X R36, RZ, RZ, R37, P2 ;  /* 0x000000ffff247224 */ /* 0x000fe400010e0625 */
[----:B------:R-:W-:-:S04]  /*ac80*/  IMAD.WIDE.U32 R32, R35, UR56, R32 ;  /* 0x0000003823207c25 */ /* 0x000fc8000f8e0020 */
[----:B------:R-:W-:-:S04]  /*ac90*/  IMAD R36, R36, UR56, RZ ;  /* 0x0000003824247c24 */ /* 0x000fc8000f8e02ff */
[----:B------:R-:W-:Y:S01]  /*aca0*/  IMAD R35, R35, UR57, R36 ;  /* 0x0000003923237c24 */ /* 0x000fe2000f8e0224 */
[----:B------:R-:W-:-:S03]  /*acb0*/  LEA R36, P2, R32, UR58, 0x1 ;  /* 0x0000003a20247c11 */ /* 0x000fc6000f8408ff */
[----:B------:R-:W-:-:S05]  /*acc0*/  IMAD.IADD R33, R33, 0x1, R35 ;  /* 0x0000000121217824 */ /* 0x000fca00078e0223 */
[----:B------:R-:W-:Y:S02]  /*acd0*/  LEA.HI.X R37, R32, UR59, R33, 0x1, P2 ;  /* 0x0000003b20257c11 */ /* 0x000fe400090f0c21 */
        /* <DEDUP_REMOVED lines=18> */
.L_x_1426:
[----:B------:R-:W-:Y:S05]  /*ae00*/  BSYNC B0 ;  /* 0x0000000000007941 */ /* 0x000fea0003800000 */
.L_x_1425:
[----:B------:R-:W-:Y:S01]  /*ae10*/  @!PT LDS RZ, [RZ] ;  /* 0x00000000fffff984 */ /* 0x000fe20000000800 */
[----:B------:R-:W-:Y:S01]  /*ae20*/  @!PT LDS RZ, [RZ] ;  /* 0x00000000fffff984 */ /* 0x000fe20000000800 */
[----:B------:R-:W-:Y:S01]  /*ae30*/  @!PT LDS RZ, [RZ] ;  /* 0x00000000fffff984 */ /* 0x000fe20000000800 */
[----:B------:R-:W-:Y:S01]  /*ae40*/  @!PT LDS RZ, [RZ] ;  /* 0x00000000fffff984 */ /* 0x000fe20000000800 */
[----:B------:R4:W-:Y:S06]  /*ae50*/  MEMBAR.ALL.CTA ;  /* 0x0000000000007992 */ /* 0x0009ec0000008000 */
[----:B----4-:R-:W4:Y:S01]  /*ae60*/  FENCE.VIEW.ASYNC.S ;  /* 0x00000000000073c6 */ /* 0x010f220000000000 */
[----:B-1----:R-:W-:Y:S01]  /*ae70*/  @!P3 VIADD R89, R89, 0x308c0 ;  /* 0x000308c05959b836 */ /* 0x002fe20000000000 */
[----:B----4-:R1:W-:Y:S01]  /*ae80*/  BAR.SYNC.DEFER_BLOCKING R151, 0x80 ;  /* 0x000200970000751d */ /* 0x0103e20000010000 */
[----:B------:R-:W-:Y:S01]  /*ae90*/  LOP3.LUT P4, RZ, R16, 0x2, RZ, 0xc0, !PT ;  /* 0x0000000210ff7812 */ /* 0x000fe2000788c0ff */
[----:B------:R-:W-:-:S02]  /*aea0*/  VIADD R22, R22, 0x1 ;  /* 0x0000000116167836 */ /* 0x000fc40000000000 */
[----:B------:R-:W-:Y:S02]  /*aeb0*/  @!P3 PRMT R89, RZ, 0x654, R89 ;  /* 0x00000654ff59b816 */ /* 0x000fe40000000059 */
[----:B------:R-:W-:Y:S02]  /*aec0*/  PLOP3.LUT P2, PT, PT, PT, PT, 0x8, 0x0 ;  /* 0x000000000000781c */ /* 0x000fe40003f4e170 */
[----:B------:R1:W-:Y:S01]  /*aed0*/  @!P3 SYNCS.ARRIVE.TRANS64.RED.A1T0 RZ, [R89+URZ], RZ ;  /* 0x000000ff59ffb9a7 */ /* 0x0003e2000810043f */
[----:B------:R-:W-:-:S04]  /*aee0*/  ISETP.NE.AND P3, PT, R22, 0x2, PT ;  /* 0x000000021600780c */ /* 0x000fc80003f65270 */
[----:B------:R-:W-:Y:S02]  /*aef0*/  SEL R31, RZ, 0x1, P3 ;  /* 0x00000001ff1f7807 */ /* 0x000fe40001800000 */
[----:B------:R-:W-:Y:S02]  /*af00*/  SEL R22, R22, RZ, P3 ;  /* 0x000000ff16167207 */ /* 0x000fe40001800000 */
[----:B------:R-:W-:Y:S01]  /*af10*/  LOP3.LUT R204, R204, R31, RZ, 0x3c, !PT ;  /* 0x0000001fcccc7212 */ /* 0x000fe200078e3cff */
[----:B-1----:R-:W-:Y:S06]  /*af20*/  @P4 BRA `(.L_x_1427) ;  /* 0xffffff7800a84947 */ /* 0x002fec000383ffff */
.L_x_1323:
[----:B------:R-:W1:Y:S01]  /*af30*/  LDC.64 R4, c[0x0][0x9e0] ;  /* 0x00027800ff047b82 */ /* 0x000e620000000a00 */
[----:B------:R-:W-:Y:S01]  /*af40*/  BSSY B0, `(.L_x_1428) ;  /* 0x0000005000007945 */ /* 0x000fe20003800000 */
[----:B-1----:R-:W-:-:S03]  /*af50*/  ISETP.GE.AND P0, PT, R5, 0x1, PT ;  /* 0x000000010500780c */ /* 0x002fc60003f06270 */
[----:B------:R-:W-:Y:S10]  /*af60*/  @P2 BRA `(.L_x_1429) ;  /* 0x0000000000082947 */ /* 0x000ff40003800000 */
[----:B------:R-:W1:Y:S02]  /*af70*/  FENCE.VIEW.ASYNC.G ;  /* 0x00000000000073c6 */ /* 0x000e640000000100 */
[----:B-1----:R-:W-:Y:S06]  /*af80*/  BAR.ARV 0xc, 0x120 ;  /* 0x0304800000007b1d */ /* 0x002fec0000002000 */
.L_x_1429:
[----:B------:R-:W-:Y:S05]  /*af90*/  BSYNC B0 ;  /* 0x0000000000007941 */ /* 0x000fea0003800000 */
.L_x_1428:
[----:B------:R-:W-:Y:S01]  /*afa0*/  IMAD.IADD R0, R146, 0x1, R4 ;  /* 0x0000000192007824 */ /* 0x000fe200078e0204 */
[----:B------:R-:W-:Y:S06]  /*afb0*/  @!P0 BRA `(.L_x_1430) ;  /* 0x0000000000488947 */ /* 0x000fec0003800000 */
[C---:B------:R-:W-:Y:S01]  /*afc0*/  ISETP.GT.AND P1, PT, R146.reuse, RZ, PT ;  /* 0x000000ff9200720c */ /* 0x040fe20003f24270 */
[----:B------:R-:W-:Y:S01]  /*afd0*/  BSSY B0, `(.L_x_1431) ;  /* 0x000000e000007945 */ /* 0x000fe20003800000 */
[----:B------:R-:W-:-:S11]  /*afe0*/  VIADD R2, R146, 0xffffffff ;  /* 0xffffffff92027836 */ /* 0x000fd60000000000 */
        /* <DEDUP_REMOVED lines=8> */
.L_x_1432:
[----:B------:R-:W-:-:S13]  /*b070*/  ISETP.NE.AND P1, PT, R5, 0x1, PT ;  /* 0x000000010500780c */ /* 0x000fda0003f25270 */
[----:B------:R-:W1:Y:S02]  /*b080*/  @P1 LDC.64 R6, c[0x0][0x9e8] ;  /* 0x00027a00ff061b82 */ /* 0x000e640000000a00 */
[----:B-1----:R-:W-:-:S05]  /*b090*/  @P1 IMAD.HI.U32 R4, R2, R6, RZ ;  /* 0x0000000602041227 */ /* 0x002fca00078e00ff */
[----:B------:R-:W-:-:S07]  /*b0a0*/  @P1 SHF.R.U32.HI R2, RZ, R7, R4 ;  /* 0x00000007ff021219 */ /* 0x000fce0000011604 */
.L_x_1433:
[----:B------:R-:W-:Y:S05]  /*b0b0*/  BSYNC B0 ;  /* 0x0000000000007941 */ /* 0x000fea0003800000 */
.L_x_1431:
[----:B------:R-:W-:-:S05]  /*b0c0*/  IMAD R3, R2, R5, R5 ;  /* 0x0000000502037224 */ /* 0x000fca00078e0205 */
[----:B------:R-:W-:-:S07]  /*b0d0*/  VIMNMX R0, R0, R3, PT ;  /* 0x0000000300007248 */ /* 0x000fce0003fe0100 */
.L_x_1430:
[----:B------:R-:W-:Y:S01]  /*b0e0*/  VIADD R0, R0, 0x5f ;  /* 0x0000005f00007836 */ /* 0x000fe20000000000 */
[----:B------:R-:W-:-:S03]  /*b0f0*/  ULDC UR4, c[0x0][0x9dc] ;  /* 0x0002770000047ab9 */ /* 0x000fc60000000800 */
[----:B------:R-:W-:-:S05]  /*b100*/  IMAD.HI R0, R0, 0x2aaaaaab, RZ ;  /* 0x2aaaaaab00007827 */ /* 0x000fca00078e02ff */
[----:B------:R-:W-:-:S04]  /*b110*/  SHF.R.U32.HI R3, RZ, 0x1f, R0 ;  /* 0x0000001fff037819 */ /* 0x000fc80000011600 */
[----:B------:R-:W-:Y:S01]  /*b120*/  LEA.HI.SX32 R3, R0, R3, 0x1c ;  /* 0x0000000300037211 */ /* 0x000fe200078fe2ff */
[----:B------:R-:W-:-:S03]  /*b130*/  VIADD R0, R145, -UR4 ;  /* 0x8000000491007c36 */ /* 0x000fc60008000000 */
[----:B------:R-:W-:Y:S01]  /*b140*/  VIMNMX R150, R150, R3, PT ;  /* 0x0000000396967248 */ /* 0x000fe20003fe0100 */
[----:B------:R-:W-:Y:S06]  /*b150*/  @!P0 BRA `(.L_x_1434) ;  /* 0x0000000000448947 */ /* 0x000fec0003800000 */
[----:B------:R-:W-:Y:S01]  /*b160*/  ISETP.GT.AND P0, PT, R145, -0x1, PT ;  /* 0xffffffff9100780c */ /* 0x000fe20003f04270 */
[----:B------:R-:W-:-:S12]  /*b170*/  BSSY B0, `(.L_x_1435) ;  /* 0x000000d000007945 */ /* 0x000fd80003800000 */
        /* <DEDUP_REMOVED lines=8> */
.L_x_1436:
[----:B------:R-:W-:-:S13]  /*b200*/  ISETP.NE.AND P0, PT, R5, 0x1, PT ;  /* 0x000000010500780c */ /* 0x000fda0003f05270 */
[----:B------:R-:W1:Y:S02]  /*b210*/  @P0 LDC.64 R2, c[0x0][0x9e8] ;  /* 0x00027a00ff020b82 */ /* 0x000e640000000a00 */
[----:B-1----:R-:W-:-:S05]  /*b220*/  @P0 IMAD.HI.U32 R2, R145, R2, RZ ;  /* 0x0000000291020227 */ /* 0x002fca00078e00ff */
[----:B------:R-:W-:-:S07]  /*b230*/  @P0 SHF.R.U32.HI R145, RZ, R3, R2 ;  /* 0x00000003ff910219 */ /* 0x000fce0000011602 */
.L_x_1437:
[----:B------:R-:W-:Y:S05]  /*b240*/  BSYNC B0 ;  /* 0x0000000000007941 */ /* 0x000fea0003800000 */
.L_x_1435:
[----:B------:R-:W-:-:S05]  /*b250*/  IMAD R145, R145, R5, RZ ;  /* 0x0000000591917224 */ /* 0x000fca00078e02ff */
[----:B------:R-:W-:-:S07]  /*b260*/  VIMNMX R0, R0, R145, !PT ;  /* 0x0000009100007248 */ /* 0x000fce0007fe0100 */
.L_x_1434:
[----:B------:R-:W-:Y:S01]  /*b270*/  IMAD.HI R0, R0, 0x2aaaaaab, RZ ;  /* 0x2aaaaaab00007827 */ /* 0x000fe200078e02ff */
[----:B------:R-:W-:Y:S02]  /*b280*/  PLOP3.LUT P0, PT, PT, PT, PT, 0x80, 0x0 ;  /* 0x000000000000781c */ /* 0x000fe40003f0f070 */
[----:B------:R-:W-:Y:S02]  /*b290*/  CS2R R118, SRZ ;  /* 0x0000000000767805 */ /* 0x000fe4000001ff00 */
[----:B------:R-:W-:Y:S02]  /*b2a0*/  CS2R R116, SRZ ;  /* 0x0000000000747805 */ /* 0x000fe4000001ff00 */
[----:B------:R-:W-:Y:S02]  /*b2b0*/  CS2R R114, SRZ ;  /* 0x0000000000727805 */ /* 0x000fe4000001ff00 */
[----:B------:R-:W-:Y:S02]  /*b2c0*/  SHF.R.U32.HI R3, RZ, 0x1f, R0 ;  /* 0x0000001fff037819 */ /* 0x000fe40000011600 */
[----:B------:R-:W-:-:S02]  /*b2d0*/  CS2R R112, SRZ ;  /* 0x0000000000707805 */ /* 0x000fc4000001ff00 */
[----:B------:R-:W-:Y:S01]  /*b2e0*/  CS2R R106, SRZ ;  /* 0x00000000006a7805 */ /* 0x000fe2000001ff00 */
[----:B------:R-:W-:Y:S01]  /*b2f0*/  IMAD.MOV.U32 R110, RZ, RZ, RZ ;  /* 0x000000ffff6e7224 */ /* 0x000fe200078e00ff */
[----:B------:R-:W-:Y:S02]  /*b300*/  LEA.HI.SX32 R212, R0, R3, 0x1c ;  /* 0x0000000300d47211 */ /* 0x000fe400078fe2ff */
[----:B------:R-:W-:Y:S02]  /*b310*/  CS2R R2, SRZ ;  /* 0x0000000000027805 */ /* 0x000fe4000001ff00 */
[----:B------:R-:W-:Y:S02]  /*b320*/  CS2R R108, SRZ ;  /* 0x00000000006c7805 */ /* 0x000fe4000001ff00 */
[----:B------:R-:W-:Y:S02]  /*b330*/  CS2R R54, SRZ ;  /* 0x0000000000367805 */ /* 0x000fe4000001ff00 */
[----:B------:R-:W-:-:S02]  /*b340*/  VIMNMX R212, RZ, R212, !PT ;  /* 0x000000d4ffd47248 */ /* 0x000fc40007fe0100 */
[----:B------:R-:W-:Y:S01]  /*b350*/  CS2R R104, SRZ ;  /* 0x0000000000687805 */ /* 0x000fe2000001ff00 */
[----:B------:R-:W-:Y:S01]  /*b360*/  IMAD.MOV.U32 R103, RZ, RZ, RZ ;  /* 0x000000ffff677224 */ /* 0x000fe200078e00ff */
[----:B------:R-:W-:Y:S02]  /*b370*/  CS2R R98, SRZ ;  /* 0x0000000000627805 */ /* 0x000fe4000001ff00 */
[----:B------:R-:W-:Y:S02]  /*b380*/  ISETP.GT.AND P1, PT, R150, R212, PT ;  /* 0x000000d49600720c */ /* 0x000fe40003f24270 */
[----:B------:R-:W-:Y:S02]  /*b390*/  CS2R R100, SRZ ;  /* 0x0000000000647805 */ /* 0x000fe4000001ff00 */
[----:B------:R-:W-:Y:S01]  /*b3a0*/  CS2R R96, SRZ ;  /* 0x0000000000607805 */ /* 0x000fe2000001ff00 */
[----:B------:R-:W-:Y:S01]  /*b3b0*/  IMAD.MOV.U32 R95, RZ, RZ, RZ ;  /* 0x000000ffff5f7224 */ /* 0x000fe200078e00ff */
[----:B------:R-:W-:-:S02]  /*b3c0*/  CS2R R90, SRZ ;  /* 0x00000000005a7805 */ /* 0x000fc4000001ff00 */
[----:B------:R-:W-:Y:S02]  /*b3d0*/  CS2R R92, SRZ ;  /* 0x00000000005c7805 */ /* 0x000fe4000001ff00 */
[----:B------:R-:W-:Y:S02]  /*b3e0*/  CS2R R62, SRZ ;  /* 0x00000000003e7805 */ /* 0x000fe4000001ff00 */
[----:B------:R-:W-:Y:S01]  /*b3f0*/  CS2R R88, SRZ ;  /* 0x0000000000587805 */ /* 0x000fe2000001ff00 */
[----:B------:R-:W-:Y:S01]  /*b400*/  IMAD.MOV.U32 R87, RZ, RZ, RZ ;  /* 0x000000ffff577224 */ /* 0x000fe200078e00ff */
[----:B------:R-:W-:Y:S02]  /*b410*/  CS2R R82, SRZ ;  /* 0x0000000000527805 */ /* 0x000fe4000001ff00 */
[----:B------:R-:W-:Y:S02]  /*b420*/  CS2R R84, SRZ ;  /* 0x0000000000547805 */ /* 0x000fe4000001ff00 */
[----:B------:R-:W-:Y:S01]  /*b430*/  CS2R R80, SRZ ;  /* 0x0000000000507805 */ /* 0x000fe2000001ff00 */
[----:B------:R-:W-:Y:S01]  /*b440*/  IMAD.MOV.U32 R79, RZ, RZ, RZ ;  /* 0x000000ffff4f7224 */ /* 0x000fe200078e00ff */
        /* <DEDUP_REMOVED lines=18> */
[----:B------:R-:W-:Y:S02]  /*b570*/  CS2R R44, SRZ ;  /* 0x00000000002c7805 */ /* 0x000fe4000001ff00 */
[----:B------:R-:W-:-:S02]  /*b580*/  CS2R R120, SRZ ;  /* 0x0000000000787805 */ /* 0x000fc4000001ff00 */
[----:B------:R-:W-:Y:S02]  /*b590*/  CS2R R40, SRZ ;  /* 0x0000000000287805 */ /* 0x000fe4000001ff00 */
[----:B------:R-:W-:Y:S02]  /*b5a0*/  CS2R R132, SRZ ;  /* 0x0000000000847805 */ /* 0x000fe4000001ff00 */
[----:B---3--:R-:W-:Y:S02]  /*b5b0*/  CS2R R36, SRZ ;  /* 0x0000000000247805 */ /* 0x008fe4000001ff00 */
[----:B------:R-:W-:Y:S02]  /*b5c0*/  CS2R R122, SRZ ;  /* 0x00000000007a7805 */ /* 0x000fe4000001ff00 */
[----:B0-2---:R-:W-:Y:S02]  /*b5d0*/  CS2R R32, SRZ ;  /* 0x0000000000207805 */ /* 0x005fe4000001ff00 */
[----:B------:R-:W-:-:S02]  /*b5e0*/  CS2R R134, SRZ ;  /* 0x0000000000867805 */ /* 0x000fc4000001ff00 */
[----:B------:R-:W-:Y:S02]  /*b5f0*/  CS2R R28, SRZ ;  /* 0x00000000001c7805 */ /* 0x000fe4000001ff00 */
[----:B------:R-:W-:Y:S01]  /*b600*/  CS2R R24, SRZ ;  /* 0x0000000000187805 */ /* 0x000fe2000001ff00 */
[----:B------:R-:W-:Y:S06]  /*b610*/  @!P1 BRA `(.L_x_1438) ;  /* 0x00000144007c9947 */ /* 0x000fec0003800000 */
[----:B------:R-:W2:Y:S04]  /*b620*/  LDL R4, [R1+0x38] ;  /* 0x0000380001047983 */ /* 0x000ea80000100800 */
[----:B------:R-:W0:Y:S02]  /*b630*/  SHFL.IDX PT, R0, R234, RZ, 0x1f ;  /* 0x00001fffea007589 */ /* 0x000e2400000e0000 */
[----:B0-----:R-:W-:-:S04]  /*b640*/  LEA.HI R2, R0, R0, RZ, 0x1 ;  /* 0x0000000000027211 */ /* 0x001fc800078f08ff */
[----:B------:R-:W-:-:S05]  /*b650*/  LOP3.LUT R3, R2, 0x1e, RZ, 0xc0, !PT ;  /* 0x0000001e02037812 */ /* 0x000fca00078ec0ff */
[----:B------:R-:W-:Y:S01]  /*b660*/  IMAD.IADD R3, R0, 0x1, -R3 ;  /* 0x0000000100037824 */ /* 0x000fe200078e0a03 */
[----:B--2---:R-:W-:-:S13]  /*b670*/  R2UR UR4, R4 ;  /* 0x00000000040472ca */ /* 0x004fda00000e0000 */
[----:B------:R-:W-:Y:S02]  /*b680*/  ULOP3.LUT UP0, URZ, UR4, 0x1bf, URZ, 0xc0, !UPT ;  /* 0x000001bf043f7892 */ /* 0x000fe4000f80c03f */
[----:B------:R-:W-:-:S04]  /*b690*/  LEA R3, R3, UR4, 0xd ;  /* 0x0000000403037c11 */ /* 0x000fc8000f8e68ff */
[----:B------:R-:W-:Y:S02]  /*b6a0*/  SHF.R.U32.HI R3, RZ, 0x4, R3 ;  /* 0x00000004ff037819 */ /* 0x000fe40000011603 */
[----:B------:R-:W-:Y:S02]  /*b6b0*/  PLOP3.LUT P0, PT, PT, PT, UP0, 0x80, 0x0 ;  /* 0x000000000000781c */ /* 0x000fe40003f0f008 */
[----:B------:R-:W-:-:S11]  /*b6c0*/  LOP3.LUT R68, R3, 0x3fff, RZ, 0xc0, !PT ;  /* 0x00003fff03447812 */ /* 0x000fd600078ec0ff */
        /* <DEDUP_REMOVED lines=17> */
.L_x_1439:
        /* <DEDUP_REMOVED lines=12> */
.L_x_1443:
[----:B-1----:R1:W2:Y:S02]  /*b8a0*/  SYNCS.PHASECHK.TRANS64.TRYWAIT P0, [R17+URZ+0x30800], R0 ;  /* 0x03080000110075a7 */ /* 0x0022a4000800017f */
[----:B--2---:R-:W-:Y:S05]  /*b8b0*/  @!P0 NANOSLEEP.SYNCS 0x989680 ;  /* 0x009896800000895d */ /* 0x004fea0003900000 */
[----:B------:R-:W2:Y:S02]  /*b8c0*/  @!P0 SYNCS.PHASECHK.TRANS64 P0, [R17+URZ+0x30800], R0 ;  /* 0x03080000110085a7 */ /* 0x000ea4000800007f */
[----:B--2---:R-:W-:Y:S05]  /*b8d0*/  @!P0 BRA `(.L_x_1443) ;  /* 0xfffffffc00f08947 */ /* 0x004fea000383ffff */
.L_x_1442:
[----:B------:R-:W-:Y:S05]  /*b8e0*/  BSYNC B0 ;  /* 0x0000000000007941 */ /* 0x000fea0003800000 */
.L_x_1441:
[----:B------:R-:W-:Y:S05]  /*b8f0*/  BRA `(.L_x_1444) ;  /* 0x00000074001c7947 */ /* 0x000fea0003800000 */
.L_x_1440:
[----:B------:R-:W2:Y:S01]  /*b900*/  LDL R0, [R1+0x38] ;  /* 0x0000380001007983 */ /* 0x000ea20000100800 */
[----:B------:R-:W0:Y:S01]  /*b910*/  LDC.64 R10, c[0x0][0x3d8] ;  /* 0x0000f600ff0a7b82 */ /* 0x000e220000000a00 */
[----:B-----5:R-:W-:Y:S01]  /*b920*/  SHF.R.S32.HI R9, RZ, 0x1f, R144 ;  /* 0x0000001fff097819 */ /* 0x020fe20000011490 */
[--C-:B------:R-:W-:Y:S01]  /*b930*/  IMAD.MOV.U32 R2, RZ, RZ, R18.reuse ;  /* 0x000000ffff027224 */ /* 0x100fe200078e0012 */
[----:B------:R-:W-:Y:S02]  /*b940*/  SHF.R.S32.HI R3, RZ, 0x1f, R18 ;  /* 0x0000001fff037819 */ /* 0x000fe40000011412 */
[----:B------:R-:W-:-:S03]  /*b950*/  SHF.R.S32.HI R7, RZ, 0x1f, R192 ;  /* 0x0000001fff077819 */ /* 0x000fc600000114c0 */
[----:B------:R-:W1:Y:S01]  /*b960*/  LDC.64 R12, c[0x0][0x3e8] ;  /* 0x0000fa00ff0c7b82 */ /* 0x000e620000000a00 */
[-C--:B0-----:R-:W-:Y:S01]  /*b970*/  IMAD R6, R222, R10.reuse, RZ ;  /* 0x0000000ade067224 */ /* 0x081fe200078e02ff */
[----:B------:R-:W-:Y:S01]  /*b980*/  SHF.L.U64.HI R74, R10, 0x6, R11 ;  /* 0x000000060a4a7819 */ /* 0x000fe2000001020b */
[----:B------:R-:W-:-:S04]  /*b990*/  IMAD.WIDE.U32 R72, R144, R10, RZ ;  /* 0x0000000a90487225 */ /* 0x000fc800078e00ff */
[----:B------:R-:W-:Y:S01]  /*b9a0*/  IMAD.WIDE.U32 R4, R195, R10, R2 ;  /* 0x0000000ac3047225 */ /* 0x000fe200078e0002 */
[----:B-1----:R-:W-:-:S03]  /*b9b0*/  SHF.L.U64.HI R69, R12, 0x6, R13 ;  /* 0x000000060c457819 */ /* 0x002fc6000001020d */
[C---:B------:R-:W-:Y:S01]  /*b9c0*/  IMAD R83, R195.reuse, R11, R6 ;  /* 0x0000000bc3537224 */ /* 0x040fe200078e0206 */
[----:B------:R-:W-:Y:S01]  /*b9d0*/  IADD3 R79, P0, R4, R72, RZ ;  /* 0x00000048044f7210 */ /* 0x000fe20007f1e0ff */
[----:B------:R-:W-:Y:S02]  /*b9e0*/  IMAD.MOV.U32 R6, RZ, RZ, R192 ;  /* 0x000000ffff067224 */ /* 0x000fe400078e00c0 */
[----:B------:R-:W-:-:S04]  /*b9f0*/  IMAD.WIDE.U32 R2, R195, R12, R2 ;  /* 0x0000000cc3027225 */ /* 0x000fc800078e0002 */
[----:B------:R-:W-:Y:S02]  /*ba00*/  IMAD.SHL.U32 R76, R10, 0x40, RZ ;  /* 0x000000400a4c7824 */ /* 0x000fe400078e00ff */
[----:B------:R-:W-:Y:S01]  /*ba10*/  IMAD.SHL.U32 R75, R12, 0x40, RZ ;  /* 0x000000400c4b7824 */ /* 0x000fe200078e00ff */
[----:B--2---:R-:W-:Y:S01]  /*ba20*/  R2UR UR4, R0 ;  /* 0x00000000000472ca */ /* 0x004fe200000e0000 */
[C---:B------:R-:W-:Y:S02]  /*ba30*/  IMAD R0, R9.reuse, R10, RZ ;  /* 0x0000000a09007224 */ /* 0x040fe400078e02ff */
[----:B------:R-:W-:Y:S02]  /*ba40*/  IMAD R9, R9, R12, RZ ;  /* 0x0000000c09097224 */ /* 0x000fe400078e02ff */
[C---:B------:R-:W-:Y:S02]  /*ba50*/  IMAD R61, R144.reuse, R11, R0 ;  /* 0x0000000b903d7224 */ /* 0x040fe400078e0200 */
[----:B------:R-:W-:-:S02]  /*ba60*/  IMAD R9, R144, R13, R9 ;  /* 0x0000000d90097224 */ /* 0x000fc400078e0209 */
[----:B------:R-:W-:Y:S02]  /*ba70*/  IMAD.IADD R61, R61, 0x1, R73 ;  /* 0x000000013d3d7824 */ /* 0x000fe400078e0249 */
[----:B------:R-:W-:Y:S02]  /*ba80*/  IMAD R0, R222, R12, RZ ;  /* 0x0000000cde007224 */ /* 0x000fe400078e02ff */
[----:B------:R-:W-:Y:S01]  /*ba90*/  ULOP3.LUT UP0, URZ, UR4, 0x3ff, URZ, 0xc0, !UPT ;  /* 0x000003ff043f7892 */ /* 0x000fe2000f80c03f */
[----:B------:R-:W-:Y:S01]  /*baa0*/  IADD3.X R81, R61, R5, R83, P0, !PT ;  /* 0x000000053d517210 */ /* 0x000fe200007fe453 */
[----:B------:R-:W-:-:S04]  /*bab0*/  IMAD.WIDE.U32 R4, R195, R10, R6 ;  /* 0x0000000ac3047225 */ /* 0x000fc800078e0006 */
[----:B------:R-:W-:Y:S01]  /*bac0*/  IMAD.WIDE.U32 R144, R144, R12, RZ ;  /* 0x0000000c90907225 */ /* 0x000fe200078e00ff */
[----:B------:R-:W-:-:S03]  /*bad0*/  IADD3 R71, P1, R4, R72, RZ ;  /* 0x0000004804477210 */ /* 0x000fc60007f3e0ff */
[----:B------:R-:W-:Y:S01]  /*bae0*/  IMAD.WIDE.U32 R6, R195, R12, R6 ;  /* 0x0000000cc3067225 */ /* 0x000fe200078e0006 */
[----:B------:R-:W-:Y:S02]  /*baf0*/  IADD3.X R83, R61, R83, R5, P1, !PT ;  /* 0x000000533d537210 */ /* 0x000fe40000ffe405 */
[----:B------:R-:W-:Y:S01]  /*bb00*/  PLOP3.LUT P1, PT, PT, PT, UP0, 0x80, 0x0 ;  /* 0x000000000000781c */ /* 0x000fe20003f2f008 */
[----:B------:R-:W-:Y:S01]  /*bb10*/  IMAD R0, R195, R13, R0 ;  /* 0x0000000dc3007224 */ /* 0x000fe200078e0200 */
[-C--:B------:R-:W-:Y:S01]  /*bb20*/  IADD3 R60, P0, R2, R144.reuse, RZ ;  /* 0x00000090023c7210 */ /* 0x080fe20007f1e0ff */
[----:B------:R-:W-:Y:S01]  /*bb30*/  IMAD.IADD R77, R9, 0x1, R145 ;  /* 0x00000001094d7824 */ /* 0x000fe200078e0291 */
[----:B------:R-:W-:-:S04]  /*bb40*/  IADD3 R70, P2, R6, R144, RZ ;  /* 0x0000009006467210 */ /* 0x000fc80007f5e0ff */
[C---:B------:R-:W-:Y:S02]  /*bb50*/  IADD3.X R78, R77.reuse, R3, R0, P0, !PT ;  /* 0x000000034d4e7210 */ /* 0x040fe400007fe400 */
[----:B------:R-:W-:-:S03]  /*bb60*/  IADD3.X R80, R77, R0, R7, P2, !PT ;  /* 0x000000004d507210 */ /* 0x000fc600017fe407 */
        /* <DEDUP_REMOVED lines=17> */
.L_x_1445:
[----:B------:R-:W0:Y:S01]  /*bc80*/  LDC.64 R12, c[0x0][0x3d8] ;  /* 0x0000f600ff0c7b82 */ /* 0x000e220000000a00 */
[----:B------:R-:W-:Y:S01]  /*bc90*/  SHF.R.S32.HI R5, RZ, 0x1f, R201 ;  /* 0x0000001fff057819 */ /* 0x000fe200000114c9 */
[----:B------:R-:W-:Y:S01]  /*bca0*/  ULDC.U8 UR4, c[0x0][0x3f0] ;  /* 0x0000fc0000047ab9 */ /* 0x000fe20000000000 */
[----:B------:R-:W-:Y:S01]  /*bcb0*/  BSSY B0, `(.L_x_1446) ;  /* 0x0000703000007945 */ /* 0x000fe20003800000 */
[----:B------:R-:W-:-:S04]  /*bcc0*/  ISETP.NE.AND P0, PT, RZ, UR4, PT ;  /* 0x00000004ff007c0c */ /* 0x000fc8000bf05270 */
[----:B------:R-:W1:Y:S01]  /*bcd0*/  LDC.64 R2, c[0x0][0x3e8] ;  /* 0x0000fa00ff027b82 */ /* 0x000e620000000a00 */
[----:B0-----:R-:W-:-:S04]  /*bce0*/  IMAD R0, R5, R12, RZ ;  /* 0x0000000c05007224 */ /* 0x001fc800078e02ff */
[C---:B------:R-:W-:Y:S02]  /*bcf0*/  IMAD R9, R201.reuse, R13, R0 ;  /* 0x0000000dc9097224 */ /* 0x040fe400078e0200 */
[----:B------:R-:W-:Y:S02]  /*bd00*/  IMAD R0, R201, -0x80, R197 ;  /* 0xffffff80c9007824 */ /* 0x000fe400078e02c5 */
[----:B-1----:R-:W-:Y:S02]  /*bd10*/  IMAD R8, R5, R2, RZ ;  /* 0x0000000205087224 */ /* 0x002fe400078e02ff */
[----:B------:R-:W-:-:S04]  /*bd20*/  IMAD.WIDE.U32 R4, R201, R12, RZ ;  /* 0x0000000cc9047225 */ /* 0x000fc800078e00ff */
[----:B------:R-:W-:-:S04]  /*bd30*/  IMAD.WIDE.U32 R6, R201, R2, RZ ;  /* 0x00000002c9067225 */ /* 0x000fc800078e00ff */
[----:B------:R-:W-:Y:S01]  /*bd40*/  IMAD R11, R201, R3, R8 ;  /* 0x00000003c90b7224 */ /* 0x000fe200078e0208 */
[----:B------:R-:W-:Y:S01]  /*bd50*/  VIMNMX R8, R0, 0x80, PT ;  /* 0x0000008000087848 */ /* 0x000fe20003fe0100 */
[----:B------:R-:W-:Y:S02]  /*bd60*/  IMAD.IADD R9, R5, 0x1, R9 ;  /* 0x0000000105097824 */ /* 0x000fe400078e0209 */
[----:B------:R-:W-:Y:S02]  /*bd70*/  IMAD.IADD R5, R7, 0x1, R11 ;  /* 0x0000000107057824 */ /* 0x000fe400078e020b */
[C---:B------:R-:W-:Y:S01]  /*bd80*/  IMAD.SHL.U32 R84, R4.reuse, 0x80, RZ ;  /* 0x0000008004547824 */ /* 0x040fe200078e00ff */
[----:B------:R-:W-:Y:S01]  /*bd90*/  SHF.L.U64.HI R82, R4, 0x7, R9 ;  /* 0x0000000704527819 */ /* 0x000fe20000010209 */
[C---:B------:R-:W-:Y:S01]  /*bda0*/  IMAD.SHL.U32 R87, R6.reuse, 0x80, RZ ;  /* 0x0000008006577824 */ /* 0x040fe200078e00ff */
[----:B------:R-:W-:Y:S01]  /*bdb0*/  SHF.L.U64.HI R85, R6, 0x7, R5 ;  /* 0x0000000706557819 */ /* 0x000fe20000010205 */
[----:B------:R-:W-:Y:S06]  /*bdc0*/  @!P0 BRA `(.L_x_1447) ;  /* 0x0000003400ec8947 */ /* 0x000fec0003800000 */
[----:B------:R-:W0:Y:S01]  /*bdd0*/  LDC R80, c[0x0][0x428] ;  /* 0x00010a00ff507b82 */ /* 0x000e220000000800 */
        /* <DEDUP_REMOVED lines=18> */
[----:B------:R-:W-:Y:S01]  /*bf00*/  VIADD R7, R18, 0x20 ;  /* 0x0000002012077836 */ /* 0x000fe20000000000 */
[----:B------:R-:W-:Y:S01]  /*bf10*/  ULDC UR6, c[0x0][0x3d4] ;  /* 0x0000f50000067ab9 */ /* 0x000fe20000000800 */
[----:B------:R-:W-:Y:S01]  /*bf20*/  LEA R4, P3, R0, UR4, 0x1 ;  /* 0x0000000400047c11 */ /* 0x000fe2000f8608ff */
[----:B------:R-:W-:Y:S01]  /*bf30*/  IMAD.X R5, R82, 0x1, R81, P1 ;  /* 0x0000000152057824 */ /* 0x000fe200008e0651 */
[----:B------:R-:W-:Y:S01]  /*bf40*/  CS2R R66, SRZ ;  /* 0x0000000000427805 */ /* 0x000fe2000001ff00 */
[C---:B------:R-:W-:Y:S01]  /*bf50*/  VIADD R6, R18.reuse, 0x10 ;  /* 0x0000001012067836 */ /* 0x040fe20000000000 */
[----:B------:R-:W-:Y:S01]  /*bf60*/  ISETP.GE.AND P1, PT, R7, UR6, PT ;  /* 0x0000000607007c0c */ /* 0x000fe2000bf26270 */
[----:B------:R-:W-:Y:S01]  /*bf70*/  VIADD R9, R18, 0x30 ;  /* 0x0000003012097836 */ /* 0x000fe20000000000 */
[----:B------:R-:W-:Y:S01]  /*bf80*/  LEA.HI.X R5, R0, UR5, R5, 0x1, P3 ;  /* 0x0000000500057c11 */ /* 0x000fe200098f0c05 */
[----:B------:R-:W-:Y:S01]  /*bf90*/  ULDC.64 UR4, c[0x0][0x3e0] ;  /* 0x0000f80000047ab9 */ /* 0x000fe20000000a00 */
[----:B------:R-:W-:Y:S01]  /*bfa0*/  IADD3 R0, P4, R87, R60, RZ ;  /* 0x0000003c57007210 */ /* 0x000fe20007f9e0ff */
[----:B------:R-:W-:Y:S01]  /*bfb0*/  VIADD R10, R18, 0x40 ;  /* 0x00000040120a7836 */ /* 0x000fe20000000000 */
[----:B------:R-:W-:Y:S01]  /*bfc0*/  ISETP.GE.AND P2, PT, R6, UR6, PT ;  /* 0x0000000606007c0c */ /* 0x000fe2000bf46270 */
[----:B------:R-:W-:Y:S01]  /*bfd0*/  VIADD R11, R18, 0x50 ;  /* 0x00000050120b7836 */ /* 0x000fe20000000000 */
[----:B------:R-:W-:Y:S01]  /*bfe0*/  LEA R6, P6, R0, UR4, 0x1 ;  /* 0x0000000400067c11 */ /* 0x000fe2000f8c08ff */
[----:B------:R-:W-:Y:S01]  /*bff0*/  IMAD.X R7, R85, 0x1, R78, P4 ;  /* 0x0000000155077824 */ /* 0x000fe200020e064e */
[----:B------:R-:W-:-:S02]  /*c000*/  ISETP.GE.AND P3, PT, R18, UR6, PT ;  /* 0x0000000612007c0c */ /* 0x000fc4000bf66270 */
[----:B------:R-:W-:Y:S02]  /*c010*/  CS2R R62, SRZ ;  /* 0x00000000003e7805 */ /* 0x000fe4000001ff00 */
[----:B------:R-:W-:Y:S02]  /*c020*/  ISETP.GE.AND P5, PT, R9, UR6, PT ;  /* 0x0000000609007c0c */ /* 0x000fe4000bfa6270 */
[----:B------:R-:W-:Y:S02]  /*c030*/  CS2R R56, SRZ ;  /* 0x0000000000387805 */ /* 0x000fe4000001ff00 */
[----:B------:R-:W-:Y:S02]  /*c040*/  LEA.HI.X R7, R0, UR5, R7, 0x1, P6 ;  /* 0x0000000500077c11 */ /* 0x000fe4000b0f0c07 */
[----:B------:R-:W-:Y:S02]  /*c050*/  CS2R R52, SRZ ;  /* 0x0000000000347805 */ /* 0x000fe4000001ff00 */
[----:B------:R-:W-:-:S02]  /*c060*/  ISETP.GE.AND P4, PT, R10, UR6, PT ;  /* 0x000000060a007c0c */ /* 0x000fc4000bf86270 */
[----:B------:R-:W-:Y:S02]  /*c070*/  CS2R R48, SRZ ;  /* 0x0000000000307805 */ /* 0x000fe4000001ff00 */
[----:B------:R-:W-:Y:S02]  /*c080*/  ISETP.GE.AND P6, PT, R11, UR6, PT ;  /* 0x000000060b007c0c */ /* 0x000fe4000bfc6270 */
[----:B------:R-:W-:Y:S02]  /*c090*/  CS2R R46, SRZ ;  /* 0x00000000002e7805 */ /* 0x000fe4000001ff00 */
[----:B------:R-:W-:Y:S02]  /*c0a0*/  CS2R R70, SRZ ;  /* 0x0000000000467805 */ /* 0x000fe4000001ff00 */
[----:B------:R-:W-:Y:S02]  /*c0b0*/  CS2R R64, SRZ ;  /* 0x0000000000407805 */ /* 0x000fe4000001ff00 */
[----:B------:R-:W-:-:S02]  /*c0c0*/  CS2R R58, SRZ ;  /* 0x00000000003a7805 */ /* 0x000fc4000001ff00 */
[----:B------:R-:W-:Y:S02]  /*c0d0*/  CS2R R54, SRZ ;  /* 0x0000000000367805 */ /* 0x000fe4000001ff00 */
[----:B------:R-:W-:Y:S02]  /*c0e0*/  CS2R R50, SRZ ;  /* 0x0000000000327805 */ /* 0x000fe4000001ff00 */
[----:B------:R-:W-:Y:S01]  /*c0f0*/  CS2R R44, SRZ ;  /* 0x00000000002c7805 */ /* 0x000fe2000001ff00 */
[----:B------:R-:W-:Y:S02]  /*c100*/  ULDC.64 UR8, c[0x0][0x208] ;  /* 0x0000820000087ab9 */ /* 0x000fe40000000a00 */
        /* <DEDUP_REMOVED lines=12> */
.L_x_1449:
[----:B------:R-:W-:Y:S05]  /*c1d0*/  BSYNC B1 ;  /* 0x0000000000017941 */ /* 0x000fea0003800000 */
.L_x_1448:
[----:B------:R-:W-:Y:S01]  /*c1e0*/  ISETP.GE.AND P1, PT, R221, R8, PT ;  /* 0x00000008dd00720c */ /* 0x000fe20003f26270 */
[----:B------:R-:W-:Y:S01]  /*c1f0*/  BSSY B1, `(.L_x_1450) ;  /* 0x000003e000017945 */ /* 0x000fe20003800000 */
[----:B------:R-:W-:Y:S02]  /*c200*/  LOP3.LUT R0, R208, 0x18, R192, 0xf8, !PT ;  /* 0x00000018d0007812 */ /* 0x000fe400078ef8c0 */
        /* <DEDUP_REMOVED lines=10> */
[----:B------:R-:W-:Y:S02]  /*c2b0*/  LOP3.LUT R11, R0, R209, RZ, 0x3c, !PT ;  /* 0x000000d1000b7212 */ /* 0x000fe400078e3cff */
[----:B------:R-:W-:Y:S01]  /*c2c0*/  CS2R R20, SRZ ;  /* 0x0000000000147805 */ /* 0x000fe2000001ff00 */
[----:B------:R-:W-:Y:S06]  /*c2d0*/  @P1 BRA `(.L_x_1451) ;  /* 0x0000000000bc1947 */ /* 0x000fec0003800000 */
[----:B------:R-:W-:Y:S01]  /*c2e0*/  IADD3 R75, P4, P5, R60, R75, R87 ;  /* 0x0000004b3c4b7210 */ /* 0x000fe20007d9e057 */
[C---:B-1----:R-:W-:Y:S01]  /*c2f0*/  VIADD R4, R18.reuse, 0x10 ;  /* 0x0000001012047836 */ /* 0x042fe20000000000 */
[----:B------:R-:W-:Y:S01]  /*c300*/  IADD3 R76, P2, P3, R79, R76, R84 ;  /* 0x0000004c4f4c7210 */ /* 0x000fe20007b5e054 */
[----:B------:R-:W-:Y:S01]  /*c310*/  VIADD R6, R18, 0x20 ;  /* 0x0000002012067836 */ /* 0x000fe20000000000 */
[----:B------:R-:W-:Y:S01]  /*c320*/  ULDC UR8, c[0x0][0x3d4] ;  /* 0x0000f50000087ab9 */ /* 0x000fe20000000800 */
[----:B------:R-:W-:Y:S01]  /*c330*/  IADD3.X R0, R78, R69, R85, P4, P5 ;  /* 0x000000454e007210 */ /* 0x000fe200027ea455 */
[----:B------:R-:W-:Y:S01]  /*c340*/  ULDC.64 UR4, c[0x0][0x3c8] ;  /* 0x0000f20000047ab9 */ /* 0x000fe20000000a00 */
[----:B------:R-:W-:Y:S01]  /*c350*/  IADD3.X R5, R81, R74, R82, P2, P3 ;  /* 0x0000004a51057210 */ /* 0x000fe200017e6452 */
[----:B------:R-:W-:Y:S01]  /*c360*/  ULDC.64 UR6, c[0x0][0x3e0] ;  /* 0x0000f80000067ab9 */ /* 0x000fe20000000a00 */
[C---:B------:R-:W-:Y:S01]  /*c370*/  ISETP.GE.AND P5, PT, R18.reuse, UR8, PT ;  /* 0x0000000812007c0c */ /* 0x040fe2000bfa6270 */
[----:B------:R-:W-:Y:S01]  /*c380*/  VIADD R7, R18, 0x30 ;  /* 0x0000003012077836 */ /* 0x000fe20000000000 */
[----:B------:R-:W-:-:S02]  /*c390*/  ISETP.GE.AND P2, PT, R4, UR8, PT ;  /* 0x0000000804007c0c */ /* 0x000fc4000bf46270 */
[----:B------:R-:W-:Y:S02]  /*c3a0*/  CS2R R40, SRZ ;  /* 0x0000000000287805 */ /* 0x000fe4000001ff00 */
[----:B------:R-:W-:Y:S02]  /*c3b0*/  LEA R4, P3, R76, UR4, 0x1 ;  /* 0x000000044c047c11 */ /* 0x000fe4000f8608ff */
[----:B------:R-:W-:Y:S02]  /*c3c0*/  CS2R R42, SRZ ;  /* 0x00000000002a7805 */ /* 0x000fe4000001ff00 */
[----:B------:R-:W-:Y:S01]  /*c3d0*/  ISETP.GE.AND P4, PT, R6, UR8, PT ;  /* 0x0000000806007c0c */ /* 0x000fe2000bf86270 */
[----:B------:R-:W-:Y:S01]  /*c3e0*/  VIADD R8, R18, 0x40 ;  /* 0x0000004012087836 */ /* 0x000fe20000000000 */
[----:B------:R-:W-:Y:S01]  /*c3f0*/  LEA R6, P6, R75, UR6, 0x1 ;  /* 0x000000064b067c11 */ /* 0x000fe2000f8c08ff */
[----:B------:R-:W-:Y:S01]  /*c400*/  ULDC.64 UR10, c[0x0][0x208] ;  /* 0x00008200000a7ab9 */ /* 0x000fe20000000a00 */
[----:B------:R-:W-:-:S02]  /*c410*/  LEA.HI.X R5, R76, UR5, R5, 0x1, P3 ;  /* 0x000000054c057c11 */ /* 0x000fc400098f0c05 */
[----:B------:R-:W-:Y:S02]  /*c420*/  ISETP.GE.AND P3, PT, R7, UR8, PT ;  /* 0x0000000807007c0c */ /* 0x000fe4000bf66270 */
[----:B------:R-:W-:Y:S01]  /*c430*/  LEA.HI.X R7, R75, UR7, R0, 0x1, P6 ;  /* 0x000000074b077c11 */ /* 0x000fe2000b0f0c00 */
[----:B------:R-:W-:Y:S01]  /*c440*/  VIADD R0, R18, 0x50 ;  /* 0x0000005012007836 */ /* 0x000fe20000000000 */
[----:B------:R2:W5:Y:S01]  /*c450*/  @!P5 LDG.E.64 R40, desc[UR10][R4.64] ;  /* 0x0000000a0428d981 */ /* 0x000562000c1e1b00 */
[----:B------:R-:W-:-:S03]  /*c460*/  ISETP.GE.AND P6, PT, R8, UR8, PT ;  /* 0x0000000808007c0c */ /* 0x000fc6000bfc6270 */
[----:B------:R2:W5:Y:S01]  /*c470*/  @!P5 LDG.E.64 R42, desc[UR10][R6.64] ;  /* 0x0000000a062ad981 */ /* 0x000562000c1e1b00 */
[----:B------:R-:W-:Y:S02]  /*c480*/  ISETP.GE.AND P5, PT, R0, UR8, PT ;  /* 0x0000000800007c0c */ /* 0x000fe4000bfa6270 */
        /* <DEDUP_REMOVED lines=20> */
.L_x_1451:
[----:B------:R-:W-:Y:S05]  /*c5d0*/  BSYNC B1 ;  /* 0x0000000000017941 */ /* 0x000fea0003800000 */
.L_x_1450:
[----:B------:R-:W-:Y:S01]  /*c5e0*/  LOP3.LUT P2, RZ, R217, 0x4, RZ, 0xc0, !PT ;  /* 0x00000004d9ff7812 */ /* 0x000fe2000784c0ff */
[----:B------:R-:W-:Y:S01]  /*c5f0*/  IMAD.IADD R60, R210, 0x1, R11 ;  /* 0x00000001d23c7824 */ /* 0x000fe200078e020b */
[----:B------:R-:W-:Y:S01]  /*c600*/  ULDC.64 UR4, c[0x0][0x3c8] ;  /* 0x0000f20000047ab9 */ /* 0x000fe20000000a00 */
[----:B-----5:R-:W-:Y:S01]  /*c610*/  IMAD.MOV.U32 R0, RZ, RZ, R58 ;  /* 0x000000ffff007224 */ /* 0x020fe200078e003a */
[----:B------:R-:W-:Y:S01]  /*c620*/  ULDC.64 UR6, c[0x0][0x3e0] ;  /* 0x0000f80000067ab9 */ /* 0x000fe20000000a00 */
[----:B------:R-:W-:Y:S02]  /*c630*/  IMAD R60, R60, 0x2, R17 ;  /* 0x000000023c3c7824 */ /* 0x000fe400078e0211 */
[----:B------:R-:W-:Y:S01]  /*c640*/  IMAD.MOV.U32 R11, RZ, RZ, R59 ;  /* 0x000000ffff0b7224 */ /* 0x000fe200078e003b */
[----:B------:R-:W-:Y:S01]  /*c650*/  PRMT R98, R0, 0x7610, R98 ;  /* 0x0000761000627816 */ /* 0x000fe20000000062 */
[C---:B------:R-:W-:Y:S02]  /*c660*/  VIADD R15, R60.reuse, 0x12400 ;  /* 0x000124003c0f7836 */ /* 0x040fe40000000000 */
[----:B------:R-:W-:Y:S01]  /*c670*/  IMAD.MOV.U32 R0, RZ, RZ, R65 ;  /* 0x000000ffff007224 */ /* 0x000fe200078e0041 */
[----:B------:R-:W-:Y:S01]  /*c680*/  PRMT R99, R11, 0x7610, R99 ;  /* 0x000076100b637816 */ /* 0x000fe20000000063 */
[----:B------:R-:W-:-:S02]  /*c690*/  VIADD R10, R60, 0x12440 ;  /* 0x000124403c0a7836 */ /* 0x000fc40000000000 */
[----:B------:R-:W-:Y:S01]  /*c6a0*/  IMAD.MOV.U32 R14, RZ, RZ, R64 ;  /* 0x000000ffff0e7224 */ /* 0x000fe200078e0040 */
[----:B------:R-:W-:Y:S01]  /*c6b0*/  PRMT R102, R0, 0x7610, R102 ;  /* 0x0000761000667816 */ /* 0x000fe20000000066 */
[----:B------:R-:W-:Y:S01]  /*c6c0*/  @P2 VIADD R10, R15, 0xffffffc0 ;  /* 0xffffffc00f0a2836 */ /* 0x000fe20000000000 */
[----:B0-----:R-:W-:Y:S01]  /*c6d0*/  ISETP.NE.AND P2, PT, R80, 0x1, PT ;  /* 0x000000015000780c */ /* 0x001fe20003f45270 */
        /* <DEDUP_REMOVED lines=13> */
[----:B-12---:R-:W-:Y:S01]  /*c7b0*/  IMAD.MOV.U32 R5, RZ, RZ, R61 ;  /* 0x000000ffff057224 */ /* 0x006fe200078e003d */
[----:B------:R-:W0:Y:S01]  /*c7c0*/  @P2 LDC R0, c[0x0][0x42c] ;  /* 0x00010b00ff002b82 */ /* 0x000e220000000800 */
[----:B------:R-:W-:Y:S01]  /*c7d0*/  PRMT R87, R14, 0x7610, R87 ;  /* 0x000076100e577816 */ /* 0x000fe20000000057 */
[----:B------:R-:W-:Y:S01]  /*c7e0*/  IMAD.MOV.U32 R14, RZ, RZ, R66 ;  /* 0x000000ffff0e7224 */ /* 0x000fe200078e0042 */
[----:B------:R-:W-:Y:S01]  /*c7f0*/  PRMT R80, R11, 0x7610, R80 ;  /* 0x000076100b507816 */ /* 0x000fe20000000050 */
[----:B------:R-:W-:-:S02]  /*c800*/  IMAD.MOV.U32 R61, RZ, RZ, R67 ;  /* 0x000000ffff3d7224 */ /* 0x000fc400078e0043 */
[----:B------:R-:W-:Y:S02]  /*c810*/  IMAD.MOV.U32 R11, RZ, RZ, R45 ;  /* 0x000000ffff0b7224 */ /* 0x000fe400078e002d */
[----:B------:R-:W1:Y:S01]  /*c820*/  @P2 LDC R15, c[0x0][0x430] ;  /* 0x00010c00ff0f2b82 */ /* 0x000e620000000800 */
        /* <DEDUP_REMOVED lines=9> */
[----:B------:R-:W-:Y:S01]  /*c8c0*/  IMAD R11, R201, 0x80, R195 ;  /* 0x00000080c90b7824 */ /* 0x000fe200078e02c3 */
[----:B------:R-:W-:Y:S01]  /*c8d0*/  PRMT R100, R69, 0x7610, R100 ;  /* 0x0000761045647816 */ /* 0x000fe20000000064 */
[----:B------:R-:W-:Y:S01]  /*c8e0*/  IMAD.MOV.U32 R4, RZ, RZ, R72 ;  /* 0x000000ffff047224 */ /* 0x000fe200078e0048 */
[----:B------:R-:W-:Y:S01]  /*c8f0*/  PRMT R101, R14, 0x7610, R101 ;  /* 0x000076100e657816 */ /* 0x000fe20000000065 */
[----:B------:R-:W-:-:S02]  /*c900*/  IMAD R11, R224, 0x40, R11 ;  /* 0x00000040e00b7824 */ /* 0x000fc400078e020b */
[----:B------:R-:W-:Y:S02]  /*c910*/  IMAD.MOV.U32 R14, RZ, RZ, R48 ;  /* 0x000000ffff0e7224 */ /* 0x000fe400078e0030 */
[----:B0-----:R-:W-:-:S03]  /*c920*/  @P2 IMAD.HI.U32 R0, R11, R0, RZ ;  /* 0x000000000b002227 */ /* 0x001fc600078e00ff */
[----:B------:R-:W-:Y:S01]  /*c930*/  PRMT R90, R14, 0x7610, R90 ;  /* 0x000076100e5a7816 */ /* 0x000fe2000000005a */
[----:B------:R-:W-:Y:S01]  /*c940*/  IMAD.MOV.U32 R14, RZ, RZ, R49 ;  /* 0x000000ffff0e7224 */ /* 0x000fe200078e0031 */
[----:B-1----:R-:W-:Y:S01]  /*c950*/  @P2 SHF.R.U32.HI R11, RZ, R15, R0 ;  /* 0x0000000fff0b2219 */ /* 0x002fe20000011600 */
[----:B------:R-:W-:-:S03]  /*c960*/  IMAD.MOV.U32 R69, RZ, RZ, R52 ;  /* 0x000000ffff457224 */ /* 0x000fc600078e0034 */
[----:B------:R-:W-:Y:S01]  /*c970*/  PRMT R91, R14, 0x7610, R91 ;  /* 0x000076100e5b7816 */ /* 0x000fe2000000005b */
[----:B------:R-:W-:Y:S01]  /*c980*/  IMAD.MOV.U32 R0, RZ, RZ, R42 ;  /* 0x000000ffff007224 */ /* 0x000fe200078e002a */
[----:B------:R-:W-:Y:S01]  /*c990*/  SHF.R.S32.HI R15, RZ, 0x1f, R11 ;  /* 0x0000001fff0f7819 */ /* 0x000fe2000001140b */
[----:B------:R-:W-:Y:S01]  /*c9a0*/  IMAD.MOV.U32 R72, RZ, RZ, R53 ;  /* 0x000000ffff487224 */ /* 0x000fe200078e0035 */
[----:B------:R-:W-:Y:S01]  /*c9b0*/  PRMT R96, R69, 0x7610, R96 ;  /* 0x0000761045607816 */ /* 0x000fe20000000060 */
[----:B------:R-:W-:Y:S01]  /*c9c0*/  IMAD.MOV.U32 R14, RZ, RZ, R43 ;  /* 0x000000ffff0e7224 */ /* 0x000fe200078e002b */
[----:B------:R-:W-:Y:S01]  /*c9d0*/  PRMT R78, R0, 0x7610, R78 ;  /* 0x00007610004e7816 */ /* 0x000fe2000000004e */
[----:B------:R-:W-:Y:S01]  /*c9e0*/  IMAD.MOV.U32 R69, RZ, RZ, R46 ;  /* 0x000000ffff457224 */ /* 0x000fe200078e002e */
[----:B------:R-:W-:Y:S01]  /*c9f0*/  PRMT R97, R72, 0x7610, R97 ;  /* 0x0000761048617816 */ /* 0x000fe20000000061 */
[----:B------:R-:W-:Y:S01]  /*ca00*/  IMAD R0, R15, R12, RZ ;  /* 0x0000000c0f007224 */ /* 0x000fe200078e02ff */
[----:B------:R-:W-:Y:S01]  /*ca10*/  PRMT R79, R14, 0x7610, R79 ;  /* 0x000076100e4f7816 */ /* 0x000fe2000000004f */
[----:B------:R-:W-:Y:S01]  /*ca20*/  IMAD.MOV.U32 R6, RZ, RZ, R144 ;  /* 0x000000ffff067224 */ /* 0x000fe200078e0090 */
[----:B------:R-:W-:Y:S01]  /*ca30*/  PRMT R84, R69, 0x7610, R84 ;  /* 0x0000761045547816 */ /* 0x000fe20000000054 */
[----:B------:R-:W-:-:S02]  /*ca40*/  IMAD.MOV.U32 R7, RZ, RZ, R77 ;  /* 0x000000ffff077224 */ /* 0x000fc400078e004d */
[----:B------:R-:W-:Y:S02]  /*ca50*/  IMAD.MOV.U32 R72, RZ, RZ, R47 ;  /* 0x000000ffff487224 */ /* 0x000fe400078e002f */
[----:B------:R-:W-:Y:S02]  /*ca60*/  IMAD R14, R15, R2, RZ ;  /* 0x000000020f0e7224 */ /* 0x000fe400078e02ff */
[----:B------:R-:W-:Y:S01]  /*ca70*/  IMAD.WIDE.U32 R4, R11, R12, R4 ;  /* 0x0000000c0b047225 */ /* 0x000fe200078e0004 */
[----:B------:R-:W-:-:S03]  /*ca80*/  PRMT R85, R72, 0x7610, R85 ;  /* 0x0000761048557816 */ /* 0x000fc60000000055 */
[C---:B------:R-:W-:Y:S02]  /*ca90*/  IMAD R13, R11.reuse, R13, R0 ;  /* 0x0000000d0b0d7224 */ /* 0x040fe400078e0200 */
[----:B------:R-:W-:-:S04]  /*caa0*/  IMAD.WIDE.U32 R6, R11, R2, R6 ;  /* 0x000000020b067225 */ /* 0x000fc800078e0006 */
[----:B------:R-:W-:Y:S01]  /*cab0*/  IMAD R15, R11, R3, R14 ;  /* 0x000000030b0f7224 */ /* 0x000fe200078e020e */
[----:B------:R-:W-:Y:S01]  /*cac0*/  LEA R3, P2, R4, UR4, 0x1 ;  /* 0x0000000404037c11 */ /* 0x000fe2000f8408ff */
[----:B------:R-:W-:Y:S01]  /*cad0*/  IMAD.MOV.U32 R69, RZ, RZ, R36 ;  /* 0x000000ffff457224 */ /* 0x000fe200078e0024 */
[----:B------:R-:W-:Y:S01]  /*cae0*/  LEA R0, P3, R6, UR6, 0x1 ;  /* 0x0000000606007c11 */ /* 0x000fe2000f8608ff */
[----:B------:R-:W-:Y:S01]  /*caf0*/  IMAD.MOV.U32 R72, RZ, RZ, R37 ;  /* 0x000000ffff487224 */ /* 0x000fe200078e0025 */
[----:B------:R-:W-:Y:S01]  /*cb00*/  UMOV UR4, 0xffffffff ;  /* 0xffffffff00047882 */ /* 0x000fe20000000000 */
[----:B------:R-:W-:Y:S01]  /*cb10*/  IMAD.MOV.U32 R2, RZ, RZ, R34 ;  /* 0x000000ffff027224 */ /* 0x000fe200078e0022 */
[----:B------:R-:W-:Y:S01]  /*cb20*/  PRMT R61, R69, 0x7610, R61 ;  /* 0x00007610453d7816 */ /* 0x000fe2000000003d */
[----:B------:R-:W-:Y:S01]  /*cb30*/  IMAD.IADD R11, R5, 0x1, R13 ;  /* 0x00000001050b7824 */ /* 0x000fe200078e020d */
[----:B------:R-:W-:Y:S01]  /*cb40*/  PRMT R69, R72, 0x7610, R69 ;  /* 0x0000761048457816 */ /* 0x000fe20000000045 */
[----:B------:R-:W-:Y:S01]  /*cb50*/  IMAD.IADD R5, R7, 0x1, R15 ;  /* 0x0000000107057824 */ /* 0x000fe200078e020f */
[----:B------:R-:W-:Y:S01]  /*cb60*/  PRMT R72, R2, 0x7610, R72 ;  /* 0x0000761002487816 */ /* 0x000fe20000000048 */
[----:B------:R-:W-:Y:S01]  /*cb70*/  IMAD.MOV.U32 R12, RZ, RZ, R35 ;  /* 0x000000ffff0c7224 */ /* 0x000fe200078e0023 */
[----:B------:R-:W-:-:S02]  /*cb80*/  LEA.HI.X R4, R4, UR5, R11, 0x1, P2 ;  /* 0x0000000504047c11 */ /* 0x000fc400090f0c0b */
[----:B------:R-:W-:Y:S02]  /*cb90*/  LEA.HI.X R2, R6, UR7, R5, 0x1, P3 ;  /* 0x0000000706027c11 */ /* 0x000fe400098f0c05 */
[----:B------:R-:W-:Y:S02]  /*cba0*/  PRMT R73, R12, 0x7610, R73 ;  /* 0x000076100c497816 */ /* 0x000fe40000000049 */
[----:B------:R-:W-:Y:S01]  /*cbb0*/  LEA.HI R5, R220, R220, RZ, 0x1 ;  /* 0x000000dcdc057211 */ /* 0x000fe200078f08ff */
[----:B------:R-:W-:Y:S06]  /*cbc0*/  BRA.DIV UR4, `(.L_x_1452) ;  /* 0x000001be04b07947 */ /* 0x000fec000b800000 */
.L_x_1736:
[----:B------:R-:W-:-:S03]  /*cbd0*/  UMOV UR4, 0xffffffff ;  /* 0xffffffff00047882 */ /* 0x000fc60000000000 */
[----:B------:R-:W-:Y:S05]  /*cbe0*/  BRA.DIV UR4, `(.L_x_1453) ;  /* 0x000001be04d07947 */ /* 0x000fea000b800000 */
.L_x_1739:
[----:B------:R-:W-:-:S03]  /*cbf0*/  UMOV UR4, 0xffffffff ;  /* 0xffffffff00047882 */ /* 0x000fc60000000000 */
[----:B------:R-:W-:Y:S05]  /*cc00*/  BRA.DIV UR4, `(.L_x_1454) ;  /* 0x000001be04f07947 */ /* 0x000fea000b800000 */
.L_x_1742:
[----:B------:R-:W-:-:S03]  /*cc10*/  UMOV UR4, 0xffffffff ;  /* 0xffffffff00047882 */ /* 0x000fc60000000000 */
[----:B------:R-:W-:Y:S05]  /*cc20*/  BRA.DIV UR4, `(.L_x_1455) ;  /* 0x000001c204107947 */ /* 0x000fea000b800000 */
.L_x_1745:
[----:B------:R-:W-:-:S03]  /*cc30*/  UMOV UR4, 0xffffffff ;  /* 0xffffffff00047882 */ /* 0x000fc60000000000 */
[----:B------:R-:W-:Y:S05]  /*cc40*/  BRA.DIV UR4, `(.L_x_1456) ;  /* 0x000001c204307947 */ /* 0x000fea000b800000 */
.L_x_1748:
[----:B------:R-:W-:Y:S01]  /*cc50*/  UMOV UR4, 0xffffffff ;  /* 0xffffffff00047882 */ /* 0x000fe20000000000 */
[----:B------:R-:W-:Y:S02]  /*cc60*/  LOP3.LUT R5, R5, 0xfffffffe, RZ, 0xc0, !PT ;  /* 0xfffffffe05057812 */ /* 0x000fe400078ec0ff */
[----:B------:R-:W-:Y:S05]  /*cc70*/  BRA.DIV UR4, `(.L_x_1457) ;  /* 0x000001c2044c7947 */ /* 0x000fea000b800000 */
.L_x_1751:
[----:B------:R-:W-:Y:S01]  /*cc80*/  UMOV UR4, 0xffffffff ;  /* 0xffffffff00047882 */ /* 0x000fe20000000000 */
[----:B------:R-:W-:Y:S02]  /*cc90*/  IMAD.IADD R4, R220, 0x1, -R5 ;  /* 0x00000001dc047824 */ /* 0x000fe400078e0a05 */
[----:B------:R-:W-:Y:S05]  /*cca0*/  BRA.DIV UR4, `(.L_x_1458) ;  /* 0x000001c204687947 */ /* 0x000fea000b800000 */
.L_x_1754:
[----:B------:R-:W-:Y:S01]  /*ccb0*/  UMOV UR4, 0xffffffff ;  /* 0xffffffff00047882 */ /* 0x000fe20000000000 */
[----:B------:R-:W-:Y:S02]  /*ccc0*/  SHF.L.U32 R4, R4, 0x1f, RZ ;  /* 0x0000001f04047819 */ /* 0x000fe400000006ff */
[----:B------:R-:W-:Y:S05]  /*ccd0*/  BRA.DIV UR4, `(.L_x_1459) ;  /* 0x000001c204847947 */ /* 0x000fea000b800000 */
.L_x_1757:
[----:B------:R-:W0:Y:S01]  /*cce0*/  SYNCS.PHASECHK.TRANS64.TRYWAIT P2, [R17+URZ+0x30800], R4 ;  /* 0x03080004110075a7 */ /* 0x000e22000804017f */
[----:B------:R-:W-:Y:S01]  /*ccf0*/  IMAD.MOV.U32 R3, RZ, RZ, R24 ;  /* 0x000000ffff037224 */ /* 0x000fe200078e0018 */
[----:B------:R-:W-:Y:S01]  /*cd00*/  BSSY B1, `(.L_x_1460) ;  /* 0x0000021000017945 */ /* 0x000fe20003800000 */
        /* <DEDUP_REMOVED lines=29> */
[----:B------:R-:W-:-:S02]  /*cee0*/  IMAD.MOV.U32 R3, RZ, RZ, R20 ;  /* 0x000000ffff037224 */ /* 0x000fc400078e0014 */
[----:B------:R-:W-:Y:S01]  /*cef0*/  IMAD.MOV.U32 R5, RZ, RZ, R21 ;  /* 0x000000ffff057224 */ /* 0x000fe200078e0015 */
[----:B0-----:R-:W-:Y:S06]  /*cf00*/  @!P2 BRA `(.L_x_1461) ;  /* 0x000001c00020a947 */ /* 0x001fec0003800000 */
.L_x_1758:
[----:B------:R-:W-:Y:S05]  /*cf10*/  BSYNC B1 ;  /* 0x0000000000017941 */ /* 0x000fea0003800000 */
.L_x_1460:
[----:B------:R-:W-:Y:S01]  /*cf20*/  BSSY B1, `(.L_x_1462) ;  /* 0x0000133000017945 */ /* 0x000fe20003800000 */
[----:B------:R-:W-:-:S03]  /*cf30*/  PRMT R11, R5, 0x7610, R11 ;  /* 0x00007610050b7816 */ /* 0x000fc6000000000b */
[----:B------:R-:W-:Y:S05]  /*cf40*/  @P0 BRA `(.L_x_1463) ;  /* 0x0000001000c00947 */ /* 0x000fea0003800000 */
[----:B------:R-:W1:Y:S01]  /*cf50*/  LDC R5, c[0x0][0x3d4] ;  /* 0x0000f500ff057b82 */ /* 0x000e620000000800 */
[C---:B0-----:R-:W-:Y:S01]  /*cf60*/  VIADD R4, R18.reuse, 0x10 ;  /* 0x0000001012047836 */ /* 0x041fe20000000000 */
[----:B------:R-:W-:Y:S01]  /*cf70*/  BSSY B2, `(.L_x_1464) ;  /* 0x000003a000027945 */ /* 0x000fe20003800000 */
[C---:B------:R-:W-:Y:S02]  /*cf80*/  VIADD R6, R18.reuse, 0x20 ;  /* 0x0000002012067836 */ /* 0x040fe40000000000 */
[C---:B------:R-:W-:Y:S01]  /*cf90*/  VIADD R108, R18.reuse, 0x30 ;  /* 0x00000030126c7836 */ /* 0x040fe20000000000 */
[-C--:B-1----:R-:W-:Y:S02]  /*cfa0*/  ISETP.GE.AND P0, PT, R18, R5.reuse, PT ;  /* 0x000000051200720c */ /* 0x082fe40003f06270 */
        /* <DEDUP_REMOVED lines=9> */
[--C-:B------:R-:W-:Y:S02]  /*d040*/  SHF.R.U64 R108, R66, 0x10, R67.reuse ;  /* 0x00000010426c7819 */ /* 0x100fe40000001243 */
[----:B------:R-:W-:Y:S02]  /*d050*/  SHF.R.U32.HI R109, RZ, 0x10, R67 ;  /* 0x00000010ff6d7819 */ /* 0x000fe40000011643 */
[--C-:B------:R-:W-:Y:S02]  /*d060*/  SHF.R.U64 R67, R70, 0x10, R71.reuse ;  /* 0x0000001046437819 */ /* 0x100fe40000001247 */
[----:B------:R-:W-:Y:S02]  /*d070*/  SHF.R.U32.HI R70, RZ, 0x10, R71 ;  /* 0x00000010ff467819 */ /* 0x000fe40000011647 */
[----:B------:R-:W-:Y:S02]  /*d080*/  PRMT R109, R110, 0x5410, R109 ;  /* 0x000054106e6d7816 */ /* 0x000fe4000000006d */
[----:B------:R-:W-:-:S02]  /*d090*/  PRMT R107, R107, 0x5410, R70 ;  /* 0x000054106b6b7816 */ /* 0x000fc40000000046 */
[----:B------:R-:W-:Y:S01]  /*d0a0*/  PRMT R110, R106, 0x5410, R67 ;  /* 0x000054106a6e7816 */ /* 0x000fe20000000043 */
[C---:B------:R-:W-:Y:S01]  /*d0b0*/  IMAD.U32 R106, R109.reuse, 0x10000, RZ ;  /* 0x000100006d6a7824 */ /* 0x040fe200078e00ff */
[----:B------:R-:W-:Y:S01]  /*d0c0*/  LOP3.LUT R109, R109, 0xffff0000, RZ, 0xc0, !PT ;  /* 0xffff00006d6d7812 */ /* 0x000fe200078ec0ff */
[C---:B------:R-:W-:Y:S01]  /*d0d0*/  IMAD.U32 R111, R107.reuse, 0x10000, RZ ;  /* 0x000100006b6f7824 */ /* 0x040fe200078e00ff */
[----:B------:R-:W-:Y:S02]  /*d0e0*/  LOP3.LUT R107, R107, 0xffff0000, RZ, 0xc0, !PT ;  /* 0xffff00006b6b7812 */ /* 0x000fe400078ec0ff */
[----:B------:R-:W-:Y:S02]  /*d0f0*/  PRMT R108, R61, 0x5432, R108 ;  /* 0x000054323d6c7816 */ /* 0x000fe4000000006c */
[C---:B0-----:R-:W-:Y:S01]  /*d100*/  LOP3.LUT R67, R6.reuse, 0xffff0000, RZ, 0xc0, !PT ;  /* 0xffff000006437812 */ /* 0x041fe200078ec0ff */
[----:B------:R-:W-:Y:S01]  /*d110*/  IMAD.U32 R66, R6, 0x10000, RZ ;  /* 0x0001000006427824 */ /* 0x000fe200078e00ff */
[C---:B------:R-:W-:Y:S01]  /*d120*/  LOP3.LUT R71, R7.reuse, 0xffff0000, RZ, 0xc0, !PT ;  /* 0xffff000007477812 */ /* 0x040fe200078ec0ff */
[----:B------:R-:W-:-:S02]  /*d130*/  IMAD.U32 R70, R7, 0x10000, RZ ;  /* 0x0001000007467824 */ /* 0x000fc400078e00ff */
[C---:B------:R-:W-:Y:S01]  /*d140*/  FMUL.FTZ R113, R67.reuse, R111 ;  /* 0x0000006f43717220 */ /* 0x040fe20000410000 */
[-C--:B------:R-:W-:Y:S01]  /*d150*/  FMUL.FTZ R112, R67, R106.reuse ;  /* 0x0000006a43707220 */ /* 0x080fe20000410000 */
[C---:B------:R-:W-:Y:S01]  /*d160*/  FMUL.FTZ R67, R71.reuse, R107 ;  /* 0x0000006b47437220 */ /* 0x040fe20000410000 */
[----:B------:R-:W-:Y:S02]  /*d170*/  IMAD.U32 R6, R4, 0x10000, RZ ;  /* 0x0001000004067824 */ /* 0x000fe400078e00ff */
[C---:B------:R-:W-:Y:S01]  /*d180*/  FFMA.FTZ R113, R66.reuse, R106, -R113 ;  /* 0x0000006a42717223 */ /* 0x040fe20000010871 */
[----:B------:R-:W-:Y:S01]  /*d190*/  FFMA.FTZ R112, R66, R111, R112 ;  /* 0x0000006f42707223 */ /* 0x000fe20000010070 */
[-C--:B------:R-:W-:Y:S01]  /*d1a0*/  FMUL.FTZ R111, R71, R109.reuse ;  /* 0x0000006d476f7220 */ /* 0x080fe20000410000 */
[----:B------:R-:W-:Y:S01]  /*d1b0*/  FFMA.FTZ R106, R70, R109, -R67 ;  /* 0x0000006d466a7223 */ /* 0x000fe20000010843 */
[C---:B------:R-:W-:Y:S01]  /*d1c0*/  IMAD.U32 R7, R5.reuse, 0x10000, RZ ;  /* 0x0001000005077824 */ /* 0x040fe200078e00ff */
[----:B------:R-:W-:Y:S01]  /*d1d0*/  LOP3.LUT R4, R4, 0xffff0000, RZ, 0xc0, !PT ;  /* 0xffff000004047812 */ /* 0x000fe200078ec0ff */
[----:B------:R-:W-:Y:S01]  /*d1e0*/  IMAD.U32 R71, R110, 0x10000, RZ ;  /* 0x000100006e477824 */ /* 0x000fe200078e00ff */
[----:B------:R-:W-:Y:S01]  /*d1f0*/  LOP3.LUT R5, R5, 0xffff0000, RZ, 0xc0, !PT ;  /* 0xffff000005057812 */ /* 0x000fe200078ec0ff */
[----:B------:R-:W-:Y:S01]  /*d200*/  IMAD.U32 R67, R108, 0x10000, RZ ;  /* 0x000100006c437824 */ /* 0x000fe200078e00ff */
[----:B------:R-:W-:Y:S01]  /*d210*/  LOP3.LUT R110, R110, 0xffff0000, RZ, 0xc0, !PT ;  /* 0xffff00006e6e7812 */ /* 0x000fe200078ec0ff */
[----:B------:R-:W-:Y:S01]  /*d220*/  FFMA.FTZ R111, R70, R107, R111 ;  /* 0x0000006b466f7223 */ /* 0x000fe2000001006f */
[----:B------:R-:W-:Y:S01]  /*d230*/  LOP3.LUT R108, R108, 0xffff0000, RZ, 0xc0, !PT ;  /* 0xffff00006c6c7812 */ /* 0x000fe200078ec0ff */
[C---:B------:R-:W-:Y:S01]  /*d240*/  FMUL.FTZ R107, R4.reuse, R71 ;  /* 0x00000047046b7220 */ /* 0x040fe20000410000 */
[----:B------:R-:W-:Y:S01]  /*d250*/  FMUL.FTZ R66, R4, R67 ;  /* 0x0000004304427220 */ /* 0x000fe20000410000 */
[----:B------:R-:W-:-:S02]  /*d260*/  FMUL.FTZ R70, R5, R110 ;  /* 0x0000006e05467220 */ /* 0x000fc40000410000 */
[-C--:B------:R-:W-:Y:S01]  /*d270*/  FMUL.FTZ R109, R5, R108.reuse ;  /* 0x0000006c056d7220 */ /* 0x080fe20000410000 */
[C---:B------:R-:W-:Y:S01]  /*d280*/  FFMA.FTZ R4, R6.reuse, R67, -R107 ;  /* 0x0000004306047223 */ /* 0x040fe2000001086b */
[----:B------:R-:W-:Y:S01]  /*d290*/  FFMA.FTZ R71, R6, R71, R66 ;  /* 0x0000004706477223 */ /* 0x000fe20000010042 */
[C---:B------:R-:W-:Y:S01]  /*d2a0*/  FFMA.FTZ R5, R7.reuse, R108, -R70 ;  /* 0x0000006c07057223 */ /* 0x040fe20000010846 */
[----:B------:R-:W-:Y:S01]  /*d2b0*/  FFMA.FTZ R110, R7, R110, R109 ;  /* 0x0000006e076e7223 */ /* 0x000fe2000001006d */
[----:B------:R-:W-:Y:S02]  /*d2c0*/  F2FP.BF16.F32.PACK_AB R6, R112, R113 ;  /* 0x000000717006723e */ /* 0x000fe400000010ff */
[----:B------:R-:W-:Y:S02]  /*d2d0*/  F2FP.BF16.F32.PACK_AB R7, R111, R106 ;  /* 0x0000006a6f07723e */ /* 0x000fe400000010ff */
[----:B------:R-:W-:Y:S02]  /*d2e0*/  F2FP.BF16.F32.PACK_AB R4, R71, R4 ;  /* 0x000000044704723e */ /* 0x000fe400000010ff */
[----:B------:R-:W-:-:S05]  /*d2f0*/  F2FP.BF16.F32.PACK_AB R5, R110, R5 ;  /* 0x000000056e05723e */ /* 0x000fca00000010ff */
[----:B------:R0:W-:Y:S02]  /*d300*/  STS.128 [R60+0x12400], R4 ;  /* 0x012400043c007388 */ /* 0x0001e40000000c00 */
.L_x_1465:
[----:B------:R-:W-:Y:S05]  /*d310*/  BSYNC B2 ;  /* 0x0000000000027941 */ /* 0x000fea0003800000 */
.L_x_1464:
[----:B------:R-:W-:Y:S04]  /*d320*/  BSSY B2, `(.L_x_1466) ;  /* 0x0000030000027945 */ /* 0x000fe80003800000 */
[----:B------:R-:W-:Y:S05]  /*d330*/  @P2 BRA `(.L_x_1467) ;  /* 0x0000000000b82947 */ /* 0x000fea0003800000 */
[----:B0-----:R-:W0:Y:S01]  /*d340*/  LDS.128 R4, [R10] ;  /* 0x000000000a047984 */ /* 0x001e220000000c00 */
[----:B------:R-:W-:Y:S02]  /*d350*/  SHF.R.U64 R66, R62, 0x10, R63 ;  /* 0x000000103e427819 */ /* 0x000fe4000000123f */
[----:B------:R-:W-:Y:S02]  /*d360*/  SHF.R.U64 R62, R64, 0x10, R65 ;  /* 0x00000010403e7819 */ /* 0x000fe40000001241 */
[----:B------:R-:W-:Y:S02]  /*d370*/  SHF.R.U32.HI R63, RZ, 0x10, R63 ;  /* 0x00000010ff3f7819 */ /* 0x000fe4000001163f */
[----:B------:R-:W-:Y:S02]  /*d380*/  SHF.R.U32.HI R65, RZ, 0x10, R65 ;  /* 0x00000010ff417819 */ /* 0x000fe40000011641 */
[----:B------:R-:W-:Y:S02]  /*d390*/  PRMT R104, R104, 0x5410, R63 ;  /* 0x0000541068687816 */ /* 0x000fe4000000003f */
[----:B------:R-:W-:-:S02]  /*d3a0*/  PRMT R102, R102, 0x5410, R65 ;  /* 0x0000541066667816 */ /* 0x000fc40000000041 */
[----:B------:R-:W-:Y:S01]  /*d3b0*/  PRMT R105, R105, 0x5410, R66 ;  /* 0x0000541069697816 */ /* 0x000fe20000000042 */
[----:B------:R-:W-:Y:S01]  /*d3c0*/  IMAD.U32 R66, R104, 0x10000, RZ ;  /* 0x0001000068427824 */ /* 0x000fe200078e00ff */
[----:B------:R-:W-:Y:S01]  /*d3d0*/  PRMT R103, R103, 0x5410, R62 ;  /* 0x0000541067677816 */ /* 0x000fe2000000003e */
[C---:B------:R-:W-:Y:S01]  /*d3e0*/  IMAD.U32 R67, R102.reuse, 0x10000, RZ ;  /* 0x0001000066437824 */ /* 0x040fe200078e00ff */
[----:B------:R-:W-:Y:S02]  /*d3f0*/  LOP3.LUT R102, R102, 0xffff0000, RZ, 0xc0, !PT ;  /* 0xffff000066667812 */ /* 0x000fe400078ec0ff */
[----:B------:R-:W-:Y:S02]  /*d400*/  LOP3.LUT R104, R104, 0xffff0000, RZ, 0xc0, !PT ;  /* 0xffff000068687812 */ /* 0x000fe400078ec0ff */
[C---:B0-----:R-:W-:Y:S01]  /*d410*/  LOP3.LUT R63, R6.reuse, 0xffff0000, RZ, 0xc0, !PT ;  /* 0xffff0000063f7812 */ /* 0x041fe200078ec0ff */
[----:B------:R-:W-:Y:S01]  /*d420*/  IMAD.U32 R62, R6, 0x10000, RZ ;  /* 0x00010000063e7824 */ /* 0x000fe200078e00ff */
[C---:B------:R-:W-:Y:S01]  /*d430*/  LOP3.LUT R65, R7.reuse, 0xffff0000, RZ, 0xc0, !PT ;  /* 0xffff000007417812 */ /* 0x040fe200078ec0ff */
[----:B------:R-:W-:-:S02]  /*d440*/  IMAD.U32 R64, R7, 0x10000, RZ ;  /* 0x0001000007407824 */ /* 0x000fc400078e00ff */
[C---:B------:R-:W-:Y:S01]  /*d450*/  FMUL.FTZ R70, R63.reuse, R66 ;  /* 0x000000423f467220 */ /* 0x040fe20000410000 */
[-C--:B------:R-:W-:Y:S01]  /*d460*/  FMUL.FTZ R71, R63, R67.reuse ;  /* 0x000000433f477220 */ /* 0x080fe20000410000 */
[----:B------:R-:W-:Y:S01]  /*d470*/  FMUL.FTZ R63, R65, R102 ;  /* 0x00000066413f7220 */ /* 0x000fe20000410000 */
[----:B------:R-:W-:Y:S02]  /*d480*/  IMAD.U32 R6, R4, 0x10000, RZ ;  /* 0x0001000004067824 */ /* 0x000fe400078e00ff */
[C---:B------:R-:W-:Y:S01]  /*d490*/  FFMA.FTZ R107, R62.reuse, R67, R70 ;  /* 0x000000433e6b7223 */ /* 0x040fe20000010046 */
[----:B------:R-:W-:Y:S02]  /*d4a0*/  IMAD.U32 R7, R5, 0x10000, RZ ;  /* 0x0001000005077824 */ /* 0x000fe400078e00ff */
[----:B------:R-:W-:Y:S01]  /*d4b0*/  FFMA.FTZ R106, R62, R66, -R71 ;  /* 0x000000423e6a7223 */ /* 0x000fe20000010847 */
[-C--:B------:R-:W-:Y:S01]  /*d4c0*/  FMUL.FTZ R67, R65, R104.reuse ;  /* 0x0000006841437220 */ /* 0x080fe20000410000 */
[----:B------:R-:W-:Y:S01]  /*d4d0*/  LOP3.LUT R4, R4, 0xffff0000, RZ, 0xc0, !PT ;  /* 0xffff000004047812 */ /* 0x000fe200078ec0ff */
[C---:B------:R-:W-:Y:S01]  /*d4e0*/  FFMA.FTZ R104, R64.reuse, R104, -R63 ;  /* 0x0000006840687223 */ /* 0x040fe2000001083f */
[----:B------:R-:W-:Y:S01]  /*d4f0*/  LOP3.LUT R5, R5, 0xffff0000, RZ, 0xc0, !PT ;  /* 0xffff000005057812 */ /* 0x000fe200078ec0ff */
[C---:B------:R-:W-:Y:S01]  /*d500*/  IMAD.U32 R65, R103.reuse, 0x10000, RZ ;  /* 0x0001000067417824 */ /* 0x040fe200078e00ff */
[----:B------:R-:W-:Y:S01]  /*d510*/  LOP3.LUT R66, R103, 0xffff0000, RZ, 0xc0, !PT ;  /* 0xffff000067427812 */ /* 0x000fe200078ec0ff */
[C---:B------:R-:W-:Y:S01]  /*d520*/  IMAD.U32 R63, R105.reuse, 0x10000, RZ ;  /* 0x00010000693f7824 */ /* 0x040fe200078e00ff */
[----:B------:R-:W-:Y:S01]  /*d530*/  LOP3.LUT R62, R105, 0xffff0000, RZ, 0xc0, !PT ;  /* 0xffff0000693e7812 */ /* 0x000fe200078ec0ff */
[----:B------:R-:W-:Y:S01]  /*d540*/  FFMA.FTZ R103, R64, R102, R67 ;  /* 0x0000006640677223 */ /* 0x000fe20000010043 */
[C---:B------:R-:W-:Y:S01]  /*d550*/  FMUL.FTZ R67, R4.reuse, R65 ;  /* 0x0000004104437220 */ /* 0x040fe20000410000 */
[-C--:B------:R-:W-:Y:S01]  /*d560*/  FMUL.FTZ R64, R4, R63.reuse ;  /* 0x0000003f04407220 */ /* 0x080fe20000410000 */
        /* <DEDUP_REMOVED lines=11> */
.L_x_1467:
[----:B------:R-:W-:Y:S05]  /*d620*/  BSYNC B2 ;  /* 0x0000000000027941 */ /* 0x000fea0003800000 */
.L_x_1466:
[----:B------:R-:W-:Y:S04]  /*d630*/  BSSY B2, `(.L_x_1468) ;  /* 0x0000030000027945 */ /* 0x000fe80003800000 */
[----:B------:R-:W-:Y:S05]  /*d640*/  @P3 BRA `(.L_x_1469) ;  /* 0x0000000000b83947 */ /* 0x000fea0003800000 */
[----:B01----:R-:W0:Y:S01]  /*d650*/  LDS.128 R4, [R60+0x16400] ;  /* 0x016400003c047984 */ /* 0x003e220000000c00 */
[--C-:B------:R-:W-:Y:S02]  /*d660*/  SHF.R.U64 R63, R56, 0x10, R57.reuse ;  /* 0x00000010383f7819 */ /* 0x100fe40000001239 */
[----:B------:R-:W-:Y:S02]  /*d670*/  SHF.R.U32.HI R56, RZ, 0x10, R57 ;  /* 0x00000010ff387819 */ /* 0x000fe40000011639 */
[--C-:B------:R-:W-:Y:S02]  /*d680*/  SHF.R.U64 R57, R58, 0x10, R59.reuse ;  /* 0x000000103a397819 */ /* 0x100fe4000000123b */
        /* <DEDUP_REMOVED lines=13> */
[CC--:B------:R-:W-:Y:S01]  /*d760*/  FMUL.FTZ R64, R57.reuse, R62.reuse ;  /* 0x0000003e39407220 */ /* 0x0c0fe20000410000 */
[----:B------:R-:W-:Y:S01]  /*d770*/  FMUL.FTZ R65, R57, R63 ;  /* 0x0000003f39417220 */ /* 0x000fe20000410000 */
[C---:B------:R-:W-:Y:S01]  /*d780*/  FMUL.FTZ R57, R59.reuse, R99 ;  /* 0x000000633b397220 */ /* 0x040fe20000410000 */
[----:B------:R-:W-:Y:S02]  /*d790*/  IMAD.U32 R6, R4, 0x10000, RZ ;  /* 0x0001000004067824 */ /* 0x000fe400078e00ff */
        /* <DEDUP_REMOVED lines=9> */
[----:B------:R-:W-:Y:S01]  /*d830*/  FFMA.FTZ R62, R56, R62, -R65 ;  /* 0x0000003e383e7223 */ /* 0x000fe20000010841 */
        /* <DEDUP_REMOVED lines=15> */
.L_x_1469:
[----:B------:R-:W-:Y:S05]  /*d930*/  BSYNC B2 ;  /* 0x0000000000027941 */ /* 0x000fea0003800000 */
.L_x_1468:
[----:B------:R-:W-:Y:S04]  /*d940*/  BSSY B2, `(.L_x_1470) ;  /* 0x0000030000027945 */ /* 0x000fe80003800000 */
[----:B------:R-:W-:Y:S05]  /*d950*/  @P4 BRA `(.L_x_1471) ;  /* 0x0000000000b84947 */ /* 0x000fea0003800000 */
[----:B012---:R-:W0:Y:S01]  /*d960*/  LDS.128 R4, [R10+0x4000] ;  /* 0x004000000a047984 */ /* 0x007e220000000c00 */
        /* <DEDUP_REMOVED lines=45> */
.L_x_1471:
[----:B------:R-:W-:Y:S05]  /*dc40*/  BSYNC B2 ;  /* 0x0000000000027941 */ /* 0x000fea0003800000 */
.L_x_1470:
[----:B------:R-:W-:Y:S04]  /*dc50*/  BSSY B2, `(.L_x_1472) ;  /* 0x0000030000027945 */ /* 0x000fe80003800000 */
[----:B------:R-:W-:Y:S05]  /*dc60*/  @P5 BRA `(.L_x_1473) ;  /* 0x0000000000b85947 */ /* 0x000fea0003800000 */
[----:B0123--:R-:W0:Y:S01]  /*dc70*/  LDS.128 R4, [R60+0x1a400] ;  /* 0x01a400003c047984 */ /* 0x00fe220000000c00 */
        /* <DEDUP_REMOVED lines=45> */
.L_x_1473:
[----:B------:R-:W-:Y:S05]  /*df50*/  BSYNC B2 ;  /* 0x0000000000027941 */ /* 0x000fea0003800000 */
.L_x_1472:
[----:B------:R-:W-:Y:S05]  /*df60*/  @P6 BRA `(.L_x_1463) ;  /* 0x0000000000b86947 */ /* 0x000fea0003800000 */
[----:B01234-:R-:W0:Y:S01]  /*df70*/  LDS.128 R4, [R10+0x8000] ;  /* 0x008000000a047984 */ /* 0x01fe220000000c00 */
        /* <DEDUP_REMOVED lines=45> */
.L_x_1463:
[----:B------:R-:W-:Y:S05]  /*e250*/  BSYNC B1 ;  /* 0x0000000000017941 */ /* 0x000fea0003800000 */
.L_x_1462:
[----:B------:R-:W-:Y:S05]  /*e260*/  @P1 BRA `(.L_x_1474) ;  /* 0x00000048009c1947 */ /* 0x000fea0003800000 */
[----:B01234-:R-:W0:Y:S01]  /*e270*/  LDC R5, c[0x0][0x3d4] ;  /* 0x0000f500ff057b82 */ /* 0x01fe220000000800 */
        /* <DEDUP_REMOVED lines=59> */
.L_x_1476:
[----:B------:R-:W-:Y:S05]  /*e630*/  BSYNC B1 ;  /* 0x0000000000017941 */ /* 0x000fea0003800000 */
.L_x_1475:
[----:B------:R-:W-:Y:S04]  /*e640*/  BSSY B1, `(.L_x_1477) ;  /* 0x0000030000017945 */ /* 0x000fe80003800000 */
[----:B------:R-:W-:Y:S05]  /*e650*/  @P1 BRA `(.L_x_1478) ;  /* 0x0000000000b81947 */ /* 0x000fea0003800000 */
[----:B0-----:R-:W0:Y:S01]  /*e660*/  LDS.128 R4, [R10+0x2000] ;  /* 0x002000000a047984 */ /* 0x001e220000000c00 */
[----:B------:R-:W-:Y:S02]  /*e670*/  SHF.R.U64 R41, R38, 0x10, R39 ;  /* 0x0000001026297819 */ /* 0x000fe40000001227 */
[----:B------:R-:W-:Y:S02]  /*e680*/  SHF.R.U64 R38, R36, 0x10, R37 ;  /* 0x0000001024267819 */ /* 0x000fe40000001225 */
[----:B------:R-:W-:Y:S02]  /*e690*/  SHF.R.U32.HI R40, RZ, 0x10, R39 ;  /* 0x00000010ff287819 */ /* 0x000fe40000011627 */
        /* <DEDUP_REMOVED lines=20> */
[----:B------:R-:W-:Y:S02]  /*e7e0*/  IMAD.U32 R7, R5, 0x10000, RZ ;  /* 0x0001000005077824 */ /* 0x000fe400078e00ff */
[----:B------:R-:W-:Y:S01]  /*e7f0*/  FFMA.FTZ R42, R36, R40, -R43 ;  /* 0x00000028242a7223 */ /* 0x000fe2000001082b */
        /* <DEDUP_REMOVED lines=8> */
[----:B------:R-:W-:-:S02]  /*e880*/  FMUL.FTZ R38, R4, R37 ;  /* 0x0000002504267220 */ /* 0x000fc40000410000 */
[C---:B------:R-:W-:Y:S01]  /*e890*/  FMUL.FTZ R40, R5.reuse, R36 ;  /* 0x0000002405287220 */ /* 0x040fe20000410000 */
[C---:B------:R-:W-:Y:S01]  /*e8a0*/  FFMA.FTZ R4, R6.reuse, R37, -R41 ;  /* 0x0000002506047223 */ /* 0x040fe20000010829 */
[-C--:B------:R-:W-:Y:S01]  /*e8b0*/  FMUL.FTZ R43, R5, R88.reuse ;  /* 0x00000058052b7220 */ /* 0x080fe20000410000 */
[----:B------:R-:W-:Y:S01]  /*e8c0*/  FFMA.FTZ R39, R6, R39, R38 ;  /* 0x0000002706277223 */ /* 0x000fe20000010026 */
[----:B------:R-:W-:Y:S01]  /*e8d0*/  FFMA.FTZ R5, R7, R88, -R40 ;  /* 0x0000005807057223 */ /* 0x000fe20000010828 */
[----:B------:R-:W-:Y:S01]  /*e8e0*/  F2FP.BF16.F32.PACK_AB R6, R45, R42 ;  /* 0x0000002a2d06723e */ /* 0x000fe200000010ff */
[----:B------:R-:W-:Y:S01]  /*e8f0*/  FFMA.FTZ R36, R7, R36, R43 ;  /* 0x0000002407247223 */ /* 0x000fe2000001002b */
[----:B------:R-:W-:Y:S02]  /*e900*/  F2FP.BF16.F32.PACK_AB R7, R44, R89 ;  /* 0x000000592c07723e */ /* 0x000fe400000010ff */
[----:B------:R-:W-:Y:S02]  /*e910*/  F2FP.BF16.F32.PACK_AB R4, R39, R4 ;  /* 0x000000042704723e */ /* 0x000fe400000010ff */
[----:B------:R-:W-:-:S05]  /*e920*/  F2FP.BF16.F32.PACK_AB R5, R36, R5 ;  /* 0x000000052405723e */ /* 0x000fca00000010ff */
[----:B------:R1:W-:Y:S02]  /*e930*/  STS.128 [R10+0x2000], R4 ;  /* 0x002000040a007388 */ /* 0x0003e40000000c00 */
.L_x_1478:
[----:B------:R-:W-:Y:S05]  /*e940*/  BSYNC B1 ;  /* 0x0000000000017941 */ /* 0x000fea0003800000 */
.L_x_1477:
        /* <DEDUP_REMOVED lines=48> */
.L_x_1480:
[----:B------:R-:W-:Y:S05]  /*ec50*/  BSYNC B1 ;  /* 0x0000000000017941 */ /* 0x000fea0003800000 */
.L_x_1479:
        /* <DEDUP_REMOVED lines=48> */
.L_x_1482:
[----:B------:R-:W-:Y:S05]  /*ef60*/  BSYNC B1 ;  /* 0x0000000000017941 */ /* 0x000fea0003800000 */
.L_x_1481:
[----:B------:R-:W-:Y:S04]  /*ef70*/  BSSY B1, `(.L_x_1483) ;  /* 0x0000030000017945 */ /* 0x000fe80003800000 */
[----:B------:R-:W-:Y:S05]  /*ef80*/  @P4 BRA `(.L_x_1484) ;  /* 0x0000000000b84947 */ /* 0x000fea0003800000 */
[----:B0123--:R-:W0:Y:S01]  /*ef90*/  LDS.128 R4, [R60+0x1c400] ;  /* 0x01c400003c047984 */ /* 0x00fe220000000c00 */
[----:B------:R-:W-:Y:S02]  /*efa0*/  SHF.R.U64 R29, R26, 0x10, R27 ;  /* 0x000000101a1d7819 */ /* 0x000fe4000000121b */
[----:B------:R-:W-:Y:S02]  /*efb0*/  SHF.R.U32.HI R28, RZ, 0x10, R25 ;  /* 0x00000010ff1c7819 */ /* 0x000fe40000011619 */
[----:B------:R-:W-:Y:S02]  /*efc0*/  SHF.R.U32.HI R26, RZ, 0x10, R27 ;  /* 0x00000010ff1a7819 */ /* 0x000fe4000001161b */
[----:B------:R-:W-:Y:S02]  /*efd0*/  SHF.R.U64 R27, R24, 0x10, R25 ;  /* 0x00000010181b7819 */ /* 0x000fe40000001219 */
[----:B------:R-:W-:Y:S02]  /*efe0*/  PRMT R28, R13, 0x5410, R28 ;  /* 0x000054100d1c7816 */ /* 0x000fe4000000001c */
[----:B------:R-:W-:-:S02]  /*eff0*/  PRMT R25, R15, 0x5410, R26 ;  /* 0x000054100f197816 */ /* 0x000fc4000000001a */
[----:B------:R-:W-:Y:S01]  /*f000*/  PRMT R24, R14, 0x5410, R29 ;  /* 0x000054100e187816 */ /* 0x000fe2000000001d */
[C---:B------:R-:W-:Y:S01]  /*f010*/  IMAD.U32 R29, R28.reuse, 0x10000, RZ ;  /* 0x000100001c1d7824 */ /* 0x040fe200078e00ff */
[----:B------:R-:W-:Y:S01]  /*f020*/  LOP3.LUT R28, R28, 0xffff0000, RZ, 0xc0, !PT ;  /* 0xffff00001c1c7812 */ /* 0x000fe200078ec0ff */
[C---:B------:R-:W-:Y:S01]  /*f030*/  IMAD.U32 R26, R25.reuse, 0x10000, RZ ;  /* 0x00010000191a7824 */ /* 0x040fe200078e00ff */
[----:B------:R-:W-:Y:S02]  /*f040*/  PRMT R27, R12, 0x5410, R27 ;  /* 0x000054100c1b7816 */ /* 0x000fe4000000001b */
[----:B------:R-:W-:Y:S02]  /*f050*/  LOP3.LUT R25, R25, 0xffff0000, RZ, 0xc0, !PT ;  /* 0xffff000019197812 */ /* 0x000fe400078ec0ff */
[C---:B0-----:R-:W-:Y:S01]  /*f060*/  LOP3.LUT R13, R6.reuse, 0xffff0000, RZ, 0xc0, !PT ;  /* 0xffff0000060d7812 */ /* 0x041fe200078ec0ff */
[----:B------:R-:W-:Y:S01]  /*f070*/  IMAD.U32 R12, R6, 0x10000, RZ ;  /* 0x00010000060c7824 */ /* 0x000fe200078e00ff */
[C---:B------:R-:W-:Y:S01]  /*f080*/  LOP3.LUT R15, R7.reuse, 0xffff0000, RZ, 0xc0, !PT ;  /* 0xffff0000070f7812 */ /* 0x040fe200078ec0ff */
[----:B------:R-:W-:-:S02]  /*f090*/  IMAD.U32 R14, R7, 0x10000, RZ ;  /* 0x00010000070e7824 */ /* 0x000fc400078e00ff */
[CC--:B------:R-:W-:Y:S01]  /*f0a0*/  FMUL.FTZ R31, R13.reuse, R29.reuse ;  /* 0x0000001d0d1f7220 */ /* 0x0c0fe20000410000 */
[----:B------:R-:W-:Y:S01]  /*f0b0*/  FMUL.FTZ R30, R13, R26 ;  /* 0x0000001a0d1e7220 */ /* 0x000fe20000410000 */
[----:B------:R-:W-:Y:S01]  /*f0c0*/  FMUL.FTZ R13, R15, R28 ;  /* 0x0000001c0f0d7220 */ /* 0x000fe20000410000 */
[----:B------:R-:W-:Y:S02]  /*f0d0*/  IMAD.U32 R6, R4, 0x10000, RZ ;  /* 0x0001000004067824 */ /* 0x000fe400078e00ff */
[C---:B------:R-:W-:Y:S01]  /*f0e0*/  FFMA.FTZ R31, R12.reuse, R26, -R31 ;  /* 0x0000001a0c1f7223 */ /* 0x040fe2000001081f */
[----:B------:R-:W-:Y:S01]  /*f0f0*/  FFMA.FTZ R30, R12, R29, R30 ;  /* 0x0000001d0c1e7223 */ /* 0x000fe2000001001e */
[-C--:B------:R-:W-:Y:S01]  /*f100*/  FFMA.FTZ R29, R14, R25.reuse, -R13 ;  /* 0x000000190e1d7223 */ /* 0x080fe2000001080d */
[C---:B------:R-:W-:Y:S01]  /*f110*/  IMAD.U32 R7, R5.reuse, 0x10000, RZ ;  /* 0x0001000005077824 */ /* 0x040fe200078e00ff */
[----:B------:R-:W-:Y:S01]  /*f120*/  LOP3.LUT R4, R4, 0xffff0000, RZ, 0xc0, !PT ;  /* 0xffff000004047812 */ /* 0x000fe200078ec0ff */
[C---:B------:R-:W-:Y:S01]  /*f130*/  IMAD.U32 R13, R24.reuse, 0x10000, RZ ;  /* 0x00010000180d7824 */ /* 0x040fe200078e00ff */
[----:B------:R-:W-:Y:S01]  /*f140*/  LOP3.LUT R5, R5, 0xffff0000, RZ, 0xc0, !PT ;  /* 0xffff000005057812 */ /* 0x000fe200078ec0ff */
[----:B------:R-:W-:Y:S01]  /*f150*/  FMUL.FTZ R33, R15, R25 ;  /* 0x000000190f217220 */ /* 0x000fe20000410000 */
[C---:B------:R-:W-:Y:S01]  /*f160*/  LOP3.LUT R12, R27.reuse, 0xffff0000, RZ, 0xc0, !PT ;  /* 0xffff00001b0c7812 */ /* 0x040fe200078ec0ff */
[----:B------:R-:W-:Y:S01]  /*f170*/  IMAD.U32 R15, R27, 0x10000, RZ ;  /* 0x000100001b0f7824 */ /* 0x000fe200078e00ff */
[----:B------:R-:W-:Y:S01]  /*f180*/  LOP3.LUT R24, R24, 0xffff0000, RZ, 0xc0, !PT ;  /* 0xffff000018187812 */ /* 0x000fe200078ec0ff */
[----:B------:R-:W-:Y:S01]  /*f190*/  FFMA.FTZ R28, R14, R28, R33 ;  /* 0x0000001c0e1c7223 */ /* 0x000fe20000010021 */
[C---:B------:R-:W-:Y:S01]  /*f1a0*/  FMUL.FTZ R14, R4.reuse, R13 ;  /* 0x0000000d040e7220 */ /* 0x040fe20000410000 */
[-C--:B------:R-:W-:Y:S01]  /*f1b0*/  FMUL.FTZ R25, R4, R15.reuse ;  /* 0x0000000f04197220 */ /* 0x080fe20000410000 */
[C---:B------:R-:W-:Y:S01]  /*f1c0*/  FMUL.FTZ R26, R5.reuse, R12 ;  /* 0x0000000c051a7220 */ /* 0x040fe20000410000 */
[-C--:B------:R-:W-:Y:S01]  /*f1d0*/  FMUL.FTZ R27, R5, R24.reuse ;  /* 0x00000018051b7220 */ /* 0x080fe20000410000 */
[C---:B------:R-:W-:Y:S01]  /*f1e0*/  FFMA.FTZ R15, R6.reuse, R15, R14 ;  /* 0x0000000f060f7223 */ /* 0x040fe2000001000e */
[----:B------:R-:W-:Y:S01]  /*f1f0*/  FFMA.FTZ R4, R6, R13, -R25 ;  /* 0x0000000d06047223 */ /* 0x000fe20000010819 */
[C---:B------:R-:W-:Y:S01]  /*f200*/  FFMA.FTZ R5, R7.reuse, R24, -R26 ;  /* 0x0000001807057223 */ /* 0x040fe2000001081a */
[----:B------:R-:W-:Y:S01]  /*f210*/  FFMA.FTZ R12, R7, R12, R27 ;  /* 0x0000000c070c7223 */ /* 0x000fe2000001001b */
[----:B------:R-:W-:-:S02]  /*f220*/  F2FP.BF16.F32.PACK_AB R6, R30, R31 ;  /* 0x0000001f1e06723e */ /* 0x000fc400000010ff */
[----:B------:R-:W-:Y:S02]  /*f230*/  F2FP.BF16.F32.PACK_AB R7, R28, R29 ;  /* 0x0000001d1c07723e */ /* 0x000fe400000010ff */
[----:B------:R-:W-:Y:S02]  /*f240*/  F2FP.BF16.F32.PACK_AB R4, R15, R4 ;  /* 0x000000040f04723e */ /* 0x000fe400000010ff */
[----:B------:R-:W-:-:S05]  /*f250*/  F2FP.BF16.F32.PACK_AB R5, R12, R5 ;  /* 0x000000050c05723e */ /* 0x000fca00000010ff */
[----:B------:R4:W-:Y:S02]  /*f260*/  STS.128 [R60+0x1c400], R4 ;  /* 0x01c400043c007388 */ /* 0x0009e40000000c00 */
.L_x_1484:
[----:B------:R-:W-:Y:S05]  /*f270*/  BSYNC B1 ;  /* 0x0000000000017941 */ /* 0x000fea0003800000 */
.L_x_1483:
[----:B------:R-:W-:Y:S05]  /*f280*/  @P5 BRA `(.L_x_1474) ;  /* 0x0000003800945947 */ /* 0x000fea0003800000 */
[----:B01234-:R-:W0:Y:S01]  /*f290*/  LDS.128 R4, [R10+0xa000] ;  /* 0x00a000000a047984 */ /* 0x01fe220000000c00 */
[----:B------:R-:W-:Y:S02]  /*f2a0*/  SHF.R.U64 R15, R8, 0x10, R9 ;  /* 0x00000010080f7819 */ /* 0x000fe40000001209 */
[----:B------:R-:W-:Y:S02]  /*f2b0*/  SHF.R.U64 R12, R20, 0x10, R21 ;  /* 0x00000010140c7819 */ /* 0x000fe40000001215 */
[----:B------:R-:W-:Y:S02]  /*f2c0*/  SHF.R.U32.HI R9, RZ, 0x10, R9 ;  /* 0x00000010ff097819 */ /* 0x000fe40000011609 */
[----:B------:R-:W-:Y:S02]  /*f2d0*/  SHF.R.U32.HI R20, RZ, 0x10, R21 ;  /* 0x00000010ff147819 */ /* 0x000fe40000011615 */
[----:B------:R-:W-:Y:S02]  /*f2e0*/  PRMT R14, R2, 0x5410, R9 ;  /* 0x00005410020e7816 */ /* 0x000fe40000000009 */
[----:B------:R-:W-:-:S02]  /*f2f0*/  PRMT R11, R11, 0x5410, R20 ;  /* 0x000054100b0b7816 */ /* 0x000fc40000000014 */
[C---:B------:R-:W-:Y:S01]  /*f300*/  LOP3.LUT R20, R14.reuse, 0xffff0000, RZ, 0xc0, !PT ;  /* 0xffff00000e147812 */ /* 0x040fe200078ec0ff */
[----:B------:R-:W-:Y:S01]  /*f310*/  IMAD.U32 R21, R14, 0x10000, RZ ;  /* 0x000100000e157824 */ /* 0x000fe200078e00ff */
[C---:B------:R-:W-:Y:S01]  /*f320*/  LOP3.LUT R14, R11.reuse, 0xffff0000, RZ, 0xc0, !PT ;  /* 0xffff00000b0e7812 */ /* 0x040fe200078ec0ff */
[----:B------:R-:W-:Y:S01]  /*f330*/  IMAD.U32 R13, R11, 0x10000, RZ ;  /* 0x000100000b0d7824 */ /* 0x000fe200078e00ff */
[----:B------:R-:W-:Y:S02]  /*f340*/  PRMT R15, R0, 0x5410, R15 ;  /* 0x00005410000f7816 */ /* 0x000fe4000000000f */
[----:B------:R-:W-:Y:S01]  /*f350*/  PRMT R12, R3, 0x5410, R12 ;  /* 0x00005410030c7816 */ /* 0x000fe2000000000c */
        /* <DEDUP_REMOVED lines=8> */
[----:B------:R-:W-:Y:S01]  /*f3e0*/  FMUL.FTZ R26, R7, R20 ;  /* 0x00000014071a7220 */ /* 0x000fe20000410000 */
[C---:B------:R-:W-:Y:S01]  /*f3f0*/  IMAD.U32 R3, R5.reuse, 0x10000, RZ ;  /* 0x0001000005037824 */ /* 0x040fe200078e00ff */
[----:B------:R-:W-:Y:S01]  /*f400*/  LOP3.LUT R4, R5, 0xffff0000, RZ, 0xc0, !PT ;  /* 0xffff000005047812 */ /* 0x000fe200078ec0ff */
[----:B------:R-:W-:Y:S01]  /*f410*/  FFMA.FTZ R24, R8, R21, R6 ;  /* 0x0000001508187223 */ /* 0x000fe20000010006 */
[-C--:B------:R-:W-:Y:S01]  /*f420*/  FMUL.FTZ R6, R7, R14.reuse ;  /* 0x0000000e07067220 */ /* 0x080fe20000410000 */
[C---:B------:R-:W-:Y:S01]  /*f430*/  IMAD.U32 R7, R15.reuse, 0x10000, RZ ;  /* 0x000100000f077824 */ /* 0x040fe200078e00ff */
[----:B------:R-:W-:Y:S01]  /*f440*/  LOP3.LUT R15, R15, 0xffff0000, RZ, 0xc0, !PT ;  /* 0xffff00000f0f7812 */ /* 0x000fe200078ec0ff */
[C---:B------:R-:W-:Y:S01]  /*f450*/  IMAD.U32 R5, R12.reuse, 0x10000, RZ ;  /* 0x000100000c057824 */ /* 0x040fe200078e00ff */
[----:B------:R-:W-:Y:S01]  /*f460*/  LOP3.LUT R12, R12, 0xffff0000, RZ, 0xc0, !PT ;  /* 0xffff00000c0c7812 */ /* 0x000fe200078ec0ff */
[----:B------:R-:W-:Y:S01]  /*f470*/  FFMA.FTZ R11, R8, R13, -R11 ;  /* 0x0000000d080b7223 */ /* 0x000fe2000001080b */
[C---:B------:R-:W-:Y:S01]  /*f480*/  FFMA.FTZ R26, R9.reuse, R14, -R26 ;  /* 0x0000000e091a7223 */ /* 0x040fe2000001081a */
        /* <DEDUP_REMOVED lines=13> */
[----:B------:R0:W-:Y:S01]  /*f560*/  STS.128 [R10+0xa000], R4 ;  /* 0x00a000040a007388 */ /* 0x0001e20000000c00 */
[----:B------:R-:W-:Y:S05]  /*f570*/  BRA `(.L_x_1474) ;  /* 0x0000003400d87947 */ /* 0x000fea0003800000 */
.L_x_1447:
[----:B------:R-:W0:Y:S01]  /*f580*/  LDC R78, c[0x0][0x428] ;  /* 0x00010a00ff4e7b82 */ /* 0x000e220000000800 */
[-C--:B------:R-:W-:Y:S01]  /*f590*/  ISETP.GE.AND P0, PT, R195, R8.reuse, PT ;  /* 0x00000008c300720c */ /* 0x080fe20003f06270 */
[----:B------:R-:W-:Y:S01]  /*f5a0*/  BSSY B1, `(.L_x_1485) ;  /* 0x000003f000017945 */ /* 0x000fe20003800000 */
[----:B------:R-:W-:Y:S01]  /*f5b0*/  ISETP.GE.AND P1, PT, R221, R8, PT ;  /* 0x00000008dd00720c */ /* 0x000fe20003f26270 */
[----:B------:R-:W-:Y:S01]  /*f5c0*/  IMAD.MOV.U32 R9, RZ, RZ, R61 ;  /* 0x000000ffff097224 */ /* 0x000fe200078e003d */
[----:B------:R-:W-:Y:S01]  /*f5d0*/  CS2R R40, SRZ ;  /* 0x0000000000287805 */ /* 0x000fe2000001ff00 */
[----:B------:R-:W-:Y:S01]  /*f5e0*/  IMAD.MOV.U32 R8, RZ, RZ, R72 ;  /* 0x000000ffff087224 */ /* 0x000fe200078e0048 */
[----:B------:R-:W-:Y:S01]  /*f5f0*/  CS2R R4, SRZ ;  /* 0x0000000000047805 */ /* 0x000fe2000001ff00 */
[----:B------:R-:W-:Y:S01]  /*f600*/  IMAD.MOV.U32 R10, RZ, RZ, R144 ;  /* 0x000000ffff0a7224 */ /* 0x000fe200078e0090 */
[----:B------:R-:W-:Y:S01]  /*f610*/  CS2R R6, SRZ ;  /* 0x0000000000067805 */ /* 0x000fe2000001ff00 */
[----:B------:R-:W-:Y:S01]  /*f620*/  IMAD.MOV.U32 R11, RZ, RZ, R77 ;  /* 0x000000ffff0b7224 */ /* 0x000fe200078e004d */
        /* <DEDUP_REMOVED lines=20> */
[----:B0-----:R-:W-:Y:S06]  /*f770*/  @P0 BRA `(.L_x_1486) ;  /* 0x0000000000840947 */ /* 0x001fec0003800000 */
[----:B------:R-:W-:Y:S01]  /*f780*/  IADD3 R4, P2, R84, R71, RZ ;  /* 0x0000004754047210 */ /* 0x000fe20007f5e0ff */
[----:B------:R-:W-:Y:S01]  /*f790*/  ULDC.64 UR4, c[0x0][0x3c8] ;  /* 0x0000f20000047ab9 */ /* 0x000fe20000000a00 */
[----:B------:R-:W-:Y:S01]  /*f7a0*/  IADD3 R0, P3, R87, R70, RZ ;  /* 0x0000004657007210 */ /* 0x000fe20007f7e0ff */
[----:B------:R-:W-:Y:S01]  /*f7b0*/  ULDC.64 UR6, c[0x0][0x3e0] ;  /* 0x0000f80000067ab9 */ /* 0x000fe20000000a00 */
[----:B------:R-:W-:Y:S01]  /*f7c0*/  CS2R R32, SRZ ;  /* 0x0000000000207805 */ /* 0x000fe2000001ff00 */
[----:B------:R-:W-:Y:S01]  /*f7d0*/  IMAD.X R7, R82, 0x1, R83, P2 ;  /* 0x0000000152077824 */ /* 0x000fe200010e0653 */
[----:B------:R-:W-:Y:S01]  /*f7e0*/  LEA R14, P2, R4, UR4, 0x1 ;  /* 0x00000004040e7c11 */ /* 0x000fe2000f8408ff */
[----:B------:R-:W-:Y:S01]  /*f7f0*/  IMAD.X R5, R85, 0x1, R80, P3 ;  /* 0x0000000155057824 */ /* 0x000fe200018e0650 */
[----:B------:R-:W-:Y:S01]  /*f800*/  LEA R20, P3, R0, UR6, 0x1 ;  /* 0x0000000600147c11 */ /* 0x000fe2000f8608ff */
[----:B------:R-:W-:Y:S01]  /*f810*/  ULDC UR4, c[0x0][0x3d4] ;  /* 0x0000f50000047ab9 */ /* 0x000fe20000000800 */
[----:B------:R-:W-:-:S02]  /*f820*/  LEA.HI.X R15, R4, UR5, R7, 0x1, P2 ;  /* 0x00000005040f7c11 */ /* 0x000fc400090f0c07 */
[----:B------:R-:W-:Y:S02]  /*f830*/  CS2R R34, SRZ ;  /* 0x0000000000227805 */ /* 0x000fe4000001ff00 */
[----:B------:R-:W-:Y:S02]  /*f840*/  LEA.HI.X R21, R0, UR7, R5, 0x1, P3 ;  /* 0x0000000700157c11 */ /* 0x000fe400098f0c05 */
[----:B------:R-:W-:Y:S02]  /*f850*/  CS2R R36, SRZ ;  /* 0x0000000000247805 */ /* 0x000fe4000001ff00 */
[----:B------:R-:W-:Y:S02]  /*f860*/  ISETP.GE.AND P2, PT, R192, UR4, PT ;  /* 0x00000004c0007c0c */ /* 0x000fe4000bf46270 */
        /* <DEDUP_REMOVED lines=12> */
[----:B------:R0:W5:Y:S04]  /*f930*/  @!P2 LDG.E.128 R32, desc[UR8][R14.64] ;  /* 0x000000080e20a981 */ /* 0x000168000c1e1d00 */
[----:B------:R0:W5:Y:S04]  /*f940*/  @!P3 LDG.E.128 R36, desc[UR8][R14.64+0x40] ;  /* 0x000040080e24b981 */ /* 0x000168000c1e1d00 */
[----:B------:R0:W5:Y:S04]  /*f950*/  @!P4 LDG.E.128 R60, desc[UR8][R14.64+0x80] ;  /* 0x000080080e3cc981 */ /* 0x000168000c1e1d00 */
[----:B------:R0:W5:Y:S04]  /*f960*/  @!P2 LDG.E.128 R4, desc[UR8][R20.64] ;  /* 0x000000081404a981 */ /* 0x000168000c1e1d00 */
[----:B------:R0:W5:Y:S04]  /*f970*/  @!P3 LDG.E.128 R24, desc[UR8][R20.64+0x40] ;  /* 0x000040081418b981 */ /* 0x000168000c1e1d00 */
[----:B------:R0:W5:Y:S02]  /*f980*/  @!P4 LDG.E.128 R28, desc[UR8][R20.64+0x80] ;  /* 0x00008008141cc981 */ /* 0x000164000c1e1d00 */
.L_x_1486:
[----:B------:R-:W-:Y:S05]  /*f990*/  BSYNC B1 ;  /* 0x0000000000017941 */ /* 0x000fea0003800000 */
.L_x_1485:
[----:B------:R-:W-:Y:S01]  /*f9a0*/  BSSY B1, `(.L_x_1487) ;  /* 0x0000027000017945 */ /* 0x000fe20003800000 */
[----:B-----5:R-:W-:Y:S01]  /*f9b0*/  IMAD.MOV.U32 R72, RZ, RZ, R4 ;  /* 0x000000ffff487224 */ /* 0x020fe200078e0004 */
[----:B------:R-:W-:Y:S01]  /*f9c0*/  CS2R R66, SRZ ;  /* 0x0000000000427805 */ /* 0x000fe2000001ff00 */
[----:B------:R-:W-:Y:S02]  /*f9d0*/  IMAD.MOV.U32 R73, RZ, RZ, R5 ;  /* 0x000000ffff497224 */ /* 0x000fe400078e0005 */
[----:B------:R-:W-:Y:S01]  /*f9e0*/  IMAD.MOV.U32 R77, RZ, RZ, R6 ;  /* 0x000000ffff4d7224 */ /* 0x000fe200078e0006 */
[----:B------:R-:W-:Y:S06]  /*f9f0*/  @P1 BRA `(.L_x_1488) ;  /* 0x0000000000841947 */ /* 0x000fec0003800000 */
[----:B------:R-:W-:Y:S01]  /*fa00*/  IADD3 R76, P2, P3, R71, R76, R84 ;  /* 0x0000004c474c7210 */ /* 0x000fe20007b5e054 */
[----:B------:R-:W-:Y:S01]  /*fa10*/  ULDC.64 UR4, c[0x0][0x3c8] ;  /* 0x0000f20000047ab9 */ /* 0x000fe20000000a00 */
[----:B------:R-:W-:Y:S01]  /*fa20*/  IADD3 R75, P4, P5, R70, R75, R87 ;  /* 0x0000004b464b7210 */ /* 0x000fe20007d9e057 */
[----:B------:R-:W-:Y:S01]  /*fa30*/  ULDC.64 UR6, c[0x0][0x3e0] ;  /* 0x0000f80000067ab9 */ /* 0x000fe20000000a00 */
[----:B0-----:R-:W-:Y:S02]  /*fa40*/  IADD3.X R15, R83, R74, R82, P2, P3 ;  /* 0x0000004a530f7210 */ /* 0x001fe400017e6452 */
[----:B------:R-:W-:Y:S02]  /*fa50*/  CS2R R52, SRZ ;  /* 0x0000000000347805 */ /* 0x000fe4000001ff00 */
[----:B------:R-:W-:Y:S01]  /*fa60*/  LEA R14, P2, R76, UR4, 0x1 ;  /* 0x000000044c0e7c11 */ /* 0x000fe2000f8408ff */
[----:B------:R-:W-:Y:S01]  /*fa70*/  ULDC UR4, c[0x0][0x3d4] ;  /* 0x0000f50000047ab9 */ /* 0x000fe20000000800 */
[----:B------:R-:W-:-:S02]  /*fa80*/  IADD3.X R0, R80, R69, R85, P4, P5 ;  /* 0x0000004550007210 */ /* 0x000fc400027ea455 */
[----:B------:R-:W-:Y:S02]  /*fa90*/  CS2R R54, SRZ ;  /* 0x0000000000367805 */ /* 0x000fe4000001ff00 */
[C---:B------:R-:W-:Y:S02]  /*faa0*/  LEA R20, P3, R75.reuse, UR6, 0x1 ;  /* 0x000000064b147c11 */ /* 0x040fe4000f8608ff */
[----:B------:R-:W-:Y:S02]  /*fab0*/  CS2R R56, SRZ ;  /* 0x0000000000387805 */ /* 0x000fe4000001ff00 */
[----:B------:R-:W-:Y:S02]  /*fac0*/  LEA.HI.X R15, R76, UR5, R15, 0x1, P2 ;  /* 0x000000054c0f7c11 */ /* 0x000fe400090f0c0f */
[----:B------:R-:W-:Y:S02]  /*fad0*/  CS2R R58, SRZ ;  /* 0x00000000003a7805 */ /* 0x000fe4000001ff00 */
[----:B------:R-:W-:-:S02]  /*fae0*/  LEA.HI.X R21, R75, UR7, R0, 0x1, P3 ;  /* 0x000000074b157c11 */ /* 0x000fc400098f0c00 */
        /* <DEDUP_REMOVED lines=18> */
.L_x_1488:
[----:B------:R-:W-:Y:S05]  /*fc10*/  BSYNC B1 ;  /* 0x0000000000017941 */ /* 0x000fea0003800000 */
.L_x_1487:
[----:B------:R-:W-:Y:S01]  /*fc20*/  IMAD.MOV.U32 R0, RZ, RZ, R7 ;  /* 0x000000ffff007224 */ /* 0x000fe200078e0007 */
[----:B------:R-:W-:Y:S01]  /*fc30*/  ISETP.NE.AND P2, PT, R78, 0x1, PT ;  /* 0x000000014e00780c */ /* 0x000fe20003f45270 */
[----:B01----:R-:W-:Y:S01]  /*fc40*/  IMAD.MOV.U32 R14, RZ, RZ, R24 ;  /* 0x000000ffff0e7224 */ /* 0x003fe200078e0018 */
[----:B------:R-:W-:Y:S01]  /*fc50*/  ULDC.64 UR4, c[0x0][0x3c8] ;  /* 0x0000f20000047ab9 */ /* 0x000fe20000000a00 */
        /* <DEDUP_REMOVED lines=11> */
[----:B------:R-:W0:Y:S01]  /*fd10*/  @P2 LDC R21, c[0x0][0x430] ;  /* 0x00010c00ff152b82 */ /* 0x000e220000000800 */
[----:B------:R-:W-:Y:S01]  /*fd20*/  PRMT R85, R15, 0x7610, R85 ;  /* 0x000076100f557816 */ /* 0x000fe20000000055 */
[----:B------:R-:W-:Y:S01]  /*fd30*/  IMAD.MOV.U32 R15, RZ, RZ, R32 ;  /* 0x000000ffff0f7224 */ /* 0x000fe200078e0020 */
[----:B------:R-:W-:Y:S01]  /*fd40*/  PRMT R84, R0, 0x7610, R84 ;  /* 0x0000761000547816 */ /* 0x000fe20000000054 */
[----:B------:R-:W-:Y:S01]  /*fd50*/  IMAD.MOV.U32 R20, RZ, RZ, R33 ;  /* 0x000000ffff147224 */ /* 0x000fe200078e0021 */
[----:B------:R-:W-:Y:S01]  /*fd60*/  PRMT R86, R14, 0x7610, R86 ;  /* 0x000076100e567816 */ /* 0x000fe20000000056 */
[----:B------:R-:W-:Y:S01]  /*fd70*/  IMAD.MOV.U32 R14, RZ, RZ, R31 ;  /* 0x000000ffff0e7224 */ /* 0x000fe200078e001f */
[----:B------:R-:W-:Y:S01]  /*fd80*/  PRMT R111, R15, 0x7610, R111 ;  /* 0x000076100f6f7816 */ /* 0x000fe2000000006f */
[----:B------:R-:W1:Y:S01]  /*fd90*/  @P2 LDC R0, c[0x0][0x42c] ;  /* 0x00010b00ff002b82 */ /* 0x000e620000000800 */
[----:B------:R-:W-:Y:S01]  /*fda0*/  IMAD R15, R201, 0x80, R195 ;  /* 0x00000080c90f7824 */ /* 0x000fe200078e02c3 */
[----:B------:R-:W-:Y:S01]  /*fdb0*/  PRMT R112, R20, 0x7610, R112 ;  /* 0x0000761014707816 */ /* 0x000fe20000000070 */
[----:B------:R-:W-:Y:S01]  /*fdc0*/  IMAD.MOV.U32 R20, RZ, RZ, R35 ;  /* 0x000000ffff147224 */ /* 0x000fe200078e0023 */
[----:B------:R-:W-:Y:S01]  /*fdd0*/  PRMT R87, R14, 0x7610, R87 ;  /* 0x000076100e577816 */ /* 0x000fe20000000057 */
[----:B------:R-:W-:Y:S01]  /*fde0*/  IMAD.MOV.U32 R14, RZ, RZ, R34 ;  /* 0x000000ffff0e7224 */ /* 0x000fe200078e0022 */
[----:B------:R-:W-:Y:S01]  /*fdf0*/  ULDC.64 UR6, c[0x0][0x3e0] ;  /* 0x0000f80000067ab9 */ /* 0x000fe20000000a00 */
[----:B------:R-:W-:Y:S01]  /*fe00*/  IMAD R15, R224, 0x40, R15 ;  /* 0x00000040e00f7824 */ /* 0x000fe200078e020f */
        /* <DEDUP_REMOVED lines=17> */
[----:B-1----:R-:W-:Y:S01]  /*ff20*/  @P2 IMAD.HI.U32 R0, R15, R0, RZ ;  /* 0x000000000f002227 */ /* 0x002fe200078e00ff */
[----:B------:R-:W-:-:S02]  /*ff30*/  PRMT R91, R69, 0x7610, R91 ;  /* 0x00007610455b7816 */ /* 0x000fc4000000005b */
[----:B------:R-:W-:Y:S01]  /*ff40*/  PRMT R89, R14, 0x7610, R89 ;  /* 0x000076100e597816 */ /* 0x000fe20000000059 */
[----:B-----5:R-:W-:Y:S01]  /*ff50*/  IMAD.MOV.U32 R14, RZ, RZ, R41 ;  /* 0x000000ffff0e7224 */ /* 0x020fe200078e0029 */
[----:B0-----:R-:W-:Y:S01]  /*ff60*/  @P2 SHF.R.U32.HI R15, RZ, R21, R0 ;  /* 0x00000015ff0f2219 */ /* 0x001fe20000011600 */
[----:B------:R-:W-:Y:S01]  /*ff70*/  IMAD.MOV.U32 R0, RZ, RZ, R40 ;  /* 0x000000ffff007224 */ /* 0x000fe200078e0028 */
[----:B------:R-:W-:Y:S01]  /*ff80*/  PRMT R108, R73, 0x7610, R108 ;  /* 0x00007610496c7816 */ /* 0x000fe2000000006c */
[----:B------:R-:W-:Y:S01]  /*ff90*/  IMAD.MOV.U32 R20, RZ, RZ, R42 ;  /* 0x000000ffff147224 */ /* 0x000fe200078e002a */
[----:B------:R-:W-:Y:S01]  /*ffa0*/  SHF.R.S32.HI R21, RZ, 0x1f, R15 ;  /* 0x0000001fff157819 */ /* 0x000fe2000001140f */
[-C--:B------:R-:W-:Y:S01]  /*ffb0*/  IMAD.WIDE.U32 R8, R15, R12.reuse, R8 ;  /* 0x0000000c0f087225 */ /* 0x080fe200078e0008 */
[----:B------:R-:W-:Y:S02]  /*ffc0*/  PRMT R74, R0, 0x7610, R74 ;  /* 0x00007610004a7816 */ /* 0x000fe4000000004a */
[----:B------:R-:W-:Y:S01]  /*ffd0*/  PRMT R75, R14, 0x7610, R75 ;  /* 0x000076100e4b7816 */ /* 0x000fe2000000004b */
[----:B------:R-:W-:Y:S01]  /*ffe0*/  IMAD R0, R21, R12, RZ ;  /* 0x0000000c15007224 */ /* 0x000fe200078e02ff */
[----:B------:R-:W-:Y:S01]  /*fff0*/  PRMT R109, R77, 0x7610, R109 ;  /* 0x000076104d6d7816 */ /* 0x000fe2000000006d */
[-C--:B------:R-:W-:Y:S01]  /*10000*/  IMAD R14, R21, R2.reuse, RZ ;  /* 0x00000002150e7224 */ /* 0x080fe200078e02ff */
[----:B------:R-:W-:Y:S01]  /*10010*/  PRMT R76, R20, 0x7610, R76 ;  /* 0x00007610144c7816 */ /* 0x000fe2000000004c */
[----:B------:R-:W-:-:S04]  /*10020*/  IMAD.WIDE.U32 R10, R15, R2, R10 ;  /* 0x000000020f0a7225 */ /* 0x000fc800078e000a */
[C---:B------:R-:W-:Y:S01]  /*10030*/  IMAD R13, R15.reuse, R13, R0 ;  /* 0x0000000d0f0d7224 */ /* 0x040fe200078e0200 */
[----:B------:R-:W-:Y:S01]  /*10040*/  LEA R0, P3, R10, UR6, 0x1 ;  /* 0x000000060a007c11 */ /* 0x000fe2000f8608ff */
[----:B------:R-:W-:Y:S01]  /*10050*/  IMAD R15, R15, R3, R14 ;  /* 0x000000030f0f7224 */ /* 0x000fe200078e020e */
[----:B------:R-:W-:Y:S01]  /*10060*/  LEA R3, P2, R8, UR4, 0x1 ;  /* 0x0000000408037c11 */ /* 0x000fe2000f8408ff */
[----:B------:R-:W-:Y:S01]  /*10070*/  IMAD.MOV.U32 R2, RZ, RZ, R44 ;  /* 0x000000ffff027224 */ /* 0x000fe200078e002c */
[----:B------:R-:W-:Y:S01]  /*10080*/  UMOV UR4, 0xffffffff ;  /* 0xffffffff00047882 */ /* 0x000fe20000000000 */
[----:B------:R-:W-:Y:S02]  /*10090*/  IMAD.IADD R13, R9, 0x1, R13 ;  /* 0x00000001090d7824 */ /* 0x000fe400078e020d */
[----:B------:R-:W-:Y:S01]  /*100a0*/  IMAD.IADD R9, R11, 0x1, R15 ;  /* 0x000000010b097824 */ /* 0x000fe200078e020f */
[----:B------:R-:W-:Y:S01]  /*100b0*/  PRMT R72, R2, 0x7610, R72 ;  /* 0x0000761002487816 */ /* 0x000fe20000000048 */
[----:B------:R-:W-:Y:S01]  /*100c0*/  IMAD.MOV.U32 R69, RZ, RZ, R43 ;  /* 0x000000ffff457224 */ /* 0x000fe200078e002b */
[----:B------:R-:W-:Y:S01]  /*100d0*/  LEA.HI.X R8, R8, UR5, R13, 0x1, P2 ;  /* 0x0000000508087c11 */ /* 0x000fe200090f0c0d */
[----:B------:R-:W-:Y:S01]  /*100e0*/  IMAD.MOV.U32 R12, RZ, RZ, R45 ;  /* 0x000000ffff0c7224 */ /* 0x000fe200078e002d */
[----:B------:R-:W-:-:S02]  /*100f0*/  LEA.HI.X R2, R10, UR7, R9, 0x1, P3 ;  /* 0x000000070a027c11 */ /* 0x000fc400098f0c09 */
[----:B------:R-:W-:Y:S02]  /*10100*/  PRMT R77, R69, 0x7610, R77 ;  /* 0x00007610454d7816 */ /* 0x000fe4000000004d */
[----:B------:R-:W-:Y:S02]  /*10110*/  PRMT R73, R12, 0x7610, R73 ;  /* 0x000076100c497816 */ /* 0x000fe40000000049 */
[----:B------:R-:W-:Y:S01]  /*10120*/  LEA.HI R9, R220, R220, RZ, 0x1 ;  /* 0x000000dcdc097211 */ /* 0x000fe200078f08ff */
[----:B------:R-:W-:Y:S06]  /*10130*/  BRA.DIV UR4, `(.L_x_1489) ;  /* 0x0000018e04a87947 */ /* 0x000fec000b800000 */
.L_x_1761:
[----:B------:R-:W-:-:S03]  /*10140*/  UMOV UR4, 0xffffffff ;  /* 0xffffffff00047882 */ /* 0x000fc60000000000 */
[----:B------:R-:W-:Y:S05]  /*10150*/  BRA.DIV UR4, `(.L_x_1490) ;  /* 0x0000018e04c87947 */ /* 0x000fea000b800000 */
.L_x_1764:
[----:B------:R-:W-:-:S03]  /*10160*/  UMOV UR4, 0xffffffff ;  /* 0xffffffff00047882 */ /* 0x000fc60000000000 */
[----:B------:R-:W-:Y:S05]  /*10170*/  BRA.DIV UR4, `(.L_x_1491) ;  /* 0x0000018e04e87947 */ /* 0x000fea000b800000 */
.L_x_1767:
[----:B------:R-:W-:-:S03]  /*10180*/  UMOV UR4, 0xffffffff ;  /* 0xffffffff00047882 */ /* 0x000fc60000000000 */
[----:B------:R-:W-:Y:S05]  /*10190*/  BRA.DIV UR4, `(.L_x_1492) ;  /* 0x0000019204087947 */ /* 0x000fea000b800000 */
.L_x_1770:
[----:B------:R-:W-:-:S03]  /*101a0*/  UMOV UR4, 0xffffffff ;  /* 0xffffffff00047882 */ /* 0x000fc60000000000 */
[----:B------:R-:W-:Y:S05]  /*101b0*/  BRA.DIV UR4, `(.L_x_1493) ;  /* 0x0000019204287947 */ /* 0x000fea000b800000 */
.L_x_1773:
[----:B------:R-:W-:Y:S01]  /*101c0*/  UMOV UR4, 0xffffffff ;  /* 0xffffffff00047882 */ /* 0x000fe20000000000 */
[----:B------:R-:W-:Y:S02]  /*101d0*/  LOP3.LUT R9, R9, 0xfffffffe, RZ, 0xc0, !PT ;  /* 0xfffffffe09097812 */ /* 0x000fe400078ec0ff */
[----:B------:R-:W-:Y:S05]  /*101e0*/  BRA.DIV UR4, `(.L_x_1494) ;  /* 0x0000019204447947 */ /* 0x000fea000b800000 */
.L_x_1776:
[----:B------:R-:W-:Y:S01]  /*101f0*/  UMOV UR4, 0xffffffff ;  /* 0xffffffff00047882 */ /* 0x000fe20000000000 */
[----:B------:R-:W-:Y:S02]  /*10200*/  IMAD.IADD R8, R220, 0x1, -R9 ;  /* 0x00000001dc087824 */ /* 0x000fe400078e0a09 */
[----:B------:R-:W-:Y:S05]  /*10210*/  BRA.DIV UR4, `(.L_x_1495) ;  /* 0x0000019204607947 */ /* 0x000fea000b800000 */
.L_x_1779:
[----:B------:R-:W-:Y:S01]  /*10220*/  UMOV UR4, 0xffffffff ;  /* 0xffffffff00047882 */ /* 0x000fe20000000000 */
[----:B------:R-:W-:Y:S02]  /*10230*/  SHF.L.U32 R8, R8, 0x1f, RZ ;  /* 0x0000001f08087819 */ /* 0x000fe400000006ff */
[----:B------:R-:W-:Y:S05]  /*10240*/  BRA.DIV UR4, `(.L_x_1496) ;  /* 0x00000192047c7947 */ /* 0x000fea000b800000 */
.L_x_1782:
        /* <DEDUP_REMOVED lines=35> */
[----:B0-----:R-:W-:Y:S06]  /*10480*/  @!P2 BRA `(.L_x_1498) ;  /* 0x000001900014a947 */ /* 0x001fec0003800000 */
.L_x_1783:
[----:B------:R-:W-:Y:S05]  /*10490*/  BSYNC B1 ;  /* 0x0000000000017941 */ /* 0x000fea0003800000 */
.L_x_1497:
[----:B------:R-:W-:Y:S01]  /*104a0*/  BSSY B1, `(.L_x_1499) ;  /* 0x0000145000017945 */ /* 0x000fe20003800000 */
[----:B------:R-:W-:Y:S02]  /*104b0*/  PRMT R70, R9, 0x7610, R70 ;  /* 0x0000761009467816 */ /* 0x000fe40000000046 */
[----:B------:R-:W-:Y:S01]  /*104c0*/  PRMT R71, R10, 0x7610, R71 ;  /* 0x000076100a477816 */ /* 0x000fe20000000047 */
[----:B------:R-:W-:Y:S06]  /*104d0*/  @P0 BRA `(.L_x_1500) ;  /* 0x0000001400040947 */ /* 0x000fec0003800000 */
[----:B------:R-:W1:Y:S01]  /*104e0*/  LDC R105, c[0x0][0x3d4] ;  /* 0x0000f500ff697b82 */ /* 0x000e620000000800 */
[----:B------:R-:W-:Y:S01]  /*104f0*/  BSSY B2, `(.L_x_1501) ;  /* 0x000006f000027945 */ /* 0x000fe20003800000 */
[-C--:B-1----:R-:W-:Y:S02]  /*10500*/  ISETP.GE.AND P0, PT, R192, R105.reuse, PT ;  /* 0x00000069c000720c */ /* 0x082fe40003f06270 */
[-C--:B------:R-:W-:Y:S02]  /*10510*/  ISETP.GE.AND P2, PT, R198, R105.reuse, PT ;  /* 0x00000069c600720c */ /* 0x080fe40003f46270 */
[----:B------:R-:W-:-:S09]  /*10520*/  ISETP.GE.AND P3, PT, R199, R105, PT ;  /* 0x00000069c700720c */ /* 0x000fd20003f66270 */
[----:B------:R-:W-:Y:S05]  /*10530*/  @P0 BRA `(.L_x_1502) ;  /* 0x0000000400a80947 */ /* 0x000fea0003800000 */
[----:B------:R-:W-:Y:S02]  /*10540*/  LEA.HI R10, R105, R224, RZ, 0x1d ;  /* 0x000000e0690a7211 */ /* 0x000fe400078fe8ff */
[----:B0-----:R-:W-:Y:S02]  /*10550*/  LOP3.LUT R8, R208, 0x38, R192, 0xf8, !PT ;  /* 0x00000038d0087812 */ /* 0x001fe400078ef8c0 */
[----:B------:R-:W-:Y:S01]  /*10560*/  SHF.R.S32.HI R13, RZ, 0x1f, R10 ;  /* 0x0000001fff0d7819 */ /* 0x000fe2000001140a */
[----:B------:R-:W-:Y:S01]  /*10570*/  IMAD.SHL.U32 R11, R10, 0x8, RZ ;  /* 0x000000080a0b7824 */ /* 0x000fe200078e00ff */
[-C--:B------:R-:W-:Y:S02]  /*10580*/  LOP3.LUT R9, R8, R209.reuse, RZ, 0x3c, !PT ;  /* 0x000000d108097212 */ /* 0x080fe400078e3cff */
[----:B------:R-:W-:Y:S02]  /*10590*/  LEA.HI R13, R13, R10, RZ, 0x3 ;  /* 0x0000000a0d0d7211 */ /* 0x000fe400078f18ff */
[----:B------:R-:W-:Y:S01]  /*105a0*/  LOP3.LUT R8, R208, 0x38, R11, 0xf8, !PT ;  /* 0x00000038d0087812 */ /* 0x000fe200078ef80b */
[----:B------:R-:W-:Y:S01]  /*105b0*/  IMAD.IADD R104, R210, 0x1, R9 ;  /* 0x00000001d2687824 */ /* 0x000fe200078e0209 */
[----:B------:R-:W-:Y:S01]  /*105c0*/  SHF.R.U64 R116, R32, 0x10, R33 ;  /* 0x0000001020747819 */ /* 0x000fe20000001221 */
[----:B------:R-:W-:Y:S01]  /*105d0*/  IMAD.SHL.U32 R13, R13, 0x400, RZ ;  /* 0x000004000d0d7824 */ /* 0x000fe200078e00ff */
[----:B------:R-:W-:Y:S01]  /*105e0*/  LOP3.LUT R8, R8, R209, RZ, 0x3c, !PT ;  /* 0x000000d108087212 */ /* 0x000fe200078e3cff */
[----:B------:R-:W-:Y:S01]  /*105f0*/  IMAD R104, R104, 0x2, R17 ;  /* 0x0000000268687824 */ /* 0x000fe200078e0211 */
[----:B------:R-:W-:-:S02]  /*10600*/  SHF.R.U64 R32, R4, 0x10, R5 ;  /* 0x0000001004207819 */ /* 0x000fc40000001205 */
[----:B------:R-:W-:Y:S02]  /*10610*/  LOP3.LUT R13, R13, 0x7fffe000, RZ, 0xc0, !PT ;  /* 0x7fffe0000d0d7812 */ /* 0x000fe400078ec0ff */
[----:B------:R-:W-:Y:S02]  /*10620*/  SHF.R.U32.HI R5, RZ, 0x10, R5 ;  /* 0x00000010ff057819 */ /* 0x000fe40000011605 */
[----:B------:R-:W-:Y:S02]  /*10630*/  IADD3 R106, R8, R13, R210 ;  /* 0x0000000d086a7210 */ /* 0x000fe40007ffe0d2 */
[----:B------:R-:W0:Y:S01]  /*10640*/  LDS.128 R8, [R104+0x12400] ;  /* 0x0124000068087984 */ /* 0x000e220000000c00 */
[----:B------:R-:W-:Y:S02]  /*10650*/  SHF.R.U64 R4, R6, 0x10, R7 ;  /* 0x0000001006047819 */ /* 0x000fe40000001207 */
[----:B------:R-:W-:Y:S01]  /*10660*/  IMAD R106, R106, 0x2, R17 ;  /* 0x000000026a6a7824 */ /* 0x000fe200078e0211 */
[----:B------:R-:W-:-:S02]  /*10670*/  SHF.R.U32.HI R7, RZ, 0x10, R7 ;  /* 0x00000010ff077819 */ /* 0x000fc40000011607 */
[----:B------:R-:W-:Y:S02]  /*10680*/  PRMT R111, R111, 0x5410, R116 ;  /* 0x000054106f6f7816 */ /* 0x000fe40000000074 */
[----:B------:R-:W1:Y:S01]  /*10690*/  LDS.128 R12, [R106+0x12400] ;  /* 0x012400006a0c7984 */ /* 0x000e620000000c00 */
[----:B------:R-:W-:Y:S02]  /*106a0*/  PRMT R115, R107, 0x5410, R32 ;  /* 0x000054106b737816 */ /* 0x000fe40000000020 */
[----:B------:R-:W-:Y:S01]  /*106b0*/  PRMT R116, R108, 0x5410, R5 ;  /* 0x000054106c747816 */ /* 0x000fe20000000005 */
[----:B------:R-:W-:Y:S01]  /*106c0*/  IMAD.U32 R107, R111, 0x10000, RZ ;  /* 0x000100006f6b7824 */ /* 0x000fe200078e00ff */
[----:B------:R-:W-:Y:S01]  /*106d0*/  PRMT R117, R109, 0x5410, R4 ;  /* 0x000054106d757816 */ /* 0x000fe20000000004 */
[----:B------:R-:W-:Y:S01]  /*106e0*/  IMAD.U32 R108, R115, 0x10000, RZ ;  /* 0x00010000736c7824 */ /* 0x000fe200078e00ff */
[----:B------:R-:W-:Y:S01]  /*106f0*/  PRMT R110, R110, 0x5410, R7 ;  /* 0x000054106e6e7816 */ /* 0x000fe20000000007 */
[----:B------:R-:W-:Y:S01]  /*10700*/  IMAD.U32 R109, R116, 0x10000, RZ ;  /* 0x00010000746d7824 */ /* 0x000fe200078e00ff */
[----:B------:R-:W-:-:S02]  /*10710*/  SHF.R.U32.HI R33, RZ, 0x10, R33 ;  /* 0x00000010ff217819 */ /* 0x000fc40000011621 */
[--C-:B------:R-:W-:Y:S02]  /*10720*/  SHF.R.U64 R34, R34, 0x10, R35.reuse ;  /* 0x0000001022227819 */ /* 0x100fe40000001223 */
[----:B------:R-:W-:Y:S02]  /*10730*/  SHF.R.U32.HI R35, RZ, 0x10, R35 ;  /* 0x00000010ff237819 */ /* 0x000fe40000011623 */
[----:B------:R-:W-:Y:S02]  /*10740*/  PRMT R112, R112, 0x5410, R33 ;  /* 0x0000541070707816 */ /* 0x000fe40000000021 */
[----:B------:R-:W-:Y:S02]  /*10750*/  PRMT R114, R114, 0x5410, R35 ;  /* 0x0000541072727816 */ /* 0x000fe40000000023 */
[----:B------:R-:W-:Y:S02]  /*10760*/  LOP3.LUT R115, R115, 0xffff0000, RZ, 0xc0, !PT ;  /* 0xffff000073737812 */ /* 0x000fe400078ec0ff */
[----:B------:R-:W-:-:S02]  /*10770*/  LOP3.LUT R111, R111, 0xffff0000, RZ, 0xc0, !PT ;  /* 0xffff00006f6f7812 */ /* 0x000fc400078ec0ff */
[----:B------:R-:W-:Y:S02]  /*10780*/  PRMT R113, R113, 0x5410, R34 ;  /* 0x0000541071717816 */ /* 0x000fe40000000022 */
[----:B------:R-:W-:Y:S01]  /*10790*/  LOP3.LUT R116, R116, 0xffff0000, RZ, 0xc0, !PT ;  /* 0xffff000074747812 */ /* 0x000fe200078ec0ff */
        /* <DEDUP_REMOVED lines=14> */
[----:B------:R-:W-:-:S02]  /*10880*/  IMAD.U32 R11, R112, 0x10000, RZ ;  /* 0x00010000700b7824 */ /* 0x000fc400078e00ff */
[----:B------:R-:W-:Y:S01]  /*10890*/  FMUL.FTZ R123, R33, R109 ;  /* 0x0000006d217b7220 */ /* 0x000fe20000410000 */
[C---:B------:R-:W-:Y:S01]  /*108a0*/  FFMA.FTZ R119, R4.reuse, R107, -R119 ;  /* 0x0000006b04777223 */ /* 0x040fe20000010877 */
[----:B------:R-:W-:Y:S02]  /*108b0*/  IMAD.U32 R35, R15, 0x10000, RZ ;  /* 0x000100000f237824 */ /* 0x000fe400078e00ff */
[----:B------:R-:W-:Y:S01]  /*108c0*/  FFMA.FTZ R121, R4, R108, R121 ;  /* 0x0000006c04797223 */ /* 0x000fe20000010079 */
[----:B------:R-:W-:Y:S02]  /*108d0*/  IMAD.U32 R107, R110, 0x10000, RZ ;  /* 0x000100006e6b7824 */ /* 0x000fe400078e00ff */
[-C--:B------:R-:W-:Y:S01]  /*108e0*/  FMUL.FTZ R33, R33, R11.reuse ;  /* 0x0000000b21217220 */ /* 0x080fe20000410000 */
[----:B------:R-:W-:Y:S02]  /*108f0*/  IMAD.U32 R4, R114, 0x10000, RZ ;  /* 0x0001000072047824 */ /* 0x000fe400078e00ff */
[C---:B------:R-:W-:Y:S01]  /*10900*/  FFMA.FTZ R123, R6.reuse, R11, -R123 ;  /* 0x0000000b067b7223 */ /* 0x040fe2000001087b */
[C---:B------:R-:W-:Y:S01]  /*10910*/  FMUL.FTZ R11, R35.reuse, R107 ;  /* 0x0000006b230b7220 */ /* 0x040fe20000410000 */
[----:B------:R-:W-:Y:S01]  /*10920*/  FFMA.FTZ R33, R6, R109, R33 ;  /* 0x0000006d06217223 */ /* 0x000fe20000010021 */
[----:B------:R-:W-:Y:S01]  /*10930*/  FMUL.FTZ R108, R35, R4 ;  /* 0x00000004236c7220 */ /* 0x000fe20000410000 */
[----:B------:R-:W-:-:S02]  /*10940*/  IMAD.U32 R34, R14, 0x10000, RZ ;  /* 0x000100000e227824 */ /* 0x000fc400078e00ff */
[----:B------:R-:W-:Y:S01]  /*10950*/  FFMA.FTZ R35, R32, R4, -R11 ;  /* 0x0000000420237223 */ /* 0x000fe2000001080b */
[----:B------:R-:W-:Y:S01]  /*10960*/  FMUL.FTZ R4, R12, R115 ;  /* 0x000000730c047220 */ /* 0x000fe20000410000 */
[----:B------:R-:W-:Y:S02]  /*10970*/  IMAD.U32 R6, R117, 0x10000, RZ ;  /* 0x0001000075067824 */ /* 0x000fe400078e00ff */
[----:B------:R-:W-:Y:S01]  /*10980*/  FFMA.FTZ R107, R32, R107, R108 ;  /* 0x0000006b206b7223 */ /* 0x000fe2000001006c */
[-C--:B------:R-:W-:Y:S01]  /*10990*/  FMUL.FTZ R32, R12, R111.reuse ;  /* 0x0000006f0c207220 */ /* 0x080fe20000410000 */
[----:B------:R-:W-:Y:S01]  /*109a0*/  FFMA.FTZ R12, R5, R111, -R4 ;  /* 0x0000006f050c7223 */ /* 0x000fe20000010804 */
[----:B------:R-:W-:Y:S01]  /*109b0*/  LOP3.LUT R14, R14, 0xffff0000, RZ, 0xc0, !PT ;  /* 0xffff00000e0e7812 */ /* 0x000fe200078ec0ff */
[----:B------:R-:W-:Y:S01]  /*109c0*/  IMAD.U32 R4, R113, 0x10000, RZ ;  /* 0x0001000071047824 */ /* 0x000fe200078e00ff */
[----:B------:R-:W-:Y:S01]  /*109d0*/  LOP3.LUT R15, R15, 0xffff0000, RZ, 0xc0, !PT ;  /* 0xffff00000f0f7812 */ /* 0x000fe200078ec0ff */
[----:B------:R-:W-:Y:S01]  /*109e0*/  FMUL.FTZ R108, R34, R6 ;  /* 0x00000006226c7220 */ /* 0x000fe20000410000 */
[----:B------:R-:W-:Y:S01]  /*109f0*/  LOP3.LUT R117, R117, 0xffff0000, RZ, 0xc0, !PT ;  /* 0xffff000075757812 */ /* 0x000fe200078ec0ff */
[----:B------:R-:W-:Y:S01]  /*10a00*/  FFMA.FTZ R32, R5, R115, R32 ;  /* 0x0000007305207223 */ /* 0x000fe20000010020 */
[----:B------:R-:W-:Y:S01]  /*10a10*/  LOP3.LUT R110, R110, 0xffff0000, RZ, 0xc0, !PT ;  /* 0xffff00006e6e7812 */ /* 0x000fe200078ec0ff */
[-C--:B------:R-:W-:Y:S01]  /*10a20*/  FMUL.FTZ R34, R34, R4.reuse ;  /* 0x0000000422227220 */ /* 0x080fe20000410000 */
[----:B------:R-:W-:Y:S01]  /*10a30*/  LOP3.LUT R112, R112, 0xffff0000, RZ, 0xc0, !PT ;  /* 0xffff000070707812 */ /* 0x000fe200078ec0ff */
[----:B------:R-:W-:Y:S01]  /*10a40*/  FFMA.FTZ R108, R7, R4, -R108 ;  /* 0x00000004076c7223 */ /* 0x000fe2000001086c */
[----:B------:R-:W-:Y:S01]  /*10a50*/  LOP3.LUT R113, R113, 0xffff0000, RZ, 0xc0, !PT ;  /* 0xffff000071717812 */ /* 0x000fe200078ec0ff */
[----:B------:R-:W-:Y:S01]  /*10a60*/  FMUL.FTZ R11, R13, R116 ;  /* 0x000000740d0b7220 */ /* 0x000fe20000410000 */
[----:B------:R-:W-:Y:S01]  /*10a70*/  LOP3.LUT R114, R114, 0xffff0000, RZ, 0xc0, !PT ;  /* 0xffff000072727812 */ /* 0x000fe200078ec0ff */
[C---:B------:R-:W-:Y:S01]  /*10a80*/  FMUL.FTZ R4, R14.reuse, R117 ;  /* 0x000000750e047220 */ /* 0x040fe20000410000 */
[----:B------:R-:W-:Y:S01]  /*10a90*/  FMUL.FTZ R5, R15, R110 ;  /* 0x0000006e0f057220 */ /* 0x000fe20000410000 */
[----:B------:R-:W-:Y:S01]  /*10aa0*/  FMUL.FTZ R13, R13, R112 ;  /* 0x000000700d0d7220 */ /* 0x000fe20000410000 */
[-C--:B------:R-:W-:Y:S01]  /*10ab0*/  FMUL.FTZ R14, R14, R113.reuse ;  /* 0x000000710e0e7220 */ /* 0x080fe20000410000 */
[----:B------:R-:W-:Y:S01]  /*10ac0*/  FMUL.FTZ R15, R15, R114 ;  /* 0x000000720f0f7220 */ /* 0x000fe20000410000 */
[----:B------:R-:W-:Y:S01]  /*10ad0*/  FFMA.FTZ R112, R8, R112, -R11 ;  /* 0x0000007008707223 */ /* 0x000fe2000001080b */
[----:B------:R-:W-:Y:S01]  /*10ae0*/  FFMA.FTZ R113, R9, R113, -R4 ;  /* 0x0000007109717223 */ /* 0x000fe20000010804 */
[----:B------:R-:W-:Y:S01]  /*10af0*/  FFMA.FTZ R114, R10, R114, -R5 ;  /* 0x000000720a727223 */ /* 0x000fe20000010805 */
[----:B------:R-:W-:Y:S01]  /*10b00*/  FFMA.FTZ R116, R8, R116, R13 ;  /* 0x0000007408747223 */ /* 0x000fe2000001000d */
        /* <DEDUP_REMOVED lines=9> */
[----:B------:R1:W-:Y:S01]  /*10ba0*/  STS.128 [R104+0x12400], R4 ;  /* 0x0124000468007388 */ /* 0x0003e20000000c00 */
[----:B------:R-:W-:-:S02]  /*10bb0*/  F2FP.BF16.F32.PACK_AB R10, R117, R34 ;  /* 0x00000022750a723e */ /* 0x000fc400000010ff */
[----:B------:R-:W-:-:S05]  /*10bc0*/  F2FP.BF16.F32.PACK_AB R11, R110, R107 ;  /* 0x0000006b6e0b723e */ /* 0x000fca00000010ff */
[----:B------:R1:W-:Y:S02]  /*10bd0*/  STS.128 [R106+0x12400], R8 ;  /* 0x012400086a007388 */ /* 0x0003e40000000c00 */
.L_x_1502:
[----:B------:R-:W-:Y:S05]  /*10be0*/  BSYNC B2 ;  /* 0x0000000000027941 */ /* 0x000fea0003800000 */
.L_x_1501:
[----:B------:R-:W-:Y:S04]  /*10bf0*/  BSSY B2, `(.L_x_1503) ;  /* 0x0000068000027945 */ /* 0x000fe80003800000 */
[----:B------:R-:W-:Y:S05]  /*10c00*/  @P2 BRA `(.L_x_1504) ;  /* 0x0000000400982947 */ /* 0x000fea0003800000 */
[----:B-1----:R-:W-:Y:S02]  /*10c10*/  LEA.HI R4, R105, R225, RZ, 0x1d ;  /* 0x000000e169047211 */ /* 0x002fe400078fe8ff */
[----:B------:R-:W-:Y:S02]  /*10c20*/  SHF.R.U64 R35, R36, 0x10, R37 ;  /* 0x0000001024237819 */ /* 0x000fe40000001225 */
[----:B------:R-:W-:Y:S01]  /*10c30*/  SHF.R.S32.HI R7, RZ, 0x1f, R4 ;  /* 0x0000001fff077819 */ /* 0x000fe20000011404 */
[----:B------:R-:W-:Y:S01]  /*10c40*/  IMAD.SHL.U32 R5, R4, 0x8, RZ ;  /* 0x0000000804057824 */ /* 0x000fe200078e00ff */
[----:B------:R-:W-:Y:S02]  /*10c50*/  SHF.R.U64 R15, R24, 0x10, R25 ;  /* 0x00000010180f7819 */ /* 0x000fe40000001219 */
[----:B------:R-:W-:Y:S02]  /*10c60*/  LEA.HI R7, R7, R4, RZ, 0x3 ;  /* 0x0000000407077211 */ /* 0x000fe400078f18ff */
[----:B------:R-:W-:-:S02]  /*10c70*/  LOP3.LUT R4, R208, 0x38, R5, 0xf8, !PT ;  /* 0x00000038d0047812 */ /* 0x000fc400078ef805 */
[----:B------:R-:W-:Y:S01]  /*10c80*/  SHF.R.U32.HI R36, RZ, 0x10, R37 ;  /* 0x00000010ff247819 */ /* 0x000fe20000011625 */
[----:B------:R-:W-:Y:S01]  /*10c90*/  IMAD.SHL.U32 R7, R7, 0x400, RZ ;  /* 0x0000040007077824 */ /* 0x000fe200078e00ff */
[----:B------:R-:W-:Y:S02]  /*10ca0*/  LOP3.LUT R4, R4, R209, RZ, 0x3c, !PT ;  /* 0x000000d104047212 */ /* 0x000fe400078e3cff */
[----:B------:R-:W-:Y:S02]  /*10cb0*/  PRMT R100, R100, 0x5410, R35 ;  /* 0x0000541064647816 */ /* 0x000fe40000000023 */
[----:B------:R-:W-:Y:S02]  /*10cc0*/  LOP3.LUT R7, R7, 0x7fffe000, RZ, 0xc0, !PT ;  /* 0x7fffe00007077812 */ /* 0x000fe400078ec0ff */
[----:B------:R-:W-:Y:S01]  /*10cd0*/  PRMT R96, R96, 0x5410, R15 ;  /* 0x0000541060607816 */ /* 0x000fe2000000000f */
[----:B------:R-:W-:Y:S01]  /*10ce0*/  IMAD.U32 R34, R100, 0x10000, RZ ;  /* 0x0001000064227824 */ /* 0x000fe200078e00ff */
[----:B------:R-:W-:-:S02]  /*10cf0*/  IADD3 R12, R4, R7, R210 ;  /* 0x00000007040c7210 */ /* 0x000fc40007ffe0d2 */
[----:B------:R-:W1:Y:S01]  /*10d00*/  LDS.128 R4, [R232] ;  /* 0x00000000e8047984 */ /* 0x000e620000000c00 */
[----:B------:R-:W-:Y:S02]  /*10d10*/  SHF.R.U64 R13, R26, 0x10, R27 ;  /* 0x000000101a0d7819 */ /* 0x000fe4000000121b */
[----:B------:R-:W-:Y:S01]  /*10d20*/  IMAD R12, R12, 0x2, R17 ;  /* 0x000000020c0c7824 */ /* 0x000fe200078e0211 */
[----:B------:R-:W-:Y:S02]  /*10d30*/  SHF.R.U32.HI R24, RZ, 0x10, R25 ;  /* 0x00000010ff187819 */ /* 0x000fe40000011619 */
[----:B------:R-:W-:Y:S02]  /*10d40*/  SHF.R.U32.HI R26, RZ, 0x10, R27 ;  /* 0x00000010ff1a7819 */ /* 0x000fe4000001161b */
[----:B0-----:R-:W0:Y:S01]  /*10d50*/  LDS.128 R8, [R12+0x12400] ;  /* 0x012400000c087984 */ /* 0x001e220000000c00 */
[--C-:B------:R-:W-:Y:S02]  /*10d60*/  SHF.R.U64 R33, R38, 0x10, R39.reuse ;  /* 0x0000001026217819 */ /* 0x100fe40000001227 */
[----:B------:R-:W-:-:S02]  /*10d70*/  SHF.R.U32.HI R38, RZ, 0x10, R39 ;  /* 0x00000010ff267819 */ /* 0x000fc40000011627 */
[----:B------:R-:W-:Y:S01]  /*10d80*/  PRMT R101, R101, 0x5410, R36 ;  /* 0x0000541065657816 */ /* 0x000fe20000000024 */
[----:B------:R-:W-:Y:S01]  /*10d90*/  IMAD.U32 R36, R96, 0x10000, RZ ;  /* 0x0001000060247824 */ /* 0x000fe200078e00ff */
[----:B------:R-:W-:Y:S02]  /*10da0*/  PRMT R97, R97, 0x5410, R24 ;  /* 0x0000541061617816 */ /* 0x000fe40000000018 */
[----:B------:R-:W-:Y:S02]  /*10db0*/  PRMT R99, R99, 0x5410, R26 ;  /* 0x0000541063637816 */ /* 0x000fe4000000001a */
[----:B------:R-:W-:Y:S02]  /*10dc0*/  PRMT R103, R103, 0x5410, R38 ;  /* 0x0000541067677816 */ /* 0x000fe40000000026 */
[----:B------:R-:W-:Y:S01]  /*10dd0*/  PRMT R98, R98, 0x5410, R13 ;  /* 0x0000541062627816 */ /* 0x000fe2000000000d */
[----:B------:R-:W-:Y:S01]  /*10de0*/  IMAD.U32 R35, R99, 0x10000, RZ ;  /* 0x0001000063237824 */ /* 0x000fe200078e00ff */
[----:B------:R-:W-:Y:S01]  /*10df0*/  PRMT R102, R102, 0x5410, R33 ;  /* 0x0000541066667816 */ /* 0x000fe20000000021 */
[----:B------:R-:W-:-:S02]  /*10e00*/  IMAD.U32 R33, R97, 0x10000, RZ ;  /* 0x0001000061217824 */ /* 0x000fc400078e00ff */
[C---:B-1----:R-:W-:Y:S01]  /*10e10*/  IMAD.U32 R13, R4.reuse, 0x10000, RZ ;  /* 0x00010000040d7824 */ /* 0x042fe200078e00ff */
[----:B------:R-:W-:Y:S01]  /*10e20*/  LOP3.LUT R4, R4, 0xffff0000, RZ, 0xc0, !PT ;  /* 0xffff000004047812 */ /* 0x000fe200078ec0ff */
        /* <DEDUP_REMOVED lines=15> */
[----:B------:R-:W-:Y:S01]  /*10f20*/  FFMA.FTZ R104, R13, R36, R104 ;  /* 0x000000240d687223 */ /* 0x000fe20000010068 */
[----:B------:R-:W-:Y:S02]  /*10f30*/  IMAD.U32 R13, R103, 0x10000, RZ ;  /* 0x00010000670d7824 */ /* 0x000fe400078e00ff */
[C---:B------:R-:W-:Y:S01]  /*10f40*/  FMUL.FTZ R107, R32.reuse, R35 ;  /* 0x00000023206b7220 */ /* 0x040fe20000410000 */
[----:B------:R-:W-:Y:S01]  /*10f50*/  IMAD.U32 R25, R101, 0x10000, RZ ;  /* 0x0001000065197824 */ /* 0x000fe200078e00ff */
[----:B------:R-:W-:Y:S01]  /*10f60*/  LOP3.LUT R11, R11, 0xffff0000, RZ, 0xc0, !PT ;  /* 0xffff00000b0b7812 */ /* 0x000fe200078ec0ff */
[-C--:B------:R-:W-:Y:S01]  /*10f70*/  FMUL.FTZ R32, R32, R13.reuse ;  /* 0x0000000d20207220 */ /* 0x080fe20000410000 */
[----:B------:R-:W-:Y:S01]  /*10f80*/  FFMA.FTZ R107, R24, R13, -R107 ;  /* 0x0000000d186b7223 */ /* 0x000fe2000001086b */
[-C--:B------:R-:W-:Y:S01]  /*10f90*/  FMUL.FTZ R39, R26, R25.reuse ;  /* 0x000000191a277220 */ /* 0x080fe20000410000 */
[----:B------:R-:W-:Y:S01]  /*10fa0*/  FFMA.FTZ R37, R14, R25, -R37 ;  /* 0x000000190e257223 */ /* 0x000fe20000010825 */
[----:B------:R-:W-:Y:S01]  /*10fb0*/  LOP3.LUT R25, R96, 0xffff0000, RZ, 0xc0, !PT ;  /* 0xffff000060197812 */ /* 0x000fe200078ec0ff */
[----:B------:R-:W-:Y:S01]  /*10fc0*/  FFMA.FTZ R34, R24, R35, R32 ;  /* 0x0000002318227223 */ /* 0x000fe20000010020 */
[----:B------:R-:W-:Y:S01]  /*10fd0*/  LOP3.LUT R13, R100, 0xffff0000, RZ, 0xc0, !PT ;  /* 0xffff0000640d7812 */ /* 0x000fe200078ec0ff */
[----:B------:R-:W-:Y:S01]  /*10fe0*/  FFMA.FTZ R39, R14, R33, R39 ;  /* 0x000000210e277223 */ /* 0x000fe20000010027 */
[----:B------:R-:W-:Y:S01]  /*10ff0*/  LOP3.LUT R24, R97, 0xffff0000, RZ, 0xc0, !PT ;  /* 0xffff000061187812 */ /* 0x000fe200078ec0ff */
[C---:B------:R-:W-:Y:S01]  /*11000*/  FMUL.FTZ R33, R8.reuse, R25 ;  /* 0x0000001908217220 */ /* 0x040fe20000410000 */
[----:B------:R-:W-:Y:S01]  /*11010*/  LOP3.LUT R14, R101, 0xffff0000, RZ, 0xc0, !PT ;  /* 0xffff0000650e7812 */ /* 0x000fe200078ec0ff */
[----:B------:R-:W-:Y:S01]  /*11020*/  FMUL.FTZ R35, R8, R13 ;  /* 0x0000000d08237220 */ /* 0x000fe20000410000 */
[----:B------:R-:W-:-:S02]  /*11030*/  IMAD.U32 R27, R10, 0x10000, RZ ;  /* 0x000100000a1b7824 */ /* 0x000fc400078e00ff */
[C---:B------:R-:W-:Y:S01]  /*11040*/  FMUL.FTZ R32, R9.reuse, R24 ;  /* 0x0000001809207220 */ /* 0x040fe20000410000 */
[----:B------:R-:W-:Y:S02]  /*11050*/  IMAD.U32 R26, R98, 0x10000, RZ ;  /* 0x00010000621a7824 */ /* 0x000fe400078e00ff */
[C---:B------:R-:W-:Y:S01]  /*11060*/  FFMA.FTZ R33, R4.reuse, R13, -R33 ;  /* 0x0000000d04217223 */ /* 0x040fe20000010821 */
[----:B------:R-:W-:Y:S01]  /*11070*/  FMUL.FTZ R9, R9, R14 ;  /* 0x0000000e09097220 */ /* 0x000fe20000410000 */
[----:B------:R-:W-:Y:S01]  /*11080*/  FFMA.FTZ R35, R4, R25, R35 ;  /* 0x0000001904237223 */ /* 0x000fe20000010023 */
[----:B------:R-:W-:Y:S02]  /*11090*/  IMAD.U32 R8, R102, 0x10000, RZ ;  /* 0x0001000066087824 */ /* 0x000fe400078e00ff */
[----:B------:R-:W-:Y:S01]  /*110a0*/  FMUL.FTZ R4, R27, R26 ;  /* 0x0000001a1b047220 */ /* 0x000fe20000410000 */
[C---:B------:R-:W-:Y:S01]  /*110b0*/  FFMA.FTZ R32, R5.reuse, R14, -R32 ;  /* 0x0000000e05207223 */ /* 0x040fe20000010820 */
[----:B------:R-:W-:Y:S01]  /*110c0*/  FFMA.FTZ R24, R5, R24, R9 ;  /* 0x0000001805187223 */ /* 0x000fe20000010009 */
[----:B------:R-:W-:Y:S01]  /*110d0*/  LOP3.LUT R10, R10, 0xffff0000, RZ, 0xc0, !PT ;  /* 0xffff00000a0a7812 */ /* 0x000fe200078ec0ff */
[-C--:B------:R-:W-:Y:S01]  /*110e0*/  FMUL.FTZ R14, R27, R8.reuse ;  /* 0x000000081b0e7220 */ /* 0x080fe20000410000 */
[----:B------:R-:W-:Y:S01]  /*110f0*/  FFMA.FTZ R13, R15, R8, -R4 ;  /* 0x000000080f0d7223 */ /* 0x000fe20000010804 */
[----:B------:R-:W-:-:S02]  /*11100*/  LOP3.LUT R9, R98, 0xffff0000, RZ, 0xc0, !PT ;  /* 0xffff000062097812 */ /* 0x000fc400078ec0ff */
[----:B------:R-:W-:Y:S01]  /*11110*/  LOP3.LUT R5, R102, 0xffff0000, RZ, 0xc0, !PT ;  /* 0xffff000066057812 */ /* 0x000fe200078ec0ff */
[----:B------:R-:W-:Y:S01]  /*11120*/  FFMA.FTZ R14, R15, R26, R14 ;  /* 0x0000001a0f0e7223 */ /* 0x000fe2000001000e */
[----:B------:R-:W-:Y:S01]  /*11130*/  LOP3.LUT R8, R99, 0xffff0000, RZ, 0xc0, !PT ;  /* 0xffff000063087812 */ /* 0x000fe200078ec0ff */
[C---:B------:R-:W-:Y:S01]  /*11140*/  FMUL.FTZ R15, R10.reuse, R9 ;  /* 0x000000090a0f7220 */ /* 0x040fe20000410000 */
[----:B------:R-:W-:Y:S01]  /*11150*/  LOP3.LUT R4, R103, 0xffff0000, RZ, 0xc0, !PT ;  /* 0xffff000067047812 */ /* 0x000fe200078ec0ff */
[-C--:B------:R-:W-:Y:S02]  /*11160*/  FMUL.FTZ R26, R10, R5.reuse ;  /* 0x000000050a1a7220 */ /* 0x080fe40000410000 */
[C---:B------:R-:W-:Y:S01]  /*11170*/  FMUL.FTZ R36, R11.reuse, R8 ;  /* 0x000000080b247220 */ /* 0x040fe20000410000 */
[C---:B------:R-:W-:Y:S01]  /*11180*/  FFMA.FTZ R10, R6.reuse, R5, -R15 ;  /* 0x00000005060a7223 */ /* 0x040fe2000001080f */
[-C--:B------:R-:W-:Y:S01]  /*11190*/  FMUL.FTZ R25, R11, R4.reuse ;  /* 0x000000040b197220 */ /* 0x080fe20000410000 */
[----:B------:R-:W-:Y:S01]  /*111a0*/  FFMA.FTZ R11, R6, R9, R26 ;  /* 0x00000009060b7223 */ /* 0x000fe2000001001a */
[----:B------:R-:W-:Y:S01]  /*111b0*/  FFMA.FTZ R36, R7, R4, -R36 ;  /* 0x0000000407247223 */ /* 0x000fe20000010824 */
[----:B------:R-:W-:Y:S01]  /*111c0*/  F2FP.BF16.F32.PACK_AB R4, R33, R38 ;  /* 0x000000262104723e */ /* 0x000fe200000010ff */
        /* <DEDUP_REMOVED lines=8> */
[----:B------:R-:W-:-:S05]  /*11250*/  F2FP.BF16.F32.PACK_AB R11, R25, R34 ;  /* 0x00000022190b723e */ /* 0x000fca00000010ff */
[----:B------:R2:W-:Y:S02]  /*11260*/  STS.128 [R12+0x12400], R8 ;  /* 0x012400080c007388 */ /* 0x0005e40000000c00 */
.L_x_1504:
[----:B------:R-:W-:Y:S05]  /*11270*/  BSYNC B2 ;  /* 0x0000000000027941 */ /* 0x000fea0003800000 */
.L_x_1503:
[----:B------:R-:W-:Y:S05]  /*11280*/  @P3 BRA `(.L_x_1500) ;  /* 0x0000000400983947 */ /* 0x000fea0003800000 */
[----:B------:R-:W-:Y:S02]  /*11290*/  LEA.HI R105, R105, R230, RZ, 0x1d ;  /* 0x000000e669697211 */ /* 0x000fe400078fe8ff */
[----:B------:R-:W-:Y:S02]  /*112a0*/  SHF.R.U64 R27, R60, 0x10, R61 ;  /* 0x000000103c1b7819 */ /* 0x000fe4000000123d */
[----:B-12---:R-:W-:Y:S01]  /*112b0*/  SHF.R.S32.HI R4, RZ, 0x1f, R105 ;  /* 0x0000001fff047819 */ /* 0x006fe20000011469 */
[----:B------:R-:W-:Y:S01]  /*112c0*/  IMAD.SHL.U32 R5, R105, 0x8, RZ ;  /* 0x0000000869057824 */ /* 0x000fe200078e00ff */
[----:B------:R-:W-:Y:S02]  /*112d0*/  SHF.R.U64 R15, R28, 0x10, R29 ;  /* 0x000000101c0f7819 */ /* 0x000fe4000000121d */
[----:B------:R-:W-:Y:S02]  /*112e0*/  LEA.HI R105, R4, R105, RZ, 0x3 ;  /* 0x0000006904697211 */ /* 0x000fe400078f18ff */
[----:B------:R-:W-:-:S02]  /*112f0*/  LOP3.LUT R4, R208, 0x38, R5, 0xf8, !PT ;  /* 0x00000038d0047812 */ /* 0x000fc400078ef805 */
[----:B------:R-:W-:Y:S01]  /*11300*/  SHF.R.U64 R13, R30, 0x10, R31 ;  /* 0x000000101e0d7819 */ /* 0x000fe2000000121f */
[----:B------:R-:W-:Y:S01]  /*11310*/  IMAD.SHL.U32 R105, R105, 0x400, RZ ;  /* 0x0000040069697824 */ /* 0x000fe200078e00ff */
[----:B------:R-:W-:Y:S02]  /*11320*/  LOP3.LUT R4, R4, R209, RZ, 0x3c, !PT ;  /* 0x000000d104047212 */ /* 0x000fe400078e3cff */
[----:B------:R-:W-:Y:S02]  /*11330*/  SHF.R.U64 R25, R62, 0x10, R63 ;  /* 0x000000103e197819 */ /* 0x000fe4000000123f */
[----:B------:R-:W-:Y:S02]  /*11340*/  LOP3.LUT R105, R105, 0x7fffe000, RZ, 0xc0, !PT ;  /* 0x7fffe00069697812 */ /* 0x000fe400078ec0ff */
[----:B------:R-:W-:Y:S02]  /*11350*/  SHF.R.U32.HI R30, RZ, 0x10, R31 ;  /* 0x00000010ff1e7819 */ /* 0x000fe4000001161f */
[----:B0-----:R-:W-:-:S02]  /*11360*/  IADD3 R8, R4, R105, R210 ;  /* 0x0000006904087210 */ /* 0x001fc40007ffe0d2 */
[----:B------:R-:W0:Y:S01]  /*11370*/  LDS.128 R4, [R229] ;  /* 0x00000000e5047984 */ /* 0x000e220000000c00 */
[----:B------:R-:W-:Y:S02]  /*11380*/  PRMT R88, R88, 0x5410, R27 ;  /* 0x0000541058587816 */ /* 0x000fe4000000001b */
[----:B------:R-:W-:Y:S01]  /*11390*/  IMAD R12, R8, 0x2, R17 ;  /* 0x00000002080c7824 */ /* 0x000fe200078e0211 */
[----:B------:R-:W-:Y:S02]  /*113a0*/  PRMT R84, R84, 0x5410, R15 ;  /* 0x0000541054547816 */ /* 0x000fe4000000000f */
[----:B------:R-:W-:Y:S02]  /*113b0*/  SHF.R.U32.HI R28, RZ, 0x10, R29 ;  /* 0x00000010ff1c7819 */ /* 0x000fe4000001161d */
[----:B------:R-:W1:Y:S01]  /*113c0*/  LDS.128 R8, [R12+0x12400] ;  /* 0x012400000c087984 */ /* 0x000e620000000c00 */
[----:B------:R-:W-:Y:S01]  /*113d0*/  PRMT R90, R90, 0x5410, R25 ;  /* 0x000054105a5a7816 */ /* 0x000fe20000000019 */
[----:B------:R-:W-:Y:S01]  /*113e0*/  IMAD.U32 R32, R84, 0x10000, RZ ;  /* 0x0001000054207824 */ /* 0x000fe200078e00ff */
[----:B------:R-:W-:Y:S01]  /*113f0*/  PRMT R87, R87, 0x5410, R30 ;  /* 0x0000541057577816 */ /* 0x000fe2000000001e */
[----:B------:R-:W-:Y:S01]  /*11400*/  IMAD.U32 R30, R88, 0x10000, RZ ;  /* 0x00010000581e7824 */ /* 0x000fe200078e00ff */
[----:B------:R-:W-:-:S02]  /*11410*/  SHF.R.U32.HI R62, RZ, 0x10, R63 ;  /* 0x00000010ff3e7819 */ /* 0x000fc4000001163f */
[----:B------:R-:W-:Y:S01]  /*11420*/  SHF.R.U32.HI R60, RZ, 0x10, R61 ;  /* 0x00000010ff3c7819 */ /* 0x000fe2000001163d */
[----:B------:R-:W-:Y:S01]  /*11430*/  IMAD.U32 R31, R87, 0x10000, RZ ;  /* 0x00010000571f7824 */ /* 0x000fe200078e00ff */
[----:B------:R-:W-:Y:S02]  /*11440*/  PRMT R85, R85, 0x5410, R28 ;  /* 0x0000541055557816 */ /* 0x000fe4000000001c */
[----:B------:R-:W-:Y:S02]  /*11450*/  PRMT R86, R86, 0x5410, R13 ;  /* 0x0000541056567816 */ /* 0x000fe4000000000d */
[----:B------:R-:W-:Y:S01]  /*11460*/  PRMT R91, R91, 0x5410, R62 ;  /* 0x000054105b5b7816 */ /* 0x000fe2000000003e */
[----:B------:R-:W-:Y:S01]  /*11470*/  IMAD.U32 R29, R85, 0x10000, RZ ;  /* 0x00010000551d7824 */ /* 0x000fe200078e00ff */
[----:B------:R-:W-:Y:S01]  /*11480*/  PRMT R89, R89, 0x5410, R60 ;  /* 0x0000541059597816 */ /* 0x000fe2000000003c */
        /* <DEDUP_REMOVED lines=70> */
.L_x_1500:
[----:B------:R-:W-:Y:S05]  /*118f0*/  BSYNC B1 ;  /* 0x0000000000017941 */ /* 0x000fea0003800000 */
.L_x_1499:
[----:B------:R-:W-:Y:S05]  /*11900*/  @P1 BRA `(.L_x_1474) ;  /* 0x0000001000f41947 */ /* 0x000fea0003800000 */
[----:B------:R-:W4:Y:S01]  /*11910*/  LDC R13, c[0x0][0x3d4] ;  /* 0x0000f500ff0d7b82 */ /* 0x000f220000000800 */
[----:B------:R-:W-:Y:S01]  /*11920*/  BSSY B1, `(.L_x_1505) ;  /* 0x000006b000017945 */ /* 0x000fe20003800000 */
[-C--:B----4-:R-:W-:Y:S02]  /*11930*/  ISETP.GE.AND P0, PT, R192, R13.reuse, PT ;  /* 0x0000000dc000720c */ /* 0x090fe40003f06270 */
[-C--:B------:R-:W-:Y:S02]  /*11940*/  ISETP.GE.AND P1, PT, R198, R13.reuse, PT ;  /* 0x0000000dc600720c */ /* 0x080fe40003f26270 */
[----:B------:R-:W-:-:S09]  /*11950*/  ISETP.GE.AND P2, PT, R199, R13, PT ;  /* 0x0000000dc700720c */ /* 0x000fd20003f46270 */
[----:B------:R-:W-:Y:S05]  /*11960*/  @P0 BRA `(.L_x_1506) ;  /* 0x0000000400980947 */ /* 0x000fea0003800000 */
[----:B-123--:R-:W-:Y:S02]  /*11970*/  LEA.HI R4, R13, R224, RZ, 0x1d ;  /* 0x000000e00d047211 */ /* 0x00efe400078fe8ff */
        /* <DEDUP_REMOVED lines=13> */
[----:B0-----:R-:W-:-:S02]  /*11a50*/  IADD3 R8, R4, R5, R211 ;  /* 0x0000000504087210 */ /* 0x001fc40007ffe0d3 */
[----:B------:R-:W0:Y:S01]  /*11a60*/  LDS.128 R4, [R231] ;  /* 0x00000000e7047984 */ /* 0x000e220000000c00 */
[----:B------:R-:W-:Y:S01]  /*11a70*/  SHF.R.U32.HI R52, RZ, 0x10, R53 ;  /* 0x00000010ff347819 */ /* 0x000fe20000011635 */
[----:B------:R-:W-:Y:S01]  /*11a80*/  IMAD.U32 R33, R74, 0x10000, RZ ;  /* 0x000100004a217824 */ /* 0x000fe200078e00ff */
[----:B------:R-:W-:Y:S01]  /*11a90*/  SHF.R.U64 R27, R54, 0x10, R55 ;  /* 0x00000010361b7819 */ /* 0x000fe20000001237 */
[----:B------:R-:W-:Y:S01]  /*11aa0*/  IMAD R12, R8, 0x2, R17 ;  /* 0x00000002080c7824 */ /* 0x000fe200078e0211 */
[--C-:B------:R-:W-:Y:S02]  /*11ab0*/  SHF.R.U64 R15, R42, 0x10, R43.reuse ;  /* 0x000000102a0f7819 */ /* 0x100fe4000000122b */
[----:B------:R-:W-:Y:S02]  /*11ac0*/  PRMT R75, R75, 0x5410, R40 ;  /* 0x000054104b4b7816 */ /* 0x000fe40000000028 */
[----:B------:R-:W1:Y:S01]  /*11ad0*/  LDS.128 R8, [R12+0x12400] ;  /* 0x012400000c087984 */ /* 0x000e620000000c00 */
[----:B------:R-:W-:-:S02]  /*11ae0*/  SHF.R.U32.HI R42, RZ, 0x10, R43 ;  /* 0x00000010ff2a7819 */ /* 0x000fc4000001162b */
[----:B------:R-:W-:Y:S01]  /*11af0*/  SHF.R.U32.HI R54, RZ, 0x10, R55 ;  /* 0x00000010ff367819 */ /* 0x000fe20000011637 */
[----:B------:R-:W-:Y:S01]  /*11b00*/  IMAD.U32 R30, R75, 0x10000, RZ ;  /* 0x000100004b1e7824 */ /* 0x000fe200078e00ff */
[----:B------:R-:W-:Y:S02]  /*11b10*/  PRMT R93, R93, 0x5410, R52 ;  /* 0x000054105d5d7816 */ /* 0x000fe40000000034 */
[----:B------:R-:W-:Y:S02]  /*11b20*/  PRMT R94, R94, 0x5410, R27 ;  /* 0x000054105e5e7816 */ /* 0x000fe4000000001b */
[----:B------:R-:W-:Y:S02]  /*11b30*/  PRMT R77, R77, 0x5410, R42 ;  /* 0x000054104d4d7816 */ /* 0x000fe4000000002a */
[----:B------:R-:W-:Y:S02]  /*11b40*/  PRMT R95, R95, 0x5410, R54 ;  /* 0x000054105f5f7816 */ /* 0x000fe40000000036 */
[----:B------:R-:W-:Y:S01]  /*11b50*/  PRMT R76, R76, 0x5410, R15 ;  /* 0x000054104c4c7816 */ /* 0x000fe2000000000f */
[----:B------:R-:W-:-:S02]  /*11b60*/  IMAD.U32 R32, R77, 0x10000, RZ ;  /* 0x000100004d207824 */ /* 0x000fc400078e00ff */
        /* <DEDUP_REMOVED lines=16> */
[----:B------:R-:W-:Y:S02]  /*11c70*/  IMAD.U32 R29, R11, 0x10000, RZ ;  /* 0x000100000b1d7824 */ /* 0x000fe400078e00ff */
[C---:B------:R-:W-:Y:S01]  /*11c80*/  FFMA.FTZ R35, R14.reuse, R31, -R35 ;  /* 0x0000001f0e237223 */ /* 0x040fe20000010823 */
[----:B------:R-:W-:Y:S01]  /*11c90*/  FFMA.FTZ R37, R14, R33, R37 ;  /* 0x000000210e257223 */ /* 0x000fe20000010025 */
[----:B------:R-:W-:Y:S02]  /*11ca0*/  IMAD.U32 R14, R95, 0x10000, RZ ;  /* 0x000100005f0e7824 */ /* 0x000fe400078e00ff */
[-C--:B------:R-:W-:Y:S01]  /*11cb0*/  FMUL.FTZ R36, R27, R26.reuse ;  /* 0x0000001a1b247220 */ /* 0x080fe20000410000 */
[----:B------:R-:W-:Y:S01]  /*11cc0*/  FFMA.FTZ R34, R15, R26, -R34 ;  /* 0x0000001a0f227223 */ /* 0x000fe20000010822 */
[C---:B------:R-:W-:Y:S01]  /*11cd0*/  FMUL.FTZ R26, R29.reuse, R32 ;  /* 0x000000201d1a7220 */ /* 0x040fe20000410000 */
[----:B------:R-:W-:Y:S01]  /*11ce0*/  LOP3.LUT R27, R74, 0xffff0000, RZ, 0xc0, !PT ;  /* 0xffff00004a1b7812 */ /* 0x000fe200078ec0ff */
[----:B------:R-:W-:Y:S01]  /*11cf0*/  FMUL.FTZ R29, R29, R14 ;  /* 0x0000000e1d1d7220 */ /* 0x000fe20000410000 */
[----:B------:R-:W-:Y:S01]  /*11d00*/  FFMA.FTZ R36, R15, R30, R36 ;  /* 0x0000001e0f247223 */ /* 0x000fe20000010024 */
[C---:B------:R-:W-:Y:S01]  /*11d10*/  FFMA.FTZ R38, R25.reuse, R14, -R26 ;  /* 0x0000000e19267223 */ /* 0x040fe2000001081a */
        /* <DEDUP_REMOVED lines=8> */
[----:B------:R-:W-:Y:S01]  /*11da0*/  FFMA.FTZ R30, R4, R15, -R25 ;  /* 0x0000000f041e7223 */ /* 0x000fe20000010819 */
[-C--:B------:R-:W-:Y:S01]  /*11db0*/  FMUL.FTZ R9, R9, R14.reuse ;  /* 0x0000000e09097220 */ /* 0x080fe20000410000 */
[----:B------:R-:W-:Y:S02]  /*11dc0*/  IMAD.U32 R25, R76, 0x10000, RZ ;  /* 0x000100004c197824 */ /* 0x000fe400078e00ff */
[----:B------:R-:W-:Y:S01]  /*11dd0*/  FFMA.FTZ R32, R4, R27, R29 ;  /* 0x0000001b04207223 */ /* 0x000fe2000001001d */
[----:B------:R-:W-:Y:S02]  /*11de0*/  IMAD.U32 R15, R94, 0x10000, RZ ;  /* 0x000100005e0f7824 */ /* 0x000fe400078e00ff */
[C---:B------:R-:W-:Y:S01]  /*11df0*/  FFMA.FTZ R27, R5.reuse, R14, -R8 ;  /* 0x0000000e051b7223 */ /* 0x040fe20000010808 */
[----:B------:R-:W-:Y:S01]  /*11e00*/  FFMA.FTZ R29, R5, R26, R9 ;  /* 0x0000001a051d7223 */ /* 0x000fe20000010009 */
[----:B------:R-:W-:Y:S01]  /*11e10*/  LOP3.LUT R10, R10, 0xffff0000, RZ, 0xc0, !PT ;  /* 0xffff00000a0a7812 */ /* 0x000fe200078ec0ff */
[C---:B------:R-:W-:Y:S01]  /*11e20*/  FMUL.FTZ R31, R28.reuse, R25 ;  /* 0x000000191c1f7220 */ /* 0x040fe20000410000 */
[----:B------:R-:W-:Y:S01]  /*11e30*/  LOP3.LUT R11, R11, 0xffff0000, RZ, 0xc0, !PT ;  /* 0xffff00000b0b7812 */ /* 0x000fe200078ec0ff */
[-C--:B------:R-:W-:Y:S01]  /*11e40*/  FMUL.FTZ R33, R28, R15.reuse ;  /* 0x0000000f1c217220 */ /* 0x080fe20000410000 */
[----:B------:R-:W-:Y:S01]  /*11e50*/  LOP3.LUT R9, R76, 0xffff0000, RZ, 0xc0, !PT ;  /* 0xffff00004c097812 */ /* 0x000fe200078ec0ff */
[C---:B------:R-:W-:Y:S01]  /*11e60*/  FFMA.FTZ R31, R24.reuse, R15, -R31 ;  /* 0x0000000f181f7223 */ /* 0x040fe2000001081f */
[----:B------:R-:W-:Y:S01]  /*11e70*/  LOP3.LUT R8, R77, 0xffff0000, RZ, 0xc0, !PT ;  /* 0xffff00004d087812 */ /* 0x000fe200078ec0ff */
[----:B------:R-:W-:Y:S01]  /*11e80*/  FFMA.FTZ R33, R24, R25, R33 ;  /* 0x0000001918217223 */ /* 0x000fe20000010021 */
[----:B------:R-:W-:Y:S01]  /*11e90*/  LOP3.LUT R5, R94, 0xffff0000, RZ, 0xc0, !PT ;  /* 0xffff00005e057812 */ /* 0x000fe200078ec0ff */
[----:B------:R-:W-:Y:S01]  /*11ea0*/  FMUL.FTZ R15, R10, R9 ;  /* 0x000000090a0f7220 */ /* 0x000fe20000410000 */
[----:B------:R-:W-:Y:S01]  /*11eb0*/  LOP3.LUT R4, R95, 0xffff0000, RZ, 0xc0, !PT ;  /* 0xffff00005f047812 */ /* 0x000fe200078ec0ff */
[----:B------:R-:W-:-:S02]  /*11ec0*/  FMUL.FTZ R24, R11, R8 ;  /* 0x000000080b187220 */ /* 0x000fc40000410000 */
[-C--:B------:R-:W-:Y:S01]  /*11ed0*/  FMUL.FTZ R14, R10, R5.reuse ;  /* 0x000000050a0e7220 */ /* 0x080fe20000410000 */
[C---:B------:R-:W-:Y:S01]  /*11ee0*/  FFMA.FTZ R10, R6.reuse, R5, -R15 ;  /* 0x00000005060a7223 */ /* 0x040fe2000001080f */
[-C--:B------:R-:W-:Y:S01]  /*11ef0*/  FMUL.FTZ R25, R11, R4.reuse ;  /* 0x000000040b197220 */ /* 0x080fe20000410000 */
[C---:B------:R-:W-:Y:S01]  /*11f00*/  FFMA.FTZ R11, R7.reuse, R4, -R24 ;  /* 0x00000004070b7223 */ /* 0x040fe20000010818 */
[----:B------:R-:W-:Y:S01]  /*11f10*/  FFMA.FTZ R14, R6, R9, R14 ;  /* 0x00000009060e7223 */ /* 0x000fe2000001000e */
[----:B------:R-:W-:Y:S01]  /*11f20*/  F2FP.BF16.F32.PACK_AB R4, R30, R35 ;  /* 0x000000231e04723e */ /* 0x000fe200000010ff */
[----:B------:R-:W-:Y:S01]  /*11f30*/  FFMA.FTZ R24, R7, R8, R25 ;  /* 0x0000000807187223 */ /* 0x000fe20000010019 */
        /* <DEDUP_REMOVED lines=9> */
.L_x_1506:
[----:B------:R-:W-:Y:S05]  /*11fd0*/  BSYNC B1 ;  /* 0x0000000000017941 */ /* 0x000fea0003800000 */
.L_x_1505:
[----:B------:R-:W-:Y:S04]  /*11fe0*/  BSSY B1, `(.L_x_1507) ;  /* 0x0000068000017945 */ /* 0x000fe80003800000 */
[----:B------:R-:W-:Y:S05]  /*11ff0*/  @P1 BRA `(.L_x_1508) ;  /* 0x0000000400981947 */ /* 0x000fea0003800000 */
[----:B-1234-:R-:W-:Y:S02]  /*12000*/  LEA.HI R4, R13, R225, RZ, 0x1d ;  /* 0x000000e10d047211 */ /* 0x01efe400078fe8ff */
        /* <DEDUP_REMOVED lines=101> */
.L_x_1508:
[----:B------:R-:W-:Y:S05]  /*12660*/  BSYNC B1 ;  /* 0x0000000000017941 */ /* 0x000fea0003800000 */
.L_x_1507:
[----:B------:R-:W-:Y:S05]  /*12670*/  @P2 BRA `(.L_x_1474) ;  /* 0x0000000400982947 */ /* 0x000fea0003800000 */
[----:B------:R-:W-:Y:S02]  /*12680*/  LEA.HI R13, R13, R230, RZ, 0x1d ;  /* 0x000000e60d0d7211 */ /* 0x000fe400078fe8ff */
[----:B------:R-:W-:Y:S02]  /*12690*/  SHF.R.U64 R24, R64, 0x10, R65 ;  /* 0x0000001040187819 */ /* 0x000fe40000001241 */
[----:B01234-:R-:W-:Y:S01]  /*126a0*/  SHF.R.S32.HI R6, RZ, 0x1f, R13 ;  /* 0x0000001fff067819 */ /* 0x01ffe2000001140d */
[----:B------:R-:W-:Y:S01]  /*126b0*/  IMAD.SHL.U32 R4, R13, 0x8, RZ ;  /* 0x000000080d047824 */ /* 0x000fe200078e00ff */
[----:B------:R-:W-:Y:S02]  /*126c0*/  SHF.R.U64 R14, R50, 0x10, R51 ;  /* 0x00000010320e7819 */ /* 0x000fe40000001233 */
[----:B------:R-:W-:Y:S02]  /*126d0*/  LEA.HI R6, R6, R13, RZ, 0x3 ;  /* 0x0000000d06067211 */ /* 0x000fe400078f18ff */
[----:B------:R-:W-:-:S02]  /*126e0*/  LOP3.LUT R4, R205, 0x38, R4, 0xf8, !PT ;  /* 0x00000038cd047812 */ /* 0x000fc400078ef804 */
[--C-:B------:R-:W-:Y:S01]  /*126f0*/  SHF.R.U64 R13, R48, 0x10, R49.reuse ;  /* 0x00000010300d7819 */ /* 0x100fe20000001231 */
[----:B------:R-:W-:Y:S01]  /*12700*/  IMAD.SHL.U32 R6, R6, 0x400, RZ ;  /* 0x0000040006067824 */ /* 0x000fe200078e00ff */
[----:B------:R-:W-:Y:S02]  /*12710*/  LOP3.LUT R4, R4, R233, RZ, 0x3c, !PT ;  /* 0x000000e904047212 */ /* 0x000fe400078e3cff */
[----:B------:R-:W-:Y:S02]  /*12720*/  SHF.R.U32.HI R49, RZ, 0x10, R49 ;  /* 0x00000010ff317819 */ /* 0x000fe40000011631 */
[----:B------:R-:W-:Y:S02]  /*12730*/  LOP3.LUT R6, R6, 0x7fffe000, RZ, 0xc0, !PT ;  /* 0x7fffe00006067812 */ /* 0x000fe400078ec0ff */
[----:B------:R-:W-:Y:S02]  /*12740*/  PRMT R24, R21, 0x5410, R24 ;  /* 0x0000541015187816 */ /* 0x000fe40000000018 */
[----:B------:R-:W-:-:S02]  /*12750*/  IADD3 R8, R4, R6, R211 ;  /* 0x0000000604087210 */ /* 0x000fc40007ffe0d3 */
[----:B------:R-:W0:Y:S01]  /*12760*/  LDS.128 R4, [R227] ;  /* 0x00000000e3047984 */ /* 0x000e220000000c00 */
[----:B------:R-:W-:Y:S01]  /*12770*/  PRMT R26, R0, 0x5410, R13 ;  /* 0x00005410001a7816 */ /* 0x000fe2000000000d */
[----:B------:R-:W-:Y:S01]  /*12780*/  IMAD.U32 R25, R24, 0x10000, RZ ;  /* 0x0001000018197824 */ /* 0x000fe200078e00ff */
[----:B------:R-:W-:Y:S01]  /*12790*/  SHF.R.U32.HI R64, RZ, 0x10, R65 ;  /* 0x00000010ff407819 */ /* 0x000fe20000011641 */
[----:B------:R-:W-:Y:S01]  /*127a0*/  IMAD R12, R8, 0x2, R17 ;  /* 0x00000002080c7824 */ /* 0x000fe200078e0211 */
[----:B------:R-:W-:Y:S01]  /*127b0*/  SHF.R.U64 R15, R66, 0x10, R67 ;  /* 0x00000010420f7819 */ /* 0x000fe20000001243 */
[----:B------:R-:W-:Y:S01]  /*127c0*/  IMAD.U32 R27, R26, 0x10000, RZ ;  /* 0x000100001a1b7824 */ /* 0x000fe200078e00ff */
[----:B------:R-:W-:Y:S02]  /*127d0*/  PRMT R28, R2, 0x5410, R49 ;  /* 0x00005410021c7816 */ /* 0x000fe40000000031 */
[----:B------:R-:W1:Y:S01]  /*127e0*/  LDS.128 R8, [R12+0x12400] ;  /* 0x012400000c087984 */ /* 0x000e620000000c00 */
[----:B------:R-:W-:-:S02]  /*127f0*/  PRMT R29, R3, 0x5410, R14 ;  /* 0x00005410031d7816 */ /* 0x000fc4000000000e */
[----:B------:R-:W-:Y:S01]  /*12800*/  SHF.R.U32.HI R31, RZ, 0x10, R51 ;  /* 0x00000010ff1f7819 */ /* 0x000fe20000011633 */
[----:B------:R-:W-:Y:S01]  /*12810*/  IMAD.U32 R30, R28, 0x10000, RZ ;  /* 0x000100001c1e7824 */ /* 0x000fe200078e00ff */
[----:B------:R-:W-:Y:S02]  /*12820*/  PRMT R69, R69, 0x5410, R64 ;  /* 0x0000541045457816 */ /* 0x000fe40000000040 */
[----:B------:R-:W-:Y:S02]  /*12830*/  SHF.R.U32.HI R66, RZ, 0x10, R67 ;  /* 0x00000010ff427819 */ /* 0x000fe40000011643 */
[----:B------:R-:W-:Y:S02]  /*12840*/  PRMT R70, R70, 0x5410, R15 ;  /* 0x0000541046467816 */ /* 0x000fe4000000000f */
[----:B------:R-:W-:Y:S02]  /*12850*/  PRMT R31, R20, 0x5410, R31 ;  /* 0x00005410141f7816 */ /* 0x000fe4000000001f */
[----:B------:R-:W-:-:S02]  /*12860*/  PRMT R71, R71, 0x5410, R66 ;  /* 0x0000541047477816 */ /* 0x000fc40000000042 */
[----:B------:R-:W-:Y:S01]  /*12870*/  LOP3.LUT R28, R28, 0xffff0000, RZ, 0xc0, !PT ;  /* 0xffff00001c1c7812 */ /* 0x000fe200078ec0ff */
[----:B------:R-:W-:Y:S02]  /*12880*/  IMAD.U32 R32, R31, 0x10000, RZ ;  /* 0x000100001f207824 */ /* 0x000fe400078e00ff */
        /* <DEDUP_REMOVED lines=19> */
[-C--:B------:R-:W-:Y:S01]  /*129c0*/  FMUL.FTZ R36, R15, R14.reuse ;  /* 0x0000000e0f247220 */ /* 0x080fe20000410000 */
[----:B------:R-:W-:Y:S02]  /*129d0*/  IMAD.U32 R0, R71, 0x10000, RZ ;  /* 0x0001000047007824 */ /* 0x000fe400078e00ff */
[----:B------:R-:W-:Y:S01]  /*129e0*/  FFMA.FTZ R34, R3, R14, -R34 ;  /* 0x0000000e03227223 */ /* 0x000fe20000010822 */
[----:B------:R-:W-:Y:S01]  /*129f0*/  FMUL.FTZ R14, R21, R32 ;  /* 0x00000020150e7220 */ /* 0x000fe20000410000 */
[----:B------:R-:W-:Y:S01]  /*12a00*/  FFMA.FTZ R36, R3, R30, R36 ;  /* 0x0000001e03247223 */ /* 0x000fe20000010024 */
[----:B------:R-:W-:Y:S01]  /*12a10*/  LOP3.LUT R15, R26, 0xffff0000, RZ, 0xc0, !PT ;  /* 0xffff00001a0f7812 */ /* 0x000fe200078ec0ff */
[-C--:B------:R-:W-:Y:S01]  /*12a20*/  FMUL.FTZ R21, R21, R0.reuse ;  /* 0x0000000015157220 */ /* 0x080fe20000410000 */
[----:B------:R-:W-:Y:S01]  /*12a30*/  LOP3.LUT R3, R24, 0xffff0000, RZ, 0xc0, !PT ;  /* 0xffff000018037812 */ /* 0x000fe200078ec0ff */
[----:B------:R-:W-:Y:S01]  /*12a40*/  FFMA.FTZ R25, R13, R0, -R14 ;  /* 0x000000000d197223 */ /* 0x000fe2000001080e */
[----:B------:R-:W-:-:S02]  /*12a50*/  IMAD.U32 R20, R10, 0x10000, RZ ;  /* 0x000100000a147824 */ /* 0x000fc400078e00ff */
[----:B------:R-:W-:Y:S01]  /*12a60*/  FFMA.FTZ R32, R13, R32, R21 ;  /* 0x000000200d207223 */ /* 0x000fe20000010015 */
[C---:B------:R-:W-:Y:S01]  /*12a70*/  FMUL.FTZ R13, R8.reuse, R15 ;  /* 0x0000000f080d7220 */ /* 0x040fe20000410000 */
[-C--:B------:R-:W-:Y:S01]  /*12a80*/  FMUL.FTZ R21, R8, R3.reuse ;  /* 0x0000000308157220 */ /* 0x080fe20000410000 */
[----:B------:R-:W-:Y:S01]  /*12a90*/  IMAD.U32 R8, R29, 0x10000, RZ ;  /* 0x000100001d087824 */ /* 0x000fe200078e00ff */
[----:B------:R-:W-:Y:S01]  /*12aa0*/  LOP3.LUT R69, R69, 0xffff0000, RZ, 0xc0, !PT ;  /* 0xffff000045457812 */ /* 0x000fe200078ec0ff */
[C---:B------:R-:W-:Y:S01]  /*12ab0*/  FFMA.FTZ R14, R2.reuse, R3, -R13 ;  /* 0x00000003020e7223 */ /* 0x040fe2000001080d */
[----:B------:R-:W-:Y:S01]  /*12ac0*/  FFMA.FTZ R24, R2, R15, R21 ;  /* 0x0000000f02187223 */ /* 0x000fe20000010015 */
[----:B------:R-:W-:Y:S02]  /*12ad0*/  IMAD.U32 R0, R70, 0x10000, RZ ;  /* 0x0001000046007824 */ /* 0x000fe400078e00ff */
[----:B------:R-:W-:Y:S01]  /*12ae0*/  FMUL.FTZ R2, R20, R8 ;  /* 0x0000000814027220 */ /* 0x000fe20000410000 */
[C---:B------:R-:W-:Y:S01]  /*12af0*/  FMUL.FTZ R3, R9.reuse, R28 ;  /* 0x0000001c09037220 */ /* 0x040fe20000410000 */
[-C--:B------:R-:W-:Y:S01]  /*12b00*/  FMUL.FTZ R9, R9, R69.reuse ;  /* 0x0000004509097220 */ /* 0x080fe20000410000 */
[----:B------:R-:W-:Y:S01]  /*12b10*/  LOP3.LUT R10, R10, 0xffff0000, RZ, 0xc0, !PT ;  /* 0xffff00000a0a7812 */ /* 0x000fe200078ec0ff */
[-C--:B------:R-:W-:Y:S01]  /*12b20*/  FFMA.FTZ R13, R5, R0.reuse, -R2 ;  /* 0x00000000050d7223 */ /* 0x080fe20000010802 */
[----:B------:R-:W-:Y:S01]  /*12b30*/  LOP3.LUT R11, R11, 0xffff0000, RZ, 0xc0, !PT ;  /* 0xffff00000b0b7812 */ /* 0x000fe200078ec0ff */
[----:B------:R-:W-:Y:S01]  /*12b40*/  FFMA.FTZ R69, R4, R69, -R3 ;  /* 0x0000004504457223 */ /* 0x000fe20000010803 */
[----:B------:R-:W-:Y:S01]  /*12b50*/  FMUL.FTZ R20, R20, R0 ;  /* 0x0000000014147220 */ /* 0x000fe20000410000 */
        /* <DEDUP_REMOVED lines=8> */
[----:B------:R-:W-:Y:S01]  /*12be0*/  F2FP.BF16.F32.PACK_AB R9, R9, R36 ;  /* 0x000000240909723e */ /* 0x000fe200000010ff */
[-C--:B------:R-:W-:Y:S01]  /*12bf0*/  FMUL.FTZ R4, R10, R3.reuse ;  /* 0x000000030a047220 */ /* 0x080fe20000410000 */
[C---:B------:R-:W-:Y:S01]  /*12c00*/  FFMA.FTZ R10, R6.reuse, R3, -R5 ;  /* 0x00000003060a7223 */ /* 0x040fe20000010805 */
[-C--:B------:R-:W-:Y:S01]  /*12c10*/  FMUL.FTZ R11, R11, R0.reuse ;  /* 0x000000000b0b7220 */ /* 0x080fe20000410000 */
[C---:B------:R-:W-:Y:S01]  /*12c20*/  FFMA.FTZ R0, R7.reuse, R0, -R8 ;  /* 0x0000000007007223 */ /* 0x040fe20000010808 */
        /* <DEDUP_REMOVED lines=11> */
.L_x_1474:
[----:B------:R-:W-:Y:S05]  /*12ce0*/  BSYNC B0 ;  /* 0x0000000000007941 */ /* 0x000fea0003800000 */
.L_x_1446:
        /* <DEDUP_REMOVED lines=8> */
.L_x_1444:
[----:B------:R-:W-:-:S06]  /*12d70*/  ULOP3.LUT UR4, UR60, 0x1, URZ, 0xfc, !UPT ;  /* 0x000000013c047892 */ /* 0x000fcc000f8efc3f */
[----:B01----:R-:W-:-:S05]  /*12d80*/  IMAD.U32 R0, RZ, RZ, UR4 ;  /* 0x00000004ff007e24 */ /* 0x003fca000f8e00ff */
[----:B------:R-:W-:-:S13]  /*12d90*/  ISETP.NE.AND P0, PT, R0, 0x3, PT ;  /* 0x000000030000780c */ /* 0x000fda0003f05270 */
[----:B------:R-:W-:Y:S05]  /*12da0*/  @!P0 BRA `(.L_x_1509) ;  /* 0x0000000000048947 */ /* 0x000fea0003800000 */
[----:B------:R-:W-:Y:S01]  /*12db0*/  BPT.TRAP 0x1 ;  /* 0x000000040000795c */ /* 0x000fe20000300000 */
.L_x_1509:
[----:B--234-:R-:W-:Y:S01]  /*12dc0*/  IMAD R5, R23, 0x8, R17 ;  /* 0x0000000817057824 */ /* 0x01cfe200078e0211 */
[----:B------:R-:W-:-:S04]  /*12dd0*/  SHF.L.U32 R0, R194, 0x1f, RZ ;  /* 0x0000001fc2007819 */ /* 0x000fc800000006ff */
[----:B------:R0:W1:Y:S01]  /*12de0*/  SYNCS.PHASECHK.TRANS64.TRYWAIT P2, [R5+URZ+0x30830], R0 ;  /* 0x03083000050075a7 */ /* 0x000062000804017f */
[----:B------:R-:W-:Y:S05]  /*12df0*/  @!P0 BRA `(.L_x_1510) ;  /* 0x0000000000048947 */ /* 0x000fea0003800000 */
[----:B------:R-:W-:Y:S01]  /*12e00*/  BPT.TRAP 0x1 ;  /* 0x000000040000795c */ /* 0x000fe20000300000 */
.L_x_1510:
[----:B------:R-:W2:Y:S02]  /*12e10*/  S2R R2, SR_TID.X ;  /* 0x0000000000027919 */ /* 0x000ea40000002100 */
[----:B--2---:R-:W-:-:S04]  /*12e20*/  LOP3.LUT R2, R2, 0x7f, RZ, 0xc0, !PT ;  /* 0x0000007f02027812 */ /* 0x004fc800078ec0ff */
[----:B------:R-:W-:Y:S01]  /*12e30*/  ISETP.NE.AND P1, PT, R2, RZ, PT ;  /* 0x000000ff0200720c */ /* 0x000fe20003f25270 */
[----:B-1----:R-:W-:-:S12]  /*12e40*/  @P2 BRA `(.L_x_1511) ;  /* 0x0000000000082947 */ /* 0x002fd80003800000 */
[----:B------:R-:W1:Y:S02]  /*12e50*/  SYNCS.PHASECHK.TRANS64.TRYWAIT P2, [R5+URZ+0x30830], R0 ;  /* 0x03083000050075a7 */ /* 0x000e64000804017f */
[----:B-1----:R-:W-:Y:S05]  /*12e60*/  @!P2 BRA `(.L_x_1512) ;  /* 0x0000016400b0a947 */ /* 0x002fea0003800000 */
.L_x_1511:
        /* <DEDUP_REMOVED lines=9> */
[----:B------:R-:W-:Y:S01]  /*12f00*/  IMAD.U32 R9, RZ, RZ, UR9 ;  /* 0x00000009ff097e24 */ /* 0x000fe2000f8e00ff */
[----:B------:R-:W-:Y:S01]  /*12f10*/  LOP3.LUT R0, R0, 0x3fff, RZ, 0xc0, !PT ;  /* 0x00003fff00007812 */ /* 0x000fe200078ec0ff */
[----:B------:R-:W-:Y:S01]  /*12f20*/  UMOV UR53, 0x40000040 ;  /* 0x4000004000357882 */ /* 0x000fe20000000000 */
[----:B------:R-:W-:Y:S01]  /*12f30*/  UMOV UR49, 0x40000040 ;  /* 0x4000004000317882 */ /* 0x000fe20000000000 */
[----:B------:R-:W-:Y:S01]  /*12f40*/  UMOV UR45, 0x40000040 ;  /* 0x40000040002d7882 */ /* 0x000fe20000000000 */
[----:B------:R-:W-:Y:S01]  /*12f50*/  LOP3.LUT R10, R0, 0x10000, RZ, 0xfc, !PT ;  /* 0x00010000000a7812 */ /* 0x000fe200078efcff */
[----:B------:R-:W-:Y:S01]  /*12f60*/  ULOP3.LUT UR4, UR4, 0x10000, URZ, 0xfc, !UPT ;  /* 0x0001000004047892 */ /* 0x000fe2000f8efc3f */
[----:B------:R-:W-:Y:S01]  /*12f70*/  IMAD.MOV.U32 R3, RZ, RZ, 0x40000040 ;  /* 0x40000040ff037424 */ /* 0x000fe200078e00ff */
[----:B------:R-:W-:Y:S01]  /*12f80*/  UMOV UR41, 0x40000040 ;  /* 0x4000004000297882 */ /* 0x000fe20000000000 */
[----:B------:R-:W-:Y:S01]  /*12f90*/  UMOV UR37, 0x40000040 ;  /* 0x4000004000257882 */ /* 0x000fe20000000000 */
[----:B------:R-:W-:Y:S01]  /*12fa0*/  IMAD R2, R23, 0x900, R10 ;  /* 0x0000090017027824 */ /* 0x000fe200078e020a */
[----:B------:R-:W-:Y:S01]  /*12fb0*/  UIADD3 UR5, UR4, 0x2, URZ ;  /* 0x0000000204057890 */ /* 0x000fe2000fffe03f */
[----:B------:R-:W-:Y:S01]  /*12fc0*/  R2UR UR39, R3 ;  /* 0x00000000032772ca */ /* 0x000fe200000e0000 */
[----:B------:R-:W-:Y:S01]  /*12fd0*/  UMOV UR8, UR4 ;  /* 0x0000000400087c82 */ /* 0x000fe20008000000 */
[C---:B------:R-:W-:Y:S01]  /*12fe0*/  VIADD R6, R2.reuse, 0x2 ;  /* 0x0000000202067836 */ /* 0x040fe20000000000 */
[----:B------:R-:W-:Y:S01]  /*12ff0*/  R2UR UR10, R2 ;  /* 0x00000000020a72ca */ /* 0x000fe200000e0000 */
[----:B------:R-:W-:Y:S01]  /*13000*/  IMAD.U32 R8, RZ, RZ, UR8 ;  /* 0x00000008ff087e24 */ /* 0x000fe2000f8e00ff */
[----:B------:R-:W-:Y:S01]  /*13010*/  UIADD3 UR52, UR4, 0x406, URZ ;  /* 0x0000040604347890 */ /* 0x000fe2000fffe03f */
[----:B------:R-:W-:Y:S01]  /*13020*/  IMAD.MOV.U32 R73, RZ, RZ, -0x60 ;  /* 0xffffffa0ff497424 */ /* 0x000fe200078e00ff */
[----:B------:R-:W-:Y:S01]  /*13030*/  UIADD3 UR48, UR4, 0x800, URZ ;  /* 0x0000080004307890 */ /* 0x000fe2000fffe03f */
[----:B------:R-:W-:Y:S01]  /*13040*/  @!P1 VIADD R0, R5, 0x30840 ;  /* 0x0003084005009836 */ /* 0x000fe20000000000 */
[----:B------:R0:W-:Y:S01]  /*13050*/  STL.64 [R1+0x30], R8 ;  /* 0x0000300801007387 */ /* 0x0001e20000100a00 */
[----:B------:R-:W-:Y:S01]  /*13060*/  UIADD3 UR44, UR4, 0x802, URZ ;  /* 0x00000802042c7890 */ /* 0x000fe2000fffe03f */
[----:B------:R-:W-:Y:S01]  /*13070*/  IMAD R73, R150, R73, 0x60 ;  /* 0x0000006096497424 */ /* 0x000fe200078e0249 */
[----:B------:R-:W-:Y:S01]  /*13080*/  UIADD3 UR40, UR4, 0x804, URZ ;  /* 0x0000080404287890 */ /* 0x000fe2000fffe03f */
[----:B------:R-:W-:Y:S01]  /*13090*/  @!P1 PRMT R0, RZ, 0x654, R0 ;  /* 0x00000654ff009816 */ /* 0x000fe20000000000 */
[----:B------:R-:W-:Y:S01]  /*130a0*/  UIADD3 UR36, UR4, 0x806, URZ ;  /* 0x0000080604247890 */ /* 0x000fe2000fffe03f */
[----:B------:R-:W-:Y:S01]  /*130b0*/  IMAD.IADD R4, R196, 0x1, R73 ;  /* 0x00000001c4047824 */ /* 0x000fe200078e0249 */
[----:B------:R-:W-:Y:S01]  /*130c0*/  HGMMA.64x96x16.F32.BF16 R24, gdesc[UR8], RZ, !UPT, gsb0 ;  /* 0x01600000081879f0 */ /* 0x000fe2000c0018ff */
[----:B------:R-:W-:Y:S01]  /*130d0*/  R2UR UR10, R6 ;  /* 0x00000000060a72ca */ /* 0x000fe200000e0000 */
[----:B------:R-:W-:Y:S01]  /*130e0*/  UMOV UR8, UR5 ;  /* 0x0000000500087c82 */ /* 0x000fe20008000000 */
[----:B------:R-:W-:Y:S01]  /*130f0*/  R2UR UR11, R7 ;  /* 0x00000000070b72ca */ /* 0x000fe200000e0000 */
[----:B------:R-:W-:Y:S01]  /*13100*/  UMOV UR9, 0x40000040 ;  /* 0x4000004000097882 */ /* 0x000fe20000000000 */
[----:B------:R-:W-:Y:S01]  /*13110*/  VIADD R6, R2, 0x4 ;  /* 0x0000000402067836 */ /* 0x000fe20000000000 */
[----:B------:R-:W-:Y:S01]  /*13120*/  UIADD3 UR5, UR4, 0x4, URZ ;  /* 0x0000000404057890 */ /* 0x000fe2000fffe03f */
[----:B------:R-:W-:Y:S01]  /*13130*/  IMAD.MOV.U32 R7, RZ, RZ, 0x40000040 ;  /* 0x40000040ff077424 */ /* 0x000fe200078e00ff */
[----:B------:R-:W-:Y:S01]  /*13140*/  IADD3 R5, -R197, 0x1, R4 ;  /* 0x00000001c5057810 */ /* 0x000fe20007ffe104 */
[----:B0-----:R-:W-:Y:S01]  /*13150*/  IMAD.U32 R8, RZ, RZ, UR8 ;  /* 0x00000008ff087e24 */ /* 0x001fe2000f8e00ff */
[----:B------:R-:W-:Y:S01]  /*13160*/  LOP3.LUT R16, R16, 0xffefffff, RZ, 0xc0, !PT ;  /* 0xffefffff10107812 */ /* 0x000fe200078ec0ff */
[----:B------:R-:W-:-:S02]  /*13170*/  IMAD.U32 R9, RZ, RZ, UR9 ;  /* 0x00000009ff097e24 */ /* 0x000fc4000f8e00ff */
[C---:B------:R-:W-:Y:S02]  /*13180*/  IMAD R5, R206.reuse, -0x2, R5 ;  /* 0xfffffffece057824 */ /* 0x040fe400078e0205 */
[C---:B------:R-:W-:Y:S01]  /*13190*/  IMAD R75, R206.reuse, -0x2, R4 ;  /* 0xfffffffece4b7824 */ /* 0x040fe200078e0204 */
[----:B------:R0:W-:Y:S01]  /*131a0*/  STL.64 [R1+0x28], R8 ;  /* 0x0000280801007387 */ /* 0x0001e20000100a00 */
[----:B------:R-:W-:Y:S01]  /*131b0*/  IMAD R14, R206, -0x2, R73 ;  /* 0xfffffffece0e7824 */ /* 0x000fe200078e0249 */
[----:B------:R-:W-:Y:S02]  /*131c0*/  WARPGROUP.DEPBAR.LE gsb0, 0x0 ;  /* 0x00008000000079c5 */ /* 0x000fe40000010000 */
[----:B------:R-:W-:-:S06]  /*131d0*/  WARPGROUP.ARRIVE ;  /* 0x00000000000079c5 */ /* 0x000fcc0000000000 */
[----:B------:R-:W-:Y:S01]  /*131e0*/  HGMMA.64x96x16.F32.BF16 R24, gdesc[UR8], R24, gsb0 ;  /* 0x01600000081879f0 */ /* 0x000fe20008001818 */
[----:B------:R-:W-:Y:S01]  /*131f0*/  R2UR UR10, R6 ;  /* 0x00000000060a72ca */ /* 0x000fe200000e0000 */
[----:B------:R-:W-:Y:S01]  /*13200*/  UMOV UR8, UR5 ;  /* 0x0000000500087c82 */ /* 0x000fe20008000000 */
[----:B------:R-:W-:Y:S01]  /*13210*/  R2UR UR11, R7 ;  /* 0x00000000070b72ca */ /* 0x000fe200000e0000 */
[----:B------:R-:W-:Y:S01]  /*13220*/  UMOV UR9, 0x40000040 ;  /* 0x4000004000097882 */ /* 0x000fe20000000000 */
[----:B------:R-:W-:Y:S01]  /*13230*/  VIADD R6, R2, 0x6 ;  /* 0x0000000602067836 */ /* 0x000fe20000000000 */
[----:B------:R-:W-:Y:S01]  /*13240*/  UIADD3 UR5, UR4, 0x6, URZ ;  /* 0x0000000604057890 */ /* 0x000fe2000fffe03f */
[----:B------:R-:W-:Y:S02]  /*13250*/  IMAD.MOV.U32 R7, RZ, RZ, 0x40000040 ;  /* 0x40000040ff077424 */ /* 0x000fe400078e00ff */
[----:B0-----:R-:W-:Y:S02]  /*13260*/  IMAD.U32 R8, RZ, RZ, UR8 ;  /* 0x00000008ff087e24 */ /* 0x001fe4000f8e00ff */
[----:B------:R-:W-:-:S05]  /*13270*/  IMAD.U32 R9, RZ, RZ, UR9 ;  /* 0x00000009ff097e24 */ /* 0x000fca000f8e00ff */
[----:B------:R0:W-:Y:S01]  /*13280*/  STL.64 [R1+0x20], R8 ;  /* 0x0000200801007387 */ /* 0x0001e20000100a00 */
        /* <DEDUP_REMOVED lines=36> */
[----:B0-----:R-:W-:Y:S01]  /*134d0*/  IMAD.U32 R8, RZ, RZ, UR8 ;  /* 0x00000008ff087e24 */ /* 0x001fe2000f8e00ff */
[----:B------:R-:W-:Y:S01]  /*134e0*/  ULDC UR4, c[0x0][0x9dc] ;  /* 0x0002770000047ab9 */ /* 0x000fe20000000800 */
[----:B------:R-:W-:-:S02]  /*134f0*/  IMAD.U32 R9, RZ, RZ, UR9 ;  /* 0x00000009ff097e24 */ /* 0x000fc4000f8e00ff */
[----:B------:R-:W-:-:S03]  /*13500*/  IMAD.U32 R11, RZ, RZ, UR4 ;  /* 0x00000004ff0b7e24 */ /* 0x000fc6000f8e00ff */
        /* <DEDUP_REMOVED lines=8> */
[----:B------:R-:W-:Y:S02]  /*13590*/  VIADD R6, R2, 0x306 ;  /* 0x0000030602067836 */ /* 0x000fe40000000000 */
[----:B------:R-:W-:Y:S02]  /*135a0*/  IMAD.MOV.U32 R7, RZ, RZ, 0x40000040 ;  /* 0x40000040ff077424 */ /* 0x000fe400078e00ff */
[----:B0-----:R-:W-:Y:S01]  /*135b0*/  IMAD.U32 R8, RZ, RZ, UR8 ;  /* 0x00000008ff087e24 */ /* 0x001fe2000f8e00ff */
[----:B------:R-:W-:Y:S01]  /*135c0*/  R2UR UR54, R6 ;  /* 0x00000000063672ca */ /* 0x000fe200000e0000 */
[----:B------:R-:W-:Y:S01]  /*135d0*/  VIADD R6, R2, 0x600 ;  /* 0x0000060002067836 */ /* 0x000fe20000000000 */
[----:B------:R-:W-:Y:S01]  /*135e0*/  R2UR UR55, R7 ;  /* 0x00000000073772ca */ /* 0x000fe200000e0000 */
[----:B------:R-:W-:-:S02]  /*135f0*/  IMAD.MOV.U32 R7, RZ, RZ, 0x40000040 ;  /* 0x40000040ff077424 */ /* 0x000fc400078e00ff */
[----:B------:R-:W-:Y:S01]  /*13600*/  IMAD.U32 R9, RZ, RZ, UR9 ;  /* 0x00000009ff097e24 */ /* 0x000fe2000f8e00ff */
[----:B------:R-:W-:Y:S01]  /*13610*/  R2UR UR50, R6 ;  /* 0x00000000063272ca */ /* 0x000fe200000e0000 */
[----:B------:R-:W-:Y:S01]  /*13620*/  VIADD R6, R2, 0x602 ;  /* 0x0000060202067836 */ /* 0x000fe20000000000 */
[----:B------:R-:W-:Y:S01]  /*13630*/  R2UR UR51, R7 ;  /* 0x00000000073372ca */ /* 0x000fe200000e0000 */
[----:B------:R-:W-:Y:S01]  /*13640*/  IMAD.MOV.U32 R7, RZ, RZ, 0x40000040 ;  /* 0x40000040ff077424 */ /* 0x000fe200078e00ff */
[----:B------:R0:W-:Y:S02]  /*13650*/  STL.64 [R1], R8 ;  /* 0x0000000801007387 */ /* 0x0001e40000100a00 */
[----:B------:R-:W-:Y:S01]  /*13660*/  R2UR UR46, R6 ;  /* 0x00000000062e72ca */ /* 0x000fe200000e0000 */
[----:B------:R-:W-:Y:S01]  /*13670*/  VIADD R6, R2, 0x604 ;  /* 0x0000060402067836 */ /* 0x000fe20000000000 */
[----:B------:R-:W-:Y:S01]  /*13680*/  R2UR UR47, R7 ;  /* 0x00000000072f72ca */ /* 0x000fe200000e0000 */
[----:B------:R-:W-:-:S02]  /*13690*/  IMAD.MOV.U32 R7, RZ, RZ, 0x40000040 ;  /* 0x40000040ff077424 */ /* 0x000fc400078e00ff */
[----:B------:R-:W-:Y:S01]  /*136a0*/  VIADD R2, R2, 0x606 ;  /* 0x0000060602027836 */ /* 0x000fe20000000000 */
[----:B------:R-:W-:Y:S02]  /*136b0*/  R2UR UR42, R6 ;  /* 0x00000000062a72ca */ /* 0x000fe400000e0000 */
[----:B------:R-:W-:Y:S02]  /*136c0*/  R2UR UR43, R7 ;  /* 0x00000000072b72ca */ /* 0x000fe400000e0000 */
[----:B------:R-:W-:Y:S01]  /*136d0*/  R2UR UR38, R2 ;  /* 0x00000000022672ca */ /* 0x000fe200000e0000 */
[----:B0-----:R-:W-:Y:S01]  /*136e0*/  IMAD R8, R201, 0x80, R216 ;  /* 0x00000080c9087824 */ /* 0x001fe200078e02d8 */
[----:B------:R-:W0:Y:S02]  /*136f0*/  LDC.64 R2, c[0x0][0x9e0] ;  /* 0x00027800ff027b82 */ /* 0x000e240000000a00 */
[----:B0-----:R-:W-:Y:S01]  /*13700*/  ISETP.GE.AND P2, PT, R3, 0x1, PT ;  /* 0x000000010300780c */ /* 0x001fe20003f46270 */
[----:B------:R-:W-:-:S12]  /*13710*/  IMAD.IADD R12, R5, 0x1, R2 ;  /* 0x00000001050c7824 */ /* 0x000fd800078e0202 */
[----:B------:R-:W-:Y:S01]  /*13720*/  @P2 LOP3.LUT R16, R16, 0x100000, RZ, 0xfc, !PT ;  /* 0x0010000010102812 */ /* 0x000fe200078efcff */
        /* <DEDUP_REMOVED lines=19> */
[----:B------:R0:W-:Y:S02]  /*13860*/  @!P1 SYNCS.ARRIVE.TRANS64.RED.A1T0 RZ, [R0+URZ], RZ ;  /* 0x000000ff00ff99a7 */ /* 0x0001e4000810043f */
[----:B0-----:R-:W-:-:S05]  /*13870*/  LOP3.LUT R0, RZ, R11, RZ, 0x33, !PT ;  /* 0x0000000bff007212 */ /* 0x001fca00078e33ff */
[----:B------:R-:W-:Y:S01]  /*13880*/  IMAD.IADD R77, R5, 0x1, R0 ;  /* 0x00000001054d7824 */ /* 0x000fe200078e0200 */
[----:B------:R-:W-:-:S03]  /*13890*/  VIADDMNMX R0, R8, R12, R75, PT ;  /* 0x0000000c08007246 */ /* 0x000fc6000380014b */
[----:B------:R-:W-:Y:S01]  /*138a0*/  IMAD.IADD R4, R77, 0x1, R8 ;  /* 0x000000014d047824 */ /* 0x000fe200078e0208 */
[----:B------:R-:W-:Y:S06]  /*138b0*/  @!P2 BRA `(.L_x_1513) ;  /* 0x00000000004ca947 */ /* 0x000fec0003800000 */
[----:B------:R-:W-:Y:S01]  /*138c0*/  IADD3 R5, -R197, R196, R8 ;  /* 0x000000c4c5057210 */ /* 0x000fe20007ffe108 */
[----:B------:R-:W-:Y:S03]  /*138d0*/  BSSY B0, `(.L_x_1514) ;  /* 0x000000e000007945 */ /* 0x000fe60003800000 */
        /* <DEDUP_REMOVED lines=9> */
.L_x_1515:
[----:B------:R-:W-:-:S13]  /*13970*/  ISETP.NE.AND P2, PT, R3, 0x1, PT ;  /* 0x000000010300780c */ /* 0x000fda0003f45270 */
[----:B------:R-:W0:Y:S02]  /*13980*/  @P2 LDC.64 R6, c[0x0][0x9e8] ;  /* 0x00027a00ff062b82 */ /* 0x000e240000000a00 */
[----:B0-----:R-:W-:-:S05]  /*13990*/  @P2 IMAD.HI.U32 R6, R5, R6, RZ ;  /* 0x0000000605062227 */ /* 0x001fca00078e00ff */
[----:B------:R-:W-:-:S07]  /*139a0*/  @P2 SHF.R.U32.HI R5, RZ, R7, R6 ;  /* 0x00000007ff052219 */ /* 0x000fce0000011606 */
.L_x_1516:
[----:B------:R-:W-:Y:S05]  /*139b0*/  BSYNC B0 ;  /* 0x0000000000007941 */ /* 0x000fea0003800000 */
.L_x_1514:
[----:B------:R-:W-:-:S05]  /*139c0*/  IMAD R5, R5, R3, R14 ;  /* 0x0000000305057224 */ /* 0x000fca00078e020e */
[----:B------:R-:W-:Y:S02]  /*139d0*/  VIMNMX R4, R4, R5, !PT ;  /* 0x0000000504047248 */ /* 0x000fe40007fe0100 */
[----:B------:R-:W-:-:S07]  /*139e0*/  VIADDMNMX R0, R5, R3, R0, PT ;  /* 0x0000000305007246 */ /* 0x000fce0003800100 */
.L_x_1513:
[C---:B------:R-:W-:Y:S02]  /*139f0*/  ISETP.GE.AND P3, PT, R73.reuse, 0x9, PT ;  /* 0x000000094900780c */ /* 0x040fe40003f66270 */
[----:B------:R-:W-:Y:S02]  /*13a00*/  ISETP.GE.AND P2, PT, R73, 0x2, PT ;  /* 0x000000024900780c */ /* 0x000fe40003f46270 */
[----:B------:R-:W-:Y:S02]  /*13a10*/  P2R R20, PR, RZ, 0x8 ;  /* 0x00000008ff147803 */ /* 0x000fe40000000000 */
[C---:B------:R-:W-:Y:S02]  /*13a20*/  ISETP.GT.AND P3, PT, R4.reuse, 0x8, !P3 ;  /* 0x000000080400780c */ /* 0x040fe40005f64270 */
[----:B------:R-:W-:Y:S02]  /*13a30*/  ISETP.GT.AND P4, PT, R4, 0x1, !P2 ;  /* 0x000000010400780c */ /* 0x000fe40005784270 */
[----:B------:R-:W-:-:S02]  /*13a40*/  ISETP.LT.OR P3, PT, R0, 0x9, P3 ;  /* 0x000000090000780c */ /* 0x000fc40001f61670 */
[----:B------:R-:W-:Y:S02]  /*13a50*/  ISETP.GE.AND P5, PT, R73, 0xa, PT ;  /* 0x0000000a4900780c */ /* 0x000fe40003fa6270 */
[----:B------:R-:W-:Y:S02]  /*13a60*/  FSEL R101, R28, -INF , !P3 ;  /* 0xff8000001c657808 */ /* 0x000fe40005800000 */
[----:B------:R-:W-:Y:S02]  /*13a70*/  ISETP.LT.OR P4, PT, R0, 0x2, P4 ;  /* 0x000000020000780c */ /* 0x000fe40002781670 */
[----:B------:R-:W-:Y:S02]  /*13a80*/  ISETP.GT.AND P3, PT, R4, 0x9, !P5 ;  /* 0x000000090400780c */ /* 0x000fe40006f64270 */
[----:B------:R-:W-:Y:S02]  /*13a90*/  FSEL R103, R25, -INF , !P4 ;  /* 0xff80000019677808 */ /* 0x000fe40006000000 */
        /* <DEDUP_REMOVED lines=88> */
[C---:B------:R-:W-:Y:S02]  /*14020*/  ISETP.GE.AND P3, PT, R73.reuse, 0x52, PT ;  /* 0x000000524900780c */ /* 0x040fe40003f66270 */
[----:B------:R-:W-:Y:S02]  /*14030*/  ISETP.GE.AND P6, PT, R73, 0x1, PT ;  /* 0x000000014900780c */ /* 0x000fe40003fc6270 */
[----:B------:R-:W-:-:S02]  /*14040*/  ISETP.GT.AND P4, PT, R4, 0x51, !P3 ;  /* 0x000000510400780c */ /* 0x000fc40005f84270 */
[----:B------:R-:W-:Y:S02]  /*14050*/  IADD3 R6, R77, 0x8, R8 ;  /* 0x000000084d067810 */ /* 0x000fe40007ffe008 */
        /* <DEDUP_REMOVED lines=11> */
[----:B------:R-:W-:Y:S01]  /*14110*/  ISETP.GT.AND P5, PT, R4, 0x59, !P5 ;  /* 0x000000590400780c */ /* 0x000fe20006fa4270 */
[----:B------:R-:W-:-:S03]  /*14120*/  VIADD R4, R8, 0x8 ;  /* 0x0000000808047836 */ /* 0x000fc60000000000 */
[----:B------:R-:W-:Y:S02]  /*14130*/  ISETP.LT.OR P5, PT, R0, 0x5a, P5 ;  /* 0x0000005a0000780c */ /* 0x000fe40002fa1670 */
[----:B------:R-:W-:Y:S02]  /*14140*/  VIADDMNMX R4, R4, R12, R75, PT ;  /* 0x0000000c04047246 */ /* 0x000fe4000380014b */
[----:B------:R-:W-:Y:S02]  /*14150*/  FSEL R69, R69, -INF , !P5 ;  /* 0xff80000045457808 */ /* 0x000fe40006800000 */
[----:B------:R-:W-:-:S13]  /*14160*/  ISETP.GE.AND P5, PT, R3, 0x1, PT ;  /* 0x000000010300780c */ /* 0x000fda0003fa6270 */
[----:B------:R-:W-:Y:S05]  /*14170*/  @!P5 BRA `(.L_x_1517) ;  /* 0x000000000050d947 */ /* 0x000fea0003800000 */
[----:B------:R-:W-:Y:S01]  /*14180*/  IADD3 R0, R196, 0x8, R8 ;  /* 0x00000008c4007810 */ /* 0x000fe20007ffe008 */
[----:B------:R-:W-:Y:S04]  /*14190*/  BSSY B0, `(.L_x_1518) ;  /* 0x000000f000007945 */ /* 0x000fe80003800000 */
[----:B------:R-:W-:-:S05]  /*141a0*/  IMAD.IADD R0, R0, 0x1, -R197 ;  /* 0x0000000100007824 */ /* 0x000fca00078e0ac5 */
        /* <DEDUP_REMOVED lines=9> */
.L_x_1519:
[----:B------:R-:W-:-:S13]  /*14240*/  ISETP.NE.AND P5, PT, R3, 0x1, PT ;  /* 0x000000010300780c */ /* 0x000fda0003fa5270 */
[----:B------:R-:W0:Y:S02]  /*14250*/  @P5 LDC.64 R32, c[0x0][0x9e8] ;  /* 0x00027a00ff205b82 */ /* 0x000e240000000a00 */
[----:B0-----:R-:W-:-:S05]  /*14260*/  @P5 IMAD.HI.U32 R32, R0, R32, RZ ;  /* 0x0000002000205227 */ /* 0x001fca00078e00ff */
[----:B------:R-:W-:-:S07]  /*14270*/  @P5 SHF.R.U32.HI R0, RZ, R33, R32 ;  /* 0x00000021ff005219 */ /* 0x000fce0000011620 */
.L_x_1520:
[----:B------:R-:W-:Y:S05]  /*14280*/  BSYNC B0 ;  /* 0x0000000000007941 */ /* 0x000fea0003800000 */
.L_x_1518:
[----:B------:R-:W-:-:S05]  /*14290*/  IMAD R5, R0, R3, R14 ;  /* 0x0000000300057224 */ /* 0x000fca00078e020e */
[----:B------:R-:W-:Y:S02]  /*142a0*/  VIMNMX R6, R6, R5, !PT ;  /* 0x0000000506067248 */ /* 0x000fe40007fe0100 */
[----:B------:R-:W-:-:S07]  /*142b0*/  VIADDMNMX R4, R5, R3, R4, PT ;  /* 0x0000000305047246 */ /* 0x000fce0003800104 */
.L_x_1517:
[----:B------:R-:W-:Y:S01]  /*142c0*/  ISETP.GT.AND P2, PT, R6, 0x1, !P2 ;  /* 0x000000010600780c */ /* 0x000fe20005744270 */
[----:B------:R-:W-:Y:S01]  /*142d0*/  ULDC UR4, c[0x0][0x988] ;  /* 0x0002620000047ab9 */ /* 0x000fe20000000800 */
[----:B------:R-:W-:Y:S01]  /*142e0*/  FMNMX.FTZ R0, R85, R103, !PT ;  /* 0x0000006755007209 */ /* 0x000fe20007810000 */
[----:B------:R-:W-:Y:S01]  /*142f0*/  IMAD.IADD R202, R196, 0x1, -R197 ;  /* 0x00000001c4ca7824 */ /* 0x000fe200078e0ac5 */
[----:B------:R-:W-:Y:S02]  /*14300*/  ISETP.LT.OR P2, PT, R4, 0x2, P2 ;  /* 0x000000020400780c */ /* 0x000fe40001741670 */
[----:B------:R-:W-:Y:S02]  /*14310*/  FMNMX.FTZ R0, R101, R0, !PT ;  /* 0x0000000065007209 */ /* 0x000fe40007810000 */
[----:B------:R-:W-:Y:S02]  /*14320*/  FSEL R27, R27, -INF , !P2 ;  /* 0xff8000001b1b7808 */ /* 0x000fe40005000000 */
[----:B------:R-:W-:-:S02]  /*14330*/  ISETP.NE.AND P2, PT, R20, RZ, PT ;  /* 0x000000ff1400720c */ /* 0x000fc40003f45270 */
[----:B------:R-:W-:Y:S02]  /*14340*/  FMNMX.FTZ R0, R87, R0, !PT ;  /* 0x0000000057007209 */ /* 0x000fe40007810000 */
[----:B------:R-:W-:Y:S02]  /*14350*/  ISETP.GT.AND P2, PT, R6, 0x8, !P2 ;  /* 0x000000080600780c */ /* 0x000fe40005744270 */
[----:B------:R-:W-:Y:S02]  /*14360*/  FMNMX.FTZ R0, R99, R0, !PT ;  /* 0x0000000063007209 */ /* 0x000fe40007810000 */
        /* <DEDUP_REMOVED lines=46> */
[----:B------:R-:W-:Y:S01]  /*14650*/  FMNMX.FTZ R12, R69, R0, !PT ;  /* 0x00000000450c7209 */ /* 0x000fe20007810000 */
[----:B------:R-:W-:Y:S01]  /*14660*/  IMAD.U32 R0, RZ, RZ, UR4 ;  /* 0x00000004ff007e24 */ /* 0x000fe2000f8e00ff */
[----:B------:R-:W-:Y:S02]  /*14670*/  ISETP.LT.OR P2, PT, R4, 0x22, P2 ;  /* 0x000000220400780c */ /* 0x000fe40001741670 */
[----:B------:R-:W-:Y:S01]  /*14680*/  ISETP.GT.AND P6, PT, R6, RZ, !P6 ;  /* 0x000000ff0600720c */ /* 0x000fe200077c4270 */
[----:B------:R-:W0:Y:S01]  /*14690*/  SHFL.BFLY PT, R5, R12, 0x2, 0x1f ;  /* 0x0c401f000c057f89 */ /* 0x000e2200000e0000 */
[----:B------:R-:W-:Y:S02]  /*146a0*/  FSEL R43, R43, -INF , !P2 ;  /* 0xff8000002b2b7808 */ /* 0x000fe40005000000 */
[----:B------:R-:W-:-:S02]  /*146b0*/  ISETP.NE.AND P2, PT, R79, RZ, PT ;  /* 0x000000ff4f00720c */ /* 0x000fc40003f45270 */
[----:B------:R-:W-:Y:S02]  /*146c0*/  ISETP.LT.OR P6, PT, R4, 0x1, P6 ;  /* 0x000000010400780c */ /* 0x000fe400037c1670 */
[----:B------:R-:W-:Y:S02]  /*146d0*/  ISETP.GT.AND P2, PT, R6, 0x28, !P2 ;  /* 0x000000280600780c */ /* 0x000fe40005744270 */
[----:B------:R-:W-:Y:S02]  /*146e0*/  FSEL R26, R26, -INF , !P6 ;  /* 0xff8000001a1a7808 */ /* 0x000fe40007000000 */
[----:B------:R-:W-:Y:S02]  /*146f0*/  ISETP.LT.OR P2, PT, R4, 0x29, P2 ;  /* 0x000000290400780c */ /* 0x000fe40001741670 */
[----:B------:R-:W-:Y:S02]  /*14700*/  ISETP.NE.AND P5, PT, R83, RZ, PT ;  /* 0x000000ff5300720c */ /* 0x000fe40003fa5270 */
[----:B------:R-:W-:-:S02]  /*14710*/  FSEL R75, R46, -INF , !P2 ;  /* 0xff8000002e4b7808 */ /* 0x000fc40005000000 */
[----:B------:R-:W-:Y:S02]  /*14720*/  ISETP.NE.AND P2, PT, R44, RZ, PT ;  /* 0x000000ff2c00720c */ /* 0x000fe40003f45270 */
[----:B------:R-:W-:Y:S02]  /*14730*/  ISETP.NE.AND P6, PT, R84, RZ, PT ;  /* 0x000000ff5400720c */ /* 0x000fe40003fc5270 */
[C---:B------:R-:W-:Y:S02]  /*14740*/  ISETP.GT.AND P2, PT, R6.reuse, 0x29, !P2 ;  /* 0x000000290600780c */ /* 0x040fe40005744270 */
[----:B------:R-:W-:Y:S02]  /*14750*/  ISETP.GT.AND P3, PT, R6, 0x51, !P3 ;  /* 0x000000510600780c */ /* 0x000fe40005f64270 */
[----:B------:R-:W-:Y:S02]  /*14760*/  ISETP.LT.OR P2, PT, R4, 0x2a, P2 ;  /* 0x0000002a0400780c */ /* 0x000fe40001741670 */
[----:B0-----:R-:W-:-:S02]  /*14770*/  FMNMX.FTZ R14, R12, R5, !PT ;  /* 0x000000050c0e7209 */ /* 0x001fc40007810000 */
[----:B------:R-:W-:Y:S02]  /*14780*/  FSEL R47, R47, -INF , !P2 ;  /* 0xff8000002f2f7808 */ /* 0x000fe40005000000 */
[----:B------:R-:W-:Y:S01]  /*14790*/  ISETP.NE.AND P2, PT, R80, RZ, PT ;  /* 0x000000ff5000720c */ /* 0x000fe20003f45270 */
[----:B------:R-:W0:Y:S01]  /*147a0*/  SHFL.BFLY PT, R5, R14, 0x1, 0x1f ;  /* 0x0c201f000e057f89 */ /* 0x000e2200000e0000 */
        /* <DEDUP_REMOVED lines=25> */
[----:B0-----:R-:W-:Y:S02]  /*14940*/  FMNMX.FTZ R5, R14, R5, !PT ;  /* 0x000000050e057209 */ /* 0x001fe40007810000 */
[----:B------:R-:W-:Y:S02]  /*14950*/  FSEL R55, R55, -INF , !P2 ;  /* 0xff80000037377808 */ /* 0x000fe40005000000 */
[----:B------:R-:W-:Y:S01]  /*14960*/  ISETP.NE.AND P2, PT, R82, RZ, PT ;  /* 0x000000ff5200720c */ /* 0x000fe20003f45270 */
[----:B------:R-:W-:Y:S01]  /*14970*/  FMUL.FTZ R20, R5, R0 ;  /* 0x0000000005147220 */ /* 0x000fe20000410000 */
[----:B------:R-:W-:-:S02]  /*14980*/  FMNMX.FTZ R12, R77, R12, !PT ;  /* 0x0000000c4d0c7209 */ /* 0x000fc40007810000 */
[----:B------:R-:W-:Y:S02]  /*14990*/  ISETP.GT.AND P2, PT, R6, 0x40, !P2 ;  /* 0x000000400600780c */ /* 0x000fe40005744270 */
[----:B------:R-:W-:Y:S02]  /*149a0*/  FMNMX.FTZ R12, R51, R12, !PT ;  /* 0x0000000c330c7209 */ /* 0x000fe40007810000 */
        /* <DEDUP_REMOVED lines=8> */
[----:B------:R-:W-:Y:S02]  /*14a30*/  ISETP.GT.AND P4, PT, R6, 0x58, !P4 ;  /* 0x000000580600780c */ /* 0x000fe40006784270 */
[----:B------:R-:W-:-:S02]  /*14a40*/  FSEL R59, R59, -INF , !P2 ;  /* 0xff8000003b3b7808 */ /* 0x000fc40005000000 */
[----:B------:R-:W-:Y:S02]  /*14a50*/  ISETP.GT.AND P2, PT, R6, 0x48, !P5 ;  /* 0x000000480600780c */ /* 0x000fe40006f44270 */
[----:B------:R-:W-:Y:S02]  /*14a60*/  ISETP.NE.AND P5, PT, R60, RZ, PT ;  /* 0x000000ff3c00720c */ /* 0x000fe40003fa5270 */
[----:B------:R-:W-:Y:S02]  /*14a70*/  ISETP.LT.OR P2, PT, R4, 0x49, P2 ;  /* 0x000000490400780c */ /* 0x000fe40001741670 */
[----:B------:R-:W-:Y:S02]  /*14a80*/  FMNMX.FTZ R12, R59, R12, !PT ;  /* 0x0000000c3b0c7209 */ /* 0x000fe40007810000 */
[----:B------:R-:W-:Y:S02]  /*14a90*/  FSEL R83, R62, -INF , !P2 ;  /* 0xff8000003e537808 */ /* 0x000fe40005000000 */
[----:B------:R-:W-:-:S02]  /*14aa0*/  FSETP.NEU.FTZ.AND P2, PT, R5, -INF , PT ;  /* 0xff8000000500780b */ /* 0x000fc40003f5d000 */
[----:B------:R-:W-:Y:S02]  /*14ab0*/  FMNMX.FTZ R12, R83, R12, !PT ;  /* 0x0000000c530c7209 */ /* 0x000fe40007810000 */
[----:B------:R-:W-:Y:S02]  /*14ac0*/  FSEL R20, R20, RZ, P2 ;  /* 0x000000ff14147208 */ /* 0x000fe40001000000 */
[----:B------:R-:W-:Y:S02]  /*14ad0*/  ISETP.GT.AND P2, PT, R6, 0x49, !P5 ;  /* 0x000000490600780c */ /* 0x000fe40006f44270 */
[----:B------:R-:W-:Y:S01]  /*14ae0*/  ISETP.NE.AND P5, PT, R24, RZ, PT ;  /* 0x000000ff1800720c */ /* 0x000fe20003fa5270 */
[-CC-:B------:R-:W-:Y:S01]  /*14af0*/  FFMA.FTZ R180, R95, R0.reuse, -R20.reuse ;  /* 0x000000005fb47223 */ /* 0x180fe20000010814 */
[C---:B------:R-:W-:Y:S01]  /*14b00*/  ISETP.LT.OR P2, PT, R4.reuse, 0x4a, P2 ;  /* 0x0000004a0400780c */ /* 0x040fe20001741670 */
[-CC-:B------:R-:W-:Y:S01]  /*14b10*/  FFMA.FTZ R186, R97, R0.reuse, -R20.reuse ;  /* 0x0000000061ba7223 */ /* 0x180fe20000010814 */
[----:B------:R-:W-:Y:S01]  /*14b20*/  ISETP.LT.OR P3, PT, R4, 0x52, P3 ;  /* 0x000000520400780c */ /* 0x000fe20001f61670 */
[-CC-:B------:R-:W-:Y:S01]  /*14b30*/  FFMA.FTZ R188, R85, R0.reuse, -R20.reuse ;  /* 0x0000000055bc7223 */ /* 0x180fe20000010814 */
[----:B------:R-:W-:Y:S01]  /*14b40*/  FSEL R63, R63, -INF , !P2 ;  /* 0xff8000003f3f7808 */ /* 0x000fe20005000000 */
[-CC-:B------:R-:W-:Y:S01]  /*14b50*/  FFMA.FTZ R85, R103, R0.reuse, -R20.reuse ;  /* 0x0000000067557223 */ /* 0x180fe20000010814 */
[----:B------:R-:W-:Y:S01]  /*14b60*/  ISETP.GT.AND P2, PT, R6, 0x50, !P6 ;  /* 0x000000500600780c */ /* 0x000fe20007744270 */
[--C-:B------:R-:W-:Y:S01]  /*14b70*/  FFMA.FTZ R190, R101, R0, -R20.reuse ;  /* 0x0000000065be7223 */ /* 0x100fe20000010814 */
[----:B------:R-:W-:Y:S01]  /*14b80*/  FMNMX.FTZ R12, R63, R12, !PT ;  /* 0x0000000c3f0c7209 */ /* 0x000fe20007810000 */
[----:B------:R-:W-:Y:S01]  /*14b90*/  MUFU.EX2 R188, R188 ;  /* 0x000000bc00bc7308 */ /* 0x000fe20000000800 */
[----:B------:R-:W-:Y:S01]  /*14ba0*/  ISETP.LT.OR P2, PT, R4, 0x51, P2 ;  /* 0x000000510400780c */ /* 0x000fe20001741670 */
[-CC-:B------:R-:W-:Y:S01]  /*14bb0*/  FFMA.FTZ R87, R87, R0.reuse, -R20.reuse ;  /* 0x0000000057577223 */ /* 0x180fe20000010814 */
[----:B------:R-:W-:Y:S01]  /*14bc0*/  ISETP.GT.AND P5, PT, R6, 0x59, !P5 ;  /* 0x000000590600780c */ /* 0x000fe20006fa4270 */
[-CC-:B------:R-:W-:Y:S01]  /*14bd0*/  FFMA.FTZ R184, R99, R0.reuse, -R20.reuse ;  /* 0x0000000063b87223 */ /* 0x180fe20000010814 */
[----:B------:R-:W-:Y:S01]  /*14be0*/  FSEL R95, R66, -INF , !P2 ;  /* 0xff800000425f7808 */ /* 0x000fe20005000000 */
[-CC-:B------:R-:W-:Y:S01]  /*14bf0*/  FFMA.FTZ R89, R89, R0.reuse, -R20.reuse ;  /* 0x0000000059597223 */ /* 0x180fe20000010814 */
[C---:B------:R-:W-:Y:S01]  /*14c00*/  ISETP.LT.OR P4, PT, R4.reuse, 0x59, P4 ;  /* 0x000000590400780c */ /* 0x040fe20002781670 */
[----:B------:R-:W0:Y:S01]  /*14c10*/  MUFU.EX2 R85, R85 ;  /* 0x0000005500557308 */ /* 0x000e220000000800 */
[----:B------:R-:W-:Y:S01]  /*14c20*/  FSEL R97, R67, -INF , !P3 ;  /* 0xff80000043617808 */ /* 0x000fe20005800000 */
[--C-:B------:R-:W-:Y:S01]  /*14c30*/  FFMA.FTZ R67, R93, R0, -R20.reuse ;  /* 0x000000005d437223 */ /* 0x100fe20000010814 */
[----:B------:R-:W-:Y:S01]  /*14c40*/  FMNMX.FTZ R12, R95, R12, !PT ;  /* 0x0000000c5f0c7209 */ /* 0x000fe20007810000 */
[-CC-:B------:R-:W-:Y:S01]  /*14c50*/  FFMA.FTZ R91, R91, R0.reuse, -R20.reuse ;  /* 0x000000005b5b7223 */ /* 0x180fe20000010814 */
[----:B------:R-:W-:Y:S01]  /*14c60*/  ISETP.LT.OR P5, PT, R4, 0x5a, P5 ;  /* 0x0000005a0400780c */ /* 0x000fe20002fa1670 */
[--C-:B------:R-:W-:Y:S01]  /*14c70*/  FFMA.FTZ R4, R9, R0, -R20.reuse ;  /* 0x0000000009047223 */ /* 0x100fe20000010814 */
[----:B------:R-:W-:Y:S01]  /*14c80*/  FSEL R93, R70, -INF , !P4 ;  /* 0xff800000465d7808 */ /* 0x000fe20006000000 */
[----:B------:R-:W1:Y:S01]  /*14c90*/  MUFU.EX2 R190, R190 ;  /* 0x000000be00be7308 */ /* 0x000e620000000800 */
[----:B------:R-:W-:Y:S01]  /*14ca0*/  FMNMX.FTZ R12, R97, R12, !PT ;  /* 0x0000000c610c7209 */ /* 0x000fe20007810000 */
[-CC-:B------:R-:W-:Y:S01]  /*14cb0*/  FFMA.FTZ R45, R45, R0.reuse, -R20.reuse ;  /* 0x000000002d2d7223 */ /* 0x180fe20000010814 */
[----:B------:R-:W-:Y:S01]  /*14cc0*/  FSEL R71, R71, -INF , !P5 ;  /* 0xff80000047477808 */ /* 0x000fe20006800000 */
        /* <DEDUP_REMOVED lines=8> */
[-CC-:B------:R-:W-:Y:S01]  /*14d50*/  FFMA.FTZ R57, R57, R0.reuse, -R20.reuse ;  /* 0x0000000039397223 */ /* 0x180fe20000010814 */
[-CC-:B------:R-:W-:Y:S01]  /*14d60*/  FFMA.FTZ R21, R21, R0.reuse, -R20.reuse ;  /* 0x0000000015157223 */ /* 0x180fe20000010814 */
[----:B------:R-:W3:Y:S01]  /*14d70*/  SHFL.BFLY PT, R9, R12, 0x2, 0x1f ;  /* 0x0c401f000c097f89 */ /* 0x000ee200000e0000 */
[-CC-:B------:R-:W-:Y:S01]  /*14d80*/  FFMA.FTZ R61, R61, R0.reuse, -R20.reuse ;  /* 0x000000003d3d7223 */ /* 0x180fe20000010814 */
[----:B------:R-:W4:Y:S01]  /*14d90*/  MUFU.EX2 R87, R87 ;  /* 0x0000005700577308 */ /* 0x000f220000000800 */
[-CC-:B------:R-:W-:Y:S01]  /*14da0*/  FFMA.FTZ R25, R25, R0.reuse, -R20.reuse ;  /* 0x0000000019197223 */ /* 0x180fe20000010814 */
[-CC-:B------:R-:W-:Y:S01]  /*14db0*/  FFMA.FTZ R65, R65, R0.reuse, -R20.reuse ;  /* 0x0000000041417223 */ /* 0x180fe20000010814 */
[-CC-:B------:R-:W-:Y:S01]  /*14dc0*/  FFMA.FTZ R29, R29, R0.reuse, -R20.reuse ;  /* 0x000000001d1d7223 */ /* 0x180fe20000010814 */
[----:B------:R-:W-:Y:S01]  /*14dd0*/  FFMA.FTZ R20, R69, R0, -R20 ;  /* 0x0000000045147223 */ /* 0x000fe20000010814 */
[----:B------:R-:W-:-:S03]  /*14de0*/  ISETP.GE.AND P6, PT, R3, 0x1, PT ;  /* 0x000000010300780c */ /* 0x000fc60003fc6270 */
[----:B------:R-:W4:Y:S08]  /*14df0*/  MUFU.EX2 R184, R184 ;  /* 0x000000b800b87308 */ /* 0x000f300000000800 */
[----:B------:R-:W4:Y:S01]  /*14e00*/  MUFU.EX2 R89, R89 ;  /* 0x0000005900597308 */ /* 0x000f220000000800 */
[----:B---3--:R-:W-:-:S07]  /*14e10*/  FMNMX.FTZ R9, R12, R9, !PT ;  /* 0x000000090c097209 */ /* 0x008fce0007810000 */
[----:B------:R-:W3:Y:S01]  /*14e20*/  MUFU.EX2 R186, R186 ;  /* 0x000000ba00ba7308 */ /* 0x000ee20000000800 */
[----:B--2---:R-:W2:Y:S07]  /*14e30*/  SHFL.BFLY PT, R4, R9, 0x1, 0x1f ;  /* 0x0c201f0009047f89 */ /* 0x004eae00000e0000 */
[----:B------:R-:W-:Y:S08]  /*14e40*/  MUFU.EX2 R91, R91 ;  /* 0x0000005b005b7308 */ /* 0x000ff00000000800 */
[----:B------:R-:W-:Y:S08]  /*14e50*/  MUFU.EX2 R180, R180 ;  /* 0x000000b400b47308 */ /* 0x000ff00000000800 */
[----:B------:R-:W-:Y:S01]  /*14e60*/  MUFU.EX2 R67, R67 ;  /* 0x0000004300437308 */ /* 0x000fe20000000800 */
[----:B--2---:R-:W-:Y:S01]  /*14e70*/  FMNMX.FTZ R4, R9, R4, !PT ;  /* 0x0000000409047209 */ /* 0x004fe20007810000 */
[----:B0-----:R-:W-:Y:S01]  /*14e80*/  FADD.FTZ R9, R188, R85 ;  /* 0x00000055bc097221 */ /* 0x001fe20000010000 */
[----:B------:R-:W-:-:S02]  /*14e90*/  F2FP.BF16.F32.PACK_AB R188, R85, R188 ;  /* 0x000000bc55bc723e */ /* 0x000fc400000010ff */
[C---:B------:R-:W-:Y:S01]  /*14ea0*/  FSETP.NEU.FTZ.AND P2, PT, R4.reuse, -INF , PT ;  /* 0xff8000000400780b */ /* 0x040fe20003f5d000 */
[----:B------:R-:W-:Y:S01]  /*14eb0*/  FMUL.FTZ R6, R4, R0 ;  /* 0x0000000004067220 */ /* 0x000fe20000410000 */
[----:B-1----:R-:W-:Y:S01]  /*14ec0*/  FADD.FTZ R32, R190, R9 ;  /* 0x00000009be207221 */ /* 0x002fe20000010000 */
[----:B------:R-:W-:Y:S01]  /*14ed0*/  MUFU.EX2 R45, R45 ;  /* 0x0000002d002d7308 */ /* 0x000fe20000000800 */
[C---:B----4-:R-:W-:Y:S02]  /*14ee0*/  F2FP.BF16.F32.PACK_AB R190, R87.reuse, R190 ;  /* 0x000000be57be723e */ /* 0x050fe400000010ff */
[----:B------:R-:W-:Y:S01]  /*14ef0*/  FSEL R6, R6, RZ, P2 ;  /* 0x000000ff06067208 */ /* 0x000fe20001000000 */
[----:B------:R-:W-:-:S04]  /*14f00*/  FADD.FTZ R9, R87, R32 ;  /* 0x0000002057097221 */ /* 0x000fc80000010000 */
[-CC-:B------:R-:W-:Y:S01]  /*14f10*/  FFMA.FTZ R26, R26, R0.reuse, -R6.reuse ;  /* 0x000000001a1a7223 */ /* 0x180fe20000010806 */
[-CC-:B------:R-:W-:Y:S01]  /*14f20*/  FFMA.FTZ R27, R27, R0.reuse, -R6.reuse ;  /* 0x000000001b1b7223 */ /* 0x180fe20000010806 */
[-CC-:B------:R-:W-:Y:S01]  /*14f30*/  FFMA.FTZ R33, R33, R0.reuse, -R6.reuse ;  /* 0x0000000021217223 */ /* 0x180fe20000010806 */
[-CC-:B------:R-:W-:Y:S01]  /*14f40*/  FFMA.FTZ R31, R31, R0.reuse, -R6.reuse ;  /* 0x000000001f1f7223 */ /* 0x180fe20000010806 */
[-CC-:B------:R-:W-:Y:S01]  /*14f50*/  FFMA.FTZ R37, R37, R0.reuse, -R6.reuse ;  /* 0x0000000025257223 */ /* 0x180fe20000010806 */
[----:B------:R-:W-:Y:S01]  /*14f60*/  FADD.FTZ R34, R184, R9 ;  /* 0x00000009b8227221 */ /* 0x000fe20000010000 */
[----:B------:R-:W-:Y:S01]  /*14f70*/  MUFU.EX2 R26, R26 ;  /* 0x0000001a001a7308 */ /* 0x000fe20000000800 */
[-CC-:B------:R-:W-:Y:S01]  /*14f80*/  FFMA.FTZ R35, R35, R0.reuse, -R6.reuse ;  /* 0x0000000023237223 */ /* 0x180fe20000010806 */
[-C--:B------:R-:W-:Y:S01]  /*14f90*/  FFMA.FTZ R41, R41, R0.reuse, -R6 ;  /* 0x0000000029297223 */ /* 0x080fe20000010806 */
[----:B------:R-:W-:Y:S01]  /*14fa0*/  FADD.FTZ R9, R89, R34 ;  /* 0x0000002259097221 */ /* 0x000fe20000010000 */
[-CC-:B------:R-:W-:Y:S01]  /*14fb0*/  FFMA.FTZ R39, R39, R0.reuse, -R6.reuse ;  /* 0x0000000027277223 */ /* 0x180fe20000010806 */
[-CC-:B------:R-:W-:Y:S01]  /*14fc0*/  FFMA.FTZ R73, R73, R0.reuse, -R6.reuse ;  /* 0x0000000049497223 */ /* 0x180fe20000010806 */
[-CC-:B------:R-:W-:Y:S01]  /*14fd0*/  FFMA.FTZ R43, R43, R0.reuse, -R6.reuse ;  /* 0x000000002b2b7223 */ /* 0x180fe20000010806 */
[----:B---3--:R-:W-:Y:S01]  /*14fe0*/  FADD.FTZ R36, R186, R9 ;  /* 0x00000009ba247221 */ /* 0x008fe20000010000 */
[----:B------:R-:W0:Y:S01]  /*14ff0*/  MUFU.EX2 R27, R27 ;  /* 0x0000001b001b7308 */ /* 0x000e220000000800 */
        /* <DEDUP_REMOVED lines=13> */
[-CC-:B------:R-:W-:Y:S01]  /*150d0*/  FFMA.FTZ R93, R93, R0.reuse, -R6.reuse ;  /* 0x000000005d5d7223 */ /* 0x180fe20000010806 */
[----:B------:R-:W-:Y:S01]  /*150e0*/  FFMA.FTZ R71, R71, R0, -R6 ;  /* 0x0000000047477223 */ /* 0x000fe20000010806 */
[----:B------:R2:W3:Y:S01]  /*150f0*/  MUFU.EX2 R12, R31 ;  /* 0x0000001f000c7308 */ /* 0x0004e20000000800 */
[----:B0-----:R-:W-:Y:S01]  /*15100*/  FADD.FTZ R34, R26, R27 ;  /* 0x0000001b1a227221 */ /* 0x001fe20000010000 */
[----:B------:R-:W-:-:S02]  /*15110*/  F2FP.BF16.F32.PACK_AB R189, R27, R26 ;  /* 0x0000001a1bbd723e */ /* 0x000fc400000010ff */
[----:B------:R-:W-:Y:S02]  /*15120*/  F2FP.BF16.F32.PACK_AB R184, R89, R184 ;  /* 0x000000b859b8723e */ /* 0x000fe400000010ff */
[----:B------:R-:W-:Y:S02]  /*15130*/  F2FP.BF16.F32.PACK_AB R186, R91, R186 ;  /* 0x000000ba5bba723e */ /* 0x000fe400000010ff */
[----:B------:R-:W0:Y:S01]  /*15140*/  MUFU.EX2 R37, R37 ;  /* 0x0000002500257308 */ /* 0x000e220000000800 */
[----:B-1----:R-:W-:Y:S01]  /*15150*/  FADD.FTZ R9, R33, R34 ;  /* 0x0000002221097221 */ /* 0x002fe20000010000 */
[----:B--2---:R-:W-:-:S04]  /*15160*/  FADD.FTZ R31, R91, R36 ;  /* 0x000000245b1f7221 */ /* 0x004fc80000010000 */
[----:B------:R-:W-:Y:S01]  /*15170*/  FADD.FTZ R38, R180, R31 ;  /* 0x0000001fb4267221 */ /* 0x000fe20000010000 */
[C---:B------:R-:W-:Y:S01]  /*15180*/  F2FP.BF16.F32.PACK_AB R180, R67.reuse, R180 ;  /* 0x000000b443b4723e */ /* 0x040fe200000010ff */
[----:B------:R-:W1:Y:S01]  /*15190*/  MUFU.EX2 R14, R35 ;  /* 0x00000023000e7308 */ /* 0x000e620000000800 */
[C---:B---3--:R-:W-:Y:S01]  /*151a0*/  FADD.FTZ R36, R12.reuse, R9 ;  /* 0x000000090c247221 */ /* 0x048fe20000010000 */
[----:B------:R-:W-:Y:S01]  /*151b0*/  FADD.FTZ R31, R67, R38 ;  /* 0x00000026431f7221 */ /* 0x000fe20000010000 */
[----:B------:R-:W-:-:S03]  /*151c0*/  F2FP.BF16.F32.PACK_AB R191, R12, R33 ;  /* 0x000000210cbf723e */ /* 0x000fc600000010ff */
[----:B------:R-:W-:Y:S01]  /*151d0*/  FADD.FTZ R38, R182, R31 ;  /* 0x0000001fb6267221 */ /* 0x000fe20000010000 */
[----:B------:R-:W-:Y:S01]  /*151e0*/  F2FP.BF16.F32.PACK_AB R182, R45, R182 ;  /* 0x000000b62db6723e */ /* 0x000fe200000010ff */
[----:B------:R-:W2:Y:S01]  /*151f0*/  MUFU.EX2 R41, R41 ;  /* 0x0000002900297308 */ /* 0x000ea20000000800 */
[----:B0-----:R-:W-:Y:S01]  /*15200*/  FADD.FTZ R9, R37, R36 ;  /* 0x0000002425097221 */ /* 0x001fe20000010000 */
[----:B------:R-:W-:-:S06]  /*15210*/  FADD.FTZ R40, R45, R38 ;  /* 0x000000262d287221 */ /* 0x000fcc0000010000 */
[----:B------:R-:W0:Y:S01]  /*15220*/  MUFU.EX2 R24, R39 ;  /* 0x0000002700187308 */ /* 0x000e220000000800 */
[C---:B-1----:R-:W-:Y:S01]  /*15230*/  FADD.FTZ R36, R14.reuse, R9 ;  /* 0x000000090e247221 */ /* 0x042fe20000010000 */
[----:B------:R-:W-:-:S06]  /*15240*/  F2FP.BF16.F32.PACK_AB R185, R14, R37 ;  /* 0x000000250eb9723e */ /* 0x000fcc00000010ff */
[----:B------:R-:W1:Y:S01]  /*15250*/  MUFU.EX2 R7, R7 ;  /* 0x0000000700077308 */ /* 0x000e620000000800 */
[----:B--2---:R-:W-:-:S07]  /*15260*/  FADD.FTZ R9, R41, R36 ;  /* 0x0000002429097221 */ /* 0x004fce0000010000 */
[----:B------:R-:W2:Y:S01]  /*15270*/  MUFU.EX2 R73, R73 ;  /* 0x0000004900497308 */ /* 0x000ea20000000800 */
[C---:B0-----:R-:W-:Y:S01]  /*15280*/  FADD.FTZ R38, R24.reuse, R9 ;  /* 0x0000000918267221 */ /* 0x041fe20000010000 */
[----:B------:R-:W-:-:S06]  /*15290*/  F2FP.BF16.F32.PACK_AB R187, R24, R41 ;  /* 0x0000002918bb723e */ /* 0x000fcc00000010ff */
[----:B------:R-:W0:Y:S01]  /*152a0*/  MUFU.EX2 R176, R49 ;  /* 0x0000003100b07308 */ /* 0x000e220000000800 */
[----:B-1----:R-:W-:-:S07]  /*152b0*/  FADD.FTZ R31, R7, R40 ;  /* 0x00000028071f7221 */ /* 0x002fce0000010000 */
[----:B------:R-:W1:Y:S01]  /*152c0*/  MUFU.EX2 R28, R43 ;  /* 0x0000002b001c7308 */ /* 0x000e620000000800 */
[----:B--2---:R-:W-:-:S07]  /*152d0*/  FADD.FTZ R9, R73, R38 ;  /* 0x0000002649097221 */ /* 0x004fce0000010000 */
[----:B------:R-:W2:Y:S01]  /*152e0*/  MUFU.EX2 R13, R13 ;  /* 0x0000000d000d7308 */ /* 0x000ea20000000800 */
[C---:B0-----:R-:W-:Y:S01]  /*152f0*/  FADD.FTZ R40, R176.reuse, R31 ;  /* 0x0000001fb0287221 */ /* 0x041fe20000010000 */
[----:B------:R-:W-:-:S06]  /*15300*/  F2FP.BF16.F32.PACK_AB R176, R176, R7 ;  /* 0x00000007b0b0723e */ /* 0x000fcc00000010ff */
[----:B------:R-:W0:Y:S01]  /*15310*/  MUFU.EX2 R75, R75 ;  /* 0x0000004b004b7308 */ /* 0x000e220000000800 */
[C---:B-1----:R-:W-:Y:S01]  /*15320*/  FADD.FTZ R38, R28.reuse, R9 ;  /* 0x000000091c267221 */ /* 0x042fe20000010000 */
[----:B------:R-:W-:-:S06]  /*15330*/  F2FP.BF16.F32.PACK_AB R181, R28, R73 ;  /* 0x000000491cb5723e */ /* 0x000fcc00000010ff */
[----:B------:R-:W1:Y:S01]  /*15340*/  MUFU.EX2 R178, R53 ;  /* 0x0000003500b27308 */ /* 0x000e620000000800 */
[----:B--2---:R-:W-:-:S07]  /*15350*/  FADD.FTZ R31, R13, R40 ;  /* 0x000000280d1f7221 */ /* 0x004fce0000010000 */
[----:B------:R-:W2:Y:S01]  /*15360*/  MUFU.EX2 R30, R47 ;  /* 0x0000002f001e7308 */ /* 0x000ea20000000800 */
[----:B0-----:R-:W-:-:S07]  /*15370*/  FADD.FTZ R9, R75, R38 ;  /* 0x000000264b097221 */ /* 0x001fce0000010000 */
[----:B------:R-:W0:Y:S01]  /*15380*/  MUFU.EX2 R15, R15 ;  /* 0x0000000f000f7308 */ /* 0x000e220000000800 */
[C---:B-1----:R-:W-:Y:S01]  /*15390*/  FADD.FTZ R40, R178.reuse, R31 ;  /* 0x0000001fb2287221 */ /* 0x042fe20000010000 */
[----:B------:R-:W-:Y:S01]  /*153a0*/  F2FP.BF16.F32.PACK_AB R178, R178, R13 ;  /* 0x0000000db2b2723e */ /* 0x000fe200000010ff */
[----:B------:R-:W-:-:S04]  /*153b0*/  IMAD R13, R201, 0x80, R202 ;  /* 0x00000080c90d7824 */ /* 0x000fc800078e02ca */
[----:B------:R-:W-:Y:S01]  /*153c0*/  IMAD.IADD R2, R13, 0x1, R2 ;  /* 0x000000010d027824 */ /* 0x000fe200078e0202 */
[----:B------:R-:W1:Y:S01]  /*153d0*/  MUFU.EX2 R77, R77 ;  /* 0x0000004d004d7308 */ /* 0x000e620000000800 */
[C---:B--2---:R-:W-:Y:S01]  /*153e0*/  FADD.FTZ R38, R30.reuse, R9 ;  /* 0x000000091e267221 */ /* 0x044fe20000010000 */
[----:B------:R-:W-:-:S06]  /*153f0*/  F2FP.BF16.F32.PACK_AB R183, R30, R75 ;  /* 0x0000004b1eb7723e */ /* 0x000fcc00000010ff */
[----:B------:R-:W2:Y:S01]  /*15400*/  MUFU.EX2 R172, R57 ;  /* 0x0000003900ac7308 */ /* 0x000ea20000000800 */
[----:B0-----:R-:W-:-:S07]  /*15410*/  FADD.FTZ R31, R15, R40 ;  /* 0x000000280f1f7221 */ /* 0x001fce0000010000 */
[----:B------:R-:W0:Y:S01]  /*15420*/  MUFU.EX2 R32, R51 ;  /* 0x0000003300207308 */ /* 0x000e220000000800 */
[----:B-1----:R-:W-:-:S07]  /*15430*/  FADD.FTZ R9, R77, R38 ;  /* 0x000000264d097221 */ /* 0x002fce0000010000 */
[----:B------:R-:W1:Y:S01]  /*15440*/  MUFU.EX2 R21, R21 ;  /* 0x0000001500157308 */ /* 0x000e620000000800 */
[C---:B--2---:R-:W-:Y:S01]  /*15450*/  FADD.FTZ R40, R172.reuse, R31 ;  /* 0x0000001fac287221 */ /* 0x044fe20000010000 */
[----:B------:R-:W-:-:S06]  /*15460*/  F2FP.BF16.F32.PACK_AB R172, R172, R15 ;  /* 0x0000000facac723e */ /* 0x000fcc00000010ff */
        /* <DEDUP_REMOVED lines=19> */
[----:B------:R-:W-:-:S06]  /*155a0*/  F2FP.BF16.F32.PACK_AB R168, R168, R25 ;  /* 0x00000019a8a8723e */ /* 0x000fcc00000010ff */
        /* <DEDUP_REMOVED lines=16> */
[C---:B--2---:R-:W-:Y:S01]  /*156b0*/  FADD.FTZ R12, R38.reuse, R9 ;  /* 0x00000009260c7221 */ /* 0x044fe20000010000 */
[----:B------:R-:W-:-:S03]  /*156c0*/  F2FP.BF16.F32.PACK_AB R169, R38, R95 ;  /* 0x0000005f26a9723e */ /* 0x000fc600000010ff */
[----:B0-----:R-:W-:-:S04]  /*156d0*/  FADD.FTZ R9, R93, R12 ;  /* 0x0000000c5d097221 */ /* 0x001fc80000010000 */
[C---:B-1----:R-:W-:Y:S01]  /*156e0*/  FADD.FTZ R6, R20.reuse, R9 ;  /* 0x0000000914067221 */ /* 0x042fe20000010000 */
[----:B------:R-:W-:Y:S01]  /*156f0*/  F2FP.BF16.F32.PACK_AB R171, R20, R93 ;  /* 0x0000005d14ab723e */ /* 0x000fe200000010ff */
[----:B------:R-:W-:Y:S01]  /*15700*/  VIADD R9, R150, 0xfffffffe ;  /* 0xfffffffe96097836 */ /* 0x000fe20000000000 */
[----:B------:R-:W-:Y:S06]  /*15710*/  @!P6 BRA `(.L_x_1521) ;  /* 0x000000000048e947 */ /* 0x000fec0003800000 */
        /* <DEDUP_REMOVED lines=11> */
.L_x_1523:
[----:B------:R-:W-:-:S13]  /*157d0*/  ISETP.NE.AND P2, PT, R3, 0x1, PT ;  /* 0x000000010300780c */ /* 0x000fda0003f45270 */
[----:B------:R-:W0:Y:S02]  /*157e0*/  @P2 LDC.64 R14, c[0x0][0x9e8] ;  /* 0x00027a00ff0e2b82 */ /* 0x000e240000000a00 */
[----:B0-----:R-:W-:-:S05]  /*157f0*/  @P2 IMAD.HI.U32 R14, R12, R14, RZ ;  /* 0x0000000e0c0e2227 */ /* 0x001fca00078e00ff */
[----:B------:R-:W-:-:S07]  /*15800*/  @P2 SHF.R.U32.HI R12, RZ, R15, R14 ;  /* 0x0000000fff0c2219 */ /* 0x000fce000001160e */
.L_x_1524:
[----:B------:R-:W-:Y:S05]  /*15810*/  BSYNC B0 ;  /* 0x0000000000007941 */ /* 0x000fea0003800000 */
.L_x_1522:
[----:B------:R-:W-:-:S05]  /*15820*/  IMAD R3, R12, R3, R3 ;  /* 0x000000030c037224 */ /* 0x000fca00078e0203 */
[----:B------:R-:W-:-:S07]  /*15830*/  VIMNMX R2, R2, R3, PT ;  /* 0x0000000302027248 */ /* 0x000fce0003fe0100 */
.L_x_1521:
[----:B------:R-:W-:Y:S01]  /*15840*/  IMAD.HI R2, R2, 0x2aaaaaab, RZ ;  /* 0x2aaaaaab02027827 */ /* 0x000fe200078e02ff */
[----:B------:R-:W-:Y:S01]  /*15850*/  ULDC UR46, c[0x0][0x9e4] ;  /* 0x00027900002e7ab9 */ /* 0x000fe20000000800 */
[----:B------:R-:W-:Y:S01]  /*15860*/  ULDC UR39, c[0x0][0x9e4] ;  /* 0x0002790000277ab9 */ /* 0x000fe20000000800 */
[----:B------:R-:W-:Y:S01]  /*15870*/  ULDC UR47, c[0x0][0x9dc] ;  /* 0x00027700002f7ab9 */ /* 0x000fe20000000800 */
[----:B------:R-:W-:Y:S01]  /*15880*/  ULDC UR51, c[0x0][0x9dc] ;  /* 0x0002770000337ab9 */ /* 0x000fe20000000800 */
[----:B------:R-:W-:Y:S01]  /*15890*/  SHF.R.U32.HI R3, RZ, 0x1f, R2 ;  /* 0x0000001fff037819 */ /* 0x000fe20000011602 */
[----:B------:R-:W-:Y:S01]  /*158a0*/  ULDC UR38, c[0x0][0x988] ;  /* 0x0002620000267ab9 */ /* 0x000fe20000000800 */
[----:B------:R-:W-:Y:S01]  /*158b0*/  ULDC UR43, c[0x0][0x988] ;  /* 0x00026200002b7ab9 */ /* 0x000fe20000000800 */
[----:B------:R-:W-:Y:S01]  /*158c0*/  ULDC UR42, c[0x0][0x988] ;  /* 0x00026200002a7ab9 */ /* 0x000fe20000000800 */
[----:B------:R-:W-:Y:S01]  /*158d0*/  LEA.HI.SX32 R207, R2, R3, 0x1c ;  /* 0x0000000302cf7211 */ /* 0x000fe200078fe2ff */
[----:B------:R-:W-:Y:S01]  /*158e0*/  ULDC UR54, c[0x0][0x9e0] ;  /* 0x0002780000367ab9 */ /* 0x000fe20000000800 */
[----:B------:R-:W-:Y:S01]  /*158f0*/  ULDC UR50, c[0x0][0x9e0] ;  /* 0x0002780000327ab9 */ /* 0x000fe20000000800 */
[----:B------:R-:W-:Y:S01]  /*15900*/  BSSY B1, `(.L_x_1525) ;  /* 0x0000382000017945 */ /* 0x000fe20003800000 */
[----:B------:R-:W-:Y:S01]  /*15910*/  VIMNMX R207, R212, R207, !PT ;  /* 0x000000cfd4cf7248 */ /* 0x000fe20007fe0100 */
[----:B------:R-:W-:Y:S01]  /*15920*/  IMAD.MOV.U32 R3, RZ, RZ, 0x3f800000 ;  /* 0x3f800000ff037424 */ /* 0x000fe200078e00ff */
[----:B------:R-:W-:Y:S01]  /*15930*/  CS2R R118, SRZ ;  /* 0x0000000000767805 */ /* 0x000fe2000001ff00 */
[----:B------:R-:W-:Y:S01]  /*15940*/  IMAD.MOV.U32 R2, RZ, RZ, 0x3f800000 ;  /* 0x3f800000ff027424 */ /* 0x000fe200078e00ff */
[----:B------:R-:W-:-:S02]  /*15950*/  ISETP.GE.AND P2, PT, R9, R207, PT ;  /* 0x000000cf0900720c */ /* 0x000fc40003f46270 */
        /* <DEDUP_REMOVED lines=47> */
[----:B------:R-:W-:Y:S06]  /*15c50*/  @!P2 BRA `(.L_x_1526) ;  /* 0x000000340030a947 */ /* 0x000fec0003800000 */
[----:B------:R-:W-:Y:S01]  /*15c60*/  IMAD.IADD R203, R8, 0x1, R202 ;  /* 0x0000000108cb7824 */ /* 0x000fe200078e02ca */
[----:B------:R-:W-:Y:S01]  /*15c70*/  BSSY B0, `(.L_x_1527) ;  /* 0x0000346000007945 */ /* 0x000fe20003800000 */
[----:B------:R-:W-:Y:S02]  /*15c80*/  IMAD.MOV.U32 R3, RZ, RZ, 0x3f800000 ;  /* 0x3f800000ff037424 */ /* 0x000fe400078e00ff */
[----:B------:R-:W-:Y:S02]  /*15c90*/  IMAD.MOV.U32 R119, RZ, RZ, RZ ;  /* 0x000000ffff777224 */ /* 0x000fe400078e00ff */
[----:B------:R-:W-:-:S07]  /*15ca0*/  VIADD R12, R203, 0x8 ;  /* 0x00000008cb0c7836 */ /* 0x000fce0000000000 */
.L_x_1546:
[----:B------:R-:W-:-:S05]  /*15cb0*/  VIADD R13, R23, 0x1 ;  /* 0x00000001170d7836 */ /* 0x000fca0000000000 */
[----:B------:R-:W-:-:S04]  /*15cc0*/  ISETP.NE.AND P2, PT, R13, 0x2, PT ;  /* 0x000000020d00780c */ /* 0x000fc80003f45270 */
[----:B------:R-:W-:Y:S02]  /*15cd0*/  SEL R11, RZ, 0x1, P2 ;  /* 0x00000001ff0b7807 */ /* 0x000fe40001000000 */
[----:B------:R-:W-:Y:S02]  /*15ce0*/  SEL R13, R13, RZ, P2 ;  /* 0x000000ff0d0d7207 */ /* 0x000fe40001000000 */
[----:B------:R-:W-:Y:S01]  /*15cf0*/  LOP3.LUT R200, R194, R11, RZ, 0x3c, !PT ;  /* 0x0000000bc2c87212 */ /* 0x000fe200078e3cff */
[----:B------:R-:W-:Y:S06]  /*15d00*/  @!P0 BRA `(.L_x_1528) ;  /* 0x0000000000048947 */ /* 0x000fec0003800000 */
[----:B------:R-:W-:Y:S01]  /*15d10*/  BPT.TRAP 0x1 ;  /* 0x000000040000795c */ /* 0x000fe20000300000 */
.L_x_1528:
[----:B------:R-:W-:Y:S01]  /*15d20*/  IMAD R0, R13, 0x8, R17 ;  /* 0x000000080d007824 */ /* 0x000fe200078e0211 */
[----:B------:R-:W-:-:S04]  /*15d30*/  SHF.L.U32 R11, R200, 0x1f, RZ ;  /* 0x0000001fc80b7819 */ /* 0x000fc800000006ff */
[----:B------:R0:W1:Y:S01]  /*15d40*/  SYNCS.PHASECHK.TRANS64.TRYWAIT P2, [R0+URZ+0x30830], R11 ;  /* 0x0308300b000075a7 */ /* 0x000062000804017f */
[----:B------:R-:W-:Y:S05]  /*15d50*/  @!P0 BRA `(.L_x_1529) ;  /* 0x0000000000048947 */ /* 0x000fea0003800000 */
[----:B------:R-:W-:Y:S01]  /*15d60*/  BPT.TRAP 0x1 ;  /* 0x000000040000795c */ /* 0x000fe20000300000 */
.L_x_1529:
[----:B------:R-:W-:Y:S01]  /*15d70*/  BSSY B2, `(.L_x_1530) ;  /* 0x0000006000027945 */ /* 0x000fe20003800000 */
[----:B------:R-:W-:Y:S02]  /*15d80*/  IMAD R14, R13, 0x900, R10 ;  /* 0x000009000d0e7824 */ /* 0x000fe400078e020a */
[----:B------:R-:W-:Y:S01]  /*15d90*/  IMAD.MOV.U32 R15, RZ, RZ, 0x40000040 ;  /* 0x40000040ff0f7424 */ /* 0x000fe200078e00ff */
[----:B-1----:R-:W-:Y:S06]  /*15da0*/  @P2 BRA `(.L_x_1531) ;  /* 0x0000000000082947 */ /* 0x002fec0003800000 */
[----:B------:R-:W1:Y:S02]  /*15db0*/  SYNCS.PHASECHK.TRANS64.TRYWAIT P2, [R0+URZ+0x30830], R11 ;  /* 0x0308300b000075a7 */ /* 0x000e64000804017f */
[----:B-1----:R-:W-:Y:S05]  /*15dc0*/  @!P2 BRA `(.L_x_1532) ;  /* 0x0000013400eca947 */ /* 0x002fea0003800000 */
.L_x_1531:
[----:B------:R-:W-:Y:S05]  /*15dd0*/  BSYNC B2 ;  /* 0x0000000000027941 */ /* 0x000fea0003800000 */
.L_x_1530:
[----:B------:R-:W2:Y:S04]  /*15de0*/  LDL.64 R120, [R1+0x30] ;  /* 0x0000300001787983 */ /* 0x000ea80000100a00 */
[----:B------:R3:W-:Y:S04]  /*15df0*/  STL.64 [R1+0x50], R8 ;  /* 0x0000500801007387 */ /* 0x0007e80000100a00 */
[----:B---3--:R-:W3:Y:S04]  /*15e00*/  LDL.64 R8, [R1+0x28] ;  /* 0x0000280001087983 */ /* 0x008ee80000100a00 */
[----:B------:R4:W-:Y:S04]  /*15e10*/  STL.64 [R1+0x48], R6 ;  /* 0x0000480601007387 */ /* 0x0009e80000100a00 */
[----:B----4-:R-:W4:Y:S01]  /*15e20*/  LDL.64 R6, [R1+0x20] ;  /* 0x0000200001067983 */ /* 0x010f220000100a00 */
[----:B------:R-:W-:-:S02]  /*15e30*/  R2UR UR6, R14 ;  /* 0x000000000e0672ca */ /* 0x000fc400000e0000 */
[----:B------:R-:W-:Y:S01]  /*15e40*/  R2UR UR7, R15 ;  /* 0x000000000f0772ca */ /* 0x000fe200000e0000 */
[----:B------:R0:W-:Y:S04]  /*15e50*/  STL.64 [R1+0x40], R4 ;  /* 0x0000400401007387 */ /* 0x0001e80000100a00 */
[----:B0-----:R-:W4:Y:S01]  /*15e60*/  LDL.64 R4, [R1+0x18] ;  /* 0x0000180001047983 */ /* 0x001f220000100a00 */
[----:B------:R-:W-:Y:S02]  /*15e70*/  VIADD R20, R14, 0x2 ;  /* 0x000000020e147836 */ /* 0x000fe40000000000 */
[----:B------:R-:W-:Y:S01]  /*15e80*/  IMAD.MOV.U32 R21, RZ, RZ, 0x40000040 ;  /* 0x40000040ff157424 */ /* 0x000fe200078e00ff */
[----:B--2---:R-:W-:Y:S02]  /*15e90*/  R2UR UR4, R120 ;  /* 0x00000000780472ca */ /* 0x004fe400000e0000 */
[----:B------:R-:W-:-:S02]  /*15ea0*/  R2UR UR5, R121 ;  /* 0x00000000790572ca */ /* 0x000fc400000e0000 */
[----:B-----5:R-:W-:-:S11]  /*15eb0*/  WARPGROUP.ARRIVE ;  /* 0x00000000000079c5 */ /* 0x020fd60000000000 */
[----:B------:R-:W-:Y:S01]  /*15ec0*/  HGMMA.64x96x16.F32.BF16 R120, gdesc[UR4], RZ, !UPT, gsb0 ;  /* 0x01600000047879f0 */ /* 0x000fe2000c0018ff */
[----:B---3--:R-:W-:Y:S02]  /*15ed0*/  R2UR UR4, R8 ;  /* 0x00000000080472ca */ /* 0x008fe400000e0000 */
[----:B------:R-:W-:Y:S02]  /*15ee0*/  R2UR UR5, R9 ;  /* 0x00000000090572ca */ /* 0x000fe400000e0000 */
[----:B------:R-:W2:Y:S01]  /*15ef0*/  LDL.64 R8, [R1+0x10] ;  /* 0x0000100001087983 */ /* 0x000ea20000100a00 */
[----:B------:R-:W-:Y:S02]  /*15f00*/  R2UR UR6, R20 ;  /* 0x00000000140672ca */ /* 0x000fe400000e0000 */
[----:B------:R-:W-:Y:S01]  /*15f10*/  R2UR UR7, R21 ;  /* 0x00000000150772ca */ /* 0x000fe200000e0000 */
[----:B------:R-:W-:Y:S02]  /*15f20*/  VIADD R20, R14, 0x4 ;  /* 0x000000040e147836 */ /* 0x000fe40000000000 */
[----:B------:R-:W-:Y:S01]  /*15f30*/  IMAD.MOV.U32 R21, RZ, RZ, 0x40000040 ;  /* 0x40000040ff157424 */ /* 0x000fe200078e00ff */
[----:B------:R-:W-:-:S02]  /*15f40*/  WARPGROUP.DEPBAR.LE gsb0, 0x0 ;  /* 0x00008000000079c5 */ /* 0x000fc40000010000 */
[----:B------:R-:W-:-:S07]  /*15f50*/  WARPGROUP.ARRIVE ;  /* 0x00000000000079c5 */ /* 0x000fce0000000000 */
[----:B------:R-:W-:Y:S01]  /*15f60*/  HGMMA.64x96x16.F32.BF16 R120, gdesc[UR4], R120, gsb0 ;  /* 0x01600000047879f0 */ /* 0x000fe20008001878 */
[----:B----4-:R-:W-:Y:S02]  /*15f70*/  R2UR UR4, R6 ;  /* 0x00000000060472ca */ /* 0x010fe400000e0000 */
[----:B------:R-:W-:Y:S02]  /*15f80*/  R2UR UR5, R7 ;  /* 0x00000000070572ca */ /* 0x000fe400000e0000 */
[----:B------:R-:W3:Y:S01]  /*15f90*/  LDL.64 R6, [R1+0x8] ;  /* 0x0000080001067983 */ /* 0x000ee20000100a00 */
[----:B------:R-:W-:Y:S02]  /*15fa0*/  R2UR UR6, R20 ;  /* 0x00000000140672ca */ /* 0x000fe400000e0000 */
[----:B------:R-:W-:Y:S01]  /*15fb0*/  R2UR UR7, R21 ;  /* 0x00000000150772ca */ /* 0x000fe200000e0000 */
[----:B------:R-:W-:Y:S02]  /*15fc0*/  VIADD R20, R14, 0x6 ;  /* 0x000000060e147836 */ /* 0x000fe40000000000 */
[----:B------:R-:W-:Y:S01]  /*15fd0*/  IMAD.MOV.U32 R21, RZ, RZ, 0x40000040 ;  /* 0x40000040ff157424 */ /* 0x000fe200078e00ff */
[----:B------:R-:W-:-:S02]  /*15fe0*/  WARPGROUP.DEPBAR.LE gsb0, 0x0 ;  /* 0x00008000000079c5 */ /* 0x000fc40000010000 */
[----:B------:R-:W-:-:S07]  /*15ff0*/  WARPGROUP.ARRIVE ;  /* 0x00000000000079c5 */ /* 0x000fce0000000000 */
[----:B------:R-:W-:Y:S01]  /*16000*/  HGMMA.64x96x16.F32.BF16 R120, gdesc[UR4], R120, gsb0 ;  /* 0x01600000047879f0 */ /* 0x000fe20008001878 */
[----:B------:R-:W-:Y:S02]  /*16010*/  R2UR UR4, R4 ;  /* 0x00000000040472ca */ /* 0x000fe400000e0000 */
[----:B------:R-:W-:Y:S02]  /*16020*/  R2UR UR5, R5 ;  /* 0x00000000050572ca */ /* 0x000fe400000e0000 */
[----:B------:R-:W4:Y:S01]  /*16030*/  LDL.64 R4, [R1] ;  /* 0x0000000001047983 */ /* 0x000f220000100a00 */
        /* <DEDUP_REMOVED lines=9> */
[----:B--2---:R-:W-:Y:S02]  /*160d0*/  R2UR UR4, R8 ;  /* 0x00000000080472ca */ /* 0x004fe400000e0000 */
[----:B------:R-:W-:Y:S01]  /*160e0*/  R2UR UR5, R9 ;  /* 0x00000000090572ca */ /* 0x000fe200000e0000 */
[----:B------:R-:W-:Y:S01]  /*160f0*/  VIADD R20, R14, 0x302 ;  /* 0x000003020e147836 */ /* 0x000fe20000000000 */
[----:B------:R0:W5:Y:S01]  /*16100*/  LDL.LU.64 R8, [R1+0x50] ;  /* 0x0000500001087983 */ /* 0x0001620000300a00 */
[----:B------:R-:W-:Y:S01]  /*16110*/  IMAD.MOV.U32 R21, RZ, RZ, 0x40000040 ;  /* 0x40000040ff157424 */ /* 0x000fe200078e00ff */
[----:B------:R-:W-:-:S02]  /*16120*/  WARPGROUP.DEPBAR.LE gsb0, 0x0 ;  /* 0x00008000000079c5 */ /* 0x000fc40000010000 */
[----:B------:R-:W-:-:S07]  /*16130*/  WARPGROUP.ARRIVE ;  /* 0x00000000000079c5 */ /* 0x000fce0000000000 */
[----:B------:R-:W-:Y:S01]  /*16140*/  HGMMA.64x96x16.F32.BF16 R120, gdesc[UR4], R120, gsb0 ;  /* 0x01600000047879f0 */ /* 0x000fe20008001878 */
[----:B------:R-:W-:Y:S02]  /*16150*/  R2UR UR6, R20 ;  /* 0x00000000140672ca */ /* 0x000fe400000e0000 */
[----:B------:R-:W-:Y:S02]  /*16160*/  R2UR UR7, R21 ;  /* 0x00000000150772ca */ /* 0x000fe400000e0000 */
[----:B---3--:R-:W-:Y:S02]  /*16170*/  R2UR UR4, R6 ;  /* 0x00000000060472ca */ /* 0x008fe400000e0000 */
        /* <DEDUP_REMOVED lines=9> */
[----:B----4-:R-:W-:Y:S02]  /*16210*/  R2UR UR4, R4 ;  /* 0x00000000040472ca */ /* 0x010fe400000e0000 */
        /* <DEDUP_REMOVED lines=47> */
[----:B------:R-:W-:Y:S02]  /*16510*/  WARPGROUP.DEPBAR.LE gsb0, 0x0 ;  /* 0x00008000000079c5 */ /* 0x000fe40000010000 */
[----:B------:R-:W-:-:S08]  /*16520*/  WARPGROUP.ARRIVE ;  /* 0x00000000000079c5 */ /* 0x000fd00000000000 */
[----:B------:R-:W-:Y:S01]  /*16530*/  HGMMA.64x96x16.F32.BF16 R120, gdesc[UR4], R120, gsb0 ;  /* 0x01600000047879f0 */ /* 0x000fe20008001878 */
        /* <DEDUP_REMOVED lines=97> */
[----:B0-----:R-:W-:Y:S05]  /*16b50*/  @!P0 BRA `(.L_x_1533) ;  /* 0x0000000000048947 */ /* 0x001fea0003800000 */
[----:B------:R-:W-:Y:S01]  /*16b60*/  BPT.TRAP 0x1 ;  /* 0x000000040000795c */ /* 0x000fe20000300000 */
.L_x_1533:
[----:B------:R-:W-:Y:S01]  /*16b70*/  SHF.L.U32 R2, R194, 0x1f, RZ ;  /* 0x0000001fc2027819 */ /* 0x000fe200000006ff */
[----:B------:R-:W-:-:S04]  /*16b80*/  IMAD R14, R23, 0x8, R17 ;  /* 0x00000008170e7824 */ /* 0x000fc800078e0211 */
[----:B------:R0:W2:Y:S01]  /*16b90*/  SYNCS.PHASECHK.TRANS64.TRYWAIT P2, [R14+URZ+0x30850], R2 ;  /* 0x030850020e0075a7 */ /* 0x0000a2000804017f */
[----:B------:R-:W-:Y:S05]  /*16ba0*/  @!P0 BRA `(.L_x_1534) ;  /* 0x0000000000048947 */ /* 0x000fea0003800000 */
[----:B------:R-:W-:Y:S01]  /*16bb0*/  BPT.TRAP 0x1 ;  /* 0x000000040000795c */ /* 0x000fe20000300000 */
.L_x_1534:
[----:B------:R-:W-:Y:S01]  /*16bc0*/  VIADD R3, R17, 0x400 ;  /* 0x0000040011037836 */ /* 0x000fe20000000000 */
[----:B------:R-:W-:Y:S04]  /*16bd0*/  BSSY B2, `(.L_x_1535) ;  /* 0x0000008000027945 */ /* 0x000fe80003800000 */
[----:B------:R-:W-:-:S04]  /*16be0*/  SHF.R.U32.HI R3, RZ, 0x4, R3 ;  /* 0x00000004ff037819 */ /* 0x000fc80000011603 */
[----:B------:R-:W-:-:S04]  /*16bf0*/  LOP3.LUT R3, R3, 0x3fff, RZ, 0xc0, !PT ;  /* 0x00003fff03037812 */ /* 0x000fc800078ec0ff */
[----:B------:R-:W-:-:S05]  /*16c00*/  LOP3.LUT R3, R3, 0x3000000, RZ, 0xfc, !PT ;  /* 0x0300000003037812 */ /* 0x000fca00078efcff */
[----:B-1----:R-:W-:Y:S01]  /*16c10*/  IMAD R11, R23, 0x900, R3 ;  /* 0x00000900170b7824 */ /* 0x002fe200078e0203 */
[----:B--2---:R-:W-:Y:S06]  /*16c20*/  @P2 BRA `(.L_x_1536) ;  /* 0x0000000000082947 */ /* 0x004fec0003800000 */
[----:B------:R-:W1:Y:S02]  /*16c30*/  SYNCS.PHASECHK.TRANS64.TRYWAIT P2, [R14+URZ+0x30850], R2 ;  /* 0x030850020e0075a7 */ /* 0x000e64000804017f */
[----:B-1----:R-:W-:Y:S05]  /*16c40*/  @!P2 BRA `(.L_x_1537) ;  /* 0x000001280060a947 */ /* 0x002fea0003800000 */
.L_x_1536:
[----:B------:R-:W-:Y:S05]  /*16c50*/  BSYNC B2 ;  /* 0x0000000000027941 */ /* 0x000fea0003800000 */
.L_x_1535:
[----:B01----:R-:W-:Y:S01]  /*16c60*/  IMAD.MOV.U32 R2, RZ, RZ, R11 ;  /* 0x000000ffff027224 */ /* 0x003fe200078e000b */
[----:B------:R-:W-:Y:S01]  /*16c70*/  WARPGROUP.ARRIVE ;  /* 0x00000000000079c5 */ /* 0x000fe20000000000 */
[----:B------:R-:W-:Y:S01]  /*16c80*/  IMAD.MOV.U32 R3, RZ, RZ, 0x40000040 ;  /* 0x40000040ff037424 */ /* 0x000fe200078e00ff */
[----:B------:R-:W-:Y:S01]  /*16c90*/  LOP3.LUT P2, RZ, R16, 0x100000, RZ, 0xc0, !PT ;  /* 0x0010000010ff7812 */ /* 0x000fe2000784c0ff */
[----:B------:R-:W-:Y:S01]  /*16ca0*/  @!P1 VIADD R0, R0, 0x30840 ;  /* 0x0003084000009836 */ /* 0x000fe20000000000 */
[----:B------:R-:W-:Y:S01]  /*16cb0*/  R2UR UR6, R2 ;  /* 0x00000000020672ca */ /* 0x000fe200000e0000 */
[----:B------:R-:W-:Y:S01]  /*16cc0*/  VIADD R2, R11, 0x80 ;  /* 0x000000800b027836 */ /* 0x000fe20000000000 */
[----:B------:R-:W-:Y:S01]  /*16cd0*/  R2UR UR7, R3 ;  /* 0x00000000030772ca */ /* 0x000fe200000e0000 */
[----:B------:R-:W-:Y:S01]  /*16ce0*/  IMAD.MOV.U32 R3, RZ, RZ, 0x40000040 ;  /* 0x40000040ff037424 */ /* 0x000fe200078e00ff */
[----:B------:R-:W-:-:S11]  /*16cf0*/  @!P1 PRMT R0, RZ, 0x654, R0 ;  /* 0x00000654ff009816 */ /* 0x000fd60000000000 */
        /* <DEDUP_REMOVED lines=25> */
[----:B------:R-:W-:Y:S02]  /*16e90*/  IMAD.MOV.U32 R3, RZ, RZ, 0x40000040 ;  /* 0x40000040ff037424 */ /* 0x000fe400078e00ff */
[----:B------:R-:W-:Y:S01]  /*16ea0*/  IMAD.U32 R11, RZ, RZ, UR47 ;  /* 0x0000002fff0b7e24 */ /* 0x000fe2000f8e00ff */
[----:B------:R-:W-:Y:S02]  /*16eb0*/  WARPGROUP.DEPBAR.LE gsb0, 0x0 ;  /* 0x00008000000079c5 */ /* 0x000fe40000010000 */
[----:B------:R-:W-:-:S11]  /*16ec0*/  WARPGROUP.ARRIVE ;  /* 0x00000000000079c5 */ /* 0x000fd60000000000 */
[----:B------:R-:W-:Y:S01]  /*16ed0*/  HGMMA.64x192x16.F32.BF16 R24, R172, gdesc[UR4].tnspB, R24, gsb0 ;  /* 0x42e00004ac187df0 */ /* 0x000fe20008001818 */
[----:B------:R-:W-:Y:S02]  /*16ee0*/  R2UR UR6, R2 ;  /* 0x00000000020672ca */ /* 0x000fe400000e0000 */
[----:B------:R-:W-:Y:S01]  /*16ef0*/  R2UR UR7, R3 ;  /* 0x00000000030772ca */ /* 0x000fe200000e0000 */
[----:B------:R-:W-:Y:S02]  /*16f00*/  WARPGROUP.DEPBAR.LE gsb0, 0x0 ;  /* 0x00008000000079c5 */ /* 0x000fe40000010000 */
[----:B------:R-:W-:-:S14]  /*16f10*/  WARPGROUP.ARRIVE ;  /* 0x00000000000079c5 */ /* 0x000fdc0000000000 */
[----:B------:R-:W-:Y:S03]  /*16f20*/  HGMMA.64x192x16.F32.BF16 R24, R168, gdesc[UR4].tnspB, R24, gsb0 ;  /* 0x42e00004a8187df0 */ /* 0x000fe60008001818 */
[----:B------:R-:W-:Y:S02]  /*16f30*/  WARPGROUP.DEPBAR.LE gsb0, 0x0 ;  /* 0x00008000000079c5 */ /* 0x000fe40000010000 */
[----:B-----5:R-:W-:Y:S01]  /*16f40*/  IMAD R168, R9, -0x60, RZ ;  /* 0xffffffa009a87824 */ /* 0x020fe200078e02ff */
[----:B------:R0:W-:Y:S04]  /*16f50*/  @!P1 SYNCS.ARRIVE.TRANS64.RED.A1T0 RZ, [R0+URZ], RZ ;  /* 0x000000ff00ff99a7 */ /* 0x0001e8000810043f */
[----:B------:R-:W-:-:S02]  /*16f60*/  IADD3 R2, R168, 0x1, R196 ;  /* 0x00000001a8027810 */ /* 0x000fc40007ffe0c4 */
[----:B0-----:R-:W-:-:S03]  /*16f70*/  LOP3.LUT R0, RZ, R11, RZ, 0x33, !PT ;  /* 0x0000000bff007212 */ /* 0x001fc600078e33ff */
[----:B------:R-:W-:-:S04]  /*16f80*/  IMAD.IADD R3, R2, 0x1, -R197 ;  /* 0x0000000102037824 */ /* 0x000fc800078e0ac5 */
[----:B------:R-:W-:-:S04]  /*16f90*/  IMAD R3, R206, -0x2, R3 ;  /* 0xfffffffece037824 */ /* 0x000fc800078e0203 */
[----:B------:R-:W-:Y:S02]  /*16fa0*/  VIADD R23, R3, UR54 ;  /* 0x0000003603177c36 */ /* 0x000fe40008000000 */
[----:B------:R-:W-:Y:S02]  /*16fb0*/  IMAD.IADD R21, R0, 0x1, R3 ;  /* 0x0000000100157824 */ /* 0x000fe400078e0203 */
[----:B------:R-:W-:Y:S02]  /*16fc0*/  IMAD R0, R206, -0x2, R168 ;  /* 0xfffffffece007824 */ /* 0x000fe400078e02a8 */
[C---:B------:R-:W-:Y:S02]  /*16fd0*/  IMAD.IADD R20, R8.reuse, 0x1, R23 ;  /* 0x0000000108147824 */ /* 0x040fe400078e0217 */
[----:B------:R-:W-:Y:S01]  /*16fe0*/  IMAD.IADD R15, R8, 0x1, R21 ;  /* 0x00000001080f7824 */ /* 0x000fe200078e0215 */
[----:B------:R-:W-:Y:S06]  /*16ff0*/  @!P2 BRA `(.L_x_1538) ;  /* 0x000000000058a947 */ /* 0x000fec0003800000 */
[----:B------:R-:W-:Y:S01]  /*17000*/  IMAD.IADD R171, R8, 0x1, R202 ;  /* 0x0000000108ab7824 */ /* 0x000fe200078e02ca */
[----:B------:R-:W-:Y:S04]  /*17010*/  BSSY B2, `(.L_x_1539) ;  /* 0x0000011000027945 */ /* 0x000fe80003800000 */
[----:B------:R-:W-:-:S13]  /*17020*/  ISETP.GT.AND P2, PT, R171, -0x1, PT ;  /* 0xffffffffab00780c */ /* 0x000fda0003f44270 */
[----:B------:R-:W-:Y:S05]  /*17030*/  @P2 BRA `(.L_x_1540) ;  /* 0x0000000000202947 */ /* 0x000fea0003800000 */
[----:B------:R-:W-:Y:S01]  /*17040*/  IMAD.U32 R169, RZ, RZ, UR46 ;  /* 0x0000002effa97e24 */ /* 0x000fe2000f8e00ff */
[----:B------:R-:W-:-:S04]  /*17050*/  LOP3.LUT R171, RZ, R171, RZ, 0x33, !PT ;  /* 0x000000abffab7212 */ /* 0x000fc800078e33ff */
[----:B------:R-:W-:-:S13]  /*17060*/  ISETP.NE.AND P2, PT, R169, 0x1, PT ;  /* 0x00000001a900780c */ /* 0x000fda0003f45270 */
[----:B------:R-:W0:Y:S02]  /*17070*/  @P2 LDC.64 R2, c[0x0][0x9e8] ;  /* 0x00027a00ff022b82 */ /* 0x000e240000000a00 */
[----:B0-----:R-:W-:-:S05]  /*17080*/  @P2 IMAD.HI.U32 R2, R171, R2, RZ ;  /* 0x00000002ab022227 */ /* 0x001fca00078e00ff */
[----:B------:R-:W-:-:S04]  /*17090*/  @P2 SHF.R.U32.HI R171, RZ, R3, R2 ;  /* 0x00000003ffab2219 */ /* 0x000fc80000011602 */
[----:B------:R-:W-:Y:S01]  /*170a0*/  LOP3.LUT R2, RZ, R171, RZ, 0x33, !PT ;  /* 0x000000abff027212 */ /* 0x000fe200078e33ff */
[----:B------:R-:W-:Y:S06]  /*170b0*/  BRA `(.L_x_1541) ;  /* 0x0000000000187947 */ /* 0x000fec0003800000 */
.L_x_1540:
[----:B------:R-:W-:-:S05]  /*170c0*/  IMAD.U32 R169, RZ, RZ, UR46 ;  /* 0x0000002effa97e24 */ /* 0x000fca000f8e00ff */
[----:B------:R-:W-:-:S13]  /*170d0*/  ISETP.NE.AND P2, PT, R169, 0x1, PT ;  /* 0x00000001a900780c */ /* 0x000fda0003f45270 */
[----:B------:R-:W0:Y:S02]  /*170e0*/  @P2 LDC.64 R2, c[0x0][0x9e8] ;  /* 0x00027a00ff022b82 */ /* 0x000e240000000a00 */
[----:B0-----:R-:W-:-:S04]  /*170f0*/  @P2 IMAD.HI.U32 R170, R171, R2, RZ ;  /* 0x00000002abaa2227 */ /* 0x001fc800078e00ff */
[----:B------:R-:W-:Y:S01]  /*17100*/  IMAD.MOV.U32 R2, RZ, RZ, R171 ;  /* 0x000000ffff027224 */ /* 0x000fe200078e00ab */
[----:B------:R-:W-:-:S07]  /*17110*/  @P2 SHF.R.U32.HI R2, RZ, R3, R170 ;  /* 0x00000003ff022219 */ /* 0x000fce00000116aa */
.L_x_1541:
[----:B------:R-:W-:Y:S05]  /*17120*/  BSYNC B2 ;  /* 0x0000000000027941 */ /* 0x000fea0003800000 */
.L_x_1539:
[----:B------:R-:W-:-:S05]  /*17130*/  IMAD R2, R2, R169, R0 ;  /* 0x000000a902027224 */ /* 0x000fca00078e0200 */
[----:B------:R-:W-:Y:S02]  /*17140*/  VIADDMNMX R20, R2, R169, R20, PT ;  /* 0x000000a902147246 */ /* 0x000fe40003800114 */
[----:B------:R-:W-:-:S07]  /*17150*/  VIMNMX R15, R15, R2, !PT ;  /* 0x000000020f0f7248 */ /* 0x000fce0007fe0100 */
.L_x_1538:
[C---:B------:R-:W-:Y:S02]  /*17160*/  ISETP.GE.AND P2, PT, R168.reuse, 0x2, PT ;  /* 0x00000002a800780c */ /* 0x040fe40003f46270 */
[C---:B------:R-:W-:Y:S02]  /*17170*/  ISETP.GE.AND P3, PT, R168.reuse, 0x9, PT ;  /* 0x00000009a800780c */ /* 0x040fe40003f66270 */
[C---:B------:R-:W-:Y:S02]  /*17180*/  ISETP.GT.AND P5, PT, R15.reuse, 0x1, !P2 ;  /* 0x000000010f00780c */ /* 0x040fe400057a4270 */
[----:B------:R-:W-:Y:S02]  /*17190*/  ISETP.GE.AND P6, PT, R168, 0xa, PT ;  /* 0x0000000aa800780c */ /* 0x000fe40003fc6270 */
[----:B------:R-:W-:Y:S02]  /*171a0*/  ISETP.GT.AND P4, PT, R15, 0x8, !P3 ;  /* 0x000000080f00780c */ /* 0x000fe40005f84270 */
[----:B------:R-:W-:-:S02]  /*171b0*/  ISETP.LT.OR P5, PT, R20, 0x2, P5 ;  /* 0x000000021400780c */ /* 0x000fc40002fa1670 */
[----:B------:R-:W-:Y:S02]  /*171c0*/  ISETP.LT.OR P4, PT, R20, 0x9, P4 ;  /* 0x000000091400780c */ /* 0x000fe40002781670 */
[----:B------:R-:W-:Y:S02]  /*171d0*/  FSEL R121, R121, -INF , !P5 ;  /* 0xff80000079797808 */ /* 0x000fe40006800000 */
[----:B------:R-:W-:Y:S02]  /*171e0*/  ISETP.GE.AND P5, PT, R168, 0x11, PT ;  /* 0x00000011a800780c */ /* 0x000fe40003fa6270 */
[----:B------:R-:W-:Y:S02]  /*171f0*/  LOP3.LUT R16, R16, 0xfffffffb, RZ, 0xc0, !PT ;  /* 0xfffffffb10107812 */ /* 0x000fe400078ec0ff */
[----:B------:R-:W-:Y:S02]  /*17200*/  FSEL R124, R124, -INF , !P4 ;  /* 0xff8000007c7c7808 */ /* 0x000fe40006000000 */
[----:B------:R-:W-:-:S02]  /*17210*/  ISETP.GT.AND P4, PT, R15, 0x9, !P6 ;  /* 0x000000090f00780c */ /* 0x000fc40007784270 */
[----:B------:R-:W-:Y:S02]  /*17220*/  @P6 LOP3.LUT R16, R16, 0x4, RZ, 0xfc, !PT ;  /* 0x0000000410106812 */ /* 0x000fe400078efcff */
[----:B------:R-:W-:Y:S02]  /*17230*/  ISETP.LT.OR P4, PT, R20, 0xa, P4 ;  /* 0x0000000a1400780c */ /* 0x000fe40002781670 */
[----:B------:R-:W-:Y:S02]  /*17240*/  LOP3.LUT R16, R16, 0xfffffff7, RZ, 0xc0, !PT ;  /* 0xfffffff710107812 */ /* 0x000fe400078ec0ff */
[----:B------:R-:W-:Y:S02]  /*17250*/  FSEL R125, R125, -INF , !P4 ;  /* 0xff8000007d7d7808 */ /* 0x000fe40006000000 */
[----:B------:R-:W-:Y:S02]  /*17260*/  @P5 LOP3.LUT R16, R16, 0x8, RZ, 0xfc, !PT ;  /* 0x0000000810105812 */ /* 0x000fe400078efcff */
[----:B------:R-:W-:-:S02]  /*17270*/  ISETP.GT.AND P4, PT, R15, 0x10, !P5 ;  /* 0x000000100f00780c */ /* 0x000fc40006f84270 */
[----:B------:R-:W-:Y:S02]  /*17280*/  ISETP.GE.AND P5, PT, R168, 0x12, PT ;  /* 0x00000012a800780c */ /* 0x000fe40003fa6270 */
[----:B------:R-:W-:Y:S02]  /*17290*/  ISETP.LT.OR P4, PT, R20, 0x11, P4 ;  /* 0x000000111400780c */ /* 0x000fe40002781670 */
[----:B------:R-:W-:Y:S02]  /*172a0*/  LOP3.LUT R16, R16, 0xfff7ffff, RZ, 0xc0, !PT ;  /* 0xfff7ffff10107812 */ /* 0x000fe400078ec0ff */
[----:B------:R-:W-:Y:S02]  /*172b0*/  FSEL R128, R128, -INF , !P4 ;  /* 0xff80000080807808 */ /* 0x000fe40006000000 */
[----:B------:R-:W-:Y:S02]  /*172c0*/  ISETP.GT.AND P4, PT, R15, 0x11, !P5 ;  /* 0x000000110f00780c */ /* 0x000fe40006f84270 */
[----:B------:R-:W-:-:S02]  /*172d0*/  IADD3 R23, R23, 0x8, R8 ;  /* 0x0000000817177810 */ /* 0x000fc40007ffe008 */
[----:B------:R-:W-:Y:S02]  /*172e0*/  ISETP.LT.OR P4, PT, R20, 0x12, P4 ;  /* 0x000000121400780c */ /* 0x000fe40002781670 */
[----:B------:R-:W-:Y:S02]  /*172f0*/  @P5 LOP3.LUT R16, R16, 0x80000, RZ, 0xfc, !PT ;  /* 0x0008000010105812 */ /* 0x000fe400078efcff */
[----:B------:R-:W-:Y:S02]  /*17300*/  ISETP.GE.AND P5, PT, R168, 0x19, PT ;  /* 0x00000019a800780c */ /* 0x000fe40003fa6270 */
[----:B------:R-:W-:Y:S02]  /*17310*/  LOP3.LUT R16, R16, 0xfffbffff, RZ, 0xc0, !PT ;  /* 0xfffbffff10107812 */ /* 0x000fe400078ec0ff */
[----:B------:R-:W-:Y:S02]  /*17320*/  FSEL R129, R129, -INF , !P4 ;  /* 0xff80000081817808 */ /* 0x000fe40006000000 */
[----:B------:R-:W-:-:S02]  /*17330*/  ISETP.GT.AND P4, PT, R15, 0x18, !P5 ;  /* 0x000000180f00780c */ /* 0x000fc40006f84270 */
[----:B------:R-:W-:Y:S02]  /*17340*/  IADD3 R21, R21, 0x8, R8 ;  /* 0x0000000815157810 */ /* 0x000fe40007ffe008 */
[----:B------:R-:W-:-:S03]  /*17350*/  ISETP.LT.OR P4, PT, R20, 0x19, P4 ;  /* 0x000000191400780c */ /* 0x000fc60002781670 */
[----:B------:R-:W-:Y:S02]  /*17360*/  @P5 LOP3.LUT R16, R16, 0x40000, RZ, 0xfc, !PT ;  /* 0x0004000010105812 */ /* 0x000fe400078efcff */
[----:B------:R-:W-:Y:S02]  /*17370*/  ISETP.GE.AND P5, PT, R168, 0x1a, PT ;  /* 0x0000001aa800780c */ /* 0x000fe40003fa6270 */
[----:B------:R-:W-:Y:S02]  /*17380*/  LOP3.LUT R16, R16, 0xfffdffff, RZ, 0xc0, !PT ;  /* 0xfffdffff10107812 */ /* 0x000fe400078ec0ff */
[----:B------:R-:W-:Y:S02]  /*17390*/  FSEL R132, R132, -INF , !P4 ;  /* 0xff80000084847808 */ /* 0x000fe40006000000 */
[----:B------:R-:W-:-:S04]  /*173a0*/  ISETP.GT.AND P4, PT, R15, 0x19, !P5 ;  /* 0x000000190f00780c */ /* 0x000fc80006f84270 */
        /* <DEDUP_REMOVED lines=69> */
[----:B------:R-:W-:Y:S02]  /*17800*/  FSEL R156, R156, -INF , !P4 ;  /* 0xff8000009c9c7808 */ /* 0x000fe40006000000 */
[----:B------:R-:W-:Y:S02]  /*17810*/  LOP3.LUT R16, R16, 0xffffffdf, RZ, 0xc0, !PT ;  /* 0xffffffdf10107812 */ /* 0x000fe400078ec0ff */
[----:B------:R-:W-:-:S04]  /*17820*/  ISETP.GT.AND P4, PT, R15, 0x49, !P5 ;  /* 0x000000490f00780c */ /* 0x000fc80006f84270 */
[----:B------:R-:W-:-:S03]  /*17830*/  ISETP.LT.OR P4, PT, R20, 0x4a, P4 ;  /* 0x0000004a1400780c */ /* 0x000fc60002781670 */
[----:B------:R-:W-:Y:S02]  /*17840*/  @P5 LOP3.LUT R16, R16, 0x20, RZ, 0xfc, !PT ;  /* 0x0000002010105812 */ /* 0x000fe400078efcff */
[----:B------:R-:W-:Y:S02]  /*17850*/  ISETP.GE.AND P5, PT, R168, 0x51, PT ;  /* 0x00000051a800780c */ /* 0x000fe40003fa6270 */
[----:B------:R-:W-:Y:S02]  /*17860*/  FSEL R157, R157, -INF , !P4 ;  /* 0xff8000009d9d7808 */ /* 0x000fe40006000000 */
[----:B------:R-:W-:Y:S02]  /*17870*/  ISETP.GT.AND P4, PT, R15, 0x50, !P5 ;  /* 0x000000500f00780c */ /* 0x000fe40006f84270 */
[----:B------:R-:W-:Y:S02]  /*17880*/  LOP3.LUT R16, R16, 0xffffffef, RZ, 0xc0, !PT ;  /* 0xffffffef10107812 */ /* 0x000fe400078ec0ff */
[----:B------:R-:W-:-:S04]  /*17890*/  ISETP.LT.OR P4, PT, R20, 0x51, P4 ;  /* 0x000000511400780c */ /* 0x000fc80002781670 */
[----:B------:R-:W-:Y:S02]  /*178a0*/  FSEL R160, R160, -INF , !P4 ;  /* 0xff800000a0a07808 */ /* 0x000fe40006000000 */
[----:B------:R-:W-:Y:S02]  /*178b0*/  ISETP.GE.AND P4, PT, R168, 0x52, PT ;  /* 0x00000052a800780c */ /* 0x000fe40003f86270 */
[----:B------:R-:W-:Y:S02]  /*178c0*/  @P5 LOP3.LUT R16, R16, 0x10, RZ, 0xfc, !PT ;  /* 0x0000001010105812 */ /* 0x000fe400078efcff */
[----:B------:R-:W-:Y:S02]  /*178d0*/  ISETP.GT.AND P5, PT, R15, 0x51, !P4 ;  /* 0x000000510f00780c */ /* 0x000fe400067a4270 */
[----:B------:R-:W-:Y:S02]  /*178e0*/  LOP3.LUT R16, R16, 0xfffffffd, RZ, 0xc0, !PT ;  /* 0xfffffffd10107812 */ /* 0x000fe400078ec0ff */
[----:B------:R-:W-:-:S04]  /*178f0*/  ISETP.LT.OR P5, PT, R20, 0x52, P5 ;  /* 0x000000521400780c */ /* 0x000fc80002fa1670 */
[----:B------:R-:W-:Y:S02]  /*17900*/  FSEL R161, R161, -INF , !P5 ;  /* 0xff800000a1a17808 */ /* 0x000fe40006800000 */
[----:B------:R-:W-:-:S04]  /*17910*/  ISETP.GE.AND P5, PT, R168, 0x59, PT ;  /* 0x00000059a800780c */ /* 0x000fc80003fa6270 */
[----:B------:R-:W-:-:S04]  /*17920*/  ISETP.GT.AND P6, PT, R15, 0x58, !P5 ;  /* 0x000000580f00780c */ /* 0x000fc80006fc4270 */
[----:B------:R-:W-:-:S04]  /*17930*/  ISETP.LT.OR P6, PT, R20, 0x59, P6 ;  /* 0x000000591400780c */ /* 0x000fc800037c1670 */
[----:B------:R-:W-:Y:S02]  /*17940*/  FSEL R164, R164, -INF , !P6 ;  /* 0xff800000a4a47808 */ /* 0x000fe40007000000 */
[----:B------:R-:W-:-:S13]  /*17950*/  ISETP.GE.AND P6, PT, R168, 0x1, PT ;  /* 0x00000001a800780c */ /* 0x000fda0003fc6270 */
[----:B------:R-:W-:Y:S02]  /*17960*/  @P6 LOP3.LUT R16, R16, 0x2, RZ, 0xfc, !PT ;  /* 0x0000000210106812 */ /* 0x000fe400078efcff */
[----:B------:R-:W-:Y:S02]  /*17970*/  ISETP.GT.AND P6, PT, R15, RZ, !P6 ;  /* 0x000000ff0f00720c */ /* 0x000fe400077c4270 */
[----:B------:R-:W-:Y:S02]  /*17980*/  LOP3.LUT R16, R16, 0xfffffffe, RZ, 0xc0, !PT ;  /* 0xfffffffe10107812 */ /* 0x000fe400078ec0ff */
[----:B------:R-:W-:-:S04]  /*17990*/  ISETP.LT.OR P6, PT, R20, 0x1, P6 ;  /* 0x000000011400780c */ /* 0x000fc800037c1670 */
[----:B------:R-:W-:Y:S02]  /*179a0*/  FSEL R120, R120, -INF , !P6 ;  /* 0xff80000078787808 */ /* 0x000fe40007000000 */
[----:B------:R-:W-:-:S13]  /*179b0*/  ISETP.GE.AND P6, PT, R168, 0x5a, PT ;  /* 0x0000005aa800780c */ /* 0x000fda0003fc6270 */
[----:B------:R-:W-:Y:S02]  /*179c0*/  @P6 LOP3.LUT R16, R16, 0x1, RZ, 0xfc, !PT ;  /* 0x0000000110106812 */ /* 0x000fe400078efcff */
[----:B------:R-:W-:-:S04]  /*179d0*/  ISETP.GT.AND P6, PT, R15, 0x59, !P6 ;  /* 0x000000590f00780c */ /* 0x000fc800077c4270 */
[----:B------:R-:W-:-:S04]  /*179e0*/  ISETP.LT.OR P6, PT, R20, 0x5a, P6 ;  /* 0x0000005a1400780c */ /* 0x000fc800037c1670 */
[----:B------:R-:W-:Y:S02]  /*179f0*/  FSEL R165, R165, -INF , !P6 ;  /* 0xff800000a5a57808 */ /* 0x000fe40007000000 */
[----:B------:R-:W-:-:S13]  /*17a00*/  LOP3.LUT P6, RZ, R16, 0x100000, RZ, 0xc0, !PT ;  /* 0x0010000010ff7812 */ /* 0x000fda00078cc0ff */
[----:B------:R-:W-:Y:S05]  /*17a10*/  @!P6 BRA `(.L_x_1542) ;  /* 0x000000000058e947 */ /* 0x000fea0003800000 */
[----:B------:R-:W-:Y:S01]  /*17a20*/  ISETP.GT.AND P6, PT, R12, -0x1, PT ;  /* 0xffffffff0c00780c */ /* 0x000fe20003fc4270 */
[----:B------:R-:W-:-:S12]  /*17a30*/  BSSY B2, `(.L_x_1543) ;  /* 0x0000011000027945 */ /* 0x000fd80003800000 */
[----:B------:R-:W-:Y:S05]  /*17a40*/  @P6 BRA `(.L_x_1544) ;  /* 0x0000000000246947 */ /* 0x000fea0003800000 */
[----:B------:R-:W-:Y:S02]  /*17a50*/  IMAD.U32 R20, RZ, RZ, UR46 ;  /* 0x0000002eff147e24 */ /* 0x000fe4000f8e00ff */
[----:B------:R-:W-:-:S03]  /*17a60*/  VIADD R15, R203, 0x8 ;  /* 0x00000008cb0f7836 */ /* 0x000fc60000000000 */
[----:B------:R-:W-:Y:S02]  /*17a70*/  ISETP.NE.AND P6, PT, R20, 0x1, PT ;  /* 0x000000011400780c */ /* 0x000fe40003fc5270 */
[----:B------:R-:W-:-:S11]  /*17a80*/  LOP3.LUT R15, RZ, R15, RZ, 0x33, !PT ;  /* 0x0000000fff0f7212 */ /* 0x000fd600078e33ff */
[----:B------:R-:W0:Y:S02]  /*17a90*/  @P6 LDC.64 R2, c[0x0][0x9e8] ;  /* 0x00027a00ff026b82 */ /* 0x000e240000000a00 */
[----:B0-----:R-:W-:-:S05]  /*17aa0*/  @P6 IMAD.HI.U32 R2, R15, R2, RZ ;  /* 0x000000020f026227 */ /* 0x001fca00078e00ff */
[----:B------:R-:W-:-:S04]  /*17ab0*/  @P6 SHF.R.U32.HI R15, RZ, R3, R2 ;  /* 0x00000003ff0f6219 */ /* 0x000fc80000011602 */
[----:B------:R-:W-:Y:S01]  /*17ac0*/  LOP3.LUT R15, RZ, R15, RZ, 0x33, !PT ;  /* 0x0000000fff0f7212 */ /* 0x000fe200078e33ff */
[----:B------:R-:W-:Y:S06]  /*17ad0*/  BRA `(.L_x_1545) ;  /* 0x0000000000187947 */ /* 0x000fec0003800000 */
.L_x_1544:
[----:B------:R-:W-:Y:S02]  /*17ae0*/  IMAD.U32 R20, RZ, RZ, UR46 ;  /* 0x0000002eff147e24 */ /* 0x000fe4000f8e00ff */
[----:B------:R-:W-:-:S03]  /*17af0*/  IMAD.MOV.U32 R15, RZ, RZ, R12 ;  /* 0x000000ffff0f7224 */ /* 0x000fc600078e000c */
[----:B------:R-:W-:-:S13]  /*17b00*/  ISETP.NE.AND P6, PT, R20, 0x1, PT ;  /* 0x000000011400780c */ /* 0x000fda0003fc5270 */
[----:B------:R-:W0:Y:S02]  /*17b10*/  @P6 LDC.64 R2, c[0x0][0x9e8] ;  /* 0x00027a00ff026b82 */ /* 0x000e240000000a00 */
[----:B0-----:R-:W-:-:S05]  /*17b20*/  @P6 IMAD.HI.U32 R2, R12, R2, RZ ;  /* 0x000000020c026227 */ /* 0x001fca00078e00ff */
[----:B------:R-:W-:-:S07]  /*17b30*/  @P6 SHF.R.U32.HI R15, RZ, R3, R2 ;  /* 0x00000003ff0f6219 */ /* 0x000fce0000011602 */
.L_x_1545:
[----:B------:R-:W-:Y:S05]  /*17b40*/  BSYNC B2 ;  /* 0x0000000000027941 */ /* 0x000fea0003800000 */
.L_x_1543:
[----:B------:R-:W-:-:S05]  /*17b50*/  IMAD R0, R15, R20, R0 ;  /* 0x000000140f007224 */ /* 0x000fca00078e0200 */
[----:B------:R-:W-:Y:S02]  /*17b60*/  VIADDMNMX R23, R0, R20, R23, PT ;  /* 0x0000001400177246 */ /* 0x000fe40003800117 */
[----:B------:R-:W-:-:S07]  /*17b70*/  VIMNMX R21, R21, R0, !PT ;  /* 0x0000000015157248 */ /* 0x000fce0007fe0100 */
.L_x_1542:
[----:B------:R-:W-:Y:S01]  /*17b80*/  ISETP.GT.AND P2, PT, R21, 0x1, !P2 ;  /* 0x000000011500780c */ /* 0x000fe20005744270 */
[----:B------:R-:W-:Y:S01]  /*17b90*/  @!P1 VIADD R14, R14, 0x30860 ;  /* 0x000308600e0e9836 */ /* 0x000fe20000000000 */
[----:B------:R-:W-:Y:S01]  /*17ba0*/  FMNMX.FTZ R0, R120, R5, !PT ;  /* 0x0000000578007209 */ /* 0x000fe20007810000 */
[----:B------:R-:W-:Y:S01]  /*17bb0*/  IMAD.MOV.U32 R194, RZ, RZ, R200 ;  /* 0x000000ffffc27224 */ /* 0x000fe200078e00c8 */
[----:B------:R-:W-:Y:S02]  /*17bc0*/  ISETP.LT.OR P2, PT, R23, 0x2, P2 ;  /* 0x000000021700780c */ /* 0x000fe40001741670 */
[C---:B------:R-:W-:Y:S02]  /*17bd0*/  LOP3.LUT P6, RZ, R16.reuse, 0x8000, RZ, 0xc0, !PT ;  /* 0x0000800010ff7812 */ /* 0x040fe400078cc0ff */
[----:B------:R-:W-:Y:S02]  /*17be0*/  FSEL R123, R123, -INF , !P2 ;  /* 0xff8000007b7b7808 */ /* 0x000fe40005000000 */
[----:B------:R-:W-:-:S02]  /*17bf0*/  LOP3.LUT P2, RZ, R16, 0x4, RZ, 0xc0, !PT ;  /* 0x0000000410ff7812 */ /* 0x000fc4000784c0ff */
[C---:B------:R-:W-:Y:S02]  /*17c00*/  ISETP.GT.AND P3, PT, R21.reuse, 0x8, !P3 ;  /* 0x000000081500780c */ /* 0x040fe40005f64270 */
[----:B------:R-:W-:Y:S02]  /*17c10*/  ISETP.GT.AND P2, PT, R21, 0x9, !P2 ;  /* 0x000000091500780c */ /* 0x000fe40005744270 */
[----:B------:R-:W-:Y:S02]  /*17c20*/  FMNMX.FTZ R3, R121, R0, !PT ;  /* 0x0000000079037209 */ /* 0x000fe40007810000 */
[C---:B------:R-:W-:Y:S02]  /*17c30*/  ISETP.LT.OR P2, PT, R23.reuse, 0xa, P2 ;  /* 0x0000000a1700780c */ /* 0x040fe40001741670 */
[----:B------:R-:W-:Y:S02]  /*17c40*/  ISETP.LT.OR P3, PT, R23, 0x9, P3 ;  /* 0x000000091700780c */ /* 0x000fe40001f61670 */
[----:B------:R-:W-:-:S02]  /*17c50*/  FSEL R127, R127, -INF , !P2 ;  /* 0xff8000007f7f7808 */ /* 0x000fc40005000000 */
[----:B------:R-:W-:Y:S02]  /*17c60*/  LOP3.LUT P2, RZ, R16, 0x8, RZ, 0xc0, !PT ;  /* 0x0000000810ff7812 */ /* 0x000fe4000784c0ff */
[----:B------:R-:W-:Y:S02]  /*17c70*/  FMNMX.FTZ R0, R124, R3, !PT ;  /* 0x000000037c007209 */ /* 0x000fe40007810000 */
[----:B------:R-:W-:Y:S02]  /*17c80*/  ISETP.GT.AND P2, PT, R21, 0x10, !P2 ;  /* 0x000000101500780c */ /* 0x000fe40005744270 */
[----:B------:R-:W-:Y:S02]  /*17c90*/  FSEL R126, R126, -INF , !P3 ;  /* 0xff8000007e7e7808 */ /* 0x000fe40005800000 */
[----:B------:R-:W-:Y:S02]  /*17ca0*/  ISETP.LT.OR P2, PT, R23, 0x11, P2 ;  /* 0x000000111700780c */ /* 0x000fe40001741670 */
[----:B------:R-:W-:-:S02]  /*17cb0*/  LOP3.LUT P3, RZ, R16, 0x4000, RZ, 0xc0, !PT ;  /* 0x0000400010ff7812 */ /* 0x000fc4000786c0ff */
[----:B------:R-:W-:Y:S02]  /*17cc0*/  FSEL R130, R130, -INF , !P2 ;  /* 0xff80000082827808 */ /* 0x000fe40005000000 */
[----:B------:R-:W-:Y:S02]  /*17cd0*/  LOP3.LUT P2, RZ, R16, 0x80000, RZ, 0xc0, !PT ;  /* 0x0008000010ff7812 */ /* 0x000fe4000784c0ff */
[----:B------:R-:W-:Y:S02]  /*17ce0*/  FMNMX.FTZ R3, R125, R0, !PT ;  /* 0x000000007d037209 */ /* 0x000fe40007810000 */
[----:B------:R-:W-:Y:S02]  /*17cf0*/  ISETP.GT.AND P2, PT, R21, 0x11, !P2 ;  /* 0x000000111500780c */ /* 0x000fe40005744270 */
[----:B------:R-:W-:Y:S02]  /*17d00*/  FMNMX.FTZ R0, R128, R3, !PT ;  /* 0x0000000380007209 */ /* 0x000fe40007810000 */
[----:B------:R-:W-:-:S02]  /*17d10*/  ISETP.LT.OR P2, PT, R23, 0x12, P2 ;  /* 0x000000121700780c */ /* 0x000fc40001741670 */
[----:B------:R-:W-:Y:S02]  /*17d20*/  FMNMX.FTZ R3, R129, R0, !PT ;  /* 0x0000000081037209 */ /* 0x000fe40007810000 */
[----:B------:R-:W-:Y:S02]  /*17d30*/  FSEL R131, R131, -INF , !P2 ;  /* 0xff80000083837808 */ /* 0x000fe40005000000 */
[----:B------:R-:W-:Y:S02]  /*17d40*/  LOP3.LUT P2, RZ, R16, 0x40000, RZ, 0xc0, !PT ;  /* 0x0004000010ff7812 */ /* 0x000fe4000784c0ff */
[----:B------:R-:W-:Y:S02]  /*17d50*/  FMNMX.FTZ R0, R132, R3, !PT ;  /* 0x0000000384007209 */ /* 0x000fe40007810000 */
[----:B------:R-:W-:Y:S02]  /*17d60*/  ISETP.GT.AND P2, PT, R21, 0x18, !P2 ;  /* 0x000000181500780c */ /* 0x000fe40005744270 */
[----:B------:R-:W-:-:S02]  /*17d70*/  FMNMX.FTZ R3, R133, R0, !PT ;  /* 0x0000000085037209 */ /* 0x000fc40007810000 */
[----:B------:R-:W-:Y:S02]  /*17d80*/  ISETP.LT.OR P2, PT, R23, 0x19, P2 ;  /* 0x000000191700780c */ /* 0x000fe40001741670 */
[----:B------:R-:W-:Y:S02]  /*17d90*/  FMNMX.FTZ R0, R136, R3, !PT ;  /* 0x0000000388007209 */ /* 0x000fe40007810000 */
[----:B------:R-:W-:Y:S02]  /*17da0*/  FSEL R134, R134, -INF , !P2 ;  /* 0xff80000086867808 */ /* 0x000fe40005000000 */
[----:B------:R-:W-:Y:S02]  /*17db0*/  LOP3.LUT P2, RZ, R16, 0x20000, RZ, 0xc0, !PT ;  /* 0x0002000010ff7812 */ /* 0x000fe4000784c0ff */
[----:B------:R-:W-:Y:S02]  /*17dc0*/  FMNMX.FTZ R3, R137, R0, !PT ;  /* 0x0000000089037209 */ /* 0x000fe40007810000 */
[----:B------:R-:W-:-:S02]  /*17dd0*/  ISETP.GT.AND P2, PT, R21, 0x19, !P2 ;  /* 0x000000191500780c */ /* 0x000fc40005744270 */
[----:B------:R-:W-:Y:S02]  /*17de0*/  FMNMX.FTZ R0, R140, R3, !PT ;  /* 0x000000038c007209 */ /* 0x000fe40007810000 */
[----:B------:R-:W-:Y:S02]  /*17df0*/  ISETP.LT.OR P2, PT, R23, 0x1a, P2 ;  /* 0x0000001a1700780c */ /* 0x000fe40001741670 */
[----:B------:R-:W-:Y:S02]  /*17e00*/  FMNMX.FTZ R3, R141, R0, !PT ;  /* 0x000000008d037209 */ /* 0x000fe40007810000 */
[----:B------:R-:W-:Y:S02]  /*17e10*/  FSEL R135, R135, -INF , !P2 ;  /* 0xff80000087877808 */ /* 0x000fe40005000000 */
[----:B------:R-:W-:Y:S02]  /*17e20*/  LOP3.LUT P2, RZ, R16, 0x10000, RZ, 0xc0, !PT ;  /* 0x0001000010ff7812 */ /* 0x000fe4000784c0ff */
        /* <DEDUP_REMOVED lines=26> */
[----:B------:R-:W-:Y:S01]  /*17fd0*/  FMNMX.FTZ R2, R165, R0, !PT ;  /* 0x00000000a5027209 */ /* 0x000fe20007810000 */
[----:B------:R-:W-:Y:S01]  /*17fe0*/  IMAD.U32 R0, RZ, RZ, UR43 ;  /* 0x0000002bff007e24 */ /* 0x000fe2000f8e00ff */
[----:B------:R-:W-:Y:S02]  /*17ff0*/  ISETP.LT.OR P2, PT, R23, 0x31, P2 ;  /* 0x000000311700780c */ /* 0x000fe40001741670 */
[----:B------:R-:W-:Y:S01]  /*18000*/  LOP3.LUT P6, RZ, R16, 0x20, RZ, 0xc0, !PT ;  /* 0x0000002010ff7812 */ /* 0x000fe200078cc0ff */
[----:B------:R-:W0:Y:S01]  /*18010*/  SHFL.BFLY PT, R3, R2, 0x2, 0x1f ;  /* 0x0c401f0002037f89 */ /* 0x000e2200000e0000 */
[----:B------:R-:W-:Y:S02]  /*18020*/  FSEL R146, R146, -INF , !P2 ;  /* 0xff80000092927808 */ /* 0x000fe40005000000 */
[----:B------:R-:W-:-:S02]  /*18030*/  LOP3.LUT P2, RZ, R16, 0x800, RZ, 0xc0, !PT ;  /* 0x0000080010ff7812 */ /* 0x000fc4000784c0ff */
[----:B------:R-:W-:Y:S02]  /*18040*/  LOP3.LUT P3, RZ, R16, 0x10, RZ, 0xc0, !PT ;  /* 0x0000001010ff7812 */ /* 0x000fe4000786c0ff */
[C---:B------:R-:W-:Y:S02]  /*18050*/  ISETP.GT.AND P2, PT, R21.reuse, 0x31, !P2 ;  /* 0x000000311500780c */ /* 0x040fe40005744270 */
[----:B------:R-:W-:Y:S02]  /*18060*/  ISETP.GT.AND P4, PT, R21, 0x51, !P4 ;  /* 0x000000511500780c */ /* 0x000fe40006784270 */
[----:B------:R-:W-:Y:S02]  /*18070*/  ISETP.LT.OR P2, PT, R23, 0x32, P2 ;  /* 0x000000321700780c */ /* 0x000fe40001741670 */
[----:B------:R-:W-:Y:S02]  /*18080*/  ISETP.GT.AND P5, PT, R21, 0x58, !P5 ;  /* 0x000000581500780c */ /* 0x000fe40006fa4270 */
[----:B------:R-:W-:-:S02]  /*18090*/  FSEL R147, R147, -INF , !P2 ;  /* 0xff80000093937808 */ /* 0x000fc40005000000 */
[----:B------:R-:W-:Y:S02]  /*180a0*/  LOP3.LUT P2, RZ, R16, 0x400, RZ, 0xc0, !PT ;  /* 0x0000040010ff7812 */ /* 0x000fe4000784c0ff */
[----:B------:R-:W-:Y:S02]  /*180b0*/  ISETP.LT.OR P4, PT, R23, 0x52, P4 ;  /* 0x000000521700780c */ /* 0x000fe40002781670 */
[----:B------:R-:W-:Y:S02]  /*180c0*/  ISETP.GT.AND P2, PT, R21, 0x38, !P2 ;  /* 0x000000381500780c */ /* 0x000fe40005744270 */
[C---:B------:R-:W-:Y:S02]  /*180d0*/  ISETP.LT.OR P5, PT, R23.reuse, 0x59, P5 ;  /* 0x000000591700780c */ /* 0x040fe40002fa1670 */
[----:B------:R-:W-:Y:S02]  /*180e0*/  ISETP.LT.OR P2, PT, R23, 0x39, P2 ;  /* 0x000000391700780c */ /* 0x000fe40001741670 */
[----:B0-----:R-:W-:-:S02]  /*180f0*/  FMNMX.FTZ R20, R2, R3, !PT ;  /* 0x0000000302147209 */ /* 0x001fc40007810000 */
[----:B------:R-:W-:Y:S02]  /*18100*/  FSEL R150, R150, -INF , !P2 ;  /* 0xff80000096967808 */ /* 0x000fe40005000000 */
[----:B------:R-:W-:Y:S01]  /*18110*/  LOP3.LUT P2, RZ, R16, 0x200, RZ, 0xc0, !PT ;  /* 0x0000020010ff7812 */ /* 0x000fe2000784c0ff */
[----:B------:R-:W0:Y:S01]  /*18120*/  SHFL.BFLY PT, R15, R20, 0x1, 0x1f ;  /* 0x0c201f00140f7f89 */ /* 0x000e2200000e0000 */
[----:B------:R-:W-:Y:S02]  /*18130*/  FSEL R163, R163, -INF , !P4 ;  /* 0xff800000a3a37808 */ /* 0x000fe40006000000 */
[----:B------:R-:W-:Y:S02]  /*18140*/  ISETP.GT.AND P2, PT, R21, 0x39, !P2 ;  /* 0x000000391500780c */ /* 0x000fe40005744270 */
[----:B------:R-:W-:Y:S02]  /*18150*/  FSEL R166, R166, -INF , !P5 ;  /* 0xff800000a6a67808 */ /* 0x000fe40006800000 */
[----:B------:R-:W-:-:S04]  /*18160*/  ISETP.LT.OR P2, PT, R23, 0x3a, P2 ;  /* 0x0000003a1700780c */ /* 0x000fc80001741670 */
[----:B------:R-:W-:Y:S02]  /*18170*/  FSEL R151, R151, -INF , !P2 ;  /* 0xff80000097977808 */ /* 0x000fe40005000000 */
[----:B------:R-:W-:-:S04]  /*18180*/  LOP3.LUT P2, RZ, R16, 0x100, RZ, 0xc0, !PT ;  /* 0x0000010010ff7812 */ /* 0x000fc8000784c0ff */
[----:B------:R-:W-:-:S04]  /*18190*/  ISETP.GT.AND P2, PT, R21, 0x40, !P2 ;  /* 0x000000401500780c */ /* 0x000fc80005744270 */
[----:B------:R-:W-:Y:S02]  /*181a0*/  ISETP.LT.OR P2, PT, R23, 0x41, P2 ;  /* 0x000000411700780c */ /* 0x000fe40001741670 */
[----:B0-----:R-:W-:Y:S02]  /*181b0*/  FMNMX.FTZ R15, R20, R15, !PT ;  /* 0x0000000f140f7209 */ /* 0x001fe40007810000 */
[----:B------:R-:W-:Y:S02]  /*181c0*/  FSEL R154, R154, -INF , !P2 ;  /* 0xff8000009a9a7808 */ /* 0x000fe40005000000 */
[----:B------:R-:W-:Y:S01]  /*181d0*/  LOP3.LUT P2, RZ, R16, 0x80, RZ, 0xc0, !PT ;  /* 0x0000008010ff7812 */ /* 0x000fe2000784c0ff */
[----:B------:R-:W-:-:S03]  /*181e0*/  FMUL.FTZ R3, R15, R0 ;  /* 0x000000000f037220 */ /* 0x000fc60000410000 */
[----:B------:R-:W-:-:S04]  /*181f0*/  ISETP.GT.AND P2, PT, R21, 0x41, !P2 ;  /* 0x000000411500780c */ /* 0x000fc80005744270 */
[----:B------:R-:W-:-:S04]  /*18200*/  ISETP.LT.OR P2, PT, R23, 0x42, P2 ;  /* 0x000000421700780c */ /* 0x000fc80001741670 */
[----:B------:R-:W-:Y:S02]  /*18210*/  FSEL R155, R155, -INF , !P2 ;  /* 0xff8000009b9b7808 */ /* 0x000fe40005000000 */
[----:B------:R-:W-:-:S04]  /*18220*/  LOP3.LUT P2, RZ, R16, 0x40, RZ, 0xc0, !PT ;  /* 0x0000004010ff7812 */ /* 0x000fc8000784c0ff */
[----:B------:R-:W-:-:S04]  /*18230*/  ISETP.GT.AND P2, PT, R21, 0x48, !P2 ;  /* 0x000000481500780c */ /* 0x000fc80005744270 */
[----:B------:R-:W-:-:S04]  /*18240*/  ISETP.LT.OR P2, PT, R23, 0x49, P2 ;  /* 0x000000491700780c */ /* 0x000fc80001741670 */
[----:B------:R-:W-:Y:S02]  /*18250*/  FSEL R158, R158, -INF , !P2 ;  /* 0xff8000009e9e7808 */ /* 0x000fe40005000000 */
[----:B------:R-:W-:Y:S02]  /*18260*/  ISETP.GT.AND P2, PT, R21, 0x49, !P6 ;  /* 0x000000491500780c */ /* 0x000fe40007744270 */
[----:B------:R-:W-:Y:S02]  /*18270*/  LOP3.LUT P6, RZ, R16, 0x2, RZ, 0xc0, !PT ;  /* 0x0000000210ff7812 */ /* 0x000fe400078cc0ff */
[----:B------:R-:W-:-:S04]  /*18280*/  ISETP.LT.OR P2, PT, R23, 0x4a, P2 ;  /* 0x0000004a1700780c */ /* 0x000fc80001741670 */
[----:B------:R-:W-:Y:S02]  /*18290*/  FSEL R159, R159, -INF , !P2 ;  /* 0xff8000009f9f7808 */ /* 0x000fe40005000000 */
[----:B------:R-:W-:-:S04]  /*182a0*/  ISETP.GT.AND P2, PT, R21, 0x50, !P3 ;  /* 0x000000501500780c */ /* 0x000fc80005f44270 */
[----:B------:R-:W-:-:S04]  /*182b0*/  ISETP.LT.OR P2, PT, R23, 0x51, P2 ;  /* 0x000000511700780c */ /* 0x000fc80001741670 */
[----:B------:R-:W-:Y:S02]  /*182c0*/  FSEL R162, R162, -INF , !P2 ;  /* 0xff800000a2a27808 */ /* 0x000fe40005000000 */
[----:B------:R-:W-:Y:S02]  /*182d0*/  ISETP.GT.AND P2, PT, R21, RZ, !P6 ;  /* 0x000000ff1500720c */ /* 0x000fe40007744270 */
[----:B------:R-:W-:Y:S02]  /*182e0*/  LOP3.LUT P6, RZ, R16, 0x1, RZ, 0xc0, !PT ;  /* 0x0000000110ff7812 */ /* 0x000fe400078cc0ff */
[----:B------:R-:W-:Y:S02]  /*182f0*/  ISETP.LT.OR P2, PT, R23, 0x1, P2 ;  /* 0x000000011700780c */ /* 0x000fe40001741670 */
[----:B------:R-:W-:Y:S02]  /*18300*/  ISETP.GT.AND P3, PT, R21, 0x59, !P6 ;  /* 0x000000591500780c */ /* 0x000fe40007764270 */
[----:B------:R-:W-:-:S02]  /*18310*/  FSEL R122, R122, -INF , !P2 ;  /* 0xff8000007a7a7808 */ /* 0x000fc40005000000 */
[----:B------:R-:W-:Y:S02]  /*18320*/  FSETP.NEU.FTZ.AND P2, PT, R15, -INF , PT ;  /* 0xff8000000f00780b */ /* 0x000fe40003f5d000 */
[----:B------:R-:W-:Y:S02]  /*18330*/  FMNMX.FTZ R2, R122, R4, !PT ;  /* 0x000000047a027209 */ /* 0x000fe40007810000 */
[----:B------:R-:W-:Y:S02]  /*18340*/  FSEL R3, R3, RZ, P2 ;  /* 0x000000ff03037208 */ /* 0x000fe40001000000 */
[----:B------:R-:W-:-:S03]  /*18350*/  ISETP.LT.OR P3, PT, R23, 0x5a, P3 ;  /* 0x0000005a1700780c */ /* 0x000fc60001f61670 */
[--C-:B------:R-:W-:Y:S01]  /*18360*/  FFMA.FTZ R20, R121, R0, -R3.reuse ;  /* 0x0000000079147223 */ /* 0x100fe20000010803 */
[----:B------:R-:W-:Y:S01]  /*18370*/  FMNMX.FTZ R121, R123, R2, !PT ;  /* 0x000000027b797209 */ /* 0x000fe20007810000 */
[-CC-:B------:R-:W-:Y:S01]  /*18380*/  FFMA.FTZ R188, R120, R0.reuse, -R3.reuse ;  /* 0x0000000078bc7223 */ /* 0x180fe20000010803 */
[-CC-:B------:R-:W-:Y:S01]  /*18390*/  FFMA.FTZ R120, R125, R0.reuse, -R3.reuse ;  /* 0x000000007d787223 */ /* 0x180fe20000010803 */
[----:B------:R-:W-:Y:S01]  /*183a0*/  FSEL R167, R167, -INF , !P3 ;  /* 0xff800000a7a77808 */ /* 0x000fe20005800000 */
[-CC-:B------:R-:W-:Y:S01]  /*183b0*/  FFMA.FTZ R182, R140, R0.reuse, -R3.reuse ;  /* 0x000000008cb67223 */ /* 0x180fe20000010803 */
[----:B------:R-:W-:Y:S01]  /*183c0*/  FMNMX.FTZ R2, R126, R121, !PT ;  /* 0x000000797e027209 */ /* 0x000fe20007810000 */
[-CC-:B------:R-:W-:Y:S01]  /*183d0*/  FFMA.FTZ R190, R124, R0.reuse, -R3.reuse ;  /* 0x000000007cbe7223 */ /* 0x180fe20000010803 */
[----:B------:R-:W-:Y:S01]  /*183e0*/  FSEL R140, R15, RZ, P2 ;  /* 0x000000ff0f8c7208 */ /* 0x000fe20001000000 */
[--C-:B------:R-:W-:Y:S01]  /*183f0*/  FFMA.FTZ R184, R128, R0, -R3.reuse ;  /* 0x0000000080b87223 */ /* 0x100fe20000010803 */
[----:B------:R-:W-:Y:S01]  /*18400*/  FMNMX.FTZ R121, R127, R2, !PT ;  /* 0x000000027f797209 */ /* 0x000fe20007810000 */
[-CC-:B------:R-:W-:Y:S01]  /*18410*/  FFMA.FTZ R186, R132, R0.reuse, -R3.reuse ;  /* 0x0000000084ba7223 */ /* 0x180fe20000010803 */
[-CC-:B------:R-:W-:Y:S01]  /*18420*/  FFMA.FTZ R124, R133, R0.reuse, -R3.reuse ;  /* 0x00000000857c7223 */ /* 0x180fe20000010803 */
        /* <DEDUP_REMOVED lines=18> */
[----:B------:R-:W-:Y:S01]  /*18550*/  FFMA.FTZ R121, R129, R0, -R3 ;  /* 0x0000000081797223 */ /* 0x000fe20000010803 */
        /* <DEDUP_REMOVED lines=11> */
[----:B------:R-:W-:Y:S01]  /*18610*/  FMNMX.FTZ R2, R154, R125, !PT ;  /* 0x0000007d9a027209 */ /* 0x000fe20007810000 */
[----:B------:R-:W-:Y:S01]  /*18620*/  FFMA.FTZ R125, R137, R0, -R3 ;  /* 0x00000000897d7223 */ /* 0x000fe20000010803 */
[----:B------:R-:W-:Y:S02]  /*18630*/  MUFU.EX2 R184, R184 ;  /* 0x000000b800b87308 */ /* 0x000fe40000000800 */
[----:B------:R-:W-:-:S04]  /*18640*/  FMNMX.FTZ R129, R155, R2, !PT ;  /* 0x000000029b817209 */ /* 0x000fc80007810000 */
[----:B------:R-:W-:Y:S01]  /*18650*/  FMNMX.FTZ R2, R158, R129, !PT ;  /* 0x000000819e027209 */ /* 0x000fe20007810000 */
[----:B------:R-:W-:Y:S01]  /*18660*/  FFMA.FTZ R129, R149, R0, -R3 ;  /* 0x0000000095817223 */ /* 0x000fe20000010803 */
[----:B------:R-:W-:Y:S01]  /*18670*/  FADD.FTZ R3, -R140, R5 ;  /* 0x000000058c037221 */ /* 0x000fe20000010100 */
[----:B------:R-:W-:Y:S01]  /*18680*/  MUFU.EX2 R121, R121 ;  /* 0x0000007900797308 */ /* 0x000fe20000000800 */
[----:B------:R-:W-:Y:S02]  /*18690*/  FMNMX.FTZ R21, R159, R2, !PT ;  /* 0x000000029f157209 */ /* 0x000fe40007810000 */
[----:B------:R-:W-:Y:S02]  /*186a0*/  FMUL.FTZ R3, R3, R0 ;  /* 0x0000000003037220 */ /* 0x000fe40000410000 */
[----:B------:R-:W-:-:S03]  /*186b0*/  FMNMX.FTZ R2, R162, R21, !PT ;  /* 0x00000015a2027209 */ /* 0x000fc60007810000 */
[----:B------:R-:W-:Y:S01]  /*186c0*/  MUFU.EX2 R186, R186 ;  /* 0x000000ba00ba7308 */ /* 0x000fe20000000800 */
[----:B------:R-:W-:-:S04]  /*186d0*/  FMNMX.FTZ R21, R163, R2, !PT ;  /* 0x00000002a3157209 */ /* 0x000fc80007810000 */
[----:B------:R-:W-:-:S03]  /*186e0*/  FMNMX.FTZ R2, R166, R21, !PT ;  /* 0x00000015a6027209 */ /* 0x000fc60007810000 */
[----:B------:R-:W-:Y:S01]  /*186f0*/  MUFU.EX2 R124, R124 ;  /* 0x0000007c007c7308 */ /* 0x000fe20000000800 */
[----:B------:R-:W-:-:S05]  /*18700*/  FMNMX.FTZ R2, R167, R2, !PT ;  /* 0x00000002a7027209 */ /* 0x000fca0007810000 */
[----:B------:R-:W0:Y:S02]  /*18710*/  SHFL.BFLY PT, R21, R2, 0x2, 0x1f ;  /* 0x0c401f0002157f89 */ /* 0x000e2400000e0000 */
[----:B------:R-:W-:Y:S08]  /*18720*/  MUFU.EX2 R180, R180 ;  /* 0x000000b400b47308 */ /* 0x000ff00000000800 */
[----:B------:R-:W-:Y:S08]  /*18730*/  MUFU.EX2 R125, R125 ;  /* 0x0000007d007d7308 */ /* 0x000ff00000000800 */
[----:B------:R-:W-:Y:S01]  /*18740*/  MUFU.EX2 R182, R182 ;  /* 0x000000b600b67308 */ /* 0x000fe20000000800 */
[----:B0-----:R-:W-:-:S07]  /*18750*/  FMNMX.FTZ R21, R2, R21, !PT ;  /* 0x0000001502157209 */ /* 0x001fce0007810000 */
[----:B------:R-:W-:Y:S01]  /*18760*/  MUFU.EX2 R23, R23 ;  /* 0x0000001700177308 */ /* 0x000fe20000000800 */
[----:B------:R-:W0:Y:S07]  /*18770*/  SHFL.BFLY PT, R2, R21, 0x1, 0x1f ;  /* 0x0c201f0015027f89 */ /* 0x000e2e00000e0000 */
[----:B------:R-:W-:Y:S08]  /*18780*/  MUFU.EX2 R176, R176 ;  /* 0x000000b000b07308 */ /* 0x000ff00000000800 */
[----:B------:R-:W-:Y:S08]  /*18790*/  MUFU.EX2 R128, R128 ;  /* 0x0000008000807308 */ /* 0x000ff00000000800 */
[----:B------:R-:W-:Y:S01]  /*187a0*/  MUFU.EX2 R178, R178 ;  /* 0x000000b200b27308 */ /* 0x000fe20000000800 */
[----:B0-----:R-:W-:-:S04]  /*187b0*/  FMNMX.FTZ R21, R21, R2, !PT ;  /* 0x0000000215157209 */ /* 0x001fc80007810000 */
[----:B------:R-:W-:-:S03]  /*187c0*/  FSETP.NEU.FTZ.AND P2, PT, R21, -INF , PT ;  /* 0xff8000001500780b */ /* 0x000fc60003f5d000 */
[----:B------:R0:W1:Y:S01]  /*187d0*/  MUFU.EX2 R2, R3 ;  /* 0x0000000300027308 */ /* 0x0000620000000800 */
[----:B------:R-:W-:-:S05]  /*187e0*/  FMUL.FTZ R137, R21, R0 ;  /* 0x0000000015897220 */ /* 0x000fca0000410000 */
[----:B------:R-:W-:Y:S02]  /*187f0*/  FSEL R137, R137, RZ, P2 ;  /* 0x000000ff89897208 */ /* 0x000fe40001000000 */
[----:B------:R-:W-:Y:S01]  /*18800*/  MUFU.EX2 R129, R129 ;  /* 0x0000008100817308 */ /* 0x000fe20000000800 */
[----:B0-----:R-:W-:Y:S02]  /*18810*/  FSEL R3, R21, RZ, P2 ;  /* 0x000000ff15037208 */ /* 0x001fe40001000000 */
[-CC-:B------:R-:W-:Y:S01]  /*18820*/  FFMA.FTZ R189, R122, R0.reuse, -R137.reuse ;  /* 0x000000007abd7223 */ /* 0x180fe20000010889 */
[-CC-:B------:R-:W-:Y:S01]  /*18830*/  FFMA.FTZ R122, R123, R0.reuse, -R137.reuse ;  /* 0x000000007b7a7223 */ /* 0x180fe20000010889 */
[-CC-:B------:R-:W-:Y:S01]  /*18840*/  FFMA.FTZ R191, R126, R0.reuse, -R137.reuse ;  /* 0x000000007ebf7223 */ /* 0x180fe20000010889 */
[----:B------:R-:W-:Y:S01]  /*18850*/  FADD.FTZ R3, -R3, R4 ;  /* 0x0000000403037221 */ /* 0x000fe20000010100 */
[-CC-:B------:R-:W-:Y:S01]  /*18860*/  FFMA.FTZ R123, R127, R0.reuse, -R137.reuse ;  /* 0x000000007f7b7223 */ /* 0x180fe20000010889 */
[-CC-:B------:R-:W-:Y:S01]  /*18870*/  FFMA.FTZ R185, R130, R0.reuse, -R137.reuse ;  /* 0x0000000082b97223 */ /* 0x180fe20000010889 */
[----:B------:R-:W-:Y:S01]  /*18880*/  MUFU.EX2 R189, R189 ;  /* 0x000000bd00bd7308 */ /* 0x000fe20000000800 */
[-C--:B------:R-:W-:Y:S01]  /*18890*/  FMUL.FTZ R3, R3, R0.reuse ;  /* 0x0000000003037220 */ /* 0x080fe20000410000 */
[----:B-1----:R-:W-:Y:S01]  /*188a0*/  FFMA.FTZ R7, R2, R7, R188 ;  /* 0x0000000702077223 */ /* 0x002fe200000100bc */
[-CC-:B------:R-:W-:Y:S01]  /*188b0*/  FFMA.FTZ R126, R131, R0.reuse, -R137.reuse ;  /* 0x00000000837e7223 */ /* 0x180fe20000010889 */
[-CC-:B------:R-:W-:Y:S01]  /*188c0*/  FFMA.FTZ R187, R134, R0.reuse, -R137.reuse ;  /* 0x0000000086bb7223 */ /* 0x180fe20000010889 */
[-C--:B------:R-:W-:Y:S01]  /*188d0*/  FFMA.FTZ R127, R135, R0.reuse, -R137 ;  /* 0x00000000877f7223 */ /* 0x080fe20000010889 */
[----:B------:R-:W-:Y:S01]  /*188e0*/  FADD.FTZ R7, R20, R7 ;  /* 0x0000000714077221 */ /* 0x000fe20000010000 */
[-CC-:B------:R-:W-:Y:S01]  /*188f0*/  FFMA.FTZ R181, R138, R0.reuse, -R137.reuse ;  /* 0x000000008ab57223 */ /* 0x180fe20000010889 */
[----:B------:R-:W0:Y:S01]  /*18900*/  MUFU.EX2 R3, R3 ;  /* 0x0000000300037308 */ /* 0x000e220000000800 */
[-C--:B------:R-:W-:Y:S01]  /*18910*/  FFMA.FTZ R130, R139, R0.reuse, -R137 ;  /* 0x000000008b827223 */ /* 0x080fe20000010889 */
[----:B------:R-:W-:Y:S01]  /*18920*/  FADD.FTZ R7, R190, R7 ;  /* 0x00000007be077221 */ /* 0x000fe20000010000 */
[-CC-:B------:R-:W-:Y:S01]  /*18930*/  FFMA.FTZ R183, R142, R0.reuse, -R137.reuse ;  /* 0x000000008eb77223 */ /* 0x180fe20000010889 */
[-CC-:B------:R-:W-:Y:S01]  /*18940*/  FFMA.FTZ R143, R143, R0.reuse, -R137.reuse ;  /* 0x000000008f8f7223 */ /* 0x180fe20000010889 */
[-C--:B------:R-:W-:Y:S01]  /*18950*/  FFMA.FTZ R177, R146, R0.reuse, -R137 ;  /* 0x0000000092b17223 */ /* 0x080fe20000010889 */
[----:B------:R-:W-:Y:S01]  /*18960*/  FADD.FTZ R7, R120, R7 ;  /* 0x0000000778077221 */ /* 0x000fe20000010000 */
[-CC-:B------:R-:W-:Y:S01]  /*18970*/  FFMA.FTZ R131, R147, R0.reuse, -R137.reuse ;  /* 0x0000000093837223 */ /* 0x180fe20000010889 */
[----:B------:R-:W1:Y:S01]  /*18980*/  MUFU.EX2 R122, R122 ;  /* 0x0000007a007a7308 */ /* 0x000e620000000800 */
[-C--:B------:R-:W-:Y:S01]  /*18990*/  FFMA.FTZ R179, R150, R0.reuse, -R137 ;  /* 0x0000000096b37223 */ /* 0x080fe20000010889 */
[----:B------:R-:W-:Y:S01]  /*189a0*/  FADD.FTZ R134, R184, R7 ;  /* 0x00000007b8867221 */ /* 0x000fe20000010000 */
[-CC-:B------:R-:W-:Y:S01]  /*189b0*/  FFMA.FTZ R173, R154, R0.reuse, -R137.reuse ;  /* 0x000000009aad7223 */ /* 0x180fe20000010889 */
[-CC-:B------:R-:W-:Y:S01]  /*189c0*/  FFMA.FTZ R175, R158, R0.reuse, -R137.reuse ;  /* 0x000000009eaf7223 */ /* 0x180fe20000010889 */
[----:B------:R-:W-:Y:S01]  /*189d0*/  FFMA.FTZ R169, R162, R0, -R137 ;  /* 0x00000000a2a97223 */ /* 0x000fe20000010889 */
[----:B------:R-:W-:Y:S01]  /*189e0*/  FADD.FTZ R135, R121, R134 ;  /* 0x0000008679877221 */ /* 0x000fe20000010000 */
[----:B------:R-:W-:Y:S01]  /*189f0*/  F2FP.BF16.F32.PACK_AB R188, R20, R188 ;  /* 0x000000bc14bc723e */ /* 0x000fe200000010ff */
[----:B------:R-:W2:Y:S01]  /*18a00*/  MUFU.EX2 R191, R191 ;  /* 0x000000bf00bf7308 */ /* 0x000ea20000000800 */
[----:B0-----:R-:W-:Y:S01]  /*18a10*/  FFMA.FTZ R7, R3, R6, R189 ;  /* 0x0000000603077223 */ /* 0x001fe200000100bd */
[----:B------:R-:W-:Y:S01]  /*18a20*/  FADD.FTZ R135, R186, R135 ;  /* 0x00000087ba877221 */ /* 0x000fe20000010000 */
[--C-:B------:R-:W-:Y:S01]  /*18a30*/  FFMA.FTZ R6, R151, R0, -R137.reuse ;  /* 0x0000000097067223 */ /* 0x100fe20000010889 */
[----:B------:R-:W-:Y:S01]  /*18a40*/  F2FP.BF16.F32.PACK_AB R190, R120, R190 ;  /* 0x000000be78be723e */ /* 0x000fe200000010ff */
[----:B------:R-:W-:Y:S01]  /*18a50*/  FFMA.FTZ R163, R163, R0, -R137 ;  /* 0x00000000a3a37223 */ /* 0x000fe20000010889 */
[----:B------:R-:W-:Y:S01]  /*18a60*/  FADD.FTZ R135, R124, R135 ;  /* 0x000000877c877221 */ /* 0x000fe20000010000 */
[----:B------:R-:W-:Y:S01]  /*18a70*/  F2FP.BF16.F32.PACK_AB R184, R121, R184 ;  /* 0x000000b879b8723e */ /* 0x000fe200000010ff */
[----:B------:R-:W0:Y:S01]  /*18a80*/  MUFU.EX2 R123, R123 ;  /* 0x0000007b007b7308 */ /* 0x000e220000000800 */
[----:B-1----:R-:W-:Y:S01]  /*18a90*/  FADD.FTZ R134, R122, R7 ;  /* 0x000000077a867221 */ /* 0x002fe20000010000 */
[----:B------:R-:W-:Y:S01]  /*18aa0*/  FADD.FTZ R138, R180, R135 ;  /* 0x00000087b48a7221 */ /* 0x000fe20000010000 */
[----:B------:R-:W-:Y:S01]  /*18ab0*/  FFMA.FTZ R166, R166, R0, -R137 ;  /* 0x00000000a6a67223 */ /* 0x000fe20000010889 */
[----:B------:R-:W-:-:S02]  /*18ac0*/  F2FP.BF16.F32.PACK_AB R186, R124, R186 ;  /* 0x000000ba7cba723e */ /* 0x000fc400000010ff */
[----:B------:R-:W-:Y:S01]  /*18ad0*/  FADD.FTZ R135, R125, R138 ;  /* 0x0000008a7d877221 */ /* 0x000fe20000010000 */
[----:B------:R-:W-:Y:S01]  /*18ae0*/  ISETP.GT.AND P2, PT, R9, R207, PT ;  /* 0x000000cf0900720c */ /* 0x000fe20003f44270 */
[----:B------:R-:W1:Y:S01]  /*18af0*/  MUFU.EX2 R185, R185 ;  /* 0x000000b900b97308 */ /* 0x000e620000000800 */
[----:B--2---:R-:W-:Y:S01]  /*18b00*/  FADD.FTZ R134, R191, R134 ;  /* 0x00000086bf867221 */ /* 0x004fe20000010000 */
[----:B------:R-:W-:Y:S01]  /*18b10*/  FADD.FTZ R138, R182, R135 ;  /* 0x00000087b68a7221 */ /* 0x000fe20000010000 */
[----:B------:R-:W-:Y:S01]  /*18b20*/  @!P1 PRMT R135, RZ, 0x654, R14 ;  /* 0x00000654ff879816 */ /* 0x000fe2000000000e */
[----:B------:R-:W-:Y:S01]  /*18b30*/  FFMA.FTZ R14, R155, R0, -R137 ;  /* 0x000000009b0e7223 */ /* 0x000fe20000010889 */
[----:B------:R-:W-:Y:S01]  /*18b40*/  F2FP.BF16.F32.PACK_AB R182, R23, R182 ;  /* 0x000000b617b6723e */ /* 0x000fe200000010ff */
[----:B------:R-:W-:Y:S01]  /*18b50*/  VIADD R9, R9, 0xffffffff ;  /* 0xffffffff09097836 */ /* 0x000fe20000000000 */
[----:B------:R2:W-:Y:S01]  /*18b60*/  @!P1 SYNCS.ARRIVE.TRANS64.RED.A1T0 RZ, [R135+URZ], RZ ;  /* 0x000000ff87ff99a7 */ /* 0x0005e2000810043f */
[----:B------:R-:W3:Y:S01]  /*18b70*/  MUFU.EX2 R126, R126 ;  /* 0x0000007e007e7308 */ /* 0x000ee20000000800 */
[----:B0-----:R-:W-:Y:S01]  /*18b80*/  FADD.FTZ R134, R123, R134 ;  /* 0x000000867b867221 */ /* 0x001fe20000010000 */
[----:B------:R-:W-:-:S02]  /*18b90*/  F2FP.BF16.F32.PACK_AB R180, R125, R180 ;  /* 0x000000b47db4723e */ /* 0x000fc400000010ff */
[----:B------:R-:W-:Y:S02]  /*18ba0*/  F2FP.BF16.F32.PACK_AB R189, R122, R189 ;  /* 0x000000bd7abd723e */ /* 0x000fe400000010ff */
[----:B------:R-:W-:Y:S02]  /*18bb0*/  F2FP.BF16.F32.PACK_AB R191, R123, R191 ;  /* 0x000000bf7bbf723e */ /* 0x000fe400000010ff */
[----:B------:R-:W0:Y:S01]  /*18bc0*/  MUFU.EX2 R187, R187 ;  /* 0x000000bb00bb7308 */ /* 0x000e220000000800 */
[----:B-1----:R-:W-:-:S07]  /*18bd0*/  FADD.FTZ R7, R185, R134 ;  /* 0x00000086b9077221 */ /* 0x002fce0000010000 */
[----:B------:R-:W1:Y:S01]  /*18be0*/  MUFU.EX2 R127, R127 ;  /* 0x0000007f007f7308 */ /* 0x000e620000000800 */
[C---:B---3--:R-:W-:Y:S01]  /*18bf0*/  FADD.FTZ R134, R126.reuse, R7 ;  /* 0x000000077e867221 */ /* 0x048fe20000010000 */
[----:B------:R-:W-:Y:S01]  /*18c00*/  FADD.FTZ R7, R23, R138 ;  /* 0x0000008a17077221 */ /* 0x000fe20000010000 */
[----:B------:R-:W-:-:S03]  /*18c10*/  F2FP.BF16.F32.PACK_AB R185, R126, R185 ;  /* 0x000000b97eb9723e */ /* 0x000fc600000010ff */
[----:B--2---:R-:W-:Y:S01]  /*18c20*/  FADD.FTZ R135, R176, R7 ;  /* 0x00000007b0877221 */ /* 0x004fe20000010000 */
[C---:B------:R-:W-:Y:S01]  /*18c30*/  F2FP.BF16.F32.PACK_AB R176, R128.reuse, R176 ;  /* 0x000000b080b0723e */ /* 0x040fe200000010ff */
[----:B------:R-:W2:Y:S01]  /*18c40*/  MUFU.EX2 R181, R181 ;  /* 0x000000b500b57308 */ /* 0x000ea20000000800 */
[----:B0-----:R-:W-:Y:S01]  /*18c50*/  FADD.FTZ R134, R187, R134 ;  /* 0x00000086bb867221 */ /* 0x001fe20000010000 */
[----:B------:R-:W-:-:S04]  /*18c60*/  FADD.FTZ R135, R128, R135 ;  /* 0x0000008780877221 */ /* 0x000fc80000010000 */
[----:B------:R-:W-:Y:S01]  /*18c70*/  FADD.FTZ R140, R178, R135 ;  /* 0x00000087b28c7221 */ /* 0x000fe20000010000 */
[----:B------:R-:W-:Y:S01]  /*18c80*/  F2FP.BF16.F32.PACK_AB R178, R129, R178 ;  /* 0x000000b281b2723e */ /* 0x000fe200000010ff */
[----:B------:R-:W0:Y:S01]  /*18c90*/  MUFU.EX2 R130, R130 ;  /* 0x0000008200827308 */ /* 0x000e220000000800 */
[----:B-1----:R-:W-:Y:S01]  /*18ca0*/  FADD.FTZ R138, R127, R134 ;  /* 0x000000867f8a7221 */ /* 0x002fe20000010000 */
[----:B------:R-:W-:Y:S01]  /*18cb0*/  FADD.FTZ R135, R129, R140 ;  /* 0x0000008c81877221 */ /* 0x000fe20000010000 */
[-CC-:B------:R-:W-:Y:S01]  /*18cc0*/  FFMA.FTZ R134, R159, R0.reuse, -R137.reuse ;  /* 0x000000009f867223 */ /* 0x180fe20000010889 */
[----:B------:R-:W-:Y:S01]  /*18cd0*/  FFMA.FTZ R137, R167, R0, -R137 ;  /* 0x00000000a7897223 */ /* 0x000fe20000010889 */
[----:B------:R-:W-:-:S03]  /*18ce0*/  F2FP.BF16.F32.PACK_AB R187, R127, R187 ;  /* 0x000000bb7fbb723e */ /* 0x000fc600000010ff */
        /* <DEDUP_REMOVED lines=8> */
[C---:B--2---:R-:W-:Y:S01]  /*18d70*/  FADD.FTZ R138, R4.reuse, R7 ;  /* 0x00000007048a7221 */ /* 0x044fe20000010000 */
[----:B------:R-:W-:Y:S01]  /*18d80*/  F2FP.BF16.F32.PACK_AB R183, R4, R183 ;  /* 0x000000b704b7723e */ /* 0x000fe200000010ff */
[----:B------:R-:W-:-:S05]  /*18d90*/  IMAD.MOV.U32 R4, RZ, RZ, R21 ;  /* 0x000000ffff047224 */ /* 0x000fca00078e0015 */
        /* <DEDUP_REMOVED lines=36> */
[----:B------:R-:W-:Y:S01]  /*18fe0*/  F2FP.BF16.F32.PACK_AB R175, R134, R175 ;  /* 0x000000af86af723e */ /* 0x000fe200000010ff */
[----:B------:R-:W-:-:S05]  /*18ff0*/  IMAD.MOV.U32 R23, RZ, RZ, R13 ;  /* 0x000000ffff177224 */ /* 0x000fca00078e000d */
        /* <DEDUP_REMOVED lines=11> */
[----:B------:R-:W-:Y:S01]  /*190b0*/  IMAD.MOV.U32 R5, RZ, RZ, R15 ;  /* 0x000000ffff057224 */ /* 0x000fe200078e000f */
[----:B------:R-:W-:Y:S06]  /*190c0*/  @P2 BRA `(.L_x_1546) ;  /* 0xffffffc800f82947 */ /* 0x000fec000383ffff */
[----:B------:R-:W-:Y:S05]  /*190d0*/  BSYNC B0 ;  /* 0x0000000000007941 */ /* 0x000fea0003800000 */
.L_x_1527:
[----:B------:R-:W-:Y:S02]  /*190e0*/  IMAD.MOV.U32 R4, RZ, RZ, R21 ;  /* 0x000000ffff047224 */ /* 0x000fe400078e0015 */
[----:B------:R-:W-:Y:S02]  /*190f0*/  IMAD.MOV.U32 R5, RZ, RZ, R15 ;  /* 0x000000ffff057224 */ /* 0x000fe400078e000f */
[----:B------:R-:W-:Y:S02]  /*19100*/  IMAD.MOV.U32 R23, RZ, RZ, R13 ;  /* 0x000000ffff177224 */ /* 0x000fe400078e000d */
[----:B------:R-:W-:-:S07]  /*19110*/  IMAD.MOV.U32 R194, RZ, RZ, R200 ;  /* 0x000000ffffc27224 */ /* 0x000fce00078e00c8 */
.L_x_1526:
[----:B------:R-:W-:Y:S05]  /*19120*/  BSYNC B1 ;  /* 0x0000000000017941 */ /* 0x000fea0003800000 */
.L_x_1525:
[----:B------:R-:W0:Y:S01]  /*19130*/  LDC R202, c[0x0][0x9e4] ;  /* 0x00027900ffca7b82 */ /* 0x000e220000000800 */
[----:B------:R-:W-:Y:S02]  /*19140*/  IADD3 R8, R196, 0x80, -R197 ;  /* 0x00000080c4087810 */ /* 0x000fe40007ffe8c5 */
[----:B------:R-:W-:-:S03]  /*19150*/  LOP3.LUT R16, R16, 0xffefffff, RZ, 0xc0, !PT ;  /* 0xffefffff10107812 */ /* 0x000fc600078ec0ff */
[----:B------:R-:W-:-:S04]  /*19160*/  IMAD R8, R201, 0x80, R8 ;  /* 0x00000080c9087824 */ /* 0x000fc800078e0208 */
[----:B------:R-:W-:Y:S01]  /*19170*/  IMAD.IADD R11, R8, 0x1, -R11 ;  /* 0x00000001080b7824 */ /* 0x000fe200078e0a0b */
[----:B0-----:R-:W-:-:S13]  /*19180*/  ISETP.GE.AND P2, PT, R202, 0x1, PT ;  /* 0x00000001ca00780c */ /* 0x001fda0003f46270 */
[----:B------:R-:W-:Y:S01]  /*19190*/  @P2 LOP3.LUT R16, R16, 0x100000, RZ, 0xfc, !PT ;  /* 0x0010000010102812 */ /* 0x000fe200078efcff */
        /* <DEDUP_REMOVED lines=11> */
.L_x_1549:
[----:B------:R-:W-:-:S13]  /*19250*/  ISETP.NE.AND P2, PT, R202, 0x1, PT ;  /* 0x00000001ca00780c */ /* 0x000fda0003f45270 */
[----:B------:R-:W0:Y:S02]  /*19260*/  @P2 LDC.64 R12, c[0x0][0x9e8] ;  /* 0x00027a00ff0c2b82 */ /* 0x000e240000000a00 */
[----:B0-----:R-:W-:-:S05]  /*19270*/  @P2 IMAD.HI.U32 R12, R8, R12, RZ ;  /* 0x0000000c080c2227 */ /* 0x001fca00078e00ff */
[----:B------:R-:W-:-:S07]  /*19280*/  @P2 SHF.R.U32.HI R8, RZ, R13, R12 ;  /* 0x0000000dff082219 */ /* 0x000fce000001160c */
.L_x_1550:
[----:B------:R-:W-:Y:S05]  /*19290*/  BSYNC B0 ;  /* 0x0000000000007941 */ /* 0x000fea0003800000 */
.L_x_1548:
[----:B------:R-:W-:-:S05]  /*192a0*/  IMAD R8, R8, R202, RZ ;  /* 0x000000ca08087224 */ /* 0x000fca00078e02ff */
[----:B------:R-:W-:-:S07]  /*192b0*/  VIMNMX R11, R11, R8, !PT ;  /* 0x000000080b0b7248 */ /* 0x000fce0007fe0100 */
.L_x_1547:
[----:B------:R-:W-:Y:S01]  /*192c0*/  VIADD R11, R11, 0x5f ;  /* 0x0000005f0b0b7836 */ /* 0x000fe20000000000 */
[----:B------:R-:W-:Y:S03]  /*192d0*/  BSSY B0, `(.L_x_1551) ;  /* 0x0000229000007945 */ /* 0x000fe60003800000 */
[----:B------:R-:W-:-:S05]  /*192e0*/  IMAD.HI R11, R11, 0x2aaaaaab, RZ ;  /* 0x2aaaaaab0b0b7827 */ /* 0x000fca00078e02ff */
[----:B------:R-:W-:-:S04]  /*192f0*/  SHF.R.U32.HI R8, RZ, 0x1f, R11 ;  /* 0x0000001fff087819 */ /* 0x000fc8000001160b */
[----:B------:R-:W-:-:S04]  /*19300*/  LEA.HI.SX32 R15, R11, R8, 0x1c ;  /* 0x000000080b0f7211 */ /* 0x000fc800078fe2ff */
[----:B------:R-:W-:-:S04]  /*19310*/  VIMNMX R15, R212, R15, !PT ;  /* 0x0000000fd40f7248 */ /* 0x000fc80007fe0100 */
[----:B------:R-:W-:-:S13]  /*19320*/  ISETP.GE.AND P2, PT, R9, R15, PT ;  /* 0x0000000f0900720c */ /* 0x000fda0003f46270 */
[----:B------:R-:W-:Y:S05]  /*19330*/  @!P2 BRA `(.L_x_1552) ;  /* 0x000000200088a947 */ /* 0x000fea0003800000 */
[----:B------:R-:W-:Y:S01]  /*19340*/  BSSY B1, `(.L_x_1552) ;  /* 0x0000221000017945 */ /* 0x000fe20003800000 */
[----:B------:R-:W-:Y:S02]  /*19350*/  IMAD.MOV.U32 R11, RZ, RZ, R4 ;  /* 0x000000ffff0b7224 */ /* 0x000fe400078e0004 */
[----:B------:R-:W-:Y:S02]  /*19360*/  IMAD.MOV.U32 R8, RZ, RZ, R5 ;  /* 0x000000ffff087224 */ /* 0x000fe400078e0005 */
[----:B------:R-:W-:Y:S02]  /*19370*/  IMAD.MOV.U32 R12, RZ, RZ, R194 ;  /* 0x000000ffff0c7224 */ /* 0x000fe400078e00c2 */
[----:B------:R-:W-:-:S07]  /*19380*/  IMAD.MOV.U32 R13, RZ, RZ, R23 ;  /* 0x000000ffff0d7224 */ /* 0x000fce00078e0017 */
.L_x_1563:
[----:B------:R-:W-:-:S05]  /*19390*/  VIADD R14, R13, 0x1 ;  /* 0x000000010d0e7836 */ /* 0x000fca0000000000 */
[----:B------:R-:W-:-:S04]  /*193a0*/  ISETP.NE.AND P2, PT, R14, 0x2, PT ;  /* 0x000000020e00780c */ /* 0x000fc80003f45270 */
[----:B------:R-:W-:Y:S02]  /*193b0*/  SEL R14, R14, RZ, P2 ;  /* 0x000000ff0e0e7207 */ /* 0x000fe40001000000 */
[----:B------:R-:W-:-:S03]  /*193c0*/  SEL R5, RZ, 0x1, P2 ;  /* 0x00000001ff057807 */ /* 0x000fc60001000000 */
[----:B------:R-:W-:Y:S01]  /*193d0*/  IMAD.MOV.U32 R23, RZ, RZ, R14 ;  /* 0x000000ffff177224 */ /* 0x000fe200078e000e */
[----:B------:R-:W-:Y:S01]  /*193e0*/  LOP3.LUT R194, R12, R5, RZ, 0x3c, !PT ;  /* 0x000000050cc27212 */ /* 0x000fe200078e3cff */
[----:B------:R-:W-:Y:S06]  /*193f0*/  @!P0 BRA `(.L_x_1553) ;  /* 0x0000000000048947 */ /* 0x000fec0003800000 */
[----:B------:R-:W-:Y:S01]  /*19400*/  BPT.TRAP 0x1 ;  /* 0x000000040000795c */ /* 0x000fe20000300000 */
.L_x_1553:
[----:B------:R-:W-:Y:S01]  /*19410*/  IMAD R0, R23, 0x8, R17 ;  /* 0x0000000817007824 */ /* 0x000fe200078e0211 */
[----:B------:R-:W-:-:S04]  /*19420*/  SHF.L.U32 R21, R194, 0x1f, RZ ;  /* 0x0000001fc2157819 */ /* 0x000fc800000006ff */
[----:B------:R0:W1:Y:S01]  /*19430*/  SYNCS.PHASECHK.TRANS64.TRYWAIT P2, [R0+URZ+0x30830], R21 ;  /* 0x03083015000075a7 */ /* 0x000062000804017f */
[----:B------:R-:W-:Y:S05]  /*19440*/  @!P0 BRA `(.L_x_1554) ;  /* 0x0000000000048947 */ /* 0x000fea0003800000 */
[----:B------:R-:W-:Y:S01]  /*19450*/  BPT.TRAP 0x1 ;  /* 0x000000040000795c */ /* 0x000fe20000300000 */
.L_x_1554:
[----:B------:R-:W-:Y:S01]  /*19460*/  BSSY B2, `(.L_x_1555) ;  /* 0x0000006000027945 */ /* 0x000fe20003800000 */
[----:B------:R-:W-:Y:S02]  /*19470*/  IMAD R4, R23, 0x900, R10 ;  /* 0x0000090017047824 */ /* 0x000fe400078e020a */
[----:B------:R-:W-:Y:S01]  /*19480*/  IMAD.MOV.U32 R5, RZ, RZ, 0x40000040 ;  /* 0x40000040ff057424 */ /* 0x000fe200078e00ff */
[----:B-1----:R-:W-:Y:S06]  /*19490*/  @P2 BRA `(.L_x_1556) ;  /* 0x0000000000082947 */ /* 0x002fec0003800000 */
[----:B------:R-:W1:Y:S02]  /*194a0*/  SYNCS.PHASECHK.TRANS64.TRYWAIT P2, [R0+URZ+0x30830], R21 ;  /* 0x03083015000075a7 */ /* 0x000e64000804017f */
[----:B-1----:R-:W-:Y:S05]  /*194b0*/  @!P2 BRA `(.L_x_1557) ;  /* 0x000001000058a947 */ /* 0x002fea0003800000 */
.L_x_1556:
[----:B------:R-:W-:Y:S05]  /*194c0*/  BSYNC B2 ;  /* 0x0000000000027941 */ /* 0x000fea0003800000 */
.L_x_1555:
        /* <DEDUP_REMOVED lines=10> */
[----:B-1----:R-:W-:Y:S01]  /*19570*/  IMAD.MOV.U32 R21, RZ, RZ, 0x40000040 ;  /* 0x40000040ff157424 */ /* 0x002fe200078e00ff */
        /* <DEDUP_REMOVED lines=206> */
.L_x_1558:
[----:B------:R-:W-:Y:S01]  /*1a260*/  SHF.L.U32 R0, R12, 0x1f, RZ ;  /* 0x0000001f0c007819 */ /* 0x000fe200000006ff */
[----:B------:R-:W-:-:S04]  /*1a270*/  IMAD R200, R13, 0x8, R17 ;  /* 0x000000080dc87824 */ /* 0x000fc800078e0211 */
[----:B------:R0:W1:Y:S01]  /*1a280*/  SYNCS.PHASECHK.TRANS64.TRYWAIT P2, [R200+URZ+0x30850], R0 ;  /* 0x03085000c80075a7 */ /* 0x000062000804017f */
[----:B------:R-:W-:Y:S05]  /*1a290*/  @!P0 BRA `(.L_x_1559) ;  /* 0x0000000000048947 */ /* 0x000fea0003800000 */
[----:B------:R-:W-:Y:S01]  /*1a2a0*/  BPT.TRAP 0x1 ;  /* 0x000000040000795c */ /* 0x000fe20000300000 */
.L_x_1559:
[----:B------:R-:W-:Y:S04]  /*1a2b0*/  BSSY B2, `(.L_x_1560) ;  /* 0x0000004000027945 */ /* 0x000fe80003800000 */
[----:B-1----:R-:W-:Y:S05]  /*1a2c0*/  @P2 BRA `(.L_x_1561) ;  /* 0x0000000000082947 */ /* 0x002fea0003800000 */
[----:B------:R-:W1:Y:S02]  /*1a2d0*/  SYNCS.PHASECHK.TRANS64.TRYWAIT P2, [R200+URZ+0x30850], R0 ;  /* 0x03085000c80075a7 */ /* 0x000e64000804017f */
[----:B-1----:R-:W-:Y:S05]  /*1a2e0*/  @!P2 BRA `(.L_x_1562) ;  /* 0x000000f000e0a947 */ /* 0x002fea0003800000 */
.L_x_1561:
[----:B------:R-:W-:Y:S05]  /*1a2f0*/  BSYNC B2 ;  /* 0x0000000000027941 */ /* 0x000fea0003800000 */
.L_x_1560:
[----:B01----:R-:W-:Y:S01]  /*1a300*/  VIADD R0, R17, 0x400 ;  /* 0x0000040011007836 */ /* 0x003fe20000000000 */
[----:B------:R-:W-:Y:S01]  /*1a310*/  WARPGROUP.ARRIVE ;  /* 0x00000000000079c5 */ /* 0x000fe20000000000 */
[----:B------:R-:W-:Y:S01]  /*1a320*/  IMAD.MOV.U32 R3, RZ, RZ, 0x40000040 ;  /* 0x40000040ff037424 */ /* 0x000fe200078e00ff */
[C---:B-----5:R-:W-:Y:S01]  /*1a330*/  ISETP.GT.AND P2, PT, R9.reuse, R15, PT ;  /* 0x0000000f0900720c */ /* 0x060fe20003f44270 */
[----:B------:R-:W-:Y:S01]  /*1a340*/  IMAD.MOV.U32 R21, RZ, RZ, 0x40000040 ;  /* 0x40000040ff157424 */ /* 0x000fe200078e00ff */
[----:B------:R-:W-:Y:S01]  /*1a350*/  SHF.R.U32.HI R0, RZ, 0x4, R0 ;  /* 0x00000004ff007819 */ /* 0x000fe20000011600 */
[----:B------:R-:W-:Y:S02]  /*1a360*/  @!P1 VIADD R200, R200, 0x30860 ;  /* 0x00030860c8c89836 */ /* 0x000fe40000000000 */
[----:B------:R-:W-:Y:S01]  /*1a370*/  VIADD R9, R9, 0xffffffff ;  /* 0xffffffff09097836 */ /* 0x000fe20000000000 */
[----:B------:R-:W-:Y:S02]  /*1a380*/  LOP3.LUT R0, R0, 0x3fff, RZ, 0xc0, !PT ;  /* 0x00003fff00007812 */ /* 0x000fe400078ec0ff */
[----:B------:R-:W-:-:S02]  /*1a390*/  @!P1 PRMT R200, RZ, 0x654, R200 ;  /* 0x00000654ffc89816 */ /* 0x000fc400000000c8 */
[----:B------:R-:W-:-:S05]  /*1a3a0*/  LOP3.LUT R0, R0, 0x3000000, RZ, 0xfc, !PT ;  /* 0x0300000000007812 */ /* 0x000fca00078efcff */
[----:B------:R-:W-:Y:S01]  /*1a3b0*/  IMAD R12, R13, 0x900, R0 ;  /* 0x000009000d0c7824 */ /* 0x000fe200078e0200 */
[----:B------:R-:W-:Y:S01]  /*1a3c0*/  FMNMX.FTZ R0, R120, R8, !PT ;  /* 0x0000000878007209 */ /* 0x000fe20007810000 */
[----:B------:R-:W-:Y:S02]  /*1a3d0*/  IMAD.MOV.U32 R13, RZ, RZ, 0x40000040 ;  /* 0x40000040ff0d7424 */ /* 0x000fe400078e00ff */
[C---:B------:R-:W-:Y:S01]  /*1a3e0*/  VIADD R2, R12.reuse, 0x80 ;  /* 0x000000800c027836 */ /* 0x040fe20000000000 */
[----:B------:R-:W-:Y:S02]  /*1a3f0*/  R2UR UR6, R12 ;  /* 0x000000000c0672ca */ /* 0x000fe400000e0000 */
[----:B------:R-:W-:-:S13]  /*1a400*/  R2UR UR7, R13 ;  /* 0x000000000d0772ca */ /* 0x000fda00000e0000 */
        /* <DEDUP_REMOVED lines=10> */
[----:B------:R-:W-:Y:S02]  /*1a4b0*/  R2UR UR7, R3 ;  /* 0x00000000030772ca */ /* 0x000fe400000e0000 */
        /* <DEDUP_REMOVED lines=22> */
[----:B------:R-:W-:-:S03]  /*1a620*/  IMAD.MOV.U32 R3, RZ, RZ, 0x40000040 ;  /* 0x40000040ff037424 */ /* 0x000fc600078e00ff */
[----:B------:R-:W-:Y:S01]  /*1a630*/  FMNMX.FTZ R4, R165, R0, !PT ;  /* 0x00000000a5047209 */ /* 0x000fe20007810000 */
[----:B------:R-:W-:-:S04]  /*1a640*/  IMAD.U32 R0, RZ, RZ, UR42 ;  /* 0x0000002aff007e24 */ /* 0x000fc8000f8e00ff */
[----:B------:R-:W0:Y:S02]  /*1a650*/  SHFL.BFLY PT, R5, R4, 0x2, 0x1f ;  /* 0x0c401f0004057f89 */ /* 0x000e2400000e0000 */
        /* <DEDUP_REMOVED lines=9> */
[----:B0-----:R-:W-:Y:S01]  /*1a6f0*/  FMNMX.FTZ R5, R20, R5, !PT ;  /* 0x0000000514057209 */ /* 0x001fe20007810000 */
[C---:B------:R-:W-:Y:S01]  /*1a700*/  VIADD R20, R12.reuse, 0x200 ;  /* 0x000002000c147836 */ /* 0x040fe20000000000 */
[----:B------:R-:W-:Y:S01]  /*1a710*/  FMNMX.FTZ R13, R135, R4, !PT ;  /* 0x00000004870d7209 */ /* 0x000fe20007810000 */
[----:B------:R-:W-:-:S03]  /*1a720*/  VIADD R12, R12, 0x280 ;  /* 0x000002800c0c7836 */ /* 0x000fc60000000000 */
        /* <DEDUP_REMOVED lines=18> */
[----:B------:R-:W-:Y:S02]  /*1a850*/  R2UR UR6, R2 ;  /* 0x00000000020672ca */ /* 0x000fe400000e0000 */
[----:B------:R-:W-:Y:S01]  /*1a860*/  R2UR UR7, R3 ;  /* 0x00000000030772ca */ /* 0x000fe200000e0000 */
[----:B------:R-:W-:Y:S01]  /*1a870*/  FADD.FTZ R3, -R5, R8 ;  /* 0x0000000805037221 */ /* 0x000fe20000010100 */
[----:B------:R-:W-:-:S03]  /*1a880*/  FMNMX.FTZ R4, R167, R4, !PT ;  /* 0x00000004a7047209 */ /* 0x000fc60007810000 */
[-C--:B------:R-:W-:Y:S01]  /*1a890*/  FMUL.FTZ R2, R3, R0.reuse ;  /* 0x0000000003027220 */ /* 0x080fe20000410000 */
[-C--:B------:R-:W-:Y:S01]  /*1a8a0*/  FMUL.FTZ R3, R5, R0.reuse ;  /* 0x0000000005037220 */ /* 0x080fe20000410000 */
[----:B------:R-:W0:Y:S03]  /*1a8b0*/  SHFL.BFLY PT, R13, R4, 0x2, 0x1f ;  /* 0x0c401f00040d7f89 */ /* 0x000e2600000e0000 */
[-CC-:B------:R-:W-:Y:S01]  /*1a8c0*/  FFMA.FTZ R137, R137, R0.reuse, -R3.reuse ;  /* 0x0000000089897223 */ /* 0x180fe20000010803 */
        /* <DEDUP_REMOVED lines=13> */
[----:B------:R-:W-:Y:S01]  /*1a9a0*/  FFMA.FTZ R165, R165, R0, -R3 ;  /* 0x00000000a5a57223 */ /* 0x000fe20000010803 */
[----:B------:R-:W-:Y:S01]  /*1a9b0*/  MUFU.EX2 R2, R2 ;  /* 0x0000000200027308 */ /* 0x000fe20000000800 */
[----:B0-----:R-:W-:-:S07]  /*1a9c0*/  FMNMX.FTZ R13, R4, R13, !PT ;  /* 0x0000000d040d7209 */ /* 0x001fce0007810000 */
[----:B------:R-:W0:Y:S01]  /*1a9d0*/  MUFU.EX2 R188, R188 ;  /* 0x000000bc00bc7308 */ /* 0x000e220000000800 */
[----:B------:R-:W1:Y:S07]  /*1a9e0*/  SHFL.BFLY PT, R4, R13, 0x1, 0x1f ;  /* 0x0c201f000d047f89 */ /* 0x000e6e00000e0000 */
[----:B------:R-:W2:Y:S08]  /*1a9f0*/  MUFU.EX2 R120, R120 ;  /* 0x0000007800787308 */ /* 0x000eb00000000800 */
[----:B------:R-:W3:Y:S01]  /*1aa00*/  MUFU.EX2 R190, R190 ;  /* 0x000000be00be7308 */ /* 0x000ee20000000800 */
[----:B0-----:R-:W-:-:S07]  /*1aa10*/  FFMA.FTZ R7, R2, R7, R188 ;  /* 0x0000000702077223 */ /* 0x001fce00000100bc */
[----:B------:R-:W0:Y:S01]  /*1aa20*/  MUFU.EX2 R124, R124 ;  /* 0x0000007c007c7308 */ /* 0x000e220000000800 */
[C---:B--2---:R-:W-:Y:S01]  /*1aa30*/  FADD.FTZ R7, R120.reuse, R7 ;  /* 0x0000000778077221 */ /* 0x044fe20000010000 */
[----:B------:R-:W-:Y:S02]  /*1aa40*/  F2FP.BF16.F32.PACK_AB R188, R120, R188 ;  /* 0x000000bc78bc723e */ /* 0x000fe400000010ff */
[----:B-1----:R-:W-:Y:S01]  /*1aa50*/  FMNMX.FTZ R4, R13, R4, !PT ;  /* 0x000000040d047209 */ /* 0x002fe20007810000 */
[----:B------:R-:W-:-:S03]  /*1aa60*/  IMAD.MOV.U32 R13, RZ, RZ, 0x40000040 ;  /* 0x40000040ff0d7424 */ /* 0x000fc600078e00ff */
[----:B------:R-:W1:Y:S01]  /*1aa70*/  MUFU.EX2 R184, R184 ;  /* 0x000000b800b87308 */ /* 0x000e620000000800 */
[----:B---3--:R-:W-:-:S07]  /*1aa80*/  FADD.FTZ R7, R190, R7 ;  /* 0x00000007be077221 */ /* 0x008fce0000010000 */
[----:B------:R-:W2:Y:S01]  /*1aa90*/  MUFU.EX2 R121, R121 ;  /* 0x0000007900797308 */ /* 0x000ea20000000800 */
[C---:B0-----:R-:W-:Y:S01]  /*1aaa0*/  FADD.FTZ R7, R124.reuse, R7 ;  /* 0x000000077c077221 */ /* 0x041fe20000010000 */
[----:B------:R-:W-:-:S06]  /*1aab0*/  F2FP.BF16.F32.PACK_AB R190, R124, R190 ;  /* 0x000000be7cbe723e */ /* 0x000fcc00000010ff */
        /* <DEDUP_REMOVED lines=11> */
[-C--:B------:R-:W-:Y:S01]  /*1ab70*/  FFMA.FTZ R136, R141, R0.reuse, -R3 ;  /* 0x000000008d887223 */ /* 0x080fe20000010803 */
[-C--:B------:R-:W-:Y:S02]  /*1ab80*/  FMUL.FTZ R141, R4, R0.reuse ;  /* 0x00000000048d7220 */ /* 0x080fe40000410000 */
[----:B------:R-:W-:Y:S01]  /*1ab90*/  HGMMA.64x192x16.F32.BF16 R24, R176, gdesc[UR4].tnspB, R24, gsb0 ;  /* 0x42e00004b0187df0 */ /* 0x000fe20008001818 */
[----:B------:R-:W-:Y:S01]  /*1aba0*/  R2UR UR6, R20 ;  /* 0x00000000140672ca */ /* 0x000fe200000e0000 */
[-C--:B------:R-:W-:Y:S01]  /*1abb0*/  FFMA.FTZ R122, R122, R0.reuse, -R141 ;  /* 0x000000007a7a7223 */ /* 0x080fe2000001088d */
[----:B------:R-:W-:Y:S01]  /*1abc0*/  R2UR UR7, R21 ;  /* 0x00000000150772ca */ /* 0x000fe200000e0000 */
[----:B------:R0:W-:Y:S01]  /*1abd0*/  MUFU.EX2 R20, R137 ;  /* 0x0000008900147308 */ /* 0x0001e20000000800 */
[-C--:B------:R-:W-:Y:S01]  /*1abe0*/  FFMA.FTZ R21, R160, R0.reuse, -R3 ;  /* 0x00000000a0157223 */ /* 0x080fe20000010803 */
[-CC-:B------:R-:W-:Y:S01]  /*1abf0*/  FFMA.FTZ R189, R123, R0.reuse, -R141.reuse ;  /* 0x000000007bbd7223 */ /* 0x180fe2000001088d */
[-CC-:B------:R-:W-:Y:S01]  /*1ac00*/  FFMA.FTZ R191, R126, R0.reuse, -R141.reuse ;  /* 0x000000007ebf7223 */ /* 0x180fe2000001088d */
[-CC-:B------:R-:W-:Y:S01]  /*1ac10*/  FFMA.FTZ R140, R127, R0.reuse, -R141.reuse ;  /* 0x000000007f8c7223 */ /* 0x180fe2000001088d */
[-CC-:B------:R-:W-:Y:S01]  /*1ac20*/  FFMA.FTZ R185, R130, R0.reuse, -R141.reuse ;  /* 0x0000000082b97223 */ /* 0x180fe2000001088d */
[-CC-:B------:R-:W-:Y:S01]  /*1ac30*/  FFMA.FTZ R126, R131, R0.reuse, -R141.reuse ;  /* 0x00000000837e7223 */ /* 0x180fe2000001088d */
[-C--:B------:R-:W-:Y:S01]  /*1ac40*/  FFMA.FTZ R187, R134, R0.reuse, -R141 ;  /* 0x0000000086bb7223 */ /* 0x080fe2000001088d */
[----:B------:R-:W-:Y:S01]  /*1ac50*/  MUFU.EX2 R122, R122 ;  /* 0x0000007a007a7308 */ /* 0x000fe20000000800 */
[-C--:B0-----:R-:W-:Y:S01]  /*1ac60*/  FFMA.FTZ R137, R164, R0.reuse, -R3 ;  /* 0x00000000a4897223 */ /* 0x081fe20000010803 */
        /* <DEDUP_REMOVED lines=8> */
[----:B------:R-:W-:-:S06]  /*1acf0*/  FFMA.FTZ R166, R166, R0, -R141 ;  /* 0x00000000a6a67223 */ /* 0x000fcc000001088d */
        /* <DEDUP_REMOVED lines=21> */
[----:B-1----:R-:W-:Y:S01]  /*1ae50*/  FADD.FTZ R144, R184, R7 ;  /* 0x00000007b8907221 */ /* 0x002fe20000010000 */
[-CC-:B------:R-:W-:Y:S01]  /*1ae60*/  FFMA.FTZ R177, R146, R0.reuse, -R141.reuse ;  /* 0x0000000092b17223 */ /* 0x180fe2000001088d */
[-CC-:B------:R-:W-:Y:S01]  /*1ae70*/  FFMA.FTZ R179, R150, R0.reuse, -R141.reuse ;  /* 0x0000000096b37223 */ /* 0x180fe2000001088d */
[----:B------:R-:W-:Y:S01]  /*1ae80*/  HGMMA.64x192x16.F32.BF16 R24, R172, gdesc[UR4].tnspB, R24, gsb0 ;  /* 0x42e00004ac187df0 */ /* 0x000fe20008001818 */
[----:B------:R-:W-:Y:S01]  /*1ae90*/  R2UR UR6, R12 ;  /* 0x000000000c0672ca */ /* 0x000fe200000e0000 */
[----:B------:R-:W-:Y:S01]  /*1aea0*/  FFMA.FTZ R12, R139, R0, -R141 ;  /* 0x000000008b0c7223 */ /* 0x000fe2000001088d */
[----:B------:R-:W-:Y:S01]  /*1aeb0*/  R2UR UR7, R13 ;  /* 0x000000000d0772ca */ /* 0x000fe200000e0000 */
[----:B------:R-:W-:-:S02]  /*1aec0*/  @!P1 IMAD R13, R14, 0x8, R17 ;  /* 0x000000080e0d9824 */ /* 0x000fc400078e0211 */
[----:B------:R-:W-:Y:S01]  /*1aed0*/  FFMA.FTZ R14, R147, R0, -R141 ;  /* 0x00000000930e7223 */ /* 0x000fe2000001088d */
[----:B------:R-:W-:Y:S01]  /*1aee0*/  MUFU.EX2 R176, R176 ;  /* 0x000000b000b07308 */ /* 0x000fe20000000800 */
[----:B--2---:R-:W-:Y:S01]  /*1aef0*/  F2FP.BF16.F32.PACK_AB R184, R121, R184 ;  /* 0x000000b879b8723e */ /* 0x004fe200000010ff */
[----:B------:R-:W-:-:S05]  /*1af00*/  @!P1 VIADD R13, R13, 0x30840 ;  /* 0x000308400d0d9836 */ /* 0x000fca0000000000 */
[----:B------:R-:W-:Y:S01]  /*1af10*/  @!P1 PRMT R13, RZ, 0x654, R13 ;  /* 0x00000654ff0d9816 */ /* 0x000fe2000000000d */
        /* <DEDUP_REMOVED lines=9> */
[----:B------:R-:W-:Y:S01]  /*1afb0*/  FADD.FTZ R3, -R4, R11 ;  /* 0x0000000b04037221 */ /* 0x000fe20000010100 */
[-CC-:B------:R-:W-:Y:S01]  /*1afc0*/  FFMA.FTZ R173, R154, R0.reuse, -R141.reuse ;  /* 0x000000009aad7223 */ /* 0x180fe2000001088d */
[-C--:B------:R-:W-:Y:S01]  /*1afd0*/  FFMA.FTZ R175, R158, R0.reuse, -R141 ;  /* 0x000000009eaf7223 */ /* 0x080fe2000001088d */
[----:B------:R-:W-:Y:S01]  /*1afe0*/  HGMMA.64x192x16.F32.BF16 R24, R168, gdesc[UR4].tnspB, R24, gsb0 ;  /* 0x42e00004a8187df0 */ /* 0x000fe20008001818 */
[----:B------:R-:W-:Y:S01]  /*1aff0*/  FMUL.FTZ R3, R3, R0 ;  /* 0x0000000003037220 */ /* 0x000fe20000410000 */
[----:B------:R-:W-:Y:S08]  /*1b000*/  MUFU.EX2 R172, R172 ;  /* 0x000000ac00ac7308 */ /* 0x000ff00000000800 */
[----:B------:R-:W0:Y:S08]  /*1b010*/  MUFU.EX2 R3, R3 ;  /* 0x0000000300037308 */ /* 0x000e300000000800 */
[----:B------:R-:W-:Y:S08]  /*1b020*/  MUFU.EX2 R173, R173 ;  /* 0x000000ad00ad7308 */ /* 0x000ff00000000800 */
[----:B------:R-:W-:Y:S01]  /*1b030*/  MUFU.EX2 R174, R174 ;  /* 0x000000ae00ae7308 */ /* 0x000fe20000000800 */
[----:B0-----:R-:W-:-:S04]  /*1b040*/  FFMA.FTZ R6, R3, R6, R122 ;  /* 0x0000000603067223 */ /* 0x001fc8000001007a */
[----:B------:R-:W-:Y:S01]  /*1b050*/  FADD.FTZ R138, R189, R6 ;  /* 0x00000006bd8a7221 */ /* 0x000fe20000010000 */
[----:B------:R-:W-:Y:S01]  /*1b060*/  FFMA.FTZ R6, R151, R0, -R141 ;  /* 0x0000000097067223 */ /* 0x000fe2000001088d */
[----:B------:R-:W-:Y:S01]  /*1b070*/  F2FP.BF16.F32.PACK_AB R189, R189, R122 ;  /* 0x0000007abdbd723e */ /* 0x000fe200000010ff */
[----:B------:R-:W-:Y:S08]  /*1b080*/  MUFU.EX2 R175, R175 ;  /* 0x000000af00af7308 */ /* 0x000ff00000000800 */
[----:B------:R-:W-:Y:S08]  /*1b090*/  MUFU.EX2 R6, R6 ;  /* 0x0000000600067308 */ /* 0x000ff00000000800 */
[----:B------:R-:W0:Y:S01]  /*1b0a0*/  MUFU.EX2 R11, R165 ;  /* 0x000000a5000b7308 */ /* 0x000e220000000800 */
[----:B------:R-:W-:-:S02]  /*1b0b0*/  WARPGROUP.DEPBAR.LE gsb0, 0x0 ;  /* 0x00008000000079c5 */ /* 0x000fc40000010000 */
[----:B------:R1:W-:Y:S01]  /*1b0c0*/  @!P1 SYNCS.ARRIVE.TRANS64.RED.A1T0 RZ, [R13+URZ], RZ ;  /* 0x000000ff0dff99a7 */ /* 0x0003e2000810043f */
[----:B0-----:R-:W-:Y:S02]  /*1b0d0*/  F2FP.BF16.F32.PACK_AB R170, R11, R137 ;  /* 0x000000890baa723e */ /* 0x001fe400000010ff */
[----:B------:R-:W-:Y:S02]  /*1b0e0*/  F2FP.BF16.F32.PACK_AB R168, R133, R21 ;  /* 0x0000001585a8723e */ /* 0x000fe400000010ff */
[----:B------:R-:W-:Y:S01]  /*1b0f0*/  F2FP.BF16.F32.PACK_AB R169, R163, R162 ;  /* 0x000000a2a3a9723e */ /* 0x000fe200000010ff */
[----:B-1----:R-:W-:Y:S01]  /*1b100*/  FADD.FTZ R13, R191, R138 ;  /* 0x0000008abf0d7221 */ /* 0x002fe20000010000 */
[-CC-:B------:R-:W-:Y:S01]  /*1b110*/  FFMA.FTZ R138, R155, R0.reuse, -R141.reuse ;  /* 0x000000009b8a7223 */ /* 0x180fe2000001088d */
[----:B------:R-:W-:Y:S01]  /*1b120*/  FFMA.FTZ R141, R167, R0, -R141 ;  /* 0x00000000a78d7223 */ /* 0x000fe2000001088d */
[----:B------:R0:W-:Y:S01]  /*1b130*/  @!P1 SYNCS.ARRIVE.TRANS64.RED.A1T0 RZ, [R200+URZ], RZ ;  /* 0x000000ffc8ff99a7 */ /* 0x0001e2000810043f */
[C---:B------:R-:W-:Y:S01]  /*1b140*/  FADD.FTZ R142, R140.reuse, R13 ;  /* 0x0000000d8c8e7221 */ /* 0x040fe20000010000 */
        /* <DEDUP_REMOVED lines=8> */
[----:B------:R-:W-:Y:S01]  /*1b1d0*/  F2FP.BF16.F32.PACK_AB R185, R126, R185 ;  /* 0x000000b97eb9723e */ /* 0x000fe200000010ff */
[----:B------:R-:W2:Y:S01]  /*1b1e0*/  MUFU.EX2 R141, R141 ;  /* 0x0000008d008d7308 */ /* 0x000ea20000000800 */
        /* <DEDUP_REMOVED lines=10> */
[C---:B------:R-:W-:Y:S01]  /*1b290*/  FADD.FTZ R13, R136.reuse, R13 ;  /* 0x0000000d880d7221 */ /* 0x040fe20000010000 */
[----:B------:R-:W-:Y:S02]  /*1b2a0*/  F2FP.BF16.F32.PACK_AB R182, R136, R182 ;  /* 0x000000b688b6723e */ /* 0x000fe400000010ff */
[----:B------:R-:W-:Y:S01]  /*1b2b0*/  FADD.FTZ R7, R183, R120 ;  /* 0x00000078b7077221 */ /* 0x000fe20000010000 */
[----:B------:R-:W-:Y:S01]  /*1b2c0*/  FADD.FTZ R124, R176, R13 ;  /* 0x0000000db07c7221 */ /* 0x000fe20000010000 */
[----:B------:R-:W3:Y:S01]  /*1b2d0*/  MUFU.EX2 R120, R159 ;  /* 0x0000009f00787308 */ /* 0x000ee20000000800 */
[C---:B------:R-:W-:Y:S01]  /*1b2e0*/  F2FP.BF16.F32.PACK_AB R183, R134.reuse, R183 ;  /* 0x000000b786b7723e */ /* 0x040fe200000010ff */
        /* <DEDUP_REMOVED lines=14> */
[----:B------:R-:W-:Y:S01]  /*1b3d0*/  F2FP.BF16.F32.PACK_AB R172, R129, R172 ;  /* 0x000000ac81ac723e */ /* 0x000fe200000010ff */
[----:B------:R-:W-:Y:S02]  /*1b3e0*/  IMAD.MOV.U32 R12, RZ, RZ, R194 ;  /* 0x000000ffff0c7224 */ /* 0x000fe400078e00c2 */
[----:B------:R-:W-:Y:S01]  /*1b3f0*/  FADD.FTZ R7, R173, R8 ;  /* 0x00000008ad077221 */ /* 0x000fe20000010000 */
[----:B------:R-:W-:Y:S01]  /*1b400*/  FADD.FTZ R13, R174, R13 ;  /* 0x0000000dae0d7221 */ /* 0x000fe20000010000 */
[C---:B-1----:R-:W-:Y:S02]  /*1b410*/  F2FP.BF16.F32.PACK_AB R173, R138.reuse, R173 ;  /* 0x000000ad8aad723e */ /* 0x042fe400000010ff */
[----:B------:R-:W-:Y:S01]  /*1b420*/  FADD.FTZ R8, R138, R7 ;  /* 0x000000078a087221 */ /* 0x000fe20000010000 */
[----:B------:R-:W-:-:S02]  /*1b430*/  F2FP.BF16.F32.PACK_AB R174, R132, R174 ;  /* 0x000000ae84ae723e */ /* 0x000fc400000010ff */
[----:B--2---:R-:W-:Y:S01]  /*1b440*/  F2FP.BF16.F32.PACK_AB R171, R141, R166 ;  /* 0x000000a68dab723e */ /* 0x004fe200000010ff */
[----:B------:R-:W-:Y:S01]  /*1b450*/  FADD.FTZ R7, R175, R8 ;  /* 0x00000008af077221 */ /* 0x000fe20000010000 */
[----:B------:R-:W-:Y:S01]  /*1b460*/  FADD.FTZ R8, R132, R13 ;  /* 0x0000000d84087221 */ /* 0x000fe20000010000 */
[C---:B---3--:R-:W-:Y:S01]  /*1b470*/  F2FP.BF16.F32.PACK_AB R175, R120.reuse, R175 ;  /* 0x000000af78af723e */ /* 0x048fe200000010ff */
[----:B------:R-:W-:Y:S02]  /*1b480*/  IMAD.MOV.U32 R13, RZ, RZ, R23 ;  /* 0x000000ffff0d7224 */ /* 0x000fe400078e0017 */
[----:B------:R-:W-:Y:S01]  /*1b490*/  FADD.FTZ R7, R120, R7 ;  /* 0x0000000778077221 */ /* 0x000fe20000010000 */
[----:B------:R-:W-:-:S03]  /*1b4a0*/  FADD.FTZ R8, R21, R8 ;  /* 0x0000000815087221 */ /* 0x000fc60000010000 */
[----:B------:R-:W-:Y:S01]  /*1b4b0*/  FADD.FTZ R7, R162, R7 ;  /* 0x00000007a2077221 */ /* 0x000fe20000010000 */
[----:B------:R-:W-:-:S03]  /*1b4c0*/  FADD.FTZ R8, R133, R8 ;  /* 0x0000000885087221 */ /* 0x000fc60000010000 */
[----:B------:R-:W-:Y:S01]  /*1b4d0*/  FADD.FTZ R7, R163, R7 ;  /* 0x00000007a3077221 */ /* 0x000fe20000010000 */
[----:B------:R-:W-:-:S03]  /*1b4e0*/  FADD.FTZ R8, R137, R8 ;  /* 0x0000000889087221 */ /* 0x000fc60000010000 */
[----:B------:R-:W-:Y:S01]  /*1b4f0*/  FADD.FTZ R6, R166, R7 ;  /* 0x00000007a6067221 */ /* 0x000fe20000010000 */
[----:B------:R-:W-:Y:S01]  /*1b500*/  FADD.FTZ R7, R11, R8 ;  /* 0x000000080b077221 */ /* 0x000fe20000010000 */
[----:B------:R-:W-:Y:S02]  /*1b510*/  IMAD.MOV.U32 R11, RZ, RZ, R4 ;  /* 0x000000ffff0b7224 */ /* 0x000fe400078e0004 */
[----:B------:R-:W-:Y:S01]  /*1b520*/  FADD.FTZ R6, R141, R6 ;  /* 0x000000068d067221 */ /* 0x000fe20000010000 */
[----:B------:R-:W-:Y:S01]  /*1b530*/  IMAD.MOV.U32 R8, RZ, RZ, R5 ;  /* 0x000000ffff087224 */ /* 0x000fe200078e0005 */
[----:B0-----:R-:W-:Y:S06]  /*1b540*/  @P2 BRA `(.L_x_1563) ;  /* 0xffffffdc00902947 */ /* 0x001fec000383ffff */
[----:B------:R-:W-:Y:S05]  /*1b550*/  BSYNC B1 ;  /* 0x0000000000017941 */ /* 0x000fea0003800000 */
.L_x_1552:
[----:B------:R-:W-:Y:S05]  /*1b560*/  BSYNC B0 ;  /* 0x0000000000007941 */ /* 0x000fea0003800000 */
.L_x_1551:
[----:B------:R-:W-:Y:S01]  /*1b570*/  ISETP.GE.AND P2, PT, R9, R212, PT ;  /* 0x000000d40900720c */ /* 0x000fe20003f46270 */
[----:B------:R-:W-:-:S12]  /*1b580*/  BSSY B0, `(.L_x_1564) ;  /* 0x000034c000007945 */ /* 0x000fd80003800000 */
[----:B------:R-:W-:Y:S05]  /*1b590*/  @!P2 BRA `(.L_x_1565) ;  /* 0x000000340028a947 */ /* 0x000fea0003800000 */
[----:B------:R-:W-:Y:S02]  /*1b5a0*/  IMAD R20, R201, 0x80, R216 ;  /* 0x00000080c9147824 */ /* 0x000fe400078e02d8 */
[----:B------:R-:W-:Y:S02]  /*1b5b0*/  IMAD.MOV.U32 R8, RZ, RZ, R4 ;  /* 0x000000ffff087224 */ /* 0x000fe400078e0004 */
[----:B------:R-:W-:Y:S02]  /*1b5c0*/  VIADD R20, R20, 0x8 ;  /* 0x0000000814147836 */ /* 0x000fe40000000000 */
[----:B------:R-:W-:Y:S02]  /*1b5d0*/  IMAD.MOV.U32 R11, RZ, RZ, R5 ;  /* 0x000000ffff0b7224 */ /* 0x000fe400078e0005 */
[----:B------:R-:W-:Y:S01]  /*1b5e0*/  IMAD.MOV.U32 R12, RZ, RZ, R194 ;  /* 0x000000ffff0c7224 */ /* 0x000fe200078e00c2 */
[----:B------:R-:W-:Y:S01]  /*1b5f0*/  IADD3 R20, R20, R196, -R197 ;  /* 0x000000c414147210 */ /* 0x000fe20007ffe8c5 */
[----:B------:R-:W-:-:S07]  /*1b600*/  IMAD.MOV.U32 R13, RZ, RZ, R23 ;  /* 0x000000ffff0d7224 */ /* 0x000fce00078e0017 */
.L_x_1584:
[----:B------:R-:W-:-:S05]  /*1b610*/  VIADD R0, R13, 0x1 ;  /* 0x000000010d007836 */ /* 0x000fca0000000000 */
[----:B------:R-:W-:-:S04]  /*1b620*/  ISETP.NE.AND P2, PT, R0, 0x2, PT ;  /* 0x000000020000780c */ /* 0x000fc80003f45270 */
[----:B------:R-:W-:Y:S02]  /*1b630*/  SEL R5, RZ, 0x1, P2 ;  /* 0x00000001ff057807 */ /* 0x000fe40001000000 */
[----:B------:R-:W-:Y:S02]  /*1b640*/  SEL R23, R0, RZ, P2 ;  /* 0x000000ff00177207 */ /* 0x000fe40001000000 */
[----:B------:R-:W-:Y:S01]  /*1b650*/  LOP3.LUT R194, R12, R5, RZ, 0x3c, !PT ;  /* 0x000000050cc27212 */ /* 0x000fe200078e3cff */
[----:B------:R-:W-:Y:S06]  /*1b660*/  @!P0 BRA `(.L_x_1566) ;  /* 0x0000000000048947 */ /* 0x000fec0003800000 */
[----:B------:R-:W-:Y:S01]  /*1b670*/  BPT.TRAP 0x1 ;  /* 0x000000040000795c */ /* 0x000fe20000300000 */
.L_x_1566:
[----:B------:R-:W-:Y:S01]  /*1b680*/  IMAD R0, R23, 0x8, R17 ;  /* 0x0000000817007824 */ /* 0x000fe200078e0211 */
[----:B------:R-:W-:-:S04]  /*1b690*/  SHF.L.U32 R15, R194, 0x1f, RZ ;  /* 0x0000001fc20f7819 */ /* 0x000fc800000006ff */
[----:B------:R0:W1:Y:S01]  /*1b6a0*/  SYNCS.PHASECHK.TRANS64.TRYWAIT P2, [R0+URZ+0x30830], R15 ;  /* 0x0308300f000075a7 */ /* 0x000062000804017f */
[----:B------:R-:W-:Y:S05]  /*1b6b0*/  @!P0 BRA `(.L_x_1567) ;  /* 0x0000000000048947 */ /* 0x000fea0003800000 */
[----:B------:R-:W-:Y:S01]  /*1b6c0*/  BPT.TRAP 0x1 ;  /* 0x000000040000795c */ /* 0x000fe20000300000 */
.L_x_1567:
[----:B------:R-:W-:Y:S01]  /*1b6d0*/  BSSY B1, `(.L_x_1568) ;  /* 0x0000006000017945 */ /* 0x000fe20003800000 */
[----:B------:R-:W-:Y:S02]  /*1b6e0*/  IMAD R4, R23, 0x900, R10 ;  /* 0x0000090017047824 */ /* 0x000fe400078e020a */
[----:B------:R-:W-:Y:S01]  /*1b6f0*/  IMAD.MOV.U32 R5, RZ, RZ, 0x40000040 ;  /* 0x40000040ff057424 */ /* 0x000fe200078e00ff */
[----:B-1----:R-:W-:Y:S06]  /*1b700*/  @P2 BRA `(.L_x_1569) ;  /* 0x0000000000082947 */ /* 0x002fec0003800000 */
[----:B------:R-:W1:Y:S02]  /*1b710*/  SYNCS.PHASECHK.TRANS64.TRYWAIT P2, [R0+URZ+0x30830], R15 ;  /* 0x0308300f000075a7 */ /* 0x000e64000804017f */
[----:B-1----:R-:W-:Y:S05]  /*1b720*/  @!P2 BRA `(.L_x_1570) ;  /* 0x000000dc00e4a947 */ /* 0x002fea0003800000 */
.L_x_1569:
[----:B------:R-:W-:Y:S05]  /*1b730*/  BSYNC B1 ;  /* 0x0000000000017941 */ /* 0x000fea0003800000 */
.L_x_1568:
        /* <DEDUP_REMOVED lines=217> */
.L_x_1571:
[----:B------:R-:W-:Y:S01]  /*1c4d0*/  SHF.L.U32 R2, R12, 0x1f, RZ ;  /* 0x0000001f0c027819 */ /* 0x000fe200000006ff */
[----:B------:R-:W-:-:S04]  /*1c4e0*/  IMAD R12, R13, 0x8, R17 ;  /* 0x000000080d0c7824 */ /* 0x000fc800078e0211 */
[----:B------:R0:W1:Y:S01]  /*1c4f0*/  SYNCS.PHASECHK.TRANS64.TRYWAIT P2, [R12+URZ+0x30850], R2 ;  /* 0x030850020c0075a7 */ /* 0x000062000804017f */
[----:B------:R-:W-:Y:S05]  /*1c500*/  @!P0 BRA `(.L_x_1572) ;  /* 0x0000000000048947 */ /* 0x000fea0003800000 */
[----:B------:R-:W-:Y:S01]  /*1c510*/  BPT.TRAP 0x1 ;  /* 0x000000040000795c */ /* 0x000fe20000300000 */
.L_x_1572:
        /* <DEDUP_REMOVED lines=9> */
.L_x_1574:
[----:B------:R-:W-:Y:S05]  /*1c5b0*/  BSYNC B1 ;  /* 0x0000000000017941 */ /* 0x000fea0003800000 */
.L_x_1573:
[----:B01----:R-:W-:Y:S01]  /*1c5c0*/  IMAD.MOV.U32 R2, RZ, RZ, R4 ;  /* 0x000000ffff027224 */ /* 0x003fe200078e0004 */
[----:B------:R-:W-:Y:S01]  /*1c5d0*/  WARPGROUP.ARRIVE ;  /* 0x00000000000079c5 */ /* 0x000fe20000000000 */
[----:B------:R-:W-:Y:S01]  /*1c5e0*/  IMAD.MOV.U32 R3, RZ, RZ, 0x40000040 ;  /* 0x40000040ff037424 */ /* 0x000fe200078e00ff */
[----:B------:R-:W-:Y:S01]  /*1c5f0*/  ISETP.GE.AND P2, PT, R202, 0x1, PT ;  /* 0x00000001ca00780c */ /* 0x000fe20003f46270 */
[----:B-----5:R-:W-:Y:S01]  /*1c600*/  IMAD R21, R9, -0x60, RZ ;  /* 0xffffffa009157824 */ /* 0x020fe200078e02ff */
[----:B------:R-:W-:Y:S01]  /*1c610*/  R2UR UR6, R2 ;  /* 0x00000000020672ca */ /* 0x000fe200000e0000 */
[----:B------:R-:W-:Y:S01]  /*1c620*/  VIADD R2, R4, 0x80 ;  /* 0x0000008004027836 */ /* 0x000fe20000000000 */
[----:B------:R-:W-:Y:S01]  /*1c630*/  R2UR UR7, R3 ;  /* 0x00000000030772ca */ /* 0x000fe200000e0000 */
[----:B------:R-:W-:Y:S01]  /*1c640*/  IMAD.MOV.U32 R3, RZ, RZ, 0x40000040 ;  /* 0x40000040ff037424 */ /* 0x000fe200078e00ff */
[----:B------:R-:W-:Y:S01]  /*1c650*/  ULOP3.LUT UR4, URZ, UR51, URZ, 0x33, !UPT ;  /* 0x000000333f047292 */ /* 0x000fe2000f8e333f */
[----:B------:R-:W-:-:S05]  /*1c660*/  @!P1 VIADD R0, R0, 0x30840 ;  /* 0x0003084000009836 */ /* 0x000fca0000000000 */
[----:B------:R-:W-:-:S05]  /*1c670*/  @!P1 PRMT R0, RZ, 0x654, R0 ;  /* 0x00000654ff009816 */ /* 0x000fca0000000000 */
        /* <DEDUP_REMOVED lines=26> */
[----:B------:R-:W-:Y:S01]  /*1c820*/  IMAD R4, R201, 0x80, R216 ;  /* 0x00000080c9047824 */ /* 0x000fe200078e02d8 */
[----:B------:R-:W-:Y:S02]  /*1c830*/  WARPGROUP.DEPBAR.LE gsb0, 0x0 ;  /* 0x00008000000079c5 */ /* 0x000fe40000010000 */
[----:B------:R-:W-:-:S11]  /*1c840*/  WARPGROUP.ARRIVE ;  /* 0x00000000000079c5 */ /* 0x000fd60000000000 */
[----:B------:R-:W-:Y:S01]  /*1c850*/  HGMMA.64x192x16.F32.BF16 R24, R172, gdesc[UR4].tnspB, R24, gsb0 ;  /* 0x42e00004ac187df0 */ /* 0x000fe20008001818 */
[----:B------:R-:W-:Y:S02]  /*1c860*/  R2UR UR6, R2 ;  /* 0x00000000020672ca */ /* 0x000fe400000e0000 */
[----:B------:R-:W-:Y:S02]  /*1c870*/  R2UR UR7, R3 ;  /* 0x00000000030772ca */ /* 0x000fe400000e0000 */
[----:B------:R-:W-:-:S05]  /*1c880*/  IADD3 R2, R21, 0x1, R196 ;  /* 0x0000000115027810 */ /* 0x000fca0007ffe0c4 */
[----:B------:R-:W-:-:S04]  /*1c890*/  IMAD.IADD R3, R2, 0x1, -R197 ;  /* 0x0000000102037824 */ /* 0x000fc800078e0ac5 */
[----:B------:R-:W-:-:S04]  /*1c8a0*/  IMAD R3, R206, -0x2, R3 ;  /* 0xfffffffece037824 */ /* 0x000fc800078e0203 */
[C---:B------:R-:W-:Y:S02]  /*1c8b0*/  VIADD R15, R3.reuse, UR50 ;  /* 0x00000032030f7c36 */ /* 0x040fe40008000000 */
[----:B------:R-:W-:Y:S02]  /*1c8c0*/  VIADD R14, R3, UR4 ;  /* 0x00000004030e7c36 */ /* 0x000fe40008000000 */
[C---:B------:R-:W-:Y:S02]  /*1c8d0*/  IMAD.IADD R13, R4.reuse, 0x1, R15 ;  /* 0x00000001040d7824 */ /* 0x040fe400078e020f */
[----:B------:R-:W-:Y:S01]  /*1c8e0*/  IMAD.IADD R5, R4, 0x1, R14 ;  /* 0x0000000104057824 */ /* 0x000fe200078e020e */
[----:B------:R-:W-:Y:S02]  /*1c8f0*/  WARPGROUP.DEPBAR.LE gsb0, 0x0 ;  /* 0x00008000000079c5 */ /* 0x000fe40000010000 */
[----:B------:R-:W-:-:S06]  /*1c900*/  WARPGROUP.ARRIVE ;  /* 0x00000000000079c5 */ /* 0x000fcc0000000000 */
[----:B------:R-:W-:Y:S03]  /*1c910*/  HGMMA.64x192x16.F32.BF16 R24, R168, gdesc[UR4].tnspB, R24, gsb0 ;  /* 0x42e00004a8187df0 */ /* 0x000fe60008001818 */
[----:B------:R-:W-:Y:S02]  /*1c920*/  WARPGROUP.DEPBAR.LE gsb0, 0x0 ;  /* 0x00008000000079c5 */ /* 0x000fe40000010000 */
[----:B------:R0:W-:Y:S02]  /*1c930*/  @!P1 SYNCS.ARRIVE.TRANS64.RED.A1T0 RZ, [R0+URZ], RZ ;  /* 0x000000ff00ff99a7 */ /* 0x0001e4000810043f */
[----:B0-----:R-:W-:Y:S01]  /*1c940*/  IMAD R0, R206, -0x2, R21 ;  /* 0xfffffffece007824 */ /* 0x001fe200078e0215 */
[----:B------:R-:W-:Y:S06]  /*1c950*/  @!P2 BRA `(.L_x_1576) ;  /* 0x000000000058a947 */ /* 0x000fec0003800000 */
[----:B------:R-:W-:Y:S01]  /*1c960*/  IADD3 R168, R4, R196, -R197 ;  /* 0x000000c404a87210 */ /* 0x000fe20007ffe8c5 */
[----:B------:R-:W-:Y:S03]  /*1c970*/  BSSY B1, `(.L_x_1577) ;  /* 0x0000011000017945 */ /* 0x000fe60003800000 */
        /* <DEDUP_REMOVED lines=10> */
.L_x_1578:
[----:B------:R-:W-:Y:S01]  /*1ca20*/  IMAD.U32 R170, RZ, RZ, UR39 ;  /* 0x00000027ffaa7e24 */ /* 0x000fe2000f8e00ff */
[----:B------:R-:W-:-:S04]  /*1ca30*/  IADD3 R169, R4, R196, -R197 ;  /* 0x000000c404a97210 */ /* 0x000fc80007ffe8c5 */
[----:B------:R-:W-:-:S13]  /*1ca40*/  ISETP.NE.AND P2, PT, R170, 0x1, PT ;  /* 0x00000001aa00780c */ /* 0x000fda0003f45270 */
[----:B------:R-:W0:Y:S02]  /*1ca50*/  @P2 LDC.64 R2, c[0x0][0x9e8] ;  /* 0x00027a00ff022b82 */ /* 0x000e240000000a00 */
[----:B0-----:R-:W-:-:S05]  /*1ca60*/  @P2 IMAD.HI.U32 R2, R169, R2, RZ ;  /* 0x00000002a9022227 */ /* 0x001fca00078e00ff */
[----:B------:R-:W-:-:S07]  /*1ca70*/  @P2 SHF.R.U32.HI R169, RZ, R3, R2 ;  /* 0x00000003ffa92219 */ /* 0x000fce0000011602 */
.L_x_1579:
[----:B------:R-:W-:Y:S05]  /*1ca80*/  BSYNC B1 ;  /* 0x0000000000017941 */ /* 0x000fea0003800000 */
.L_x_1577:
[----:B------:R-:W-:-:S05]  /*1ca90*/  IMAD R2, R169, R170, R0 ;  /* 0x000000aaa9027224 */ /* 0x000fca00078e0200 */
[----:B------:R-:W-:Y:S02]  /*1caa0*/  VIADDMNMX R13, R2, R170, R13, PT ;  /* 0x000000aa020d7246 */ /* 0x000fe4000380010d */
[----:B------:R-:W-:-:S07]  /*1cab0*/  VIMNMX R5, R5, R2, !PT ;  /* 0x0000000205057248 */ /* 0x000fce0007fe0100 */
.L_x_1576:
[C---:B------:R-:W-:Y:S02]  /*1cac0*/  ISETP.GE.AND P2, PT, R21.reuse, 0x2, PT ;  /* 0x000000021500780c */ /* 0x040fe40003f46270 */
[----:B------:R-:W-:Y:S02]  /*1cad0*/  ISETP.GE.AND P3, PT, R21, 0x9, PT ;  /* 0x000000091500780c */ /* 0x000fe40003f66270 */
[----:B------:R-:W-:Y:S02]  /*1cae0*/  ISETP.GT.AND P5, PT, R5, 0x1, !P2 ;  /* 0x000000010500780c */ /* 0x000fe400057a4270 */
        /* <DEDUP_REMOVED lines=135> */
[----:B------:R-:W-:-:S13]  /*1d360*/  ISETP.GE.AND P6, PT, R202, 0x1, PT ;  /* 0x00000001ca00780c */ /* 0x000fda0003fc6270 */
[----:B------:R-:W-:Y:S05]  /*1d370*/  @!P6 BRA `(.L_x_1580) ;  /* 0x00000000005ce947 */ /* 0x000fea0003800000 */
[----:B------:R-:W-:Y:S01]  /*1d380*/  ISETP.GT.AND P6, PT, R20, -0x1, PT ;  /* 0xffffffff1400780c */ /* 0x000fe20003fc4270 */
[----:B------:R-:W-:-:S12]  /*1d390*/  BSSY B1, `(.L_x_1581) ;  /* 0x0000012000017945 */ /* 0x000fd80003800000 */
[----:B------:R-:W-:Y:S05]  /*1d3a0*/  @P6 BRA `(.L_x_1582) ;  /* 0x0000000000286947 */ /* 0x000fea0003800000 */
[----:B------:R-:W-:Y:S02]  /*1d3b0*/  IMAD.U32 R13, RZ, RZ, UR39 ;  /* 0x00000027ff0d7e24 */ /* 0x000fe4000f8e00ff */
[----:B------:R-:W-:-:S03]  /*1d3c0*/  VIADD R4, R4, 0x8 ;  /* 0x0000000804047836 */ /* 0x000fc60000000000 */
[----:B------:R-:W-:Y:S02]  /*1d3d0*/  ISETP.NE.AND P6, PT, R13, 0x1, PT ;  /* 0x000000010d00780c */ /* 0x000fe40003fc5270 */
[----:B------:R-:W-:-:S04]  /*1d3e0*/  IADD3 R4, R4, R196, -R197 ;  /* 0x000000c404047210 */ /* 0x000fc80007ffe8c5 */
[----:B------:R-:W-:-:S07]  /*1d3f0*/  LOP3.LUT R5, RZ, R4, RZ, 0x33, !PT ;  /* 0x00000004ff057212 */ /* 0x000fce00078e33ff */
[----:B------:R-:W0:Y:S02]  /*1d400*/  @P6 LDC.64 R2, c[0x0][0x9e8] ;  /* 0x00027a00ff026b82 */ /* 0x000e240000000a00 */
[----:B0-----:R-:W-:-:S05]  /*1d410*/  @P6 IMAD.HI.U32 R2, R5, R2, RZ ;  /* 0x0000000205026227 */ /* 0x001fca00078e00ff */
[----:B------:R-:W-:-:S04]  /*1d420*/  @P6 SHF.R.U32.HI R5, RZ, R3, R2 ;  /* 0x00000003ff056219 */ /* 0x000fc80000011602 */
[----:B------:R-:W-:Y:S01]  /*1d430*/  LOP3.LUT R5, RZ, R5, RZ, 0x33, !PT ;  /* 0x00000005ff057212 */ /* 0x000fe200078e33ff */
[----:B------:R-:W-:Y:S06]  /*1d440*/  BRA `(.L_x_1583) ;  /* 0x0000000000187947 */ /* 0x000fec0003800000 */
.L_x_1582:
[----:B------:R-:W-:Y:S02]  /*1d450*/  IMAD.U32 R13, RZ, RZ, UR39 ;  /* 0x00000027ff0d7e24 */ /* 0x000fe4000f8e00ff */
[----:B------:R-:W-:-:S03]  /*1d460*/  IMAD.MOV.U32 R5, RZ, RZ, R20 ;  /* 0x000000ffff057224 */ /* 0x000fc600078e0014 */
[----:B------:R-:W-:-:S13]  /*1d470*/  ISETP.NE.AND P6, PT, R13, 0x1, PT ;  /* 0x000000010d00780c */ /* 0x000fda0003fc5270 */
[----:B------:R-:W0:Y:S02]  /*1d480*/  @P6 LDC.64 R2, c[0x0][0x9e8] ;  /* 0x00027a00ff026b82 */ /* 0x000e240000000a00 */
[----:B0-----:R-:W-:-:S05]  /*1d490*/  @P6 IMAD.HI.U32 R2, R20, R2, RZ ;  /* 0x0000000214026227 */ /* 0x001fca00078e00ff */
[----:B------:R-:W-:-:S07]  /*1d4a0*/  @P6 SHF.R.U32.HI R5, RZ, R3, R2 ;  /* 0x00000003ff056219 */ /* 0x000fce0000011602 */
.L_x_1583:
[----:B------:R-:W-:Y:S05]  /*1d4b0*/  BSYNC B1 ;  /* 0x0000000000017941 */ /* 0x000fea0003800000 */
.L_x_1581:
[----:B------:R-:W-:-:S05]  /*1d4c0*/  IMAD R0, R5, R13, R0 ;  /* 0x0000000d05007224 */ /* 0x000fca00078e0200 */
[----:B------:R-:W-:Y:S02]  /*1d4d0*/  VIADDMNMX R15, R0, R13, R15, PT ;  /* 0x0000000d000f7246 */ /* 0x000fe4000380010f */
[----:B------:R-:W-:-:S07]  /*1d4e0*/  VIMNMX R14, R14, R0, !PT ;  /* 0x000000000e0e7248 */ /* 0x000fce0007fe0100 */
.L_x_1580:
[----:B------:R-:W-:Y:S01]  /*1d4f0*/  ISETP.GT.AND P2, PT, R14, 0x1, !P2 ;  /* 0x000000010e00780c */ /* 0x000fe20005744270 */
[----:B------:R-:W-:Y:S01]  /*1d500*/  @!P1 VIADD R12, R12, 0x30860 ;  /* 0x000308600c0c9836 */ /* 0x000fe20000000000 */
[----:B------:R-:W-:Y:S02]  /*1d510*/  LOP3.LUT P6, RZ, R16, 0x8000, RZ, 0xc0, !PT ;  /* 0x0000800010ff7812 */ /* 0x000fe400078cc0ff */
[----:B------:R-:W-:Y:S02]  /*1d520*/  ISETP.LT.OR P2, PT, R15, 0x2, P2 ;  /* 0x000000020f00780c */ /* 0x000fe40001741670 */
[----:B------:R-:W-:Y:S02]  /*1d530*/  ISETP.GT.AND P3, PT, R14, 0x8, !P3 ;  /* 0x000000080e00780c */ /* 0x000fe40005f64270 */
[----:B------:R-:W-:Y:S02]  /*1d540*/  FSEL R123, R123, -INF , !P2 ;  /* 0xff8000007b7b7808 */ /* 0x000fe40005000000 */
[----:B------:R-:W-:-:S02]  /*1d550*/  LOP3.LUT P2, RZ, R16, 0x4, RZ, 0xc0, !PT ;  /* 0x0000000410ff7812 */ /* 0x000fc4000784c0ff */
[C---:B------:R-:W-:Y:S02]  /*1d560*/  ISETP.LT.OR P3, PT, R15.reuse, 0x9, P3 ;  /* 0x000000090f00780c */ /* 0x040fe40001f61670 */
[----:B------:R-:W-:Y:S02]  /*1d570*/  ISETP.GT.AND P2, PT, R14, 0x9, !P2 ;  /* 0x000000090e00780c */ /* 0x000fe40005744270 */
[----:B------:R-:W-:Y:S02]  /*1d580*/  FSEL R126, R126, -INF , !P3 ;  /* 0xff8000007e7e7808 */ /* 0x000fe40005800000 */
[----:B------:R-:W-:Y:S02]  /*1d590*/  ISETP.LT.OR P2, PT, R15, 0xa, P2 ;  /* 0x0000000a0f00780c */ /* 0x000fe40001741670 */
[----:B------:R-:W-:Y:S02]  /*1d5a0*/  LOP3.LUT P3, RZ, R16, 0x4000, RZ, 0xc0, !PT ;  /* 0x0000400010ff7812 */ /* 0x000fe4000786c0ff */
[----:B------:R-:W-:-:S02]  /*1d5b0*/  FSEL R127, R127, -INF , !P2 ;  /* 0xff8000007f7f7808 */ /* 0x000fc40005000000 */
[----:B------:R-:W-:Y:S02]  /*1d5c0*/  LOP3.LUT P2, RZ, R16, 0x8, RZ, 0xc0, !PT ;  /* 0x0000000810ff7812 */ /* 0x000fe4000784c0ff */
[----:B------:R-:W-:Y:S02]  /*1d5d0*/  FMNMX.FTZ R0, R120, R11, !PT ;  /* 0x0000000b78007209 */ /* 0x000fe40007810000 */
[----:B------:R-:W-:Y:S02]  /*1d5e0*/  ISETP.GT.AND P2, PT, R14, 0x10, !P2 ;  /* 0x000000100e00780c */ /* 0x000fe40005744270 */
[----:B------:R-:W-:Y:S02]  /*1d5f0*/  FMNMX.FTZ R3, R121, R0, !PT ;  /* 0x0000000079037209 */ /* 0x000fe40007810000 */
[----:B------:R-:W-:Y:S02]  /*1d600*/  ISETP.LT.OR P2, PT, R15, 0x11, P2 ;  /* 0x000000110f00780c */ /* 0x000fe40001741670 */
[----:B------:R-:W-:-:S02]  /*1d610*/  FMNMX.FTZ R0, R124, R3, !PT ;  /* 0x000000037c007209 */ /* 0x000fc40007810000 */
        /* <DEDUP_REMOVED lines=58> */
[C---:B------:R-:W-:Y:S02]  /*1d9c0*/  ISETP.GT.AND P4, PT, R14.reuse, 0x51, !P4 ;  /* 0x000000510e00780c */ /* 0x040fe40006784270 */
[----:B------:R-:W-:Y:S02]  /*1d9d0*/  ISETP.LT.OR P2, PT, R15, 0x32, P2 ;  /* 0x000000320f00780c */ /* 0x000fe40001741670 */
[----:B------:R-:W-:Y:S02]  /*1d9e0*/  ISETP.GT.AND P5, PT, R14, 0x58, !P5 ;  /* 0x000000580e00780c */ /* 0x000fe40006fa4270 */
[----:B------:R-:W-:-:S02]  /*1d9f0*/  FSEL R147, R147, -INF , !P2 ;  /* 0xff80000093937808 */ /* 0x000fc40005000000 */
[----:B------:R-:W-:Y:S02]  /*1da00*/  LOP3.LUT P2, RZ, R16, 0x400, RZ, 0xc0, !PT ;  /* 0x0000040010ff7812 */ /* 0x000fe4000784c0ff */
[C---:B------:R-:W-:Y:S02]  /*1da10*/  ISETP.LT.OR P4, PT, R15.reuse, 0x52, P4 ;  /* 0x000000520f00780c */ /* 0x040fe40002781670 */
        /* <DEDUP_REMOVED lines=43> */
[-CC-:B------:R-:W-:Y:S01]  /*1dcd0*/  FFMA.FTZ R13, R121, R0.reuse, -R3.reuse ;  /* 0x00000000790d7223 */ /* 0x180fe20000010803 */
[----:B------:R-:W-:Y:S01]  /*1dce0*/  FMNMX.FTZ R2, R126, R21, !PT ;  /* 0x000000157e027209 */ /* 0x000fe20007810000 */
[-CC-:B------:R-:W-:Y:S01]  /*1dcf0*/  FFMA.FTZ R188, R120, R0.reuse, -R3.reuse ;  /* 0x0000000078bc7223 */ /* 0x180fe20000010803 */
[----:B------:R-:W-:Y:S01]  /*1dd00*/  FSEL R167, R167, -INF , !P3 ;  /* 0xff800000a7a77808 */ /* 0x000fe20005800000 */
        /* <DEDUP_REMOVED lines=23> */
[----:B------:R-:W-:Y:S01]  /*1de80*/  FFMA.FTZ R165, R165, R0, -R3 ;  /* 0x00000000a5a57223 */ /* 0x000fe20000010803 */
[----:B------:R-:W-:Y:S01]  /*1de90*/  MUFU.EX2 R188, R188 ;  /* 0x000000bc00bc7308 */ /* 0x000fe20000000800 */
[----:B------:R-:W-:-:S04]  /*1dea0*/  FMNMX.FTZ R121, R139, R2, !PT ;  /* 0x000000028b797209 */ /* 0x000fc80007810000 */
[----:B------:R-:W-:-:S03]  /*1deb0*/  FMNMX.FTZ R2, R142, R121, !PT ;  /* 0x000000798e027209 */ /* 0x000fc60007810000 */
[----:B------:R-:W-:Y:S01]  /*1dec0*/  MUFU.EX2 R13, R13 ;  /* 0x0000000d000d7308 */ /* 0x000fe20000000800 */
[----:B------:R-:W-:-:S04]  /*1ded0*/  FMNMX.FTZ R121, R143, R2, !PT ;  /* 0x000000028f797209 */ /* 0x000fc80007810000 */
[----:B------:R-:W-:Y:S01]  /*1dee0*/  FMNMX.FTZ R2, R146, R121, !PT ;  /* 0x0000007992027209 */ /* 0x000fe20007810000 */
[----:B------:R-:W-:Y:S02]  /*1def0*/  FFMA.FTZ R121, R133, R0, -R3 ;  /* 0x0000000085797223 */ /* 0x000fe40000010803 */
[----:B------:R-:W-:Y:S01]  /*1df00*/  MUFU.EX2 R190, R190 ;  /* 0x000000be00be7308 */ /* 0x000fe20000000800 */
[----:B------:R-:W-:-:S04]  /*1df10*/  FMNMX.FTZ R125, R147, R2, !PT ;  /* 0x00000002937d7209 */ /* 0x000fc80007810000 */
[----:B------:R-:W-:-:S03]  /*1df20*/  FMNMX.FTZ R2, R150, R125, !PT ;  /* 0x0000007d96027209 */ /* 0x000fc60007810000 */
        /* <DEDUP_REMOVED lines=12> */
[----:B------:R-:W-:Y:S01]  /*1dff0*/  FMNMX.FTZ R2, R166, R15, !PT ;  /* 0x0000000fa6027209 */ /* 0x000fe20007810000 */
[----:B------:R-:W-:Y:S02]  /*1e000*/  FFMA.FTZ R15, R145, R0, -R3 ;  /* 0x00000000910f7223 */ /* 0x000fe40000010803 */
[----:B------:R-:W-:Y:S01]  /*1e010*/  MUFU.EX2 R121, R121 ;  /* 0x0000007900797308 */ /* 0x000fe20000000800 */
[----:B------:R-:W-:-:S05]  /*1e020*/  FMNMX.FTZ R2, R167, R2, !PT ;  /* 0x00000002a7027209 */ /* 0x000fca0007810000 */
[----:B------:R-:W0:Y:S02]  /*1e030*/  SHFL.BFLY PT, R129, R2, 0x2, 0x1f ;  /* 0x0c401f0002817f89 */ /* 0x000e2400000e0000 */
[----:B------:R-:W-:Y:S08]  /*1e040*/  MUFU.EX2 R180, R180 ;  /* 0x000000b400b47308 */ /* 0x000ff00000000800 */
[----:B------:R-:W-:Y:S08]  /*1e050*/  MUFU.EX2 R124, R124 ;  /* 0x0000007c007c7308 */ /* 0x000ff00000000800 */
[----:B------:R-:W-:Y:S01]  /*1e060*/  MUFU.EX2 R182, R182 ;  /* 0x000000b600b67308 */ /* 0x000fe20000000800 */
[----:B0-----:R-:W-:Y:S01]  /*1e070*/  FMNMX.FTZ R4, R2, R129, !PT ;  /* 0x0000008102047209 */ /* 0x001fe20007810000 */
[----:B------:R-:W-:Y:S01]  /*1e080*/  FFMA.FTZ R129, R157, R0, -R3 ;  /* 0x000000009d817223 */ /* 0x000fe20000010803 */
[----:B------:R-:W-:-:S05]  /*1e090*/  FSEL R2, R5, RZ, P2 ;  /* 0x000000ff05027208 */ /* 0x000fca0001000000 */
[----:B------:R-:W-:Y:S01]  /*1e0a0*/  MUFU.EX2 R14, R14 ;  /* 0x0000000e000e7308 */ /* 0x000fe20000000800 */
[----:B------:R-:W0:Y:S01]  /*1e0b0*/  SHFL.BFLY PT, R133, R4, 0x1, 0x1f ;  /* 0x0c201f0004857f89 */ /* 0x000e2200000e0000 */
[----:B------:R-:W-:-:S04]  /*1e0c0*/  FADD.FTZ R3, -R2, R11 ;  /* 0x0000000b02037221 */ /* 0x000fc80000010100 */
[----:B------:R-:W-:Y:S02]  /*1e0d0*/  FMUL.FTZ R3, R3, R0 ;  /* 0x0000000003037220 */ /* 0x000fe40000410000 */
[----:B------:R-:W-:Y:S08]  /*1e0e0*/  MUFU.EX2 R176, R176 ;  /* 0x000000b000b07308 */ /* 0x000ff00000000800 */
[----:B------:R1:W2:Y:S08]  /*1e0f0*/  MUFU.EX2 R2, R3 ;  /* 0x0000000300027308 */ /* 0x0002b00000000800 */
[----:B------:R-:W-:Y:S01]  /*1e100*/  MUFU.EX2 R15, R15 ;  /* 0x0000000f000f7308 */ /* 0x000fe20000000800 */
[----:B0-----:R-:W-:-:S04]  /*1e110*/  FMNMX.FTZ R4, R4, R133, !PT ;  /* 0x0000008504047209 */ /* 0x001fc80007810000 */
[C---:B------:R-:W-:Y:S01]  /*1e120*/  FSETP.NEU.FTZ.AND P2, PT, R4.reuse, -INF , PT ;  /* 0xff8000000400780b */ /* 0x040fe20003f5d000 */
[C---:B------:R-:W-:Y:S02]  /*1e130*/  FMUL.FTZ R133, R4.reuse, R0 ;  /* 0x0000000004857220 */ /* 0x040fe40000410000 */
[----:B------:R-:W-:Y:S01]  /*1e140*/  MUFU.EX2 R178, R178 ;  /* 0x000000b200b27308 */ /* 0x000fe20000000800 */
[----:B-1----:R-:W-:Y:S02]  /*1e150*/  FSEL R3, R4, RZ, P2 ;  /* 0x000000ff04037208 */ /* 0x002fe40001000000 */
[----:B------:R-:W-:Y:S02]  /*1e160*/  FSEL R133, R133, RZ, P2 ;  /* 0x000000ff85857208 */ /* 0x000fe40001000000 */
[----:B------:R-:W-:Y:S01]  /*1e170*/  ISETP.GT.AND P2, PT, R9, R212, PT ;  /* 0x000000d40900720c */ /* 0x000fe20003f44270 */
[----:B------:R-:W-:Y:S01]  /*1e180*/  FADD.FTZ R3, -R3, R8 ;  /* 0x0000000803037221 */ /* 0x000fe20000010100 */
[----:B------:R-:W-:-:S02]  /*1e190*/  VIADD R9, R9, 0xffffffff ;  /* 0xffffffff09097836 */ /* 0x000fc40000000000 */
[-CC-:B------:R-:W-:Y:S01]  /*1e1a0*/  FFMA.FTZ R189, R122, R0.reuse, -R133.reuse ;  /* 0x000000007abd7223 */ /* 0x180fe20000010885 */
[-CC-:B------:R-:W-:Y:S01]  /*1e1b0*/  FFMA.FTZ R122, R123, R0.reuse, -R133.reuse ;  /* 0x000000007b7a7223 */ /* 0x180fe20000010885 */
[-C--:B------:R-:W-:Y:S01]  /*1e1c0*/  FMUL.FTZ R3, R3, R0.reuse ;  /* 0x0000000003037220 */ /* 0x080fe20000410000 */
[-CC-:B------:R-:W-:Y:S01]  /*1e1d0*/  FFMA.FTZ R187, R134, R0.reuse, -R133.reuse ;  /* 0x0000000086bb7223 */ /* 0x180fe20000010885 */
[----:B--2---:R-:W-:Y:S01]  /*1e1e0*/  FFMA.FTZ R134, R2, R7, R188 ;  /* 0x0000000702867223 */ /* 0x004fe200000100bc */
[-CC-:B------:R-:W-:Y:S01]  /*1e1f0*/  FFMA.FTZ R191, R126, R0.reuse, -R133.reuse ;  /* 0x000000007ebf7223 */ /* 0x180fe20000010885 */
[----:B------:R-:W-:Y:S01]  /*1e200*/  MUFU.EX2 R189, R189 ;  /* 0x000000bd00bd7308 */ /* 0x000fe20000000800 */
[-CC-:B------:R-:W-:Y:S01]  /*1e210*/  FFMA.FTZ R123, R127, R0.reuse, -R133.reuse ;  /* 0x000000007f7b7223 */ /* 0x180fe20000010885 */
[----:B------:R-:W-:Y:S01]  /*1e220*/  FADD.FTZ R7, R13, R134 ;  /* 0x000000860d077221 */ /* 0x000fe20000010000 */
[-CC-:B------:R-:W-:Y:S01]  /*1e230*/  FFMA.FTZ R185, R130, R0.reuse, -R133.reuse ;  /* 0x0000000082b97223 */ /* 0x180fe20000010885 */
[-CC-:B------:R-:W-:Y:S01]  /*1e240*/  FFMA.FTZ R126, R131, R0.reuse, -R133.reuse ;  /* 0x00000000837e7223 */ /* 0x180fe20000010885 */
[-C--:B------:R-:W-:Y:S01]  /*1e250*/  FFMA.FTZ R127, R135, R0.reuse, -R133 ;  /* 0x00000000877f7223 */ /* 0x080fe20000010885 */
[----:B------:R-:W-:Y:S01]  /*1e260*/  FADD.FTZ R134, R190, R7 ;  /* 0x00000007be867221 */ /* 0x000fe20000010000 */
[-CC-:B------:R-:W-:Y:S01]  /*1e270*/  FFMA.FTZ R181, R138, R0.reuse, -R133.reuse ;  /* 0x000000008ab57223 */ /* 0x180fe20000010885 */
[----:B------:R-:W0:Y:S01]  /*1e280*/  MUFU.EX2 R3, R3 ;  /* 0x0000000300037308 */ /* 0x000e220000000800 */
[-CC-:B------:R-:W-:Y:S01]  /*1e290*/  FFMA.FTZ R130, R139, R0.reuse, -R133.reuse ;  /* 0x000000008b827223 */ /* 0x180fe20000010885 */
        /* <DEDUP_REMOVED lines=10> */
[----:B------:R-:W-:Y:S01]  /*1e340*/  FFMA.FTZ R175, R158, R0, -R133 ;  /* 0x000000009eaf7223 */ /* 0x000fe20000010885 */
[----:B------:R-:W-:Y:S01]  /*1e350*/  F2FP.BF16.F32.PACK_AB R184, R120, R184 ;  /* 0x000000b878b8723e */ /* 0x000fe200000010ff */
[----:B------:R-:W-:Y:S01]  /*1e360*/  FADD.FTZ R136, R186, R135 ;  /* 0x00000087ba887221 */ /* 0x000fe20000010000 */
[----:B------:R-:W-:Y:S01]  /*1e370*/  FFMA.FTZ R169, R162, R0, -R133 ;  /* 0x00000000a2a97223 */ /* 0x000fe20000010885 */
[----:B------:R-:W2:Y:S01]  /*1e380*/  MUFU.EX2 R191, R191 ;  /* 0x000000bf00bf7308 */ /* 0x000ea20000000800 */
[----:B0-----:R-:W-:Y:S01]  /*1e390*/  FFMA.FTZ R7, R3, R6, R189 ;  /* 0x0000000603077223 */ /* 0x001fe200000100bd */
[--C-:B------:R-:W-:Y:S01]  /*1e3a0*/  FFMA.FTZ R6, R151, R0, -R133.reuse ;  /* 0x0000000097067223 */ /* 0x100fe20000010885 */
[----:B------:R-:W-:Y:S01]  /*1e3b0*/  F2FP.BF16.F32.PACK_AB R188, R13, R188 ;  /* 0x000000bc0dbc723e */ /* 0x000fe200000010ff */
[-CC-:B------:R-:W-:Y:S01]  /*1e3c0*/  FFMA.FTZ R163, R163, R0.reuse, -R133.reuse ;  /* 0x00000000a3a37223 */ /* 0x180fe20000010885 */
[----:B------:R-:W-:Y:S01]  /*1e3d0*/  FFMA.FTZ R166, R166, R0, -R133 ;  /* 0x00000000a6a67223 */ /* 0x000fe20000010885 */
[----:B------:R-:W-:-:S02]  /*1e3e0*/  F2FP.BF16.F32.PACK_AB R190, R21, R190 ;  /* 0x000000be15be723e */ /* 0x000fc400000010ff */
[----:B------:R-:W0:Y:S01]  /*1e3f0*/  MUFU.EX2 R123, R123 ;  /* 0x0000007b007b7308 */ /* 0x000e220000000800 */
[C---:B-1----:R-:W-:Y:S01]  /*1e400*/  FADD.FTZ R134, R122.reuse, R7 ;  /* 0x000000077a867221 */ /* 0x042fe20000010000 */
[C---:B------:R-:W-:Y:S01]  /*1e410*/  FADD.FTZ R7, R121.reuse, R136 ;  /* 0x0000008879077221 */ /* 0x040fe20000010000 */
[----:B------:R-:W-:Y:S02]  /*1e420*/  F2FP.BF16.F32.PACK_AB R186, R121, R186 ;  /* 0x000000ba79ba723e */ /* 0x000fe400000010ff */
[----:B------:R-:W-:Y:S01]  /*1e430*/  F2FP.BF16.F32.PACK_AB R189, R122, R189 ;  /* 0x000000bd7abd723e */ /* 0x000fe200000010ff */
[----:B------:R-:W-:Y:S01]  /*1e440*/  FADD.FTZ R135, R180, R7 ;  /* 0x00000007b4877221 */ /* 0x000fe20000010000 */
[C---:B------:R-:W-:Y:S01]  /*1e450*/  F2FP.BF16.F32.PACK_AB R180, R124.reuse, R180 ;  /* 0x000000b47cb4723e */ /* 0x040fe200000010ff */
[----:B------:R-:W1:Y:S01]  /*1e460*/  MUFU.EX2 R185, R185 ;  /* 0x000000b900b97308 */ /* 0x000e620000000800 */
[----:B--2---:R-:W-:Y:S01]  /*1e470*/  FADD.FTZ R134, R191, R134 ;  /* 0x00000086bf867221 */ /* 0x004fe20000010000 */
[----:B------:R-:W-:-:S04]  /*1e480*/  FADD.FTZ R135, R124, R135 ;  /* 0x000000877c877221 */ /* 0x000fc80000010000 */
[----:B------:R-:W-:Y:S01]  /*1e490*/  FADD.FTZ R135, R182, R135 ;  /* 0x00000087b6877221 */ /* 0x000fe20000010000 */
[C---:B------:R-:W-:Y:S01]  /*1e4a0*/  F2FP.BF16.F32.PACK_AB R182, R14.reuse, R182 ;  /* 0x000000b60eb6723e */ /* 0x040fe200000010ff */
[----:B------:R-:W2:Y:S01]  /*1e4b0*/  MUFU.EX2 R126, R126 ;  /* 0x0000007e007e7308 */ /* 0x000ea20000000800 */
[C---:B0-----:R-:W-:Y:S01]  /*1e4c0*/  FADD.FTZ R134, R123.reuse, R134 ;  /* 0x000000867b867221 */ /* 0x041fe20000010000 */
[----:B------:R-:W-:Y:S01]  /*1e4d0*/  FADD.FTZ R135, R14, R135 ;  /* 0x000000870e877221 */ /* 0x000fe20000010000 */
[----:B------:R-:W-:-:S03]  /*1e4e0*/  F2FP.BF16.F32.PACK_AB R191, R123, R191 ;  /* 0x000000bf7bbf723e */ /* 0x000fc600000010ff */
[----:B------:R-:W-:Y:S01]  /*1e4f0*/  FADD.FTZ R138, R176, R135 ;  /* 0x00000087b08a7221 */ /* 0x000fe20000010000 */
[----:B------:R-:W-:Y:S01]  /*1e500*/  F2FP.BF16.F32.PACK_AB R176, R15, R176 ;  /* 0x000000b00fb0723e */ /* 0x000fe200000010ff */
[----:B------:R-:W0:Y:S01]  /*1e510*/  MUFU.EX2 R187, R187 ;  /* 0x000000bb00bb7308 */ /* 0x000e220000000800 */
[----:B-1----:R-:W-:Y:S01]  /*1e520*/  FADD.FTZ R7, R185, R134 ;  /* 0x00000086b9077221 */ /* 0x002fe20000010000 */
[----:B------:R-:W-:-:S04]  /*1e530*/  FADD.FTZ R135, R15, R138 ;  /* 0x0000008a0f877221 */ /* 0x000fc80000010000 */
[----:B------:R-:W-:Y:S02]  /*1e540*/  FADD.FTZ R138, R178, R135 ;  /* 0x00000087b28a7221 */ /* 0x000fe40000010000 */
[----:B------:R-:W1:Y:S01]  /*1e550*/  MUFU.EX2 R127, R127 ;  /* 0x0000007f007f7308 */ /* 0x000e620000000800 */
[C---:B--2---:R-:W-:Y:S01]  /*1e560*/  FADD.FTZ R134, R126.reuse, R7 ;  /* 0x000000077e867221 */ /* 0x044fe20000010000 */
[----:B------:R-:W-:Y:S01]  /*1e570*/  @!P1 PRMT R7, RZ, 0x654, R12 ;  /* 0x00000654ff079816 */ /* 0x000fe2000000000c */
[----:B------:R-:W-:Y:S01]  /*1e580*/  FFMA.FTZ R12, R155, R0, -R133 ;  /* 0x000000009b0c7223 */ /* 0x000fe20000010885 */
[----:B------:R-:W-:Y:S02]  /*1e590*/  F2FP.BF16.F32.PACK_AB R185, R126, R185 ;  /* 0x000000b97eb9723e */ /* 0x000fe400000010ff */
[----:B------:R2:W-:Y:S02]  /*1e5a0*/  @!P1 SYNCS.ARRIVE.TRANS64.RED.A1T0 RZ, [R7+URZ], RZ ;  /* 0x000000ff07ff99a7 */ /* 0x0005e4000810043f */
[----:B------:R-:W2:Y:S01]  /*1e5b0*/  MUFU.EX2 R181, R181 ;  /* 0x000000b500b57308 */ /* 0x000ea20000000800 */
[----:B0-----:R-:W-:-:S07]  /*1e5c0*/  FADD.FTZ R134, R187, R134 ;  /* 0x00000086bb867221 */ /* 0x001fce0000010000 */
[----:B------:R-:W0:Y:S01]  /*1e5d0*/  MUFU.EX2 R130, R130 ;  /* 0x0000008200827308 */ /* 0x000e220000000800 */
[----:B-1----:R-:W-:Y:S01]  /*1e5e0*/  FADD.FTZ R136, R127, R134 ;  /* 0x000000867f887221 */ /* 0x002fe20000010000 */
[-CC-:B------:R-:W-:Y:S01]  /*1e5f0*/  FFMA.FTZ R134, R159, R0.reuse, -R133.reuse ;  /* 0x000000009f867223 */ /* 0x180fe20000010885 */
[----:B------:R-:W-:Y:S01]  /*1e600*/  FFMA.FTZ R133, R167, R0, -R133 ;  /* 0x00000000a7857223 */ /* 0x000fe20000010885 */
[----:B------:R-:W-:-:S04]  /*1e610*/  F2FP.BF16.F32.PACK_AB R187, R127, R187 ;  /* 0x000000bb7fbb723e */ /* 0x000fc800000010ff */
        /* <DEDUP_REMOVED lines=9> */
[----:B------:R-:W-:-:S06]  /*1e6b0*/  F2FP.BF16.F32.PACK_AB R178, R125, R178 ;  /* 0x000000b27db2723e */ /* 0x000fcc00000010ff */
[----:B------:R-:W2:Y:S01]  /*1e6c0*/  MUFU.EX2 R177, R177 ;  /* 0x000000b100b17308 */ /* 0x000ea20000000800 */
[C---:B0-----:R-:W-:Y:S01]  /*1e6d0*/  FADD.FTZ R136, R8.reuse, R7 ;  /* 0x0000000708887221 */ /* 0x041fe20000010000 */
[----:B------:R-:W-:Y:S01]  /*1e6e0*/  F2FP.BF16.F32.PACK_AB R183, R8, R183 ;  /* 0x000000b708b7723e */ /* 0x000fe200000010ff */
[----:B------:R-:W-:-:S05]  /*1e6f0*/  IMAD.MOV.U32 R8, RZ, RZ, R4 ;  /* 0x000000ffff087224 */ /* 0x000fca00078e0004 */
        /* <DEDUP_REMOVED lines=37> */
[----:B------:R-:W-:Y:S01]  /*1e950*/  F2FP.BF16.F32.PACK_AB R175, R134, R175 ;  /* 0x000000af86af723e */ /* 0x000fe200000010ff */
[----:B------:R-:W-:-:S05]  /*1e960*/  IMAD.MOV.U32 R13, RZ, RZ, R23 ;  /* 0x000000ffff0d7224 */ /* 0x000fca00078e0017 */
[----:B------:R-:W0:Y:S01]  /*1e970*/  MUFU.EX2 R14, R163 ;  /* 0x000000a3000e7308 */ /* 0x000e220000000800 */
[C---:B-1----:R-:W-:Y:S01]  /*1e980*/  FADD.FTZ R7, R11.reuse, R124 ;  /* 0x0000007c0b077221 */ /* 0x042fe20000010000 */
[----:B------:R-:W-:-:S06]  /*1e990*/  F2FP.BF16.F32.PACK_AB R170, R11, R170 ;  /* 0x000000aa0baa723e */ /* 0x000fcc00000010ff */
[----:B------:R-:W1:Y:S01]  /*1e9a0*/  MUFU.EX2 R166, R166 ;  /* 0x000000a600a67308 */ /* 0x000e620000000800 */
[----:B--2---:R-:W-:-:S07]  /*1e9b0*/  FADD.FTZ R11, R169, R120 ;  /* 0x00000078a90b7221 */ /* 0x004fce0000010000 */
[----:B------:R-:W2:Y:S01]  /*1e9c0*/  MUFU.EX2 R133, R133 ;  /* 0x0000008500857308 */ /* 0x000ea20000000800 */
[C---:B0-----:R-:W-:Y:S01]  /*1e9d0*/  FADD.FTZ R11, R14.reuse, R11 ;  /* 0x0000000b0e0b7221 */ /* 0x041fe20000010000 */
[----:B------:R-:W-:-:S03]  /*1e9e0*/  F2FP.BF16.F32.PACK_AB R169, R14, R169 ;  /* 0x000000a90ea9723e */ /* 0x000fc600000010ff */
[----:B-1----:R-:W-:-:S04]  /*1e9f0*/  FADD.FTZ R11, R166, R11 ;  /* 0x0000000ba60b7221 */ /* 0x002fc80000010000 */
[C---:B--2---:R-:W-:Y:S01]  /*1ea00*/  FADD.FTZ R6, R133.reuse, R11 ;  /* 0x0000000b85067221 */ /* 0x044fe20000010000 */
[----:B------:R-:W-:Y:S01]  /*1ea10*/  F2FP.BF16.F32.PACK_AB R171, R133, R166 ;  /* 0x000000a685ab723e */ /* 0x000fe200000010ff */
[----:B------:R-:W-:Y:S01]  /*1ea20*/  IMAD.MOV.U32 R11, RZ, RZ, R5 ;  /* 0x000000ffff0b7224 */ /* 0x000fe200078e0005 */
[----:B------:R-:W-:Y:S06]  /*1ea30*/  @P2 BRA `(.L_x_1584) ;  /* 0xffffffc800f42947 */ /* 0x000fec000383ffff */
.L_x_1565:
[----:B------:R-:W-:Y:S05]  /*1ea40*/  BSYNC B0 ;  /* 0x0000000000007941 */ /* 0x000fea0003800000 */
.L_x_1564:
        /* <DEDUP_REMOVED lines=99> */
.L_x_1585:
[----:B------:R-:W-:Y:S01]  /*1f080*/  IMAD R12, R23, 0x8, R17 ;  /* 0x00000008170c7824 */ /* 0x000fe200078e0211 */
[----:B------:R-:W-:-:S04]  /*1f090*/  SHF.L.U32 R3, R194, 0x1f, RZ ;  /* 0x0000001fc2037819 */ /* 0x000fc800000006ff */
[----:B------:R0:W1:Y:S01]  /*1f0a0*/  SYNCS.PHASECHK.TRANS64.TRYWAIT P2, [R12+URZ+0x30850], R3 ;  /* 0x030850030c0075a7 */ /* 0x000062000804017f */
[----:B------:R-:W-:Y:S05]  /*1f0b0*/  @!P0 BRA `(.L_x_1586) ;  /* 0x0000000000048947 */ /* 0x000fea0003800000 */
[----:B------:R-:W-:Y:S01]  /*1f0c0*/  BPT.TRAP 0x1 ;  /* 0x000000040000795c */ /* 0x000fe20000300000 */
.L_x_1586:
        /* <DEDUP_REMOVED lines=9> */
.L_x_1588:
[----:B------:R-:W-:Y:S05]  /*1f160*/  BSYNC B0 ;  /* 0x0000000000007941 */ /* 0x000fea0003800000 */
.L_x_1587:
[----:B01----:R-:W-:Y:S01]  /*1f170*/  IMAD.MOV.U32 R3, RZ, RZ, 0x40000040 ;  /* 0x40000040ff037424 */ /* 0x003fe200078e00ff */
[C---:B------:R-:W-:Y:S01]  /*1f180*/  R2UR UR6, R2.reuse ;  /* 0x00000000020672ca */ /* 0x040fe200000e0000 */
[----:B------:R-:W-:Y:S01]  /*1f190*/  WARPGROUP.ARRIVE ;  /* 0x00000000000079c5 */ /* 0x000fe20000000000 */
[----:B------:R-:W-:Y:S02]  /*1f1a0*/  VIADD R8, R2, 0x80 ;  /* 0x0000008002087836 */ /* 0x000fe40000000000 */
[----:B------:R-:W-:Y:S01]  /*1f1b0*/  R2UR UR7, R3 ;  /* 0x00000000030772ca */ /* 0x000fe200000e0000 */
[----:B------:R-:W-:Y:S02]  /*1f1c0*/  IMAD.MOV.U32 R9, RZ, RZ, 0x40000040 ;  /* 0x40000040ff097424 */ /* 0x000fe400078e00ff */
[----:B------:R-:W-:Y:S02]  /*1f1d0*/  IMAD.MOV.U32 R3, RZ, RZ, 0x40000040 ;  /* 0x40000040ff037424 */ /* 0x000fe400078e00ff */
[----:B------:R-:W-:-:S02]  /*1f1e0*/  @!P1 VIADD R12, R12, 0x30860 ;  /* 0x000308600c0c9836 */ /* 0x000fc40000000000 */
[----:B------:R-:W-:Y:S02]  /*1f1f0*/  VIADD R23, R23, 0x1 ;  /* 0x0000000117177836 */ /* 0x000fe40000000000 */
[----:B------:R-:W-:Y:S01]  /*1f200*/  VIADD R220, R220, 0x1 ;  /* 0x00000001dcdc7836 */ /* 0x000fe20000000000 */
[----:B------:R-:W-:Y:S02]  /*1f210*/  @!P1 PRMT R12, RZ, 0x654, R12 ;  /* 0x00000654ff0c9816 */ /* 0x000fe4000000000c */
[----:B------:R-:W-:Y:S01]  /*1f220*/  ISETP.NE.AND P2, PT, R23, 0x2, PT ;  /* 0x000000021700780c */ /* 0x000fe20003f45270 */
[----:B------:R-:W-:Y:S01]  /*1f230*/  HGMMA.64x192x16.F32.BF16 R24, R188, gdesc[UR4].tnspB, R24, gsb0 ;  /* 0x42e00004bc187df0 */ /* 0x000fe20008001818 */
[----:B------:R-:W-:Y:S01]  /*1f240*/  R2UR UR6, R8 ;  /* 0x00000000080672ca */ /* 0x000fe200000e0000 */
[----:B------:R-:W-:Y:S01]  /*1f250*/  VIADD R8, R2, 0x100 ;  /* 0x0000010002087836 */ /* 0x000fe20000000000 */
[----:B------:R-:W-:Y:S01]  /*1f260*/  R2UR UR7, R9 ;  /* 0x00000000090772ca */ /* 0x000fe200000e0000 */
[----:B------:R-:W-:Y:S01]  /*1f270*/  IMAD.MOV.U32 R9, RZ, RZ, 0x40000040 ;  /* 0x40000040ff097424 */ /* 0x000fe200078e00ff */
[----:B------:R-:W-:Y:S01]  /*1f280*/  SEL R23, R23, RZ, P2 ;  /* 0x000000ff17177207 */ /* 0x000fe20001000000 */
[----:B------:R-:W-:-:S02]  /*1f290*/  WARPGROUP.DEPBAR.LE gsb0, 0x0 ;  /* 0x00008000000079c5 */ /* 0x000fc40000010000 */
[----:B------:R-:W-:-:S12]  /*1f2a0*/  WARPGROUP.ARRIVE ;  /* 0x00000000000079c5 */ /* 0x000fd80000000000 */
        /* <DEDUP_REMOVED lines=11> */
[----:B------:R-:W-:Y:S02]  /*1f360*/  IMAD.MOV.U32 R9, RZ, RZ, 0x40000040 ;  /* 0x40000040ff097424 */ /* 0x000fe400078e00ff */
[----:B------:R-:W-:Y:S01]  /*1f370*/  VIADD R2, R2, 0x280 ;  /* 0x0000028002027836 */ /* 0x000fe20000000000 */
[----:B------:R-:W-:Y:S02]  /*1f380*/  WARPGROUP.DEPBAR.LE gsb0, 0x0 ;  /* 0x00008000000079c5 */ /* 0x000fe40000010000 */
[----:B------:R-:W-:-:S11]  /*1f390*/  WARPGROUP.ARRIVE ;  /* 0x00000000000079c5 */ /* 0x000fd60000000000 */
[----:B------:R-:W-:Y:S01]  /*1f3a0*/  HGMMA.64x192x16.F32.BF16 R24, R176, gdesc[UR4].tnspB, R24, gsb0 ;  /* 0x42e00004b0187df0 */ /* 0x000fe20008001818 */
[----:B------:R-:W-:Y:S02]  /*1f3b0*/  R2UR UR6, R8 ;  /* 0x00000000080672ca */ /* 0x000fe400000e0000 */
[----:B------:R-:W-:Y:S01]  /*1f3c0*/  R2UR UR7, R9 ;  /* 0x00000000090772ca */ /* 0x000fe200000e0000 */
[----:B------:R-:W-:Y:S02]  /*1f3d0*/  WARPGROUP.DEPBAR.LE gsb0, 0x0 ;  /* 0x00008000000079c5 */ /* 0x000fe40000010000 */
[----:B------:R-:W-:-:S14]  /*1f3e0*/  WARPGROUP.ARRIVE ;  /* 0x00000000000079c5 */ /* 0x000fdc0000000000 */
        /* <DEDUP_REMOVED lines=130> */
.L_x_1438:
        /* <DEDUP_REMOVED lines=9> */
[----:B------:R-:W2:Y:S01]  /*1fca0*/  S2R R6, SR_SWINHI ;  /* 0x0000000000067919 */ /* 0x000ea20000002f00 */
[----:B------:R-:W-:Y:S01]  /*1fcb0*/  ULDC.64 UR4, c[0x0][0xbd8] ;  /* 0x0002f60000047ab9 */ /* 0x000fe20000000a00 */
[----:B------:R-:W-:Y:S01]  /*1fcc0*/  F2FP.BF16.F32.PACK_AB R24, R25, R24 ;  /* 0x000000181918723e */ /* 0x000fe200000010ff */
[----:B------:R-:W-:Y:S01]  /*1fcd0*/  ULDC.64 UR6, c[0x0][0x208] ;  /* 0x0000820000067ab9 */ /* 0x000fe20000000a00 */
        /* <DEDUP_REMOVED lines=18> */
[----:B------:R-:W-:Y:S01]  /*1fe00*/  IMAD.WIDE R26, R235, 0x2, R4 ;  /* 0x00000002eb1a7825 */ /* 0x000fe200078e0204 */
[----:B------:R-:W-:Y:S02]  /*1fe10*/  F2FP.BF16.F32.PACK_AB R66, R69, R68 ;  /* 0x000000444542723e */ /* 0x000fe400000010ff */
[----:B------:R-:W-:Y:S02]  /*1fe20*/  F2FP.BF16.F32.PACK_AB R67, R71, R67 ;  /* 0x000000434743723e */ /* 0x000fe400000010ff */
[C---:B------:R-:W-:Y:S02]  /*1fe30*/  IADD3 R111, P2, R26.reuse, 0x20, RZ ;  /* 0x000000201a6f7810 */ /* 0x040fe40007f5e0ff */
[----:B------:R-:W-:-:S02]  /*1fe40*/  IADD3 R143, P0, R26, 0x4020, RZ ;  /* 0x000040201a8f7810 */ /* 0x000fc40007f1e0ff */
[----:B------:R-:W-:Y:S01]  /*1fe50*/  LOP3.LUT R6, R111, 0x380, RZ, 0xc0, !PT ;  /* 0x000003806f067812 */ /* 0x000fe200078ec0ff */
[--C-:B------:R-:W-:Y:S01]  /*1fe60*/  IMAD.X R9, RZ, RZ, R27.reuse, P2 ;  /* 0x000000ffff097224 */ /* 0x100fe200010e061b */
[----:B------:R-:W-:Y:S01]  /*1fe70*/  LOP3.LUT R7, R26, 0x380, RZ, 0xc0, !PT ;  /* 0x000003801a077812 */ /* 0x000fe200078ec0ff */
[--C-:B------:R-:W-:Y:S01]  /*1fe80*/  IMAD.X R21, RZ, RZ, R27.reuse, P0 ;  /* 0x000000ffff157224 */ /* 0x100fe200000e061b */
[----:B------:R-:W-:Y:S02]  /*1fe90*/  SHF.R.U64 R6, R6, 0x3, RZ ;  /* 0x0000000306067819 */ /* 0x000fe400000012ff */
[C---:B------:R-:W-:Y:S02]  /*1fea0*/  IADD3 R137, P1, R26.reuse, 0x40, RZ ;  /* 0x000000401a897810 */ /* 0x040fe40007f3e0ff */
[C---:B------:R-:W-:Y:S02]  /*1feb0*/  IADD3 R139, P6, R26.reuse, 0x60, RZ ;  /* 0x000000601a8b7810 */ /* 0x040fe40007fde0ff */
[----:B------:R-:W-:Y:S01]  /*1fec0*/  IADD3 R141, P5, R26, 0x4000, RZ ;  /* 0x000040001a8d7810 */ /* 0x000fe20007fbe0ff */
[--C-:B------:R-:W-:Y:S01]  /*1fed0*/  IMAD.X R11, RZ, RZ, R27.reuse, P1 ;  /* 0x000000ffff0b7224 */ /* 0x100fe200008e061b */
[----:B------:R-:W-:Y:S01]  /*1fee0*/  LOP3.LUT R8, R6, R111, RZ, 0x3c, !PT ;  /* 0x0000006f06087212 */ /* 0x000fe200078e3cff */
[--C-:B------:R-:W-:Y:S01]  /*1fef0*/  IMAD.X R13, RZ, RZ, R27.reuse, P6 ;  /* 0x000000ffff0d7224 */ /* 0x100fe200030e061b */
[----:B------:R-:W-:Y:S01]  /*1ff00*/  LOP3.LUT R6, R143, 0x380, RZ, 0xc0, !PT ;  /* 0x000003808f067812 */ /* 0x000fe200078ec0ff */
[----:B------:R-:W-:Y:S01]  /*1ff10*/  IMAD.X R15, RZ, RZ, R27, P5 ;  /* 0x000000ffff0f7224 */ /* 0x000fe200028e061b */
[----:B------:R-:W-:-:S02]  /*1ff20*/  SHF.R.U64 R7, R7, 0x3, RZ ;  /* 0x0000000307077819 */ /* 0x000fc400000012ff */
[----:B------:R-:W-:Y:S02]  /*1ff30*/  SHF.R.U64 R6, R6, 0x3, RZ ;  /* 0x0000000306067819 */ /* 0x000fe400000012ff */
[C---:B------:R-:W-:Y:S02]  /*1ff40*/  IADD3 R145, P4, R26.reuse, 0x4040, RZ ;  /* 0x000040401a917810 */ /* 0x040fe40007f9e0ff */
[C---:B------:R-:W-:Y:S02]  /*1ff50*/  IADD3 R147, P3, R26.reuse, 0x4060, RZ ;  /* 0x000040601a937810 */ /* 0x040fe40007f7e0ff */
        /* <DEDUP_REMOVED lines=10> */
[----:B------:R-:W-:Y:S01]  /*20000*/  LOP3.LUT R20, R6, R143, RZ, 0x3c, !PT ;  /* 0x0000008f06147212 */ /* 0x000fe200078e3cff */
[----:B------:R-:W-:Y:S01]  /*20010*/  IMAD.X R7, RZ, RZ, R27, P5 ;  /* 0x000000ffff077224 */ /* 0x000fe200028e061b */
[----:B------:R-:W-:-:S02]  /*20020*/  LOP3.LUT R6, R151, 0x380, RZ, 0xc0, !PT ;  /* 0x0000038097067812 */ /* 0x000fc400078ec0ff */
[----:B------:R-:W-:Y:S02]  /*20030*/  MOV R78, R26 ;  /* 0x0000001a004e7202 */ /* 0x000fe40000000f00 */
[----:B------:R-:W-:Y:S02]  /*20040*/  LOP3.LUT R42, R86, 0x380, RZ, 0xc0, !PT ;  /* 0x00000380562a7812 */ /* 0x000fe400078ec0ff */
[----:B------:R-:W-:Y:S02]  /*20050*/  LOP3.LUT R27, R153, 0x380, RZ, 0xc0, !PT ;  /* 0x00000380991b7812 */ /* 0x000fe400078ec0ff */
[----:B------:R-:W-:Y:S02]  /*20060*/  F2FP.BF16.F32.PACK_AB R26, R29, R28 ;  /* 0x0000001c1d1a723e */ /* 0x000fe400000010ff */
[----:B------:R-:W-:Y:S02]  /*20070*/  SHF.R.U64 R6, R6, 0x3, RZ ;  /* 0x0000000306067819 */ /* 0x000fe400000012ff */
[----:B------:R-:W-:-:S02]  /*20080*/  SHF.R.U64 R29, R42, 0x3, RZ ;  /* 0x000000032a1d7819 */ /* 0x000fc400000012ff */
[----:B------:R-:W-:Y:S02]  /*20090*/  SHF.R.U64 R28, R27, 0x3, RZ ;  /* 0x000000031b1c7819 */ /* 0x000fe400000012ff */
[----:B------:R-:W-:Y:S02]  /*200a0*/  LOP3.LUT R42, R6, R151, RZ, 0x3c, !PT ;  /* 0x00000097062a7212 */ /* 0x000fe400078e3cff */
[----:B------:R-:W-:Y:S02]  /*200b0*/  LOP3.LUT R6, R29, R86, RZ, 0x3c, !PT ;  /* 0x000000561d067212 */ /* 0x000fe400078e3cff */
[----:B------:R-:W-:Y:S02]  /*200c0*/  LOP3.LUT R46, R28, R153, RZ, 0x3c, !PT ;  /* 0x000000991c2e7212 */ /* 0x000fe400078e3cff */
[----:B------:R-:W-:Y:S02]  /*200d0*/  MOV R28, R8 ;  /* 0x00000008001c7202 */ /* 0x000fe40000000f00 */
[----:B------:R-:W-:-:S02]  /*200e0*/  MOV R8, R42 ;  /* 0x0000002a00087202 */ /* 0x000fc40000000f00 */
[----:B------:R-:W-:Y:S02]  /*200f0*/  F2FP.BF16.F32.PACK_AB R43, R130, R0 ;  /* 0x00000000822b723e */ /* 0x000fe400000010ff */
[----:B------:R-:W-:Y:S02]  /*20100*/  MOV R0, R6 ;  /* 0x0000000600007202 */ /* 0x000fe40000000f00 */
[----:B------:R-:W2:Y:S01]  /*20110*/  LDC.64 R6, c[0x0][0xbd8] ;  /* 0x0002f600ff067b82 */ /* 0x000ea20000000a00 */
[----:B------:R-:W-:Y:S02]  /*20120*/  LOP3.LUT R34, R147, 0x380, RZ, 0xc0, !PT ;  /* 0x0000038093227812 */ /* 0x000fe400078ec0ff */
[----:B------:R-:W-:Y:S02]  /*20130*/  ISETP.NE.U32.AND P0, PT, RZ, UR4, PT ;  /* 0x00000004ff007c0c */ /* 0x000fe4000bf05070 */
[----:B------:R-:W-:Y:S02]  /*20140*/  LOP3.LUT R10, R137, 0x380, RZ, 0xc0, !PT ;  /* 0x00000380890a7812 */ /* 0x000fe400078ec0ff */
[----:B------:R-:W-:-:S02]  /*20150*/  LOP3.LUT R12, R139, 0x380, RZ, 0xc0, !PT ;  /* 0x000003808b0c7812 */ /* 0x000fc400078ec0ff */
[----:B------:R-:W-:Y:S02]  /*20160*/  LOP3.LUT R14, R141, 0x380, RZ, 0xc0, !PT ;  /* 0x000003808d0e7812 */ /* 0x000fe400078ec0ff */
[----:B------:R-:W-:Y:S02]  /*20170*/  SHF.R.U64 R34, R34, 0x3, RZ ;  /* 0x0000000322227819 */ /* 0x000fe400000012ff */
[----:B------:R-:W-:Y:S01]  /*20180*/  ISETP.NE.AND.EX P0, PT, RZ, UR5, PT, P0 ;  /* 0x00000005ff007c0c */ /* 0x000fe2000bf05300 */
[----:B------:R-:W-:Y:S01]  /*20190*/  ULDC.64 UR4, c[0x0][0xbe0] ;  /* 0x0002f80000047ab9 */ /* 0x000fe20000000a00 */
[----:B------:R-:W-:Y:S02]  /*201a0*/  SHF.R.U64 R10, R10, 0x3, RZ ;  /* 0x000000030a0a7819 */ /* 0x000fe400000012ff */
[----:B------:R-:W-:Y:S02]  /*201b0*/  LOP3.LUT R30, R145, 0x380, RZ, 0xc0, !PT ;  /* 0x00000380911e7812 */ /* 0x000fe400078ec0ff */
[----:B------:R-:W-:-:S02]  /*201c0*/  SHF.R.U64 R12, R12, 0x3, RZ ;  /* 0x000000030c0c7819 */ /* 0x000fc400000012ff */
[----:B------:R-:W-:Y:S02]  /*201d0*/  ISETP.NE.U32.AND P1, PT, RZ, UR4, PT ;  /* 0x00000004ff007c0c */ /* 0x000fe4000bf25070 */
[----:B------:R-:W-:Y:S02]  /*201e0*/  SHF.R.U64 R14, R14, 0x3, RZ ;  /* 0x000000030e0e7819 */ /* 0x000fe400000012ff */
[----:B------:R-:W-:Y:S02]  /*201f0*/  LOP3.LUT R38, R149, 0x380, RZ, 0xc0, !PT ;  /* 0x0000038095267812 */ /* 0x000fe400078ec0ff */
[----:B------:R-:W-:Y:S02]  /*20200*/  LOP3.LUT R34, R34, R147, RZ, 0x3c, !PT ;  /* 0x0000009322227212 */ /* 0x000fe400078e3cff */
[----:B------:R-:W-:Y:S02]  /*20210*/  LOP3.LUT R10, R10, R137, RZ, 0x3c, !PT ;  /* 0x000000890a0a7212 */ /* 0x000fe400078e3cff */
[----:B------:R-:W-:-:S02]  /*20220*/  SHF.R.U64 R30, R30, 0x3, RZ ;  /* 0x000000031e1e7819 */ /* 0x000fc400000012ff */
[----:B------:R-:W-:Y:S02]  /*20230*/  LOP3.LUT R12, R12, R139, RZ, 0x3c, !PT ;  /* 0x0000008b0c0c7212 */ /* 0x000fe400078e3cff */
[----:B------:R-:W-:Y:S02]  /*20240*/  ISETP.NE.AND.EX P1, PT, RZ, UR5, PT, P1 ;  /* 0x00000005ff007c0c */ /* 0x000fe4000bf25310 */
[----:B------:R-:W-:Y:S02]  /*20250*/  LOP3.LUT R14, R14, R141, RZ, 0x3c, !PT ;  /* 0x0000008d0e0e7212 */ /* 0x000fe400078e3cff */
[----:B------:R-:W-:Y:S02]  /*20260*/  SHF.R.U64 R38, R38, 0x3, RZ ;  /* 0x0000000326267819 */ /* 0x000fe400000012ff */
[----:B------:R-:W-:Y:S01]  /*20270*/  F2FP.BF16.F32.PACK_AB R27, R134, R123 ;  /* 0x0000007b861b723e */ /* 0x000fe200000010ff */
[----:B------:R-:W-:Y:S01]  /*20280*/  BAR.SYNC.DEFER_BLOCKING 0x1, 0x100 ;  /* 0x0044000000007b1d */ /* 0x000fe20000010000 */
[----:B------:R-:W-:-:S02]  /*20290*/  MOV R9, R34 ;  /* 0x0000002200097202 */ /* 0x000fc40000000f00 */
[----:B------:R-:W-:Y:S02]  /*202a0*/  F2FP.BF16.F32.PACK_AB R34, R37, R36 ;  /* 0x000000242522723e */ /* 0x000fe400000010ff */
[----:B------:R-:W-:Y:S02]  /*202b0*/  F2FP.BF16.F32.PACK_AB R35, R132, R121 ;  /* 0x000000798423723e */ /* 0x000fe400000010ff */
[----:B------:R-:W-:Y:S02]  /*202c0*/  LOP3.LUT R30, R30, R145, RZ, 0x3c, !PT ;  /* 0x000000911e1e7212 */ /* 0x000fe400078e3cff */
[----:B------:R-:W-:Y:S02]  /*202d0*/  MOV R10, R10 ;  /* 0x0000000a000a7202 */ /* 0x000fe40000000f00 */
[----:B------:R-:W-:Y:S02]  /*202e0*/  F2FP.BF16.F32.PACK_AB R42, R45, R44 ;  /* 0x0000002c2d2a723e */ /* 0x000fe400000010ff */
[----:B------:R-:W-:-:S02]  /*202f0*/  MOV R12, R12 ;  /* 0x0000000c000c7202 */ /* 0x000fc40000000f00 */
[----:B------:R-:W-:Y:S02]  /*20300*/  LOP3.LUT R38, R38, R149, RZ, 0x3c, !PT ;  /* 0x0000009526267212 */ /* 0x000fe400078e3cff */
[----:B------:R-:W-:Y:S02]  /*20310*/  MOV R14, R14 ;  /* 0x0000000e000e7202 */ /* 0x000fe40000000f00 */
[----:B------:R-:W-:Y:S02]  /*20320*/  MOV R20, R20 ;  /* 0x0000001400147202 */ /* 0x000fe40000000f00 */
[----:B------:R-:W-:Y:S02]  /*20330*/  F2FP.BF16.F32.PACK_AB R73, R70, R74 ;  /* 0x0000004a4649723e */ /* 0x000fe400000010ff */
[----:B------:R-:W-:Y:S01]  /*20340*/  F2FP.BF16.F32.PACK_AB R80, R81, R80 ;  /* 0x000000505150723e */ /* 0x000fe200000010ff */
[----:B------:R-:W-:Y:S01]  /*20350*/  STSM.16.M88.4 [R78], R24 ;  /* 0x000000184e007844 */ /* 0x000fe20000000200 */
[----:B------:R-:W-:-:S02]  /*20360*/  MOV R30, R30 ;  /* 0x0000001e001e7202 */ /* 0x000fc40000000f00 */
[----:B------:R-:W-:Y:S01]  /*20370*/  F2FP.BF16.F32.PACK_AB R74, R77, R76 ;  /* 0x0000004c4d4a723e */ /* 0x000fe200000010ff */
[----:B------:R-:W-:Y:S01]  /*20380*/  STSM.16.M88.4 [R28], R32 ;  /* 0x000000201c007844 */ /* 0x000fe20000000200 */
[----:B------:R-:W-:Y:S02]  /*20390*/  F2FP.BF16.F32.PACK_AB R75, R79, R75 ;  /* 0x0000004b4f4b723e */ /* 0x000fe400000010ff */
[----:B------:R-:W-:Y:S01]  /*203a0*/  F2FP.BF16.F32.PACK_AB R81, R63, R82 ;  /* 0x000000523f51723e */ /* 0x000fe200000010ff */
[----:B------:R2:W-:Y:S01]  /*203b0*/  STSM.16.M88.4 [R10], R40 ;  /* 0x000000280a007844 */ /* 0x0005e20000000200 */
[----:B------:R-:W-:Y:S02]  /*203c0*/  F2FP.BF16.F32.PACK_AB R88, R89, R88 ;  /* 0x000000585958723e */ /* 0x000fe400000010ff */
[----:B------:R-:W-:Y:S01]  /*203d0*/  F2FP.BF16.F32.PACK_AB R82, R85, R84 ;  /* 0x000000545552723e */ /* 0x000fe200000010ff */
[----:B------:R-:W-:Y:S01]  /*203e0*/  STSM.16.M88.4 [R12], R48 ;  /* 0x000000300c007844 */ /* 0x000fe20000000200 */
[----:B------:R-:W-:-:S02]  /*203f0*/  F2FP.BF16.F32.PACK_AB R83, R87, R83 ;  /* 0x000000535753723e */ /* 0x000fc400000010ff */
[----:B------:R-:W-:Y:S01]  /*20400*/  F2FP.BF16.F32.PACK_AB R89, R62, R90 ;  /* 0x0000005a3e59723e */ /* 0x000fe200000010ff */
[----:B------:R-:W-:Y:S01]  /*20410*/  STSM.16.M88.4 [R14], R56 ;  /* 0x000000380e007844 */ /* 0x000fe20000000200 */
[----:B------:R-:W-:Y:S02]  /*20420*/  F2FP.BF16.F32.PACK_AB R96, R97, R96 ;  /* 0x000000606160723e */ /* 0x000fe400000010ff */
[----:B------:R-:W-:Y:S01]  /*20430*/  MOV R38, R38 ;  /* 0x0000002600267202 */ /* 0x000fe20000000f00 */
[----:B------:R3:W-:Y:S01]  /*20440*/  STSM.16.M88.4 [R20], R64 ;  /* 0x0000004014007844 */ /* 0x0007e20000000200 */
[----:B------:R-:W-:Y:S02]  /*20450*/  F2FP.BF16.F32.PACK_AB R90, R93, R92 ;  /* 0x0000005c5d5a723e */ /* 0x000fe400000010ff */
[----:B------:R-:W-:Y:S01]  /*20460*/  F2FP.BF16.F32.PACK_AB R91, R95, R91 ;  /* 0x0000005b5f5b723e */ /* 0x000fe200000010ff */
[----:B------:R-:W-:Y:S01]  /*20470*/  STSM.16.M88.4 [R30], R72 ;  /* 0x000000481e007844 */ /* 0x000fe20000000200 */
[----:B------:R-:W-:Y:S01]  /*20480*/  F2FP.BF16.F32.PACK_AB R97, R55, R98 ;  /* 0x000000623761723e */ /* 0x000fe200000010ff */
[----:B--2---:R-:W-:Y:S01]  /*20490*/  IMAD.WIDE R10, R219, 0x4, R6 ;  /* 0x00000004db0a7825 */ /* 0x004fe200078e0206 */
[----:B------:R-:W-:Y:S01]  /*204a0*/  F2FP.BF16.F32.PACK_AB R104, R105, R104 ;  /* 0x000000686968723e */ /* 0x000fe200000010ff */
[----:B------:R2:W-:Y:S01]  /*204b0*/  STSM.16.M88.4 [R9], R80 ;  /* 0x0000005009007844 */ /* 0x0005e20000000200 */
[----:B------:R-:W-:Y:S01]  /*204c0*/  F2FP.BF16.F32.PACK_AB R98, R101, R100 ;  /* 0x000000646562723e */ /* 0x000fe200000010ff */
[----:B------:R-:W4:Y:S01]  /*204d0*/  @P1 LDC.64 R6, c[0x0][0xbe0] ;  /* 0x0002f800ff061b82 */ /* 0x000f220000000a00 */
[----:B------:R-:W-:Y:S01]  /*204e0*/  F2FP.BF16.F32.PACK_AB R99, R103, R99 ;  /* 0x000000636763723e */ /* 0x000fe200000010ff */
[----:B------:R-:W-:Y:S01]  /*204f0*/  STSM.16.M88.4 [R38], R88 ;  /* 0x0000005826007844 */ /* 0x000fe20000000200 */
[----:B------:R-:W-:-:S02]  /*20500*/  F2FP.BF16.F32.PACK_AB R105, R54, R106 ;  /* 0x0000006a3669723e */ /* 0x000fc400000010ff */
[----:B------:R-:W-:Y:S01]  /*20510*/  F2FP.BF16.F32.PACK_AB R112, R113, R112 ;  /* 0x000000707170723e */ /* 0x000fe200000010ff */
[----:B------:R0:W-:Y:S01]  /*20520*/  STSM.16.M88.4 [R8], R96 ;  /* 0x0000006008007844 */ /* 0x0001e20000000200 */
[----:B------:R-:W-:Y:S02]  /*20530*/  MOV R46, R46 ;  /* 0x0000002e002e7202 */ /* 0x000fe40000000f00 */
[----:B------:R-:W-:Y:S01]  /*20540*/  F2FP.BF16.F32.PACK_AB R107, R107, R110 ;  /* 0x0000006e6b6b723e */ /* 0x000fe200000010ff */
[----:B------:R-:W-:Y:S01]  /*20550*/  ULDC UR4, c[0x0][0xa88] ;  /* 0x0002a20000047ab9 */ /* 0x000fe20000000800 */
[----:B------:R-:W-:Y:S01]  /*20560*/  F2FP.BF16.F32.PACK_AB R106, R109, R108 ;  /* 0x0000006c6d6a723e */ /* 0x000fe200000010ff */
[----:B---3--:R-:W-:Y:S01]  /*20570*/  IMAD.MOV.U32 R20, RZ, RZ, RZ ;  /* 0x000000ffff147224 */ /* 0x008fe200078e00ff */
[----:B------:R-:W-:Y:S02]  /*20580*/  F2FP.BF16.F32.PACK_AB R113, R115, R114 ;  /* 0x000000727371723e */ /* 0x000fe400000010ff */
[----:B------:R-:W-:Y:S01]  /*20590*/  F2FP.BF16.F32.PACK_AB R114, R117, R116 ;  /* 0x000000747572723e */ /* 0x000fe200000010ff */
[----:B------:R-:W-:Y:S01]  /*205a0*/  STSM.16.M88.4 [R46], R104 ;  /* 0x000000682e007844 */ /* 0x000fe20000000200 */
[----:B------:R-:W-:-:S05]  /*205b0*/  F2FP.BF16.F32.PACK_AB R115, R119, R118 ;  /* 0x000000767773723e */ /* 0x000fca00000010ff */
[----:B------:R3:W-:Y:S01]  /*205c0*/  STSM.16.M88.4 [R0], R112 ;  /* 0x0000007000007844 */ /* 0x0007e20000000200 */
[----:B------:R-:W-:Y:S01]  /*205d0*/  BAR.SYNC.DEFER_BLOCKING 0x1, 0x100 ;  /* 0x0044000000007b1d */ /* 0x000fe20000010000 */
[----:B--2---:R-:W-:-:S04]  /*205e0*/  IMAD R9, R214, 0x40, R213 ;  /* 0x00000040d6097824 */ /* 0x004fc800078e02d5 */
[----:B------:R-:W-:-:S03]  /*205f0*/  IMAD.WIDE R4, R9, 0x2, R4 ;  /* 0x0000000209047825 */ /* 0x000fc600078e0204 */
[----:B------:R-:W-:Y:S01]  /*20600*/  IADD3 R9, P5, R4, 0x1000, RZ ;  /* 0x0000100004097810 */ /* 0x000fe20007fbe0ff */
[----:B----4-:R-:W-:-:S03]  /*20610*/  @P1 IMAD.WIDE R6, R219, 0x4, R6 ;  /* 0x00000004db061825 */ /* 0x010fc600078e0206 */
[----:B0-----:R-:W-:Y:S01]  /*20620*/  LOP3.LUT R8, R9, 0x380, RZ, 0xc0, !PT ;  /* 0x0000038009087812 */ /* 0x001fe200078ec0ff */
[----:B---3--:R-:W-:-:S03]  /*20630*/  IMAD.U32 R0, RZ, RZ, UR4 ;  /* 0x00000004ff007e24 */ /* 0x008fc6000f8e00ff */
[----:B------:R-:W-:Y:S02]  /*20640*/  SHF.R.U64 R8, R8, 0x3, RZ ;  /* 0x0000000308087819 */ /* 0x000fe400000012ff */
[----:B------:R-:W-:Y:S01]  /*20650*/  IADD3 R13, P4, R4, 0x2000, RZ ;  /* 0x00002000040d7810 */ /* 0x000fe20007f9e0ff */
[----:B------:R0:W5:Y:S01]  /*20660*/  @P0 LDG.E R20, desc[UR6][R10.64] ;  /* 0x000000060a140981 */ /* 0x000162000c1e1900 */
[----:B------:R-:W-:-:S03]  /*20670*/  LOP3.LUT R8, R8, R9, RZ, 0x3c, !PT ;  /* 0x0000000908087212 */ /* 0x000fc600078e3cff */
[----:B------:R0:W5:Y:S01]  /*20680*/  @P1 LDG.E R0, desc[UR6][R6.64] ;  /* 0x0000000606001981 */ /* 0x000162000c1e1900 */
[----:B------:R-:W-:Y:S07]  /*20690*/  @P1 BRA `(.L_x_1592) ;  /* 0x0000000000141947 */ /* 0x000fee0003800000 */
[----:B------:R-:W-:Y:S05]  /*206a0*/  @!P0 BRA `(.L_x_1592) ;  /* 0x0000000000108947 */ /* 0x000fea0003800000 */
[----:B------:R-:W-:Y:S02]  /*206b0*/  ULDC.64 UR4, c[0x0][0x208] ;  /* 0x0000820000047ab9 */ /* 0x000fe40000000a00 */
[----:B0-----:R-:W2:Y:S04]  /*206c0*/  LDG.E R7, desc[UR4][R10.64] ;  /* 0x000000040a077981 */ /* 0x001ea8000c1e1900 */
[----:B-----5:R-:W2:Y:S02]  /*206d0*/  LDG.E R0, desc[UR4][R10.64+0x4] ;  /* 0x000004040a007981 */ /* 0x020ea4000c1e1900 */
[----:B--2---:R-:W-:-:S07]  /*206e0*/  IMAD.IADD R0, R0, 0x1, -R7 ;  /* 0x0000000100007824 */ /* 0x004fce00078e0a07 */
.L_x_1592:
[----:B------:R-:W-:Y:S01]  /*206f0*/  SHF.R.S32.HI R61, RZ, 0x1f, R218 ;  /* 0x0000001fff3d7819 */ /* 0x000fe200000114da */
[----:B------:R-:W-:Y:S01]  /*20700*/  ULDC.64 UR4, c[0x0][0xb70] ;  /* 0x0002dc0000047ab9 */ /* 0x000fe20000000a00 */
[--C-:B-----5:R-:W-:Y:S01]  /*20710*/  SHF.R.S32.HI R21, RZ, 0x1f, R20.reuse ;  /* 0x0000001fff157819 */ /* 0x120fe20000011414 */
[----:B------:R-:W-:Y:S01]  /*20720*/  ULDC.64 UR6, c[0x0][0x208] ;  /* 0x0000820000067ab9 */ /* 0x000fe20000000a00 */
[----:B------:R-:W-:Y:S01]  /*20730*/  SHF.R.S32.HI R9, RZ, 0x1f, R219 ;  /* 0x0000001fff097819 */ /* 0x000fe200000114db */
[----:B0-----:R-:W-:Y:S01]  /*20740*/  IMAD R7, R61, UR4, RZ ;  /* 0x000000043d077c24 */ /* 0x001fe2000f8e02ff */
[----:B------:R-:W-:Y:S02]  /*20750*/  SEL R65, R219, RZ, !P0 ;  /* 0x000000ffdb417207 */ /* 0x000fe40004000000 */
[----:B------:R-:W-:Y:S01]  /*20760*/  SEL R60, R9, RZ, !P0 ;  /* 0x000000ff093c7207 */ /* 0x000fe20004000000 */
[----:B------:R-:W-:Y:S01]  /*20770*/  IMAD R11, R218, UR5, R7 ;  /* 0x00000005da0b7c24 */ /* 0x000fe2000f8e0207 */
[----:B------:R-:W-:Y:S01]  /*20780*/  IADD3 R29, P0, R4, 0x4000, RZ ;  /* 0x00004000041d7810 */ /* 0x000fe20007f1e0ff */
[----:B------:R-:W-:Y:S01]  /*20790*/  IMAD.WIDE.U32 R6, R218, UR4, R20 ;  /* 0x00000004da067c25 */ /* 0x000fe2000f8e0014 */
[----:B------:R-:W-:Y:S01]  /*207a0*/  ULDC.64 UR4, c[0x0][0xb78] ;  /* 0x0002de0000047ab9 */ /* 0x000fe20000000a00 */
[----:B------:R-:W-:-:S02]  /*207b0*/  IADD3 R25, P3, R4, 0x3000, RZ ;  /* 0x0000300004197810 */ /* 0x000fc40007f7e0ff */
[----:B------:R-:W-:Y:S01]  /*207c0*/  IMAD.IADD R7, R7, 0x1, R11 ;  /* 0x0000000107077824 */ /* 0x000fe200078e020b */
[----:B------:R-:W-:Y:S01]  /*207d0*/  IADD3 R33, P1, R4, 0x5000, RZ ;  /* 0x0000500004217810 */ /* 0x000fe20007f3e0ff */
[----:B------:R-:W-:Y:S01]  /*207e0*/  IMAD R9, R60, UR4, RZ ;  /* 0x000000043c097c24 */ /* 0x000fe2000f8e02ff */
[----:B------:R-:W-:Y:S01]  /*207f0*/  LOP3.LUT R28, R29, 0x380, RZ, 0xc0, !PT ;  /* 0x000003801d1c7812 */ /* 0x000fe200078ec0ff */
[----:B------:R-:W-:Y:S01]  /*20800*/  IMAD R11, R223, 0x80, R216 ;  /* 0x00000080df0b7824 */ /* 0x000fe200078e02d8 */
[----:B------:R-:W-:Y:S01]  /*20810*/  IADD3 R37, P2, R4, 0x6000, RZ ;  /* 0x0000600004257810 */ /* 0x000fe20007f5e0ff */
[----:B------:R-:W-:Y:S01]  /*20820*/  IMAD.WIDE.U32 R6, R65, UR4, R6 ;  /* 0x0000000441067c25 */ /* 0x000fe2000f8e0006 */
[----:B------:R-:W-:Y:S02]  /*20830*/  LOP3.LUT R12, R13, 0x380, RZ, 0xc0, !PT ;  /* 0x000003800d0c7812 */ /* 0x000fe400078ec0ff */
[----:B------:R-:W-:Y:S01]  /*20840*/  LOP3.LUT R24, R25, 0x380, RZ, 0xc0, !PT ;  /* 0x0000038019187812 */ /* 0x000fe200078ec0ff */
[----:B------:R-:W-:Y:S01]  /*20850*/  IMAD R10, R65, UR5, R9 ;  /* 0x00000005410a7c24 */ /* 0x000fe2000f8e0209 */
[----:B------:R-:W-:Y:S01]  /*20860*/  SHF.R.S32.HI R9, RZ, 0x1f, R11 ;  /* 0x0000001fff097819 */ /* 0x000fe2000001140b */
[----:B------:R-:W-:Y:S01]  /*20870*/  ULDC.64 UR4, c[0x0][0xb40] ;  /* 0x0002d00000047ab9 */ /* 0x000fe20000000a00 */
[----:B------:R-:W-:-:S02]  /*20880*/  IADD3 R6, P6, R11, R6, RZ ;  /* 0x000000060b067210 */ /* 0x000fc40007fde0ff */
[----:B------:R-:W-:Y:S02]  /*20890*/  LOP3.LUT R32, R33, 0x380, RZ, 0xc0, !PT ;  /* 0x0000038021207812 */ /* 0x000fe400078ec0ff */
[----:B------:R-:W-:Y:S02]  /*208a0*/  SHF.R.U64 R28, R28, 0x3, RZ ;  /* 0x000000031c1c7819 */ /* 0x000fe400000012ff */
[----:B------:R-:W-:Y:S02]  /*208b0*/  LOP3.LUT R36, R37, 0x380, RZ, 0xc0, !PT ;  /* 0x0000038025247812 */ /* 0x000fe400078ec0ff */
[----:B------:R-:W-:Y:S01]  /*208c0*/  IADD3.X R9, R9, R7, R10, P6, !PT ;  /* 0x0000000709097210 */ /* 0x000fe200037fe40a */
[----:B------:R-:W-:Y:S01]  /*208d0*/  VIADD R7, R11, 0x8 ;  /* 0x000000080b077836 */ /* 0x000fe20000000000 */
[----:B------:R-:W-:Y:S02]  /*208e0*/  SHF.R.U64 R12, R12, 0x3, RZ ;  /* 0x000000030c0c7819 */ /* 0x000fe400000012ff */
[----:B------:R-:W-:-:S02]  /*208f0*/  SHF.R.U64 R24, R24, 0x3, RZ ;  /* 0x0000000318187819 */ /* 0x000fc400000012ff */
[----:B------:R-:W-:Y:S02]  /*20900*/  SHF.R.U64 R32, R32, 0x3, RZ ;  /* 0x0000000320207819 */ /* 0x000fe400000012ff */
[----:B------:R-:W-:Y:S02]  /*20910*/  LEA R54, P6, R6, UR4, 0x2 ;  /* 0x0000000406367c11 */ /* 0x000fe4000f8c10ff */
[----:B------:R-:W-:Y:S01]  /*20920*/  LOP3.LUT R28, R28, R29, RZ, 0x3c, !PT ;  /* 0x0000001d1c1c7212 */ /* 0x000fe200078e3cff */
[--C-:B------:R-:W-:Y:S01]  /*20930*/  IMAD.X R29, RZ, RZ, R5.reuse, P0 ;  /* 0x000000ffff1d7224 */ /* 0x100fe200000e0605 */
[----:B------:R-:W-:Y:S02]  /*20940*/  SHF.R.U64 R36, R36, 0x3, RZ ;  /* 0x0000000324247819 */ /* 0x000fe400000012ff */
[----:B------:R-:W-:Y:S02]  /*20950*/  LOP3.LUT P0, RZ, R226, 0x3, RZ, 0xc0, !PT ;  /* 0x00000003e2ff7812 */ /* 0x000fe4000780c0ff */
[----:B------:R-:W-:Y:S01]  /*20960*/  LOP3.LUT R12, R12, R13, RZ, 0x3c, !PT ;  /* 0x0000000d0c0c7212 */ /* 0x000fe200078e3cff */
[--C-:B------:R-:W-:Y:S01]  /*20970*/  IMAD.X R13, RZ, RZ, R5.reuse, P4 ;  /* 0x000000ffff0d7224 */ /* 0x100fe200020e0605 */
[----:B------:R-:W-:Y:S01]  /*20980*/  LOP3.LUT R24, R24, R25, RZ, 0x3c, !PT ;  /* 0x0000001918187212 */ /* 0x000fe200078e3cff */
[--C-:B------:R-:W-:Y:S01]  /*20990*/  IMAD.X R25, RZ, RZ, R5.reuse, P3 ;  /* 0x000000ffff197224 */ /* 0x100fe200018e0605 */
[----:B------:R-:W-:Y:S01]  /*209a0*/  LOP3.LUT R32, R32, R33, RZ, 0x3c, !PT ;  /* 0x0000002120207212 */ /* 0x000fe200078e3cff */
[----:B------:R-:W-:Y:S01]  /*209b0*/  IMAD.X R33, RZ, RZ, R5, P1 ;  /* 0x000000ffff217224 */ /* 0x000fe200008e0605 */
[----:B------:R-:W-:Y:S01]  /*209c0*/  LEA.HI.X R55, R6, UR5, R9, 0x2, P6 ;  /* 0x0000000506377c11 */ /* 0x000fe2000b0f1409 */
[--C-:B------:R-:W-:Y:S01]  /*209d0*/  IMAD.X R9, RZ, RZ, R5.reuse, P5 ;  /* 0x000000ffff097224 */ /* 0x100fe200028e0605 */
[----:B------:R-:W-:Y:S01]  /*209e0*/  LOP3.LUT R36, R36, R37, RZ, 0x3c, !PT ;  /* 0x0000002524247212 */ /* 0x000fe200078e3cff */
[----:B------:R-:W-:Y:S01]  /*209f0*/  IMAD.X R37, RZ, RZ, R5, P2 ;  /* 0x000000ffff257224 */ /* 0x000fe200010e0605 */
[C---:B------:R-:W-:Y:S01]  /*20a00*/  IADD3 R41, P6, R4.reuse, 0x7000, RZ ;  /* 0x0000700004297810 */ /* 0x040fe20007fde0ff */
[----:B------:R-:W-:Y:S01]  /*20a10*/  ULDC.64 UR4, c[0x0][0xaa0] ;  /* 0x0002a80000047ab9 */ /* 0x000fe20000000a00 */
[----:B------:R-:W-:-:S02]  /*20a20*/  IADD3 R45, P5, R4, 0x8000, RZ ;  /* 0x00008000042d7810 */ /* 0x000fc40007fbe0ff */
[C---:B------:R-:W-:Y:S02]  /*20a30*/  IADD3 R49, P4, R4.reuse, 0x9000, RZ ;  /* 0x0000900004317810 */ /* 0x040fe40007f9e0ff */
[C---:B------:R-:W-:Y:S02]  /*20a40*/  IADD3 R53, P3, R4.reuse, 0xa000, RZ ;  /* 0x0000a00004357810 */ /* 0x040fe40007f7e0ff */
[-C--:B------:R-:W-:Y:S02]  /*20a50*/  ISETP.GE.OR P1, PT, R11, R0.reuse, P0 ;  /* 0x000000000b00720c */ /* 0x080fe40000726670 */
[C---:B------:R-:W-:Y:S02]  /*20a60*/  LOP3.LUT R6, R4.reuse, 0x380, RZ, 0xc0, !PT ;  /* 0x0000038004067812 */ /* 0x040fe400078ec0ff */
[----:B------:R-:W-:Y:S02]  /*20a70*/  IADD3 R11, P2, R4, 0xb000, RZ ;  /* 0x0000b000040b7810 */ /* 0x000fe40007f5e0ff */
[----:B------:R-:W-:-:S02]  /*20a80*/  ISETP.GE.OR P0, PT, R7, R0, P0 ;  /* 0x000000000700720c */ /* 0x000fc40000706670 */
[----:B------:R-:W-:Y:S01]  /*20a90*/  LOP3.LUT R40, R41, 0x380, RZ, 0xc0, !PT ;  /* 0x0000038029287812 */ /* 0x000fe200078ec0ff */
[----:B------:R-:W-:Y:S01]  /*20aa0*/  IMAD.X R57, RZ, RZ, R5, P2 ;  /* 0x000000ffff397224 */ /* 0x000fe200010e0605 */
[----:B------:R-:W-:Y:S02]  /*20ab0*/  LOP3.LUT R44, R45, 0x380, RZ, 0xc0, !PT ;  /* 0x000003802d2c7812 */ /* 0x000fe400078ec0ff */
[----:B------:R-:W-:Y:S01]  /*20ac0*/  LOP3.LUT R48, R49, 0x380, RZ, 0xc0, !PT ;  /* 0x0000038031307812 */ /* 0x000fe200078ec0ff */
[----:B------:R0:W-:Y:S01]  /*20ad0*/  @!P1 STG.E desc[UR6][R54.64], R3 ;  /* 0x0000000336009986 */ /* 0x0001e2000c101906 */
[----:B------:R-:W-:Y:S02]  /*20ae0*/  LOP3.LUT R52, R53, 0x380, RZ, 0xc0, !PT ;  /* 0x0000038035347812 */ /* 0x000fe400078ec0ff */
[----:B------:R-:W-:Y:S02]  /*20af0*/  SHF.R.U64 R7, R6, 0x3, RZ ;  /* 0x0000000306077819 */ /* 0x000fe400000012ff */
[----:B------:R-:W-:Y:S01]  /*20b00*/  LOP3.LUT R6, R11, 0x380, RZ, 0xc0, !PT ;  /* 0x000003800b067812 */ /* 0x000fe200078ec0ff */
[----:B------:R2:W-:Y:S01]  /*20b10*/  @!P0 STG.E desc[UR6][R54.64+0x20], R2 ;  /* 0x0000200236008986 */ /* 0x0005e2000c101906 */
[----:B------:R-:W-:-:S02]  /*20b20*/  SHF.R.U64 R40, R40, 0x3, RZ ;  /* 0x0000000328287819 */ /* 0x000fc400000012ff */
[----:B------:R-:W-:Y:S01]  /*20b30*/  SHF.R.U64 R44, R44, 0x3, RZ ;  /* 0x000000032c2c7819 */ /* 0x000fe200000012ff */
[----:B------:R-:W5:Y:S01]  /*20b40*/  LD.E.128 R12, desc[UR6][R12.64] ;  /* 0x000000060c0c7980 */ /* 0x000f62000c101d00 */
[----:B------:R-:W-:Y:S02]  /*20b50*/  SHF.R.U64 R48, R48, 0x3, RZ ;  /* 0x0000000330307819 */ /* 0x000fe400000012ff */
[----:B------:R-:W-:Y:S01]  /*20b60*/  SHF.R.U64 R52, R52, 0x3, RZ ;  /* 0x0000000334347819 */ /* 0x000fe200000012ff */
[----:B------:R-:W5:Y:S01]  /*20b70*/  LD.E.128 R24, desc[UR6][R24.64] ;  /* 0x0000000618187980 */ /* 0x000f62000c101d00 */
        /* <DEDUP_REMOVED lines=10> */
[----:B------:R-:W5:Y:S01]  /*20c20*/  LD.E.128 R28, desc[UR6][R28.64] ;  /* 0x000000061c1c7980 */ /* 0x000f62000c101d00 */
[----:B------:R-:W-:-:S03]  /*20c30*/  LOP3.LUT R56, R6, R11, RZ, 0x3c, !PT ;  /* 0x0000000b06387212 */ /* 0x000fc600078e3cff */
[----:B------:R-:W5:Y:S01]  /*20c40*/  LD.E.128 R8, desc[UR6][R8.64] ;  /* 0x0000000608087980 */ /* 0x000f62000c101d00 */
[----:B0-----:R-:W-:-:S03]  /*20c50*/  SHF.R.S32.HI R3, RZ, 0x1f, R213 ;  /* 0x0000001fff037819 */ /* 0x001fc600000114d5 */
[----:B------:R-:W5:Y:S04]  /*20c60*/  LD.E.128 R4, desc[UR6][R4.64] ;  /* 0x0000000604047980 */ /* 0x000f68000c101d00 */
[----:B------:R-:W5:Y:S04]  /*20c70*/  LD.E.128 R32, desc[UR6][R32.64] ;  /* 0x0000000620207980 */ /* 0x000f68000c101d00 */
[----:B------:R-:W5:Y:S04]  /*20c80*/  LD.E.128 R36, desc[UR6][R36.64] ;  /* 0x0000000624247980 */ /* 0x000f68000c101d00 */
[----:B------:R-:W5:Y:S04]  /*20c90*/  LD.E.128 R40, desc[UR6][R40.64] ;  /* 0x0000000628287980 */ /* 0x000f68000c101d00 */
[----:B------:R-:W5:Y:S04]  /*20ca0*/  LD.E.128 R44, desc[UR6][R44.64] ;  /* 0x000000062c2c7980 */ /* 0x000f68000c101d00 */
[----:B------:R-:W5:Y:S04]  /*20cb0*/  LD.E.128 R48, desc[UR6][R48.64] ;  /* 0x0000000630307980 */ /* 0x000f68000c101d00 */
[----:B--2---:R-:W5:Y:S04]  /*20cc0*/  LD.E.128 R52, desc[UR6][R52.64] ;  /* 0x0000000634347980 */ /* 0x004f68000c101d00 */
[----:B------:R-:W5:Y:S01]  /*20cd0*/  LD.E.128 R56, desc[UR6][R56.64] ;  /* 0x0000000638387980 */ /* 0x000f62000c101d00 */
[----:B------:R-:W-:Y:S01]  /*20ce0*/  IMAD R21, R21, UR4, RZ ;  /* 0x0000000415157c24 */ /* 0x000fe2000f8e02ff */
[----:B------:R-:W-:Y:S01]  /*20cf0*/  @!PT LDS RZ, [RZ] ;  /* 0x00000000fffff984 */ /* 0x000fe20000000800 */
[----:B------:R-:W-:Y:S01]  /*20d00*/  @!PT LDS RZ, [RZ] ;  /* 0x00000000fffff984 */ /* 0x000fe20000000800 */
[----:B------:R-:W-:Y:S01]  /*20d10*/  @!PT LDS RZ, [RZ] ;  /* 0x00000000fffff984 */ /* 0x000fe20000000800 */
[----:B------:R-:W-:Y:S01]  /*20d20*/  @!PT LDS RZ, [RZ] ;  /* 0x00000000fffff984 */ /* 0x000fe20000000800 */
[----:B------:R0:W-:Y:S06]  /*20d30*/  MEMBAR.ALL.CTA ;  /* 0x0000000000007992 */ /* 0x0001ec0000008000 */
[----:B0-----:R-:W0:Y:S01]  /*20d40*/  FENCE.VIEW.ASYNC.S ;  /* 0x00000000000073c6 */ /* 0x001e220000000000 */
        /* <DEDUP_REMOVED lines=22> */
[----:B------:R-:W-:Y:S01]  /*20eb0*/  SHF.R.S32.HI R215, RZ, 0x1f, R214 ;  /* 0x0000001fffd77819 */ /* 0x000fe200000114d6 */
[----:B0-----:R0:W-:Y:S01]  /*20ec0*/  SYNCS.ARRIVE.TRANS64.RED.A1T0 RZ, [R0+URZ], RZ ;  /* 0x000000ff00ff79a7 */ /* 0x0011e2000810043f */
[----:B------:R-:W-:Y:S01]  /*20ed0*/  BSSY B1, `(.L_x_1593) ;  /* 0x0000019000017945 */ /* 0x000fe20003800000 */
[----:B------:R-:W-:-:S02]  /*20ee0*/  IMAD R63, R65, UR5, R20 ;  /* 0x00000005413f7c24 */ /* 0x000fc4000f8e0214 */
[----:B------:R-:W-:-:S04]  /*20ef0*/  IMAD.WIDE R20, R223, 0x80, R214 ;  /* 0x00000080df147825 */ /* 0x000fc800078e02d6 */
[----:B------:R-:W-:Y:S01]  /*20f00*/  IMAD.IADD R65, R61, 0x1, R63 ;  /* 0x000000013d417824 */ /* 0x000fe200078e023f */
[----:B0-----:R-:W-:Y:S06]  /*20f10*/  @P3 BRA `(.L_x_1594) ;  /* 0x0000000000503947 */ /* 0x001fec0003800000 */
        /* <DEDUP_REMOVED lines=9> */
[----:B------:R-:W-:Y:S01]  /*20fb0*/  IMAD.MOV.U32 R3, RZ, RZ, R65 ;  /* 0x000000ffff037224 */ /* 0x000fe200078e0041 */
[----:B------:R-:W-:Y:S01]  /*20fc0*/  ULDC.64 UR8, c[0x0][0x208] ;  /* 0x0000820000087ab9 */ /* 0x000fe20000000a00 */
        /* <DEDUP_REMOVED lines=9> */
.L_x_1594:
[----:B------:R-:W-:Y:S05]  /*21060*/  BSYNC B1 ;  /* 0x0000000000017941 */ /* 0x000fea0003800000 */
.L_x_1593:
[----:B------:R-:W-:Y:S04]  /*21070*/  BSSY B1, `(.L_x_1595) ;  /* 0x0000018000017945 */ /* 0x000fe80003800000 */
[----:B------:R-:W-:Y:S05]  /*21080*/  @P0 BRA `(.L_x_1596) ;  /* 0x0000000000580947 */ /* 0x000fea0003800000 */
[----:B0----5:R-:W-:Y:S01]  /*21090*/  IADD3 R5, P0, R20, 0x20, RZ ;  /* 0x0000002014057810 */ /* 0x021fe20007f1e0ff */
[C---:B------:R-:W-:Y:S01]  /*210a0*/  VIADD R2, R213.reuse, 0x40 ;  /* 0x00000040d5027836 */ /* 0x040fe20000000000 */
[----:B------:R-:W-:Y:S01]  /*210b0*/  ULDC UR6, c[0x0][0xa8c] ;  /* 0x0002a30000067ab9 */ /* 0x000fe20000000800 */
[----:B------:R-:W-:Y:S01]  /*210c0*/  ULDC.64 UR4, c[0x0][0xad8] ;  /* 0x0002b60000047ab9 */ /* 0x000fe20000000a00 */
[----:B------:R-:W-:Y:S01]  /*210d0*/  IMAD.MOV.U32 R3, RZ, RZ, R65 ;  /* 0x000000ffff037224 */ /* 0x000fe200078e0041 */
[C---:B------:R-:W-:Y:S01]  /*210e0*/  ISETP.GE.AND P3, PT, R213.reuse, UR6, PT ;  /* 0x00000006d5007c0c */ /* 0x040fe2000bf66270 */
[----:B------:R-:W-:Y:S01]  /*210f0*/  IMAD.X R0, RZ, RZ, R21, P0 ;  /* 0x000000ffff007224 */ /* 0x000fe200000e0615 */
[----:B------:R-:W-:Y:S01]  /*21100*/  ISETP.GE.AND P4, PT, R2, UR6, PT ;  /* 0x0000000602007c0c */ /* 0x000fe2000bf86270 */
[----:B------:R-:W-:Y:S01]  /*21110*/  IMAD.MOV.U32 R2, RZ, RZ, R60 ;  /* 0x000000ffff027224 */ /* 0x000fe200078e003c */
[----:B------:R-:W-:Y:S01]  /*21120*/  ULDC.64 UR8, c[0x0][0x208] ;  /* 0x0000820000087ab9 */ /* 0x000fe20000000a00 */
        /* <DEDUP_REMOVED lines=12> */
.L_x_1596:
[----:B------:R-:W-:Y:S05]  /*211f0*/  BSYNC B1 ;  /* 0x0000000000017941 */ /* 0x000fea0003800000 */
.L_x_1595:
[----:B------:R-:W-:Y:S04]  /*21200*/  BSSY B1, `(.L_x_1597) ;  /* 0x0000018000017945 */ /* 0x000fe80003800000 */
[----:B------:R-:W-:Y:S05]  /*21210*/  @P1 BRA `(.L_x_1598) ;  /* 0x0000000000581947 */ /* 0x000fea0003800000 */
[----:B0-2--5:R-:W-:Y:S01]  /*21220*/  IADD3 R5, P0, R20, 0x40, RZ ;  /* 0x0000004014057810 */ /* 0x025fe20007f1e0ff */
        /* <DEDUP_REMOVED lines=21> */
.L_x_1598:
[----:B------:R-:W-:Y:S05]  /*21380*/  BSYNC B1 ;  /* 0x0000000000017941 */ /* 0x000fea0003800000 */
.L_x_1597:
[----:B------:R-:W-:Y:S05]  /*21390*/  @P2 BRA `(.L_x_1599) ;  /* 0x0000000c00342947 */ /* 0x000fea0003800000 */
[----:B0-23-5:R-:W-:Y:S01]  /*213a0*/  IADD3 R5, P0, R20, 0x60, RZ ;  /* 0x0000006014057810 */ /* 0x02dfe20007f1e0ff */
[----:B------:R-:W-:Y:S01]  /*213b0*/  ULDC.64 UR4, c[0x0][0xad8] ;  /* 0x0002b60000047ab9 */ /* 0x000fe20000000a00 */
[----:B------:R-:W-:Y:S01]  /*213c0*/  IMAD.MOV.U32 R2, RZ, RZ, R60 ;  /* 0x000000ffff027224 */ /* 0x000fe200078e003c */
[----:B------:R-:W-:Y:S01]  /*213d0*/  ULDC UR6, c[0x0][0xa8c] ;  /* 0x0002a30000067ab9 */ /* 0x000fe20000000800 */
[----:B------:R-:W-:Y:S01]  /*213e0*/  IMAD.MOV.U32 R3, RZ, RZ, R65 ;  /* 0x000000ffff037224 */ /* 0x000fe200078e0041 */
[C---:B------:R-:W-:Y:S01]  /*213f0*/  ISETP.GE.AND P1, PT, R213.reuse, UR6, PT ;  /* 0x00000006d5007c0c */ /* 0x040fe2000bf26270 */
[----:B------:R-:W-:Y:S01]  /*21400*/  IMAD.X R20, RZ, RZ, R21, P0 ;  /* 0x000000ffff147224 */ /* 0x000fe200000e0615 */
[----:B------:R-:W-:Y:S01]  /*21410*/  ULDC.64 UR8, c[0x0][0x208] ;  /* 0x0000820000087ab9 */ /* 0x000fe20000000a00 */
        /* <DEDUP_REMOVED lines=14> */
[----:B------:R-:W-:Y:S02]  /*21500*/  ULDC.64 UR4, c[0x0][0x208] ;  /* 0x0000820000047ab9 */ /* 0x000fe40000000a00 */
[----:B------:R2:W-:Y:S01]  /*21510*/  STG.E.128 desc[UR4][R4.64+0x100], R56 ;  /* 0x0001003804007986 */ /* 0x0005e2000c101d04 */
[----:B------:R-:W-:Y:S05]  /*21520*/  BRA `(.L_x_1599) ;  /* 0x0000000800d07947 */ /* 0x000fea0003800000 */
.L_x_1591:
[----:B------:R-:W-:Y:S01]  /*21530*/  ULDC.64 UR4, c[0x0][0xbd8] ;  /* 0x0002f60000047ab9 */ /* 0x000fe20000000a00 */
[----:B------:R-:W2:Y:S01]  /*21540*/  LDC.64 R2, c[0x0][0xbd8] ;  /* 0x0002f600ff027b82 */ /* 0x000ea20000000a00 */
[----:B------:R-:W-:Y:S01]  /*21550*/  ISETP.NE.U32.AND P0, PT, RZ, UR4, PT ;  /* 0x00000004ff007c0c */ /* 0x000fe2000bf05070 */
[----:B------:R-:W-:Y:S01]  /*21560*/  IMAD.MOV.U32 R7, RZ, RZ, RZ ;  /* 0x000000ffff077224 */ /* 0x000fe200078e00ff */
[----:B------:R-:W-:Y:S02]  /*21570*/  ULDC.64 UR6, c[0x0][0x208] ;  /* 0x0000820000067ab9 */ /* 0x000fe40000000a00 */
[----:B------:R-:W-:Y:S01]  /*21580*/  ISETP.NE.AND.EX P0, PT, RZ, UR5, PT, P0 ;  /* 0x00000005ff007c0c */ /* 0x000fe2000bf05300 */
[----:B------:R-:W-:Y:S02]  /*21590*/  ULDC.64 UR4, c[0x0][0xbe0] ;  /* 0x0002f80000047ab9 */ /* 0x000fe40000000a00 */
[----:B------:R-:W-:-:S04]  /*215a0*/  ISETP.NE.U32.AND P1, PT, RZ, UR4, PT ;  /* 0x00000004ff007c0c */ /* 0x000fc8000bf25070 */
[----:B------:R-:W-:Y:S01]  /*215b0*/  ISETP.NE.AND.EX P1, PT, RZ, UR5, PT, P1 ;  /* 0x00000005ff007c0c */ /* 0x000fe2000bf25310 */
[----:B------:R-:W3:Y:S01]  /*215c0*/  S2R R8, SR_TID.X ;  /* 0x0000000000087919 */ /* 0x000ee20000002100 */
[----:B--2---:R-:W-:-:S11]  /*215d0*/  IMAD.WIDE R2, R219, 0x4, R2 ;  /* 0x00000004db027825 */ /* 0x004fd600078e0202 */
[----:B------:R-:W2:Y:S01]  /*215e0*/  @P1 LDC.64 R4, c[0x0][0xbe0] ;  /* 0x0002f800ff041b82 */ /* 0x000ea20000000a00 */
[----:B------:R-:W-:Y:S02]  /*215f0*/  ULDC UR4, c[0x0][0xa88] ;  /* 0x0002a20000047ab9 */ /* 0x000fe40000000800 */
[----:B------:R-:W-:Y:S01]  /*21600*/  IMAD.U32 R0, RZ, RZ, UR4 ;  /* 0x00000004ff007e24 */ /* 0x000fe2000f8e00ff */
[----:B------:R4:W5:Y:S01]  /*21610*/  @P0 LDG.E R7, desc[UR6][R2.64] ;  /* 0x0000000602070981 */ /* 0x000962000c1e1900 */
[----:B---3--:R-:W-:Y:S02]  /*21620*/  VIADD R6, R8, 0xffffff80 ;  /* 0xffffff8008067836 */ /* 0x008fe40000000000 */
[----:B--2---:R-:W-:-:S03]  /*21630*/  @P1 IMAD.WIDE R4, R219, 0x4, R4 ;  /* 0x00000004db041825 */ /* 0x004fc600078e0204 */
[----:B------:R-:W-:Y:S02]  /*21640*/  ISETP.GT.AND P2, PT, R6, 0x7f, PT ;  /* 0x0000007f0600780c */ /* 0x000fe40003f44270 */
[----:B------:R4:W5:Y:S01]  /*21650*/  @P1 LDG.E R0, desc[UR6][R4.64] ;  /* 0x0000000604001981 */ /* 0x000962000c1e1900 */
[----:B------:R-:W-:Y:S10]  /*21660*/  @P1 BRA `(.L_x_1600) ;  /* 0x0000000000141947 */ /* 0x000ff40003800000 */
[----:B------:R-:W-:Y:S05]  /*21670*/  @!P0 BRA `(.L_x_1600) ;  /* 0x0000000000108947 */ /* 0x000fea0003800000 */
[----:B------:R-:W-:Y:S02]  /*21680*/  ULDC.64 UR4, c[0x0][0x208] ;  /* 0x0000820000047ab9 */ /* 0x000fe40000000a00 */
[----:B----4-:R-:W2:Y:S04]  /*21690*/  LDG.E R5, desc[UR4][R2.64] ;  /* 0x0000000402057981 */ /* 0x010ea8000c1e1900 */
[----:B-----5:R-:W2:Y:S02]  /*216a0*/  LDG.E R0, desc[UR4][R2.64+0x4] ;  /* 0x0000040402007981 */ /* 0x020ea4000c1e1900 */
[----:B--2---:R-:W-:-:S07]  /*216b0*/  IMAD.IADD R0, R0, 0x1, -R5 ;  /* 0x0000000100007824 */ /* 0x004fce00078e0a05 */
.L_x_1600:
[----:B----4-:R-:W-:Y:S01]  /*216c0*/  SHF.R.S32.HI R2, RZ, 0x1f, R219 ;  /* 0x0000001fff027819 */ /* 0x010fe200000114db */
        /* <DEDUP_REMOVED lines=12> */
[----:B------:R-:W-:Y:S01]  /*21790*/  ULDC.64 UR4, c[0x0][0xb70] ;  /* 0x0002dc0000047ab9 */ /* 0x000fe20000000a00 */
[----:B------:R-:W-:Y:S01]  /*217a0*/  ULDC.64 UR6, c[0x0][0x208] ;  /* 0x0000820000067ab9 */ /* 0x000fe20000000a00 */
        /* <DEDUP_REMOVED lines=15> */
.L_x_1602:
[----:B------:R-:W-:Y:S05]  /*218a0*/  BSYNC B1 ;  /* 0x0000000000017941 */ /* 0x000fea0003800000 */
.L_x_1601:
        /* <DEDUP_REMOVED lines=8> */
[C---:B------:R-:W-:Y:S02]  /*21930*/  VIADD R4, R214.reuse, 0x20 ;  /* 0x00000020d6047836 */ /* 0x040fe40000000000 */
[----:B------:R-:W-:Y:S02]  /*21940*/  IMAD.IADD R3, R3, 0x1, R7 ;  /* 0x0000000103037824 */ /* 0x000fe400078e0207 */
[----:B------:R-:W-:Y:S02]  /*21950*/  IMAD R7, R223, -0x80, R0 ;  /* 0xffffff80df077824 */ /* 0x000fe400078e0200 */
[----:B------:R-:W-:Y:S02]  /*21960*/  IMAD R5, R9, UR4, RZ ;  /* 0x0000000409057c24 */ /* 0x000fe4000f8e02ff */
[C---:B------:R-:W-:Y:S01]  /*21970*/  VIADD R0, R214.reuse, 0x40 ;  /* 0x00000040d6007836 */ /* 0x040fe20000000000 */
[-C--:B------:R-:W-:Y:S01]  /*21980*/  ISETP.GE.AND P3, PT, R214, R7.reuse, PT ;  /* 0x00000007d600720c */ /* 0x080fe20003f66270 */
[----:B------:R-:W-:Y:S01]  /*21990*/  IMAD R5, R218, UR5, R5 ;  /* 0x00000005da057c24 */ /* 0x000fe2000f8e0205 */
[-C--:B------:R-:W-:Y:S01]  /*219a0*/  ISETP.GE.AND P2, PT, R4, R7.reuse, PT ;  /* 0x000000070400720c */ /* 0x080fe20003f46270 */
[----:B------:R-:W-:Y:S01]  /*219b0*/  IMAD.WIDE.U32 R2, R218, UR4, R2 ;  /* 0x00000004da027c25 */ /* 0x000fe2000f8e0002 */
[----:B------:R-:W-:Y:S01]  /*219c0*/  ULDC.64 UR4, c[0x0][0xae8] ;  /* 0x0002ba0000047ab9 */ /* 0x000fe20000000a00 */
[----:B------:R-:W-:-:S02]  /*219d0*/  ISETP.GE.AND P1, PT, R0, R7, PT ;  /* 0x000000070000720c */ /* 0x000fc40003f26270 */
        /* <DEDUP_REMOVED lines=31> */
.L_x_1604:
[----:B------:R-:W-:Y:S05]  /*21bd0*/  BSYNC B1 ;  /* 0x0000000000017941 */ /* 0x000fea0003800000 */
.L_x_1603:
        /* <DEDUP_REMOVED lines=24> */
.L_x_1606:
[----:B------:R-:W-:Y:S05]  /*21d60*/  BSYNC B1 ;  /* 0x0000000000017941 */ /* 0x000fea0003800000 */
.L_x_1605:
        /* <DEDUP_REMOVED lines=24> */
.L_x_1608:
[----:B------:R-:W-:Y:S05]  /*21ef0*/  BSYNC B1 ;  /* 0x0000000000017941 */ /* 0x000fea0003800000 */
.L_x_1607:
        /* <DEDUP_REMOVED lines=9> */
[----:B------:R-:W-:Y:S01]  /*21f90*/  IMAD.MOV.U32 R3, RZ, RZ, R11 ;  /* 0x000000ffff037224 */ /* 0x000fe200078e000b */
[----:B------:R-:W-:Y:S01]  /*21fa0*/  ULDC.64 UR8, c[0x0][0x208] ;  /* 0x0000820000087ab9 */ /* 0x000fe20000000a00 */
        /* <DEDUP_REMOVED lines=12> */
.L_x_1599:
[----:B------:R-:W-:Y:S05]  /*22070*/  BSYNC B0 ;  /* 0x0000000000007941 */ /* 0x000fea0003800000 */
.L_x_1590:
[----:B------:R-:W-:Y:S02]  /*22080*/  ULDC UR4, c[0x0][0xc14] ;  /* 0x0003050000047ab9 */ /* 0x000fe40000000800 */
[----:B-1----:R-:W-:-:S13]  /*22090*/  ISETP.GE.AND P0, PT, R203, UR4, PT ;  /* 0x00000004cb007c0c */ /* 0x002fda000bf06270 */
[----:B------:R-:W-:Y:S05]  /*220a0*/  @!P0 BRA `(.L_x_1609) ;  /* 0xfffffdf000348947 */ /* 0x000fea000383ffff */
[----:B------:R-:W-:Y:S05]  /*220b0*/  BRA `(.L_x_1311) ;  /* 0x00000068001c7947 */ /* 0x000fea0003800000 */
.L_x_1309:
[----:B------:R-:W-:-:S08]  /*220c0*/  NOP ;  /* 0x0000000000007918 */ /* 0x000fd00000000000 */
[----:B------:R-:W0:-:S00]  /*220d0*/  USETMAXREG.DEALLOC.CTAPOOL 0x18 ;  /* 0x00000018000079c8 */ /* 0x000e0000080e0500 */
[----:B0-----:R-:W-:-:S06]  /*220e0*/  LOP3.LUT R0, R0, 0x3, RZ, 0xc0, !PT ;  /* 0x0000000300007812 */ /* 0x001fcc00078ec0ff */
[----:B------:R-:W0:Y:S02]  /*220f0*/  SHFL.IDX PT, R0, R0, RZ, 0x1f ;  /* 0x00001fff00007589 */ /* 0x000e2400000e0000 */
[----:B0-----:R-:W-:-:S13]  /*22100*/  ISETP.NE.AND P0, PT, R0, RZ, PT ;  /* 0x000000ff0000720c */ /* 0x001fda0003f05270 */
[----:B------:R-:W-:Y:S05]  /*22110*/  @P0 BRA `(.L_x_1311) ;  /* 0x0000006800040947 */ /* 0x000fea0003800000 */
[----:B------:R-:W-:Y:S01]  /*22120*/  LOP3.LUT R7, R4, 0x1f, RZ, 0xc0, !PT ;  /* 0x0000001f04077812 */ /* 0x000fe200078ec0ff */
[----:B------:R-:W-:Y:S01]  /*22130*/  ULDC UR5, c[0x0][0xc14] ;  /* 0x0003050000057ab9 */ /* 0x000fe20000000800 */
[----:B------:R-:W-:Y:S01]  /*22140*/  LOP3.LUT R16, R16, 0xffffffdf, RZ, 0xc0, !PT ;  /* 0xffffffdf10107812 */ /* 0x000fe200078ec0ff */
[----:B------:R-:W-:Y:S01]  /*22150*/  IMAD.MOV.U32 R6, RZ, RZ, RZ ;  /* 0x000000ffff067224 */ /* 0x000fe200078e00ff */
[----:B------:R-:W-:Y:S01]  /*22160*/  ISETP.NE.AND P0, PT, R7, 0x1f, PT ;  /* 0x0000001f0700780c */ /* 0x000fe20003f05270 */
[----:B------:R-:W-:Y:S01]  /*22170*/  ULDC.64 UR6, c[0x0][0x208] ;  /* 0x0000820000067ab9 */ /* 0x000fe20000000a00 */
[----:B------:R-:W-:-:S11]  /*22180*/  ULDC UR4, c[0x0][0xc10] ;  /* 0x0003040000047ab9 */ /* 0x000fd60000000800 */
[----:B------:R-:W-:Y:S02]  /*22190*/  @P0 LOP3.LUT R16, R16, 0x20, RZ, 0xfc, !PT ;  /* 0x0000002010100812 */ /* 0x000fe400078efcff */
[----:B------:R-:W-:-:S13]  /*221a0*/  ISETP.GE.OR P0, PT, R7, UR5, !P0 ;  /* 0x0000000507007c0c */ /* 0x000fda000c706670 */
[----:B------:R-:W0:Y:S02]  /*221b0*/  @!P0 LDC.64 R2, c[0x0][0xc58] ;  /* 0x00031600ff028b82 */ /* 0x000e240000000a00 */
[----:B0-----:R-:W-:-:S05]  /*221c0*/  @!P0 IMAD.WIDE.U32 R2, R7, 0x4, R2 ;  /* 0x0000000407028825 */ /* 0x001fca00078e0002 */
[----:B------:R-:W2:Y:S01]  /*221d0*/  @!P0 LDG.E R6, desc[UR6][R2.64] ;  /* 0x0000000602068981 */ /* 0x000ea2000c1e1900 */
[C---:B------:R-:W-:Y:S01]  /*221e0*/  ISETP.NE.AND P1, PT, R7.reuse, RZ, PT ;  /* 0x000000ff0700720c */ /* 0x040fe20003f25270 */
[----:B------:R-:W0:Y:S01]  /*221f0*/  S2UR UR6, SR_CTAID.X ;  /* 0x00000000000679c3 */ /* 0x000e220000002500 */
        /* <DEDUP_REMOVED lines=19> */
[----:B------:R-:W-:Y:S02]  /*22330*/  IMAD.IADD R3, R0, 0x1, R3 ;  /* 0x0000000100037824 */ /* 0x000fe400078e0203 */
[----:B------:R-:W-:-:S03]  /*22340*/  IMAD.MOV.U32 R0, RZ, RZ, RZ ;  /* 0x000000ffff007224 */ /* 0x000fc600078e00ff */
[----:B------:R-:W1:Y:S05]  /*22350*/  SHFL.UP PT, R2, R3, 0x8, RZ ;  /* 0x0500000003027989 */ /* 0x000e6a00000e00ff */
[----:B------:R-:W-:-:S04]  /*22360*/  @P0 LOP3.LUT R16, R16, 0x4, RZ, 0xfc, !PT ;  /* 0x0000000410100812 */ /* 0x000fc800078efcff */
[----:B------:R-:W-:Y:S02]  /*22370*/  LOP3.LUT R16, R16, 0xfffffffd, RZ, 0xc0, !PT ;  /* 0xfffffffd10107812 */ /* 0x000fe400078ec0ff */
[----:B-1----:R-:W-:Y:S02]  /*22380*/  SEL R2, R2, RZ, P0 ;  /* 0x000000ff02027207 */ /* 0x002fe40000000000 */
[----:B------:R-:W-:-:S03]  /*22390*/  ISETP.GE.U32.AND P0, PT, R7, 0x10, PT ;  /* 0x000000100700780c */ /* 0x000fc60003f06070 */
[----:B------:R-:W-:-:S05]  /*223a0*/  IMAD.IADD R2, R3, 0x1, R2 ;  /* 0x0000000103027824 */ /* 0x000fca00078e0202 */
[----:B------:R-:W1:Y:S05]  /*223b0*/  SHFL.UP PT, R4, R2, 0x10, RZ ;  /* 0x0600000002047989 */ /* 0x000e6a00000e00ff */
[----:B------:R-:W-:Y:S02]  /*223c0*/  @P0 LOP3.LUT R16, R16, 0x2, RZ, 0xfc, !PT ;  /* 0x0000000210100812 */ /* 0x000fe400078efcff */
        /* <DEDUP_REMOVED lines=12> */
.L_x_1614:
[----:B------:R-:W-:Y:S02]  /*22490*/  IMAD.U32 R2, RZ, RZ, UR7 ;  /* 0x00000007ff027e24 */ /* 0x000fe4000f8e00ff */
[----:B------:R-:W-:-:S03]  /*224a0*/  VIADD R8, R8, 0x1f ;  /* 0x0000001f08087836 */ /* 0x000fc60000000000 */
[----:B------:R0:W-:Y:S02]  /*224b0*/  STL [R1+0xc], R2 ;  /* 0x00000c0201007387 */ /* 0x0001e40000100800 */
[----:B------:R-:W-:-:S13]  /*224c0*/  ISETP.GE.AND P0, PT, R8, UR5, PT ;  /* 0x0000000508007c0c */ /* 0x000fda000bf06270 */
[----:B0-----:R-:W-:Y:S05]  /*224d0*/  @P0 BRA `(.L_x_1611) ;  /* 0x0000000400dc0947 */ /* 0x001fea0003800000 */
[----:B------:R-:W0:Y:S01]  /*224e0*/  S2R R9, SR_TID.X ;  /* 0x0000000000097919 */ /* 0x000e220000002100 */
[----:B------:R-:W-:Y:S01]  /*224f0*/  BSSY B0, `(.L_x_1612) ;  /* 0x000000b000007945 */ /* 0x000fe20003800000 */
[----:B------:R-:W-:Y:S01]  /*22500*/  IMAD.MOV.U32 R6, RZ, RZ, RZ ;  /* 0x000000ffff067224 */ /* 0x000fe200078e00ff */
[----:B0-----:R-:W-:-:S04]  /*22510*/  LOP3.LUT R9, R9, 0x1f, RZ, 0xc0, !PT ;  /* 0x0000001f09097812 */ /* 0x001fc800078ec0ff */
[C---:B------:R-:W-:Y:S01]  /*22520*/  ISETP.NE.AND P1, PT, R9.reuse, 0x1f, PT ;  /* 0x0000001f0900780c */ /* 0x040fe20003f25270 */
[----:B------:R-:W-:-:S05]  /*22530*/  IMAD.IADD R7, R9, 0x1, R8 ;  /* 0x0000000109077824 */ /* 0x000fca00078e0208 */
[----:B------:R-:W-:-:S13]  /*22540*/  ISETP.GE.OR P0, PT, R7, UR5, !P1 ;  /* 0x0000000507007c0c */ /* 0x000fda000cf06670 */
[----:B------:R-:W-:Y:S05]  /*22550*/  @P0 BRA `(.L_x_1613) ;  /* 0x0000000000100947 */ /* 0x000fea0003800000 */
[----:B------:R-:W0:Y:S01]  /*22560*/  LDC.64 R2, c[0x0][0xc58] ;  /* 0x00031600ff027b82 */ /* 0x000e220000000a00 */
[----:B------:R-:W-:Y:S01]  /*22570*/  ULDC.64 UR8, c[0x0][0x208] ;  /* 0x0000820000087ab9 */ /* 0x000fe20000000a00 */
[----:B0-----:R-:W-:-:S05]  /*22580*/  IMAD.WIDE R2, R7, 0x4, R2 ;  /* 0x0000000407027825 */ /* 0x001fca00078e0202 */
[----:B------:R0:W5:Y:S02]  /*22590*/  LDG.E R6, desc[UR8][R2.64] ;  /* 0x0000000802067981 */ /* 0x000164000c1e1900 */
.L_x_1613:
[----:B------:R-:W-:Y:S05]  /*225a0*/  BSYNC B0 ;  /* 0x0000000000007941 */ /* 0x000fea0003800000 */
.L_x_1612:
        /* <DEDUP_REMOVED lines=25> */
.L_x_1610:
[----:B------:R-:W-:Y:S01]  /*22740*/  IMAD.IADD R7, R5, 0x1, -R2 ;  /* 0x0000000105077824 */ /* 0x000fe200078e0a02 */
[----:B------:R-:W-:-:S03]  /*22750*/  ULDC.64 UR8, c[0x0][0x208] ;  /* 0x0000820000087ab9 */ /* 0x000fc60000000a00 */
[----:B------:R-:W-:-:S05]  /*22760*/  IMAD R2, R4, UR4, R7 ;  /* 0x0000000404027c24 */ /* 0x000fca000f8e0207 */
[----:B------:R-:W-:Y:S02]  /*22770*/  ISETP.GT.AND P0, PT, R2, UR6, PT ;  /* 0x0000000602007c0c */ /* 0x000fe4000bf04270 */
[----:B------:R-:W0:Y:S11]  /*22780*/  LDC.64 R2, c[0x0][0xc68] ;  /* 0x00031a00ff027b82 */ /* 0x000e360000000a00 */
[----:B------:R-:W-:-:S04]  /*22790*/  VOTE.ANY R10, PT, !P0 ;  /* 0x00000000000a7806 */ /* 0x000fc800040e0100 */
[----:B------:R-:W1:Y:S02]  /*227a0*/  POPC R5, R10 ;  /* 0x0000000a00057309 */ /* 0x000e640000000000 */
[----:B-1----:R-:W-:-:S04]  /*227b0*/  IMAD.IADD R8, R5, 0x1, R8 ;  /* 0x0000000105087824 */ /* 0x002fc800078e0208 */
[----:B0-----:R-:W-:Y:S01]  /*227c0*/  IMAD.WIDE R2, R8, 0x4, R2 ;  /* 0x0000000408027825 */ /* 0x001fe200078e0202 */
[----:B------:R-:W0:Y:S04]  /*227d0*/  SHFL.IDX PT, R6, R6, R5, 0x1f ;  /* 0x00001f0506067589 */ /* 0x000e2800000e0000 */
[----:B------:R-:W0:Y:S04]  /*227e0*/  LDG.E R9, desc[UR8][R2.64] ;  /* 0x0000000802097981 */ /* 0x000e28000c1e1900 */
[----:B------:R0:W-:Y:S01]  /*227f0*/  STL [R1+0xc], R8 ;  /* 0x00000c0801007387 */ /* 0x0001e20000100800 */
[----:B------:R-:W-:Y:S01]  /*22800*/  ISETP.NE.AND P0, PT, R10, RZ, PT ;  /* 0x000000ff0a00720c */ /* 0x000fe20003f05270 */
[----:B0-----:R-:W-:-:S05]  /*22810*/  IMAD R8, R6, R9, RZ ;  /* 0x0000000906087224 */ /* 0x001fca00078e02ff */
        /* <DEDUP_REMOVED lines=8> */
.L_x_1615:
[----:B-1----:R-:W-:Y:S02]  /*228a0*/  IMAD.MOV R2, RZ, RZ, -R3 ;  /* 0x000000ffff027224 */ /* 0x002fe400078e0a03 */
[----:B---3--:R-:W-:Y:S02]  /*228b0*/  IMAD R0, R0, UR4, R7 ;  /* 0x0000000400007c24 */ /* 0x008fe4000f8e0207 */
[----:B--2---:R-:W-:Y:S02]  /*228c0*/  IMAD R5, R2, R11, RZ ;  /* 0x0000000b02057224 */ /* 0x004fe400078e02ff */
[----:B------:R-:W-:Y:S01]  /*228d0*/  IMAD.MOV.U32 R2, RZ, RZ, RZ ;  /* 0x000000ffff027224 */ /* 0x000fe200078e00ff */
[----:B------:R1:W-:Y:S03]  /*228e0*/  STL [R1], R0 ;  /* 0x0000000001007387 */ /* 0x0003e60000100800 */
[----:B------:R-:W-:Y:S01]  /*228f0*/  IMAD.HI.U32 R2, R3, R5, R2 ;  /* 0x0000000503027227 */ /* 0x000fe200078e0002 */
[----:B------:R-:W-:-:S04]  /*22900*/  IADD3 R5, -R0, UR6, RZ ;  /* 0x0000000600057c10 */ /* 0x000fc8000fffe1ff */
[----:B------:R-:W-:Y:S02]  /*22910*/  IABS R3, R5 ;  /* 0x0000000500037213 */ /* 0x000fe40000000000 */
[----:B-1----:R-:W-:-:S03]  /*22920*/  IABS R0, R8 ;  /* 0x0000000800007213 */ /* 0x002fc60000000000 */
[----:B------:R-:W-:-:S04]  /*22930*/  IMAD.HI.U32 R2, R2, R3, RZ ;  /* 0x0000000302027227 */ /* 0x000fc800078e00ff */
[----:B------:R-:W-:-:S04]  /*22940*/  IMAD.MOV R0, RZ, RZ, -R0 ;  /* 0x000000ffff007224 */ /* 0x000fc800078e0a00 */
        /* <DEDUP_REMOVED lines=14> */
[----:B------:R-:W-:Y:S02]  /*22a30*/  IMAD R5, R8, R2, R5 ;  /* 0x0000000208057224 */ /* 0x000fe400078e0205 */
[----:B------:R-:W-:Y:S01]  /*22a40*/  IMAD.MOV.U32 R2, RZ, RZ, RZ ;  /* 0x000000ffff027224 */ /* 0x000fe200078e00ff */
[----:B------:R-:W-:-:S04]  /*22a50*/  VIADDMNMX R9, R4, UR4, R9, PT ;  /* 0x0000000404097c46 */ /* 0x000fc8000b800109 */
[-C--:B------:R-:W-:Y:S02]  /*22a60*/  IABS R4, R9.reuse ;  /* 0x0000000900047213 */ /* 0x080fe40000000000 */
[----:B------:R-:W-:Y:S02]  /*22a70*/  IABS R8, R9 ;  /* 0x0000000900087213 */ /* 0x000fe40000000000 */
[----:B------:R-:W1:Y:S08]  /*22a80*/  I2F.RP R7, R4 ;  /* 0x0000000400077306 */ /* 0x000e700000209400 */
[----:B-1----:R-:W1:Y:S02]  /*22a90*/  MUFU.RCP R7, R7 ;  /* 0x0000000700077308 */ /* 0x002e640000001000 */
[----:B-1----:R-:W-:Y:S01]  /*22aa0*/  VIADD R3, R7, 0xffffffe ;  /* 0x0ffffffe07037836 */ /* 0x002fe20000000000 */
[----:B------:R-:W-:-:S05]  /*22ab0*/  IABS R7, R5 ;  /* 0x0000000500077213 */ /* 0x000fca0000000000 */
[----:B------:R-:W1:Y:S02]  /*22ac0*/  F2I.FTZ.U32.TRUNC.NTZ R3, R3 ;  /* 0x0000000300037305 */ /* 0x000e64000021f000 */
[----:B-1----:R-:W-:-:S04]  /*22ad0*/  IMAD.MOV R11, RZ, RZ, -R3 ;  /* 0x000000ffff0b7224 */ /* 0x002fc800078e0a03 */
[----:B------:R-:W-:-:S04]  /*22ae0*/  IMAD R11, R11, R4, RZ ;  /* 0x000000040b0b7224 */ /* 0x000fc800078e02ff */
[----:B------:R-:W-:-:S04]  /*22af0*/  IMAD.HI.U32 R2, R3, R11, R2 ;  /* 0x0000000b03027227 */ /* 0x000fc800078e0002 */
[----:B------:R-:W-:Y:S02]  /*22b00*/  IMAD.MOV R3, RZ, RZ, -R8 ;  /* 0x000000ffff037224 */ /* 0x000fe400078e0a08 */
[----:B------:R-:W-:-:S04]  /*22b10*/  IMAD.HI.U32 R2, R2, R7, RZ ;  /* 0x0000000702027227 */ /* 0x000fc800078e00ff */
[----:B------:R-:W-:-:S05]  /*22b20*/  IMAD R3, R2, R3, R7 ;  /* 0x0000000302037224 */ /* 0x000fca00078e0207 */
[----:B------:R-:W-:-:S13]  /*22b30*/  ISETP.GT.U32.AND P0, PT, R4, R3, PT ;  /* 0x000000030400720c */ /* 0x000fda0003f04070 */
[----:B------:R-:W-:Y:S02]  /*22b40*/  @!P0 IMAD.IADD R3, R3, 0x1, -R4 ;  /* 0x0000000103038824 */ /* 0x000fe400078e0a04 */
[----:B------:R-:W-:-:S03]  /*22b50*/  @!P0 VIADD R2, R2, 0x1 ;  /* 0x0000000102028836 */ /* 0x000fc60000000000 */
[----:B------:R-:W-:Y:S02]  /*22b60*/  ISETP.GE.U32.AND P0, PT, R3, R4, PT ;  /* 0x000000040300720c */ /* 0x000fe40003f06070 */
[C---:B------:R-:W-:Y:S01]  /*22b70*/  LOP3.LUT R3, R5.reuse, R9, RZ, 0x3c, !PT ;  /* 0x0000000905037212 */ /* 0x040fe200078e3cff */
[----:B------:R-:W-:-:S10]  /*22b80*/  IMAD.IADD R5, R5, 0x1, R0 ;  /* 0x0000000105057824 */ /* 0x000fd400078e0200 */
        /* <DEDUP_REMOVED lines=9> */
[----:B------:R1:W-:Y:S04]  /*22c20*/  STL [R1+0x8], R4 ;  /* 0x0000080401007387 */ /* 0x0003e80000100800 */
[----:B------:R1:W-:Y:S01]  /*22c30*/  STL [R1+0x4], R0 ;  /* 0x0000040001007387 */ /* 0x0003e20000100800 */
[----:B------:R-:W-:Y:S05]  /*22c40*/  BRA `(.L_x_1616) ;  /* 0x0000000000107947 */ /* 0x000fea0003800000 */
.L_x_1611:
[----:B------:R-:W-:Y:S01]  /*22c50*/  IMAD.U32 R0, RZ, RZ, UR6 ;  /* 0x00000006ff007e24 */ /* 0x000fe2000f8e00ff */
[----:B------:R0:W-:Y:S04]  /*22c60*/  STL [R1+0x4], RZ ;  /* 0x000004ff01007387 */ /* 0x0001e80000100800 */
[----:B------:R0:W-:Y:S04]  /*22c70*/  STL [R1+0x8], RZ ;  /* 0x000008ff01007387 */ /* 0x0001e80000100800 */
[----:B------:R0:W-:Y:S02]  /*22c80*/  STL [R1], R0 ;  /* 0x0000000001007387 */ /* 0x0001e40000100800 */
.L_x_1616:
[----:B-1----:R-:W2:Y:S04]  /*22c90*/  LDL.64 R4, [R1] ;  /* 0x0000000001047983 */ /* 0x002ea80000100a00 */
[----:B------:R-:W2:Y:S01]  /*22ca0*/  LDL.64 R6, [R1+0x8] ;  /* 0x0000080001067983 */ /* 0x000ea20000100a00 */
[----:B0-----:R-:W0:Y:S02]  /*22cb0*/  S2R R0, SR_TID.X ;  /* 0x0000000000007919 */ /* 0x001e240000002100 */
[----:B0-----:R-:W-:-:S04]  /*22cc0*/  LOP3.LUT R0, R0, 0x1f, RZ, 0xc0, !PT ;  /* 0x0000001f00007812 */ /* 0x001fc800078ec0ff */
[----:B------:R-:W-:-:S13]  /*22cd0*/  ISETP.NE.AND P0, PT, R0, RZ, PT ;  /* 0x000000ff0000720c */ /* 0x000fda0003f05270 */
[----:B------:R-:W0:Y:S01]  /*22ce0*/  @!P0 S2R R3, SR_CgaCtaId ;  /* 0x0000000000038919 */ /* 0x000e220000008800 */
[----:B------:R-:W-:Y:S01]  /*22cf0*/  @!P0 MOV R0, 0x400 ;  /* 0x0000040000008802 */ /* 0x000fe20000000f00 */
[----:B------:R-:W-:Y:S01]  /*22d00*/  STL [R1+0x24], RZ ;  /* 0x000024ff01007387 */ /* 0x000fe20000100800 */
[----:B------:R-:W-:Y:S02]  /*22d10*/  IMAD.MOV.U32 R18, RZ, RZ, 0x1 ;  /* 0x00000001ff127424 */ /* 0x000fe400078e00ff */
[----:B0-----:R-:W-:Y:S01]  /*22d20*/  @!P0 LEA R0, R3, R0, 0x18 ;  /* 0x0000000003008211 */ /* 0x001fe200078ec0ff */
[----:B------:R-:W-:-:S04]  /*22d30*/  IMAD.MOV.U32 R16, RZ, RZ, RZ ;  /* 0x000000ffff107224 */ /* 0x000fc800078e00ff */
[----:B--2---:R0:W-:Y:S02]  /*22d40*/  @!P0 STS.128 [R0+0x308d0], R4 ;  /* 0x0308d00400008388 */ /* 0x0041e40000000c00 */
[----:B0-----:R-:W-:Y:S01]  /*22d50*/  IMAD.MOV.U32 R0, RZ, RZ, R7 ;  /* 0x000000ffff007224 */ /* 0x001fe200078e0007 */
[----:B------:R-:W-:Y:S06]  /*22d60*/  BAR.ARV 0x5, 0x120 ;  /* 0x0144800000007b1d */ /* 0x000fec0000002000 */
[----:B------:R-:W-:-:S13]  /*22d70*/  ISETP.GE.AND P0, PT, R0, UR5, PT ;  /* 0x0000000500007c0c */ /* 0x000fda000bf06270 */
[----:B------:R-:W-:Y:S05]  /*22d80*/  @P0 BRA `(.L_x_1617) ;  /* 0x00000058000c0947 */ /* 0x000fea0003800000 */
[----:B------:R-:W-:Y:S01]  /*22d90*/  IMAD.MOV.U32 R0, RZ, RZ, 0x1 ;  /* 0x00000001ff007424 */ /* 0x000fe200078e00ff */
[----:B------:R0:W-:Y:S01]  /*22da0*/  STL [R1+0x24], RZ ;  /* 0x000024ff01007387 */ /* 0x0001e20000100800 */
[----:B------:R-:W-:Y:S01]  /*22db0*/  IMAD.MOV.U32 R19, RZ, RZ, RZ ;  /* 0x000000ffff137224 */ /* 0x000fe200078e00ff */
[----:B------:R-:W-:Y:S01]  /*22dc0*/  ULDC.64 UR38, c[0x0][0x198] ;  /* 0x0000660000267ab9 */ /* 0x000fe20000000a00 */
[----:B------:R-:W-:Y:S01]  /*22dd0*/  IMAD.MOV.U32 R16, RZ, RZ, RZ ;  /* 0x000000ffff107224 */ /* 0x000fe200078e00ff */
[----:B------:R0:W-:Y:S01]  /*22de0*/  STL [R1+0x10], R0 ;  /* 0x0000100001007387 */ /* 0x0001e20000100800 */
[----:B------:R-:W-:Y:S01]  /*22df0*/  IMAD.MOV.U32 R18, RZ, RZ, 0x1 ;  /* 0x00000001ff127424 */ /* 0x000fe200078e00ff */
[----:B------:R-:W-:-:S06]  /*22e00*/  ULDC UR36, c[0x0][0xc] ;  /* 0x0000030000247ab9 */ /* 0x000fcc0000000800 */
.L_x_1719:
[----:B------:R-:W2:Y:S01]  /*22e10*/  LDL R12, [R1+0xc] ;  /* 0x00000c00010c7983 */ /* 0x000ea20000100800 */
[----:B------:R-:W-:Y:S05]  /*22e20*/  YIELD ;  /* 0x0000000000007946 */ /* 0x000fea0003800000 */
[----:B------:R-:W-:Y:S01]  /*22e30*/  ULDC.64 UR4, c[0x0][0xa28] ;  /* 0x00028a0000047ab9 */ /* 0x000fe20000000a00 */
[----:B------:R-:W-:Y:S01]  /*22e40*/  IMAD.MOV.U32 R9, RZ, RZ, RZ ;  /* 0x000000ffff097224 */ /* 0x000fe200078e00ff */
[----:B------:R-:W-:Y:S01]  /*22e50*/  ISETP.NE.U32.AND P0, PT, RZ, UR4, PT ;  /* 0x00000004ff007c0c */ /* 0x000fe2000bf05070 */
[----:B------:R-:W-:Y:S01]  /*22e60*/  ULDC.64 UR6, c[0x0][0x208] ;  /* 0x0000820000067ab9 */ /* 0x000fe20000000a00 */
[----:B0-----:R-:W-:Y:S01]  /*22e70*/  IMAD.MOV.U32 R0, RZ, RZ, RZ ;  /* 0x000000ffff007224 */ /* 0x001fe200078e00ff */
[----:B------:R-:W-:Y:S01]  /*22e80*/  ULDC.64 UR8, c[0x0][0xa08] ;  /* 0x0002820000087ab9 */ /* 0x000fe20000000a00 */
[----:B------:R-:W-:Y:S01]  /*22e90*/  ISETP.NE.AND.EX P0, PT, RZ, UR5, PT, P0 ;  /* 0x00000005ff007c0c */ /* 0x000fe2000bf05300 */
[----:B------:R-:W-:Y:S01]  /*22ea0*/  ULDC.64 UR4, c[0x0][0xa00] ;  /* 0x0002800000047ab9 */ /* 0x000fe20000000a00 */
[----:B------:R-:W-:-:S11]  /*22eb0*/  ULDC.64 UR10, c[0x0][0xa10] ;  /* 0x00028400000a7ab9 */ /* 0x000fd60000000a00 */
[----:B------:R-:W2:Y:S01]  /*22ec0*/  @P0 LDC.64 R2, c[0x0][0xa28] ;  /* 0x00028a00ff020b82 */ /* 0x000ea20000000a00 */
[----:B------:R-:W-:-:S04]  /*22ed0*/  ISETP.NE.U32.AND P2, PT, RZ, UR4, PT ;  /* 0x00000004ff007c0c */ /* 0x000fc8000bf45070 */
[----:B------:R-:W-:Y:S01]  /*22ee0*/  ISETP.NE.AND.EX P2, PT, RZ, UR5, PT, P2 ;  /* 0x00000005ff007c0c */ /* 0x000fe2000bf45320 */
[----:B------:R-:W-:Y:S01]  /*22ef0*/  ULDC.64 UR4, c[0x0][0xa18] ;  /* 0x0002860000047ab9 */ /* 0x000fe20000000a00 */
[----:B--2---:R-:W-:-:S05]  /*22f00*/  @P0 IMAD.WIDE R2, R12, 0x4, R2 ;  /* 0x000000040c020825 */ /* 0x004fca00078e0202 */
[----:B------:R0:W5:Y:S02]  /*22f10*/  @P0 LDG.E R9, desc[UR6][R2.64] ;  /* 0x0000000602090981 */ /* 0x000164000c1e1900 */
[----:B0-----:R-:W0:Y:S02]  /*22f20*/  LDC.64 R2, c[0x0][0xa00] ;  /* 0x00028000ff027b82 */ /* 0x001e240000000a00 */
[----:B0-----:R-:W-:-:S05]  /*22f30*/  IMAD.WIDE R2, R12, 0x4, R2 ;  /* 0x000000040c027825 */ /* 0x001fca00078e0202 */
[----:B------:R-:W2:Y:S01]  /*22f40*/  @P2 LDG.E R0, desc[UR6][R2.64] ;  /* 0x0000000602002981 */ /* 0x000ea2000c1e1900 */
[----:B------:R-:W-:Y:S01]  /*22f50*/  ISETP.NE.U32.AND P0, PT, RZ, UR4, PT ;  /* 0x00000004ff007c0c */ /* 0x000fe2000bf05070 */
[----:B------:R-:W-:-:S03]  /*22f60*/  ULDC UR4, c[0x0][0x288] ;  /* 0x0000a20000047ab9 */ /* 0x000fc60000000800 */
[----:B------:R-:W-:-:S13]  /*22f70*/  ISETP.NE.AND.EX P0, PT, RZ, UR5, PT, P0 ;  /* 0x00000005ff007c0c */ /* 0x000fda000bf05300 */
[----:B------:R-:W0:Y:S01]  /*22f80*/  @P0 LDC.64 R4, c[0x0][0xa18] ;  /* 0x00028600ff040b82 */ /* 0x000e220000000a00 */
[----:B------:R-:W-:-:S04]  /*22f90*/  ISETP.NE.U32.AND P1, PT, RZ, UR8, PT ;  /* 0x00000008ff007c0c */ /* 0x000fc8000bf25070 */
[----:B------:R-:W-:Y:S02]  /*22fa0*/  ISETP.NE.AND.EX P3, PT, RZ, UR9, PT, P1 ;  /* 0x00000009ff007c0c */ /* 0x000fe4000bf65310 */
[----:B------:R-:W-:-:S04]  /*22fb0*/  ISETP.NE.U32.AND P1, PT, RZ, UR10, PT ;  /* 0x0000000aff007c0c */ /* 0x000fc8000bf25070 */
[----:B------:R-:W-:Y:S01]  /*22fc0*/  ISETP.NE.AND.EX P1, PT, RZ, UR11, PT, P1 ;  /* 0x0000000bff007c0c */ /* 0x000fe2000bf25310 */
[----:B0-----:R-:W-:Y:S01]  /*22fd0*/  @P0 IMAD.WIDE R4, R12, 0x4, R4 ;  /* 0x000000040c040825 */ /* 0x001fe200078e0204 */
[----:B--2---:R0:W-:Y:S03]  /*22fe0*/  STL [R1+0x28], R0 ;  /* 0x0000280001007387 */ /* 0x0041e60000100800 */
[----:B0-----:R-:W-:Y:S01]  /*22ff0*/  IMAD.U32 R0, RZ, RZ, UR4 ;  /* 0x00000004ff007e24 */ /* 0x001fe2000f8e00ff */
[----:B------:R-:W-:Y:S02]  /*23000*/  ULDC.64 UR4, c[0x0][0x3f8] ;  /* 0x0000fe0000047ab9 */ /* 0x000fe40000000a00 */
[----:B------:R-:W-:-:S03]  /*23010*/  UISETP.NE.U32.AND UP0, UPT, UR4, URZ, UPT ;  /* 0x0000003f0400728c */ /* 0x000fc6000bf05070 */
[----:B------:R-:W-:Y:S01]  /*23020*/  ULDC UR4, c[0x0][0x404] ;  /* 0x0001010000047ab9 */ /* 0x000fe20000000800 */
[----:B------:R-:W-:Y:S01]  /*23030*/  UISETP.NE.AND.EX UP0, UPT, UR5, URZ, UPT, UP0 ;  /* 0x0000003f0500728c */ /* 0x000fe2000bf05300 */
[----:B------:R0:W5:Y:S01]  /*23040*/  @P0 LDG.E R0, desc[UR6][R4.64] ;  /* 0x0000000604000981 */ /* 0x000162000c1e1900 */
[----:B------:R-:W-:Y:S01]  /*23050*/  ULDC UR6, c[0x0][0x338] ;  /* 0x0000ce0000067ab9 */ /* 0x000fe20000000800 */
[----:B------:R-:W-:Y:S01]  /*23060*/  ULDC UR5, c[0x0][0x2e0] ;  /* 0x0000b80000057ab9 */ /* 0x000fe20000000800 */
[----:B------:R-:W-:Y:S01]  /*23070*/  USEL UR4, UR4, 0x1, UP0 ;  /* 0x0000000104047887 */ /* 0x000fe20008000000 */
[----:B------:R-:W-:-:S03]  /*23080*/  IMAD.U32 R10, RZ, RZ, UR6 ;  /* 0x00000006ff0a7e24 */ /* 0x000fc6000f8e00ff */
[----:B------:R-:W-:-:S06]  /*23090*/  UIMAD UR4, UR4, UR5, URZ ;  /* 0x00000005040472a4 */ /* 0x000fcc000f8e023f */
[----:B0-----:R-:W-:Y:S01]  /*230a0*/  IMAD.U32 R4, RZ, RZ, UR4 ;  /* 0x00000004ff047e24 */ /* 0x001fe2000f8e00ff */
[----:B------:R-:W-:Y:S06]  /*230b0*/  @P0 BRA `(.L_x_1618) ;  /* 0x0000000000140947 */ /* 0x000fec0003800000 */
[----:B------:R-:W-:Y:S05]  /*230c0*/  @!P2 BRA `(.L_x_1618) ;  /* 0x000000000010a947 */ /* 0x000fea0003800000 */
[----:B------:R-:W-:Y:S02]  /*230d0*/  ULDC.64 UR4, c[0x0][0x208] ;  /* 0x0000820000047ab9 */ /* 0x000fe40000000a00 */
[----:B------:R-:W2:Y:S04]  /*230e0*/  LDG.E R5, desc[UR4][R2.64] ;  /* 0x0000000402057981 */ /* 0x000ea8000c1e1900 */
[----:B-----5:R-:W2:Y:S02]  /*230f0*/  LDG.E R0, desc[UR4][R2.64+0x4] ;  /* 0x0000040402007981 */ /* 0x020ea4000c1e1900 */
[----:B--2---:R-:W-:-:S07]  /*23100*/  IMAD.IADD R0, R0, 0x1, -R5 ;  /* 0x0000000100007824 */ /* 0x004fce00078e0a05 */
.L_x_1618:
[----:B------:R-:W0:Y:S01]  /*23110*/  LDC.64 R6, c[0x0][0xa08] ;  /* 0x00028200ff067b82 */ /* 0x000e220000000a00 */
[----:B------:R-:W-:Y:S01]  /*23120*/  IMAD.MOV.U32 R17, RZ, RZ, RZ ;  /* 0x000000ffff117224 */ /* 0x000fe200078e00ff */
[----:B------:R-:W-:-:S06]  /*23130*/  ULDC.64 UR4, c[0x0][0x208] ;  /* 0x0000820000047ab9 */ /* 0x000fcc0000000a00 */
[----:B------:R-:W1:Y:S01]  /*23140*/  LDC.64 R2, c[0x0][0xa10] ;  /* 0x00028400ff027b82 */ /* 0x000e620000000a00 */
[----:B0-----:R-:W-:-:S05]  /*23150*/  IMAD.WIDE R6, R12, 0x4, R6 ;  /* 0x000000040c067825 */ /* 0x001fca00078e0206 */
[----:B------:R-:W2:Y:S01]  /*23160*/  @P3 LDG.E R17, desc[UR4][R6.64] ;  /* 0x0000000406113981 */ /* 0x000ea2000c1e1900 */
[----:B------:R-:W-:Y:S02]  /*23170*/  IMAD.MOV.U32 R5, RZ, RZ, RZ ;  /* 0x000000ffff057224 */ /* 0x000fe400078e00ff */
[----:B-1----:R-:W-:-:S05]  /*23180*/  IMAD.WIDE R2, R12, 0x4, R2 ;  /* 0x000000040c027825 */ /* 0x002fca00078e0202 */
[----:B------:R0:W5:Y:S01]  /*23190*/  @P1 LDG.E R5, desc[UR4][R2.64] ;  /* 0x0000000402051981 */ /* 0x000162000c1e1900 */
[----:B------:R-:W-:Y:S02]  /*231a0*/  ULDC.64 UR4, c[0x0][0xa20] ;  /* 0x0002880000047ab9 */ /* 0x000fe40000000a00 */
[----:B------:R-:W-:-:S04]  /*231b0*/  ISETP.NE.U32.AND P0, PT, RZ, UR4, PT ;  /* 0x00000004ff007c0c */ /* 0x000fc8000bf05070 */
[----:B------:R-:W-:Y:S01]  /*231c0*/  ISETP.NE.AND.EX P0, PT, RZ, UR5, PT, P0 ;  /* 0x00000005ff007c0c */ /* 0x000fe2000bf05300 */
[----:B--2--5:R-:W-:-:S12]  /*231d0*/  IMAD.IADD R17, R17, 0x1, R9 ;  /* 0x0000000111117824 */ /* 0x024fd800078e0209 */
[----:B0-----:R-:W-:Y:S05]  /*231e0*/  @!P0 BRA `(.L_x_1619) ;  /* 0x0000000000148947 */ /* 0x001fea0003800000 */
[----:B------:R-:W0:Y:S01]  /*231f0*/  LDC.64 R6, c[0x0][0xa20] ;  /* 0x00028800ff067b82 */ /* 0x000e220000000a00 */
[----:B------:R-:W-:Y:S01]  /*23200*/  ULDC.64 UR4, c[0x0][0x208] ;  /* 0x0000820000047ab9 */ /* 0x000fe20000000a00 */
[----:B0-----:R-:W-:-:S05]  /*23210*/  IMAD.WIDE R6, R12, 0x4, R6 ;  /* 0x000000040c067825 */ /* 0x001fca00078e0206 */
[----:B------:R0:W5:Y:S01]  /*23220*/  LDG.E R4, desc[UR4][R6.64] ;  /* 0x0000000406047981 */ /* 0x000162000c1e1900 */
[----:B------:R-:W-:Y:S05]  /*23230*/  BRA `(.L_x_1620) ;  /* 0x0000000000147947 */ /* 0x000fea0003800000 */
.L_x_1619:
[----:B------:R-:W-:Y:S05]  /*23240*/  @!P3 BRA `(.L_x_1620) ;  /* 0x000000000010b947 */ /* 0x000fea0003800000 */
[----:B------:R-:W-:Y:S02]  /*23250*/  ULDC.64 UR4, c[0x0][0x208] ;  /* 0x0000820000047ab9 */ /* 0x000fe40000000a00 */
[----:B------:R-:W2:Y:S04]  /*23260*/  LDG.E R4, desc[UR4][R6.64] ;  /* 0x0000000406047981 */ /* 0x000ea8000c1e1900 */
[----:B------:R-:W2:Y:S02]  /*23270*/  LDG.E R6, desc[UR4][R6.64+0x4] ;  /* 0x0000040406067981 */ /* 0x000ea4000c1e1900 */
[----:B--2---:R-:W-:-:S07]  /*23280*/  IMAD.IADD R4, R6, 0x1, -R4 ;  /* 0x0000000106047824 */ /* 0x004fce00078e0a04 */
.L_x_1620:
[----:B------:R-:W-:Y:S01]  /*23290*/  ULDC.64 UR4, c[0x0][0x208] ;  /* 0x0000820000047ab9 */ /* 0x000fe20000000a00 */
[----:B------:R-:W2:Y:S04]  /*232a0*/  LDL R13, [R1+0x4] ;  /* 0x00000400010d7983 */ /* 0x000ea80000100800 */
[----:B0-----:R-:W3:Y:S04]  /*232b0*/  @P1 LDG.E R6, desc[UR4][R2.64] ;  /* 0x0000000402061981 */ /* 0x001ee8000c1e1900 */
[----:B------:R0:W3:Y:S01]  /*232c0*/  @P1 LDG.E R7, desc[UR4][R2.64+0x4] ;  /* 0x0000040402071981 */ /* 0x0000e2000c1e1900 */
[----:B-----5:R-:W-:Y:S01]  /*232d0*/  IMAD.IADD R9, R4, 0x1, -R9 ;  /* 0x0000000104097824 */ /* 0x020fe200078e0a09 */
[----:B0-----:R-:W0:Y:S02]  /*232e0*/  LDC.64 R2, c[0x0][0x9e0] ;  /* 0x00027800ff027b82 */ /* 0x001e240000000a00 */
[----:B0-----:R-:W-:Y:S01]  /*232f0*/  ISETP.GE.AND P2, PT, R3, 0x1, PT ;  /* 0x000000010300780c */ /* 0x001fe20003f46270 */
[----:B---3--:R-:W-:-:S04]  /*23300*/  @P1 IMAD.IADD R10, R7, 0x1, -R6 ;  /* 0x00000001070a1824 */ /* 0x008fc800078e0a06 */
[----:B------:R-:W-:-:S04]  /*23310*/  IMAD.IADD R8, R9, 0x1, R10 ;  /* 0x0000000109087824 */ /* 0x000fc800078e020a */
[----:B------:R-:W-:-:S04]  /*23320*/  VIADD R4, R8, 0x5f ;  /* 0x0000005f08047836 */ /* 0x000fc80000000000 */
[----:B------:R-:W-:-:S05]  /*23330*/  IMAD.HI R4, R4, 0x2aaaaaab, RZ ;  /* 0x2aaaaaab04047827 */ /* 0x000fca00078e02ff */
[----:B------:R-:W-:-:S04]  /*23340*/  SHF.R.U32.HI R7, RZ, 0x1f, R4 ;  /* 0x0000001fff077819 */ /* 0x000fc80000011604 */
[----:B------:R-:W-:Y:S02]  /*23350*/  LEA.HI.SX32 R20, R4, R7, 0x1c ;  /* 0x0000000704147211 */ /* 0x000fe400078fe2ff */
[----:B--2---:R-:W-:-:S04]  /*23360*/  LEA R4, R13, 0x80, 0x7 ;  /* 0x000000800d047811 */ /* 0x004fc800078e38ff */
[----:B------:R-:W-:-:S05]  /*23370*/  IADD3 R4, R8, R4, -R0 ;  /* 0x0000000408047210 */ /* 0x000fca0007ffe800 */
        /* <DEDUP_REMOVED lines=13> */
.L_x_1623:
[----:B------:R-:W-:-:S13]  /*23450*/  ISETP.NE.AND P0, PT, R3, 0x1, PT ;  /* 0x000000010300780c */ /* 0x000fda0003f05270 */
[----:B------:R-:W0:Y:S02]  /*23460*/  @P0 LDC.64 R6, c[0x0][0x9e8] ;  /* 0x00027a00ff060b82 */ /* 0x000e240000000a00 */
[----:B0-----:R-:W-:-:S05]  /*23470*/  @P0 IMAD.HI.U32 R6, R11, R6, RZ ;  /* 0x000000060b060227 */ /* 0x001fca00078e00ff */
[----:B------:R-:W-:-:S07]  /*23480*/  @P0 SHF.R.U32.HI R11, RZ, R7, R6 ;  /* 0x00000007ff0b0219 */ /* 0x000fce0000011606 */
.L_x_1624:
[----:B------:R-:W-:Y:S05]  /*23490*/  BSYNC B0 ;  /* 0x0000000000007941 */ /* 0x000fea0003800000 */
.L_x_1622:
[----:B------:R-:W-:-:S05]  /*234a0*/  IMAD R11, R11, R3, R3 ;  /* 0x000000030b0b7224 */ /* 0x000fca00078e0203 */
[----:B------:R-:W-:-:S07]  /*234b0*/  VIMNMX R2, R2, R11, PT ;  /* 0x0000000b02027248 */ /* 0x000fce0003fe0100 */
.L_x_1621:
        /* <DEDUP_REMOVED lines=15> */
.L_x_1627:
[----:B------:R-:W-:Y:S01]  /*235b0*/  ISETP.NE.AND P0, PT, R3, 0x1, PT ;  /* 0x000000010300780c */ /* 0x000fe20003f05270 */
[----:B------:R-:W-:-:S12]  /*235c0*/  IMAD.MOV.U32 R11, RZ, RZ, R0 ;  /* 0x000000ffff0b7224 */ /* 0x000fd800078e0000 */
[----:B------:R-:W0:Y:S02]  /*235d0*/  @P0 LDC.64 R6, c[0x0][0x9e8] ;  /* 0x00027a00ff060b82 */ /* 0x000e240000000a00 */
[----:B0-----:R-:W-:-:S05]  /*235e0*/  @P0 IMAD.HI.U32 R6, R0, R6, RZ ;  /* 0x0000000600060227 */ /* 0x001fca00078e00ff */
[----:B------:R-:W-:-:S07]  /*235f0*/  @P0 SHF.R.U32.HI R11, RZ, R7, R6 ;  /* 0x00000007ff0b0219 */ /* 0x000fce0000011606 */
.L_x_1628:
[----:B------:R-:W-:Y:S05]  /*23600*/  BSYNC B0 ;  /* 0x0000000000007941 */ /* 0x000fea0003800000 */
.L_x_1626:
[----:B------:R-:W-:-:S05]  /*23610*/  IMAD R3, R11, R3, RZ ;  /* 0x000000030b037224 */ /* 0x000fca00078e02ff */
[----:B------:R-:W-:-:S07]  /*23620*/  VIMNMX R8, R8, R3, !PT ;  /* 0x0000000308087248 */ /* 0x000fce0007fe0100 */
.L_x_1625:
[----:B------:R-:W-:Y:S01]  /*23630*/  VIADD R2, R2, 0x5f ;  /* 0x0000005f02027836 */ /* 0x000fe20000000000 */
[----:B------:R-:W-:Y:S01]  /*23640*/  BSSY B0, `(.L_x_1629) ;  /* 0x00000e6000007945 */ /* 0x000fe20003800000 */
[----:B------:R-:W-:Y:S01]  /*23650*/  IMAD.HI R8, R8, 0x2aaaaaab, RZ ;  /* 0x2aaaaaab08087827 */ /* 0x000fe200078e02ff */
[----:B------:R-:W-:-:S03]  /*23660*/  PLOP3.LUT P2, PT, PT, PT, PT, 0x80, 0x0 ;  /* 0x000000000000781c */ /* 0x000fc60003f4f070 */
[----:B------:R-:W-:-:S05]  /*23670*/  IMAD.HI R2, R2, 0x2aaaaaab, RZ ;  /* 0x2aaaaaab02027827 */ /* 0x000fca00078e02ff */
[----:B------:R-:W-:-:S04]  /*23680*/  SHF.R.U32.HI R3, RZ, 0x1f, R2 ;  /* 0x0000001fff037819 */ /* 0x000fc80000011602 */
[----:B------:R-:W-:Y:S02]  /*23690*/  LEA.HI.SX32 R3, R2, R3, 0x1c ;  /* 0x0000000302037211 */ /* 0x000fe400078fe2ff */
[----:B------:R-:W-:Y:S02]  /*236a0*/  SHF.R.U32.HI R2, RZ, 0x1f, R8 ;  /* 0x0000001fff027819 */ /* 0x000fe40000011608 */
[----:B------:R-:W-:Y:S02]  /*236b0*/  VIMNMX R3, R20, R3, PT ;  /* 0x0000000314037248 */ /* 0x000fe40003fe0100 */
[----:B------:R-:W-:-:S03]  /*236c0*/  LEA.HI.SX32 R2, R8, R2, 0x1c ;  /* 0x0000000208027211 */ /* 0x000fc600078fe2ff */
[----:B------:R-:W-:Y:S01]  /*236d0*/  IMAD R3, R3, 0x60, -R9 ;  /* 0x0000006003037824 */ /* 0x000fe200078e0a09 */
[----:B------:R-:W-:-:S04]  /*236e0*/  VIMNMX R2, RZ, R2, !PT ;  /* 0x00000002ff027248 */ /* 0x000fc80007fe0100 */
[----:B------:R-:W-:Y:S01]  /*236f0*/  VIMNMX R10, R3, R10, PT ;  /* 0x0000000a030a7248 */ /* 0x000fe20003fe0100 */
[----:B------:R-:W-:-:S05]  /*23700*/  IMAD R2, R2, 0x60, -R9 ;  /* 0x0000006002027824 */ /* 0x000fca00078e0a09 */
[----:B------:R-:W-:-:S04]  /*23710*/  VIMNMX R6, RZ, R2, !PT ;  /* 0x00000002ff067248 */ /* 0x000fc80007fe0100 */
[----:B------:R-:W-:Y:S01]  /*23720*/  ISETP.GT.AND P0, PT, R10, R6, PT ;  /* 0x000000060a00720c */ /* 0x000fe20003f04270 */
[----:B------:R-:W-:-:S05]  /*23730*/  IMAD.WIDE.U32 R2, R6, -0x55555555, RZ ;  /* 0xaaaaaaab06027825 */ /* 0x000fca00078e00ff */
[----:B------:R-:W-:-:S05]  /*23740*/  SHF.R.U32.HI R2, RZ, 0x6, R3 ;  /* 0x00000006ff027819 */ /* 0x000fca0000011603 */
[----:B------:R-:W-:Y:S02]  /*23750*/  IMAD.MOV.U32 R7, RZ, RZ, R2 ;  /* 0x000000ffff077224 */ /* 0x000fe400078e0002 */
[----:B------:R-:W-:-:S04]  /*23760*/  @P0 VIADD R3, R10, 0x5f ;  /* 0x0000005f0a030836 */ /* 0x000fc80000000000 */
[----:B------:R-:W-:-:S05]  /*23770*/  @P0 IMAD.HI R3, R3, 0x2aaaaaab, RZ ;  /* 0x2aaaaaab03030827 */ /* 0x000fca00078e02ff */
[----:B------:R-:W-:-:S04]  /*23780*/  @P0 SHF.R.U32.HI R6, RZ, 0x1f, R3 ;  /* 0x0000001fff060819 */ /* 0x000fc80000011603 */
[----:B------:R-:W-:-:S04]  /*23790*/  @P0 LEA.HI.SX32 R7, R3, R6, 0x1c ;  /* 0x0000000603070211 */ /* 0x000fc800078fe2ff */
[----:B------:R-:W-:-:S13]  /*237a0*/  ISETP.GT.AND P0, PT, R7, R2, PT ;  /* 0x000000020700720c */ /* 0x000fda0003f04270 */
[----:B------:R-:W-:Y:S05]  /*237b0*/  @!P0 BRA `(.L_x_1630) ;  /* 0x0000000c00388947 */ /* 0x000fea0003800000 */
[----:B------:R-:W2:Y:S01]  /*237c0*/  LDL R11, [R1+0x8] ;  /* 0x00000800010b7983 */ /* 0x000ea20000100800 */
[----:B------:R-:W0:Y:S01]  /*237d0*/  LDC R3, c[0x0][0x428] ;  /* 0x00010a00ff037b82 */ /* 0x000e220000000800 */
[----:B------:R-:W-:Y:S01]  /*237e0*/  UMOV UR4, 0xffffffff ;  /* 0xffffffff00047882 */ /* 0x000fe20000000000 */
[----:B0-----:R-:W-:-:S13]  /*237f0*/  ISETP.NE.AND P0, PT, R3, 0x1, PT ;  /* 0x000000010300780c */ /* 0x001fda0003f05270 */
[----:B------:R-:W2:Y:S08]  /*23800*/  @P0 LDC R8, c[0x0][0x42c] ;  /* 0x00010b00ff080b82 */ /* 0x000eb00000000800 */
[----:B------:R-:W0:Y:S01]  /*23810*/  @P0 LDC R6, c[0x0][0x430] ;  /* 0x00010c00ff060b82 */ /* 0x000e220000000800 */
[----:B--2---:R-:W-:-:S04]  /*23820*/  @P0 IMAD.HI.U32 R8, R11, R8, RZ ;  /* 0x000000080b080227 */ /* 0x004fc800078e00ff */
[----:B------:R-:W-:Y:S01]  /*23830*/  IMAD.MOV.U32 R3, RZ, RZ, R11 ;  /* 0x000000ffff037224 */ /* 0x000fe200078e000b */
[----:B0-----:R-:W-:Y:S02]  /*23840*/  @P0 SHF.R.U32.HI R3, RZ, R6, R8 ;  /* 0x00000006ff030219 */ /* 0x001fe40000011608 */
[----:B------:R-:W-:Y:S01]  /*23850*/  SEL R6, R12, RZ, !P1 ;  /* 0x000000ff0c067207 */ /* 0x000fe20004800000 */
[----:B------:R-:W-:Y:S06]  /*23860*/  BRA.DIV UR4, `(.L_x_1631) ;  /* 0x0000005e04d07947 */ /* 0x000fec000b800000 */
.L_x_1786:
[----:B------:R-:W-:-:S03]  /*23870*/  UMOV UR4, 0xffffffff ;  /* 0xffffffff00047882 */ /* 0x000fc60000000000 */
[----:B------:R-:W-:Y:S05]  /*23880*/  BRA.DIV UR4, `(.L_x_1632) ;  /* 0x0000005e04fc7947 */ /* 0x000fea000b800000 */
[----:B------:R-:W-:-:S13]  /*23890*/  ELECT P6, URZ, PT ;  /* 0x00000000003f782f */ /* 0x000fda00038c0000 */
.L_x_1789:
        /* <DEDUP_REMOVED lines=12> */
.L_x_1790:
[----:B------:R-:W-:Y:S05]  /*23960*/  BSYNC B1 ;  /* 0x0000000000017941 */ /* 0x000fea0003800000 */
.L_x_1633:
[----:B------:R-:W-:Y:S04]  /*23970*/  BSSY B1, `(.L_x_1635) ;  /* 0x000004e000017945 */ /* 0x000fe80003800000 */
[----:B------:R-:W-:Y:S05]  /*23980*/  @!P6 BRA `(.L_x_1636) ;  /* 0x000000040030e947 */ /* 0x000fea0003800000 */
[----:B------:R-:W2:Y:S01]  /*23990*/  LDL R10, [R1+0x10] ;  /* 0x00001000010a7983 */ /* 0x000ea20000100800 */
[----:B------:R-:W-:Y:S01]  /*239a0*/  IMAD R9, R19, 0x8, R12 ;  /* 0x0000000813097824 */ /* 0x000fe200078e020c */
[----:B--2---:R-:W-:-:S04]  /*239b0*/  SHF.L.U32 R11, R10, 0x1f, RZ ;  /* 0x0000001f0a0b7819 */ /* 0x004fc800000006ff */
[----:B------:R-:W1:Y:S02]  /*239c0*/  SYNCS.PHASECHK.TRANS64.TRYWAIT P0, [R9+URZ+0x308a0], R11 ;  /* 0x0308a00b090075a7 */ /* 0x000e64000800017f */
[----:B-1----:R-:W-:Y:S05]  /*239d0*/  @!P0 BRA `(.L_x_1637) ;  /* 0x0000005c00dc8947 */ /* 0x002fea0003800000 */
.L_x_1791:
[----:B0-----:R-:W0:Y:S02]  /*239e0*/  S2R R8, SR_TID.X ;  /* 0x0000000000087919 */ /* 0x001e240000002100 */
[----:B0-----:R-:W-:-:S04]  /*239f0*/  LOP3.LUT R8, R8, 0x7f, RZ, 0xc0, !PT ;  /* 0x0000007f08087812 */ /* 0x001fc800078ec0ff */
[----:B------:R-:W-:-:S13]  /*23a00*/  ISETP.NE.AND P1, PT, R8, RZ, PT ;  /* 0x000000ff0800720c */ /* 0x000fda0003f25270 */
[----:B------:R-:W-:Y:S05]  /*23a10*/  @P1 BRA `(.L_x_1638) ;  /* 0x00000000001c1947 */ /* 0x000fea0003800000 */
[----:B------:R-:W0:Y:S02]  /*23a20*/  S2R R8, SR_TID.X ;  /* 0x0000000000087919 */ /* 0x000e240000002100 */
[----:B0-----:R-:W-:-:S04]  /*23a30*/  LOP3.LUT R8, R8, 0x1f, RZ, 0xc0, !PT ;  /* 0x0000001f08087812 */ /* 0x001fc800078ec0ff */
[----:B------:R-:W-:Y:S01]  /*23a40*/  ISETP.NE.AND P0, PT, R8, RZ, PT ;  /* 0x000000ff0800720c */ /* 0x000fe20003f05270 */
[----:B------:R-:W-:-:S04]  /*23a50*/  IMAD.MOV.U32 R8, RZ, RZ, 0x9000 ;  /* 0x00009000ff087424 */ /* 0x000fc800078e00ff */
[----:B------:R0:W-:Y:S08]  /*23a60*/  SYNCS.ARRIVE.TRANS64 RZ, [R9+URZ+0x30890], R8 ;  /* 0x0308900809ff79a7 */ /* 0x0001f0000800003f */
[----:B------:R-:W-:Y:S05]  /*23a70*/  @!P0 BRA `(.L_x_1638) ;  /* 0x0000000000048947 */ /* 0x000fea0003800000 */
[----:B------:R-:W-:Y:S01]  /*23a80*/  BPT.TRAP 0x1 ;  /* 0x000000040000795c */ /* 0x000fe20000300000 */
.L_x_1638:
[----:B0-----:R-:W-:Y:S01]  /*23a90*/  IMAD R8, R19, 0x9000, R12 ;  /* 0x0000900013087824 */ /* 0x001fe200078e020c */
[----:B------:R-:W-:Y:S01]  /*23aa0*/  R2UR UR9, R9 ;  /* 0x00000000090972ca */ /* 0x000fe200000e0000 */
[----:B------:R-:W-:Y:S01]  /*23ab0*/  IMAD R10, R7, 0x60, R5 ;  /* 0x00000060070a7824 */ /* 0x000fe200078e0205 */
[----:B------:R-:W-:Y:S01]  /*23ac0*/  UIADD3 UR4, UP0, UR38, 0x570, URZ ;  /* 0x0000057026047890 */ /* 0x000fe2000ff1e03f */
[----:B------:R-:W-:Y:S01]  /*23ad0*/  R2UR UR12, R3 ;  /* 0x00000000030c72ca */ /* 0x000fe200000e0000 */
[----:B------:R-:W-:Y:S01]  /*23ae0*/  UMOV UR10, URZ ;  /* 0x0000003f000a7c82 */ /* 0x000fe20008000000 */
[----:B------:R-:W-:Y:S01]  /*23af0*/  R2UR UR15, R8 ;  /* 0x00000000080f72ca */ /* 0x000fe200000e0000 */
[----:B------:R-:W-:Y:S01]  /*23b00*/  VIADD R10, R10, 0xffffffa0 ;  /* 0xffffffa00a0a7836 */ /* 0x000fe20000000000 */
[----:B------:R-:W-:Y:S01]  /*23b10*/  R2UR UR13, R6 ;  /* 0x00000000060d72ca */ /* 0x000fe200000e0000 */
[----:B------:R-:W-:Y:S01]  /*23b20*/  UIADD3.X UR5, URZ, UR39, URZ, UP0, !UPT ;  /* 0x000000273f057290 */ /* 0x000fe200087fe43f */
[----:B------:R-:W-:-:S02]  /*23b30*/  UMOV UR6, 0x0 ;  /* 0x0000000000067882 */ /* 0x000fc40000000000 */
[----:B------:R-:W-:Y:S01]  /*23b40*/  R2UR UR11, R10 ;  /* 0x000000000a0b72ca */ /* 0x000fe200000e0000 */
[----:B------:R-:W-:Y:S01]  /*23b50*/  UMOV UR7, 0x12f00000 ;  /* 0x12f0000000077882 */ /* 0x000fe20000000000 */
[----:B------:R-:W-:Y:S01]  /*23b60*/  UIADD3 UR9, UR9, 0x30890, URZ ;  /* 0x0003089009097890 */ /* 0x000fe2000fffe03f */
[----:B------:R-:W-:-:S04]  /*23b70*/  UMOV UR16, 0x40 ;  /* 0x0000004000107882 */ /* 0x000fc80000000000 */
        /* <DEDUP_REMOVED lines=10> */
[----:B------:R0:W-:Y:S01]  /*23c20*/  UTMALDG.4D [UR8], [UR4], desc[UR6] ;  /* 0x00000608040075b4 */ /* 0x0001e20008019000 */
[----:B------:R-:W2:Y:S02]  /*23c30*/  SYNCS.PHASECHK.TRANS64.TRYWAIT P0, [R9+URZ+0x308c0], R11 ;  /* 0x0308c00b090075a7 */ /* 0x000ea4000800017f */
[----:B0-2---:R-:W-:Y:S05]  /*23c40*/  @!P0 BRA `(.L_x_1639) ;  /* 0x0000005c00548947 */ /* 0x005fea0003800000 */
.L_x_1792:
        /* <DEDUP_REMOVED lines=8> */
.L_x_1640:
        /* <DEDUP_REMOVED lines=24> */
.L_x_1636:
[----:B------:R-:W-:Y:S05]  /*23e50*/  BSYNC B1 ;  /* 0x0000000000017941 */ /* 0x000fea0003800000 */
.L_x_1635:
[----:B01----:R-:W2:Y:S01]  /*23e60*/  LDL.LU R9, [R1+0x10] ;  /* 0x0000100001097983 */ /* 0x003ea20000300800 */
[----:B------:R-:W-:Y:S01]  /*23e70*/  VIADD R19, R19, 0x1 ;  /* 0x0000000113137836 */ /* 0x000fe20000000000 */
[----:B------:R-:W-:Y:S01]  /*23e80*/  PLOP3.LUT P2, PT, PT, PT, PT, 0x8, 0x0 ;  /* 0x000000000000781c */ /* 0x000fe20003f4e170 */
[----:B------:R-:W-:-:S03]  /*23e90*/  VIADD R7, R7, 0xfffffffe ;  /* 0xfffffffe07077836 */ /* 0x000fc60000000000 */
[----:B------:R-:W-:-:S04]  /*23ea0*/  ISETP.NE.AND P0, PT, R19, 0x2, PT ;  /* 0x000000021300780c */ /* 0x000fc80003f05270 */
[----:B------:R-:W-:Y:S02]  /*23eb0*/  SEL R8, RZ, 0x1, P0 ;  /* 0x00000001ff087807 */ /* 0x000fe40000000000 */
[----:B------:R-:W-:Y:S02]  /*23ec0*/  SEL R19, R19, RZ, P0 ;  /* 0x000000ff13137207 */ /* 0x000fe40000000000 */
[----:B------:R-:W-:Y:S02]  /*23ed0*/  ISETP.GE.AND P0, PT, R7, R2, PT ;  /* 0x000000020700720c */ /* 0x000fe40003f06270 */
[----:B--2---:R-:W-:-:S05]  /*23ee0*/  LOP3.LUT R9, R9, R8, RZ, 0x3c, !PT ;  /* 0x0000000809097212 */ /* 0x004fca00078e3cff */
[----:B------:R0:W-:Y:S06]  /*23ef0*/  STL [R1+0x10], R9 ;  /* 0x0000100901007387 */ /* 0x0001ec0000100800 */
[----:B------:R-:W-:Y:S05]  /*23f00*/  @!P0 BRA `(.L_x_1630) ;  /* 0x0000000400648947 */ /* 0x000fea0003800000 */
.L_x_1647:
[----:B------:R-:W-:Y:S05]  /*23f10*/  YIELD ;  /* 0x0000000000007946 */ /* 0x000fea0003800000 */
[----:B------:R-:W-:Y:S04]  /*23f20*/  BSSY B1, `(.L_x_1641) ;  /* 0x000004d000017945 */ /* 0x000fe80003800000 */
[----:B-1----:R-:W-:Y:S05]  /*23f30*/  @!P6 BRA `(.L_x_1642) ;  /* 0x00000004002ce947 */ /* 0x002fea0003800000 */
[----:B0-----:R-:W2:Y:S01]  /*23f40*/  LDL R9, [R1+0x10] ;  /* 0x0000100001097983 */ /* 0x001ea20000100800 */
[----:B------:R-:W-:Y:S01]  /*23f50*/  IMAD R8, R19, 0x8, R12 ;  /* 0x0000000813087824 */ /* 0x000fe200078e020c */
[----:B--2---:R-:W-:-:S04]  /*23f60*/  SHF.L.U32 R9, R9, 0x1f, RZ ;  /* 0x0000001f09097819 */ /* 0x004fc800000006ff */
[----:B------:R-:W0:Y:S02]  /*23f70*/  SYNCS.PHASECHK.TRANS64.TRYWAIT P0, [R8+URZ+0x308a0], R9 ;  /* 0x0308a009080075a7 */ /* 0x000e24000800017f */
[----:B0-----:R-:W-:Y:S05]  /*23f80*/  @!P0 BRA `(.L_x_1643) ;  /* 0x0000005800988947 */ /* 0x001fea0003800000 */
.L_x_1793:
        /* <DEDUP_REMOVED lines=11> */
.L_x_1644:
[----:B-1----:R-:W-:Y:S01]  /*24040*/  IMAD R10, R19, 0x9000, R12 ;  /* 0x00009000130a7824 */ /* 0x002fe200078e020c */
[----:B------:R-:W-:Y:S01]  /*24050*/  R2UR UR9, R8 ;  /* 0x00000000080972ca */ /* 0x000fe200000e0000 */
[----:B------:R-:W-:Y:S01]  /*24060*/  IMAD R11, R7, 0x60, R5 ;  /* 0x00000060070b7824 */ /* 0x000fe200078e0205 */
        /* <DEDUP_REMOVED lines=9> */
[----:B------:R-:W-:-:S02]  /*24100*/  UMOV UR16, 0x40 ;  /* 0x0000004000107882 */ /* 0x000fc40000000000 */
[----:B------:R-:W-:-:S05]  /*24110*/  UIADD3 UR9, UR9, 0x30890, URZ ;  /* 0x0003089009097890 */ /* 0x000fca000fffe03f */
        /* <DEDUP_REMOVED lines=13> */
.L_x_1794:
        /* <DEDUP_REMOVED lines=8> */
.L_x_1646:
        /* <DEDUP_REMOVED lines=24> */
.L_x_1642:
[----:B------:R-:W-:Y:S05]  /*243f0*/  BSYNC B1 ;  /* 0x0000000000017941 */ /* 0x000fea0003800000 */
.L_x_1641:
[----:B01----:R-:W2:Y:S01]  /*24400*/  LDL.LU R9, [R1+0x10] ;  /* 0x0000100001097983 */ /* 0x003ea20000300800 */
[----:B------:R-:W-:-:S05]  /*24410*/  VIADD R19, R19, 0x1 ;  /* 0x0000000113137836 */ /* 0x000fca0000000000 */
[----:B------:R-:W-:-:S04]  /*24420*/  ISETP.NE.AND P0, PT, R19, 0x2, PT ;  /* 0x000000021300780c */ /* 0x000fc80003f05270 */
[----:B------:R-:W-:Y:S02]  /*24430*/  SEL R8, RZ, 0x1, P0 ;  /* 0x00000001ff087807 */ /* 0x000fe40000000000 */
[----:B------:R-:W-:Y:S02]  /*24440*/  SEL R19, R19, RZ, P0 ;  /* 0x000000ff13137207 */ /* 0x000fe40000000000 */
[C---:B------:R-:W-:Y:S01]  /*24450*/  ISETP.GT.AND P0, PT, R7.reuse, R2, PT ;  /* 0x000000020700720c */ /* 0x040fe20003f04270 */
[----:B------:R-:W-:Y:S01]  /*24460*/  VIADD R7, R7, 0xffffffff ;  /* 0xffffffff07077836 */ /* 0x000fe20000000000 */
[----:B--2---:R-:W-:-:S05]  /*24470*/  LOP3.LUT R9, R9, R8, RZ, 0x3c, !PT ;  /* 0x0000000809097212 */ /* 0x004fca00078e3cff */
[----:B------:R1:W-:Y:S06]  /*24480*/  STL [R1+0x10], R9 ;  /* 0x0000100901007387 */ /* 0x0003ec0000100800 */
[----:B------:R-:W-:Y:S05]  /*24490*/  @P0 BRA `(.L_x_1647) ;  /* 0xfffffff8009c0947 */ /* 0x000fea000383ffff */
.L_x_1630:
[----:B------:R-:W-:Y:S05]  /*244a0*/  BSYNC B0 ;  /* 0x0000000000007941 */ /* 0x000fea0003800000 */
.L_x_1629:
[----:B------:R-:W2:Y:S01]  /*244b0*/  LDC.64 R2, c[0x0][0x9e0] ;  /* 0x00027800ff027b82 */ /* 0x000ea20000000a00 */
[----:B------:R-:W-:Y:S07]  /*244c0*/  @!P2 WARPSYNC.ALL ;  /* 0x000000000000a948 */ /* 0x000fee0003800000 */
[----:B------:R-:W-:Y:S01]  /*244d0*/  @!P2 BAR.SYNC.DEFER_BLOCKING 0xc, 0x120 ;  /* 0x030480000000ab1d */ /* 0x000fe20000010000 */
[----:B--2---:R-:W-:Y:S01]  /*244e0*/  ISETP.GE.AND P0, PT, R3, 0x1, PT ;  /* 0x000000010300780c */ /* 0x004fe20003f06270 */
[----:B------:R-:W-:-:S12]  /*244f0*/  IMAD.IADD R2, R4, 0x1, R2 ;  /* 0x0000000104027824 */ /* 0x000fd800078e0202 */
[----:B------:R-:W-:Y:S05]  /*24500*/  @!P0 BRA `(.L_x_1648) ;  /* 0x0000000000488947 */ /* 0x000fea0003800000 */
[C---:B------:R-:W-:Y:S01]  /*24510*/  ISETP.GT.AND P1, PT, R4.reuse, RZ, PT ;  /* 0x000000ff0400720c */ /* 0x040fe20003f24270 */
[----:B------:R-:W-:Y:S01]  /*24520*/  BSSY B0, `(.L_x_1649) ;  /* 0x000000e000007945 */ /* 0x000fe20003800000 */
[----:B------:R-:W-:-:S11]  /*24530*/  VIADD R6, R4, 0xffffffff ;  /* 0xffffffff04067836 */ /* 0x000fd60000000000 */
[----:B------:R-:W-:Y:S05]  /*24540*/  @P1 BRA `(.L_x_1650) ;  /* 0x00000000001c1947 */ /* 0x000fea0003800000 */
[----:B------:R-:W-:Y:S01]  /*24550*/  ISETP.NE.AND P1, PT, R3, 0x1, PT ;  /* 0x000000010300780c */ /* 0x000fe20003f25270 */
[----:B------:R-:W-:-:S12]  /*24560*/  IMAD.MOV R5, RZ, RZ, -R4 ;  /* 0x000000ffff057224 */ /* 0x000fd800078e0a04 */
[----:B------:R-:W2:Y:S02]  /*24570*/  @P1 LDC.64 R6, c[0x0][0x9e8] ;  /* 0x00027a00ff061b82 */ /* 0x000ea40000000a00 */
[----:B--2---:R-:W-:-:S05]  /*24580*/  @P1 IMAD.HI.U32 R6, R5, R6, RZ ;  /* 0x0000000605061227 */ /* 0x004fca00078e00ff */
[----:B------:R-:W-:-:S04]  /*24590*/  @P1 SHF.R.U32.HI R5, RZ, R7, R6 ;  /* 0x00000007ff051219 */ /* 0x000fc80000011606 */
[----:B------:R-:W-:Y:S01]  /*245a0*/  LOP3.LUT R6, RZ, R5, RZ, 0x33, !PT ;  /* 0x00000005ff067212 */ /* 0x000fe200078e33ff */
[----:B------:R-:W-:Y:S06]  /*245b0*/  BRA `(.L_x_1651) ;  /* 0x0000000000107947 */ /* 0x000fec0003800000 */
.L_x_1650:
[----:B------:R-:W-:-:S13]  /*245c0*/  ISETP.NE.AND P1, PT, R3, 0x1, PT ;  /* 0x000000010300780c */ /* 0x000fda0003f25270 */
[----:B------:R-:W2:Y:S02]  /*245d0*/  @P1 LDC.64 R4, c[0x0][0x9e8] ;  /* 0x00027a00ff041b82 */ /* 0x000ea40000000a00 */
[----:B--2---:R-:W-:-:S05]  /*245e0*/  @P1 IMAD.HI.U32 R4, R6, R4, RZ ;  /* 0x0000000406041227 */ /* 0x004fca00078e00ff */
[----:B------:R-:W-:-:S07]  /*245f0*/  @P1 SHF.R.U32.HI R6, RZ, R5, R4 ;  /* 0x00000005ff061219 */ /* 0x000fce0000011604 */
.L_x_1651:
[----:B------:R-:W-:Y:S05]  /*24600*/  BSYNC B0 ;  /* 0x0000000000007941 */ /* 0x000fea0003800000 */
.L_x_1649:
[----:B------:R-:W-:-:S05]  /*24610*/  IMAD R5, R6, R3, R3 ;  /* 0x0000000306057224 */ /* 0x000fca00078e0203 */
[----:B------:R-:W-:-:S07]  /*24620*/  VIMNMX R2, R2, R5, PT ;  /* 0x0000000502027248 */ /* 0x000fce0003fe0100 */
.L_x_1648:
[----:B------:R-:W-:Y:S01]  /*24630*/  VIADD R2, R2, 0x5f ;  /* 0x0000005f02027836 */ /* 0x000fe20000000000 */
[----:B------:R-:W-:-:S03]  /*24640*/  ULDC UR4, c[0x0][0x9dc] ;  /* 0x0002770000047ab9 */ /* 0x000fc60000000800 */
[----:B------:R-:W-:-:S05]  /*24650*/  IMAD.HI R2, R2, 0x2aaaaaab, RZ ;  /* 0x2aaaaaab02027827 */ /* 0x000fca00078e02ff */
[----:B------:R-:W-:-:S04]  /*24660*/  SHF.R.U32.HI R5, RZ, 0x1f, R2 ;  /* 0x0000001fff057819 */ /* 0x000fc80000011602 */
[----:B------:R-:W-:Y:S01]  /*24670*/  LEA.HI.SX32 R5, R2, R5, 0x1c ;  /* 0x0000000502057211 */ /* 0x000fe200078fe2ff */
[----:B------:R-:W-:-:S03]  /*24680*/  VIADD R2, R0, -UR4 ;  /* 0x8000000400027c36 */ /* 0x000fc60008000000 */
[----:B------:R-:W-:-:S05]  /*24690*/  VIMNMX R6, R20, R5, PT ;  /* 0x0000000514067248 */ /* 0x000fca0003fe0100 */
[----:B------:R2:W-:Y:S01]  /*246a0*/  STL [R1+0x20], R6 ;  /* 0x0000200601007387 */ /* 0x0005e20000100800 */
[----:B------:R-:W-:Y:S05]  /*246b0*/  @!P0 BRA `(.L_x_1652) ;  /* 0x0000000000448947 */ /* 0x000fea0003800000 */
[----:B------:R-:W-:Y:S01]  /*246c0*/  ISETP.GT.AND P0, PT, R0, -0x1, PT ;  /* 0xffffffff0000780c */ /* 0x000fe20003f04270 */
[----:B------:R-:W-:-:S12]  /*246d0*/  BSSY B0, `(.L_x_1653) ;  /* 0x000000d000007945 */ /* 0x000fd80003800000 */
[----:B------:R-:W-:Y:S05]  /*246e0*/  @P0 BRA `(.L_x_1654) ;  /* 0x00000000001c0947 */ /* 0x000fea0003800000 */
[----:B------:R-:W-:Y:S02]  /*246f0*/  ISETP.NE.AND P0, PT, R3, 0x1, PT ;  /* 0x000000010300780c */ /* 0x000fe40003f05270 */
[----:B------:R-:W-:-:S11]  /*24700*/  LOP3.LUT R7, RZ, R0, RZ, 0x33, !PT ;  /* 0x00000000ff077212 */ /* 0x000fd600078e33ff */
[----:B------:R-:W3:Y:S02]  /*24710*/  @P0 LDC.64 R4, c[0x0][0x9e8] ;  /* 0x00027a00ff040b82 */ /* 0x000ee40000000a00 */
[----:B---3--:R-:W-:-:S05]  /*24720*/  @P0 IMAD.HI.U32 R4, R7, R4, RZ ;  /* 0x0000000407040227 */ /* 0x008fca00078e00ff */
[----:B------:R-:W-:-:S04]  /*24730*/  @P0 SHF.R.U32.HI R7, RZ, R5, R4 ;  /* 0x00000005ff070219 */ /* 0x000fc80000011604 */
[----:B------:R-:W-:Y:S01]  /*24740*/  LOP3.LUT R0, RZ, R7, RZ, 0x33, !PT ;  /* 0x00000007ff007212 */ /* 0x000fe200078e33ff */
[----:B------:R-:W-:Y:S06]  /*24750*/  BRA `(.L_x_1655) ;  /* 0x0000000000107947 */ /* 0x000fec0003800000 */
.L_x_1654:
[----:B------:R-:W-:-:S13]  /*24760*/  ISETP.NE.AND P0, PT, R3, 0x1, PT ;  /* 0x000000010300780c */ /* 0x000fda0003f05270 */
[----:B------:R-:W3:Y:S02]  /*24770*/  @P0 LDC.64 R4, c[0x0][0x9e8] ;  /* 0x00027a00ff040b82 */ /* 0x000ee40000000a00 */
[----:B---3--:R-:W-:-:S05]  /*24780*/  @P0 IMAD.HI.U32 R4, R0, R4, RZ ;  /* 0x0000000400040227 */ /* 0x008fca00078e00ff */
[----:B------:R-:W-:-:S07]  /*24790*/  @P0 SHF.R.U32.HI R0, RZ, R5, R4 ;  /* 0x00000005ff000219 */ /* 0x000fce0000011604 */
.L_x_1655:
[----:B------:R-:W-:Y:S05]  /*247a0*/  BSYNC B0 ;  /* 0x0000000000007941 */ /* 0x000fea0003800000 */
.L_x_1653:
[----:B------:R-:W-:-:S05]  /*247b0*/  IMAD R3, R0, R3, RZ ;  /* 0x0000000300037224 */ /* 0x000fca00078e02ff */
[----:B------:R-:W-:-:S07]  /*247c0*/  VIMNMX R2, R2, R3, !PT ;  /* 0x0000000302027248 */ /* 0x000fce0007fe0100 */
.L_x_1652:
[----:B------:R-:W-:Y:S01]  /*247d0*/  IMAD.HI R2, R2, 0x2aaaaaab, RZ ;  /* 0x2aaaaaab02027827 */ /* 0x000fe200078e02ff */
[----:B------:R-:W-:Y:S04]  /*247e0*/  BSSY B6, `(.L_x_1656) ;  /* 0x000030a000067945 */ /* 0x000fe80003800000 */
[----:B------:R-:W-:-:S04]  /*247f0*/  SHF.R.U32.HI R3, RZ, 0x1f, R2 ;  /* 0x0000001fff037819 */ /* 0x000fc80000011602 */
[----:B------:R-:W-:-:S04]  /*24800*/  LEA.HI.SX32 R3, R2, R3, 0x1c ;  /* 0x0000000302037211 */ /* 0x000fc800078fe2ff */
[----:B------:R-:W-:-:S04]  /*24810*/  VIMNMX R0, RZ, R3, !PT ;  /* 0x00000003ff007248 */ /* 0x000fc80007fe0100 */
[----:B------:R-:W-:Y:S01]  /*24820*/  ISETP.GT.AND P0, PT, R6, R0, PT ;  /* 0x000000000600720c */ /* 0x000fe20003f04270 */
[----:B------:R3:W-:-:S12]  /*24830*/  STL [R1+0x1c], R0 ;  /* 0x00001c0001007387 */ /* 0x0007d80000100800 */
[----:B---3--:R-:W-:Y:S05]  /*24840*/  @P0 BRA `(.L_x_1657) ;  /* 0x00000000004c0947 */ /* 0x008fea0003800000 */
[----:B------:R-:W3:Y:S02]  /*24850*/  S2R R0, SR_TID.X ;  /* 0x0000000000007919 */ /* 0x000ee40000002100 */
[----:B---3--:R-:W-:-:S04]  /*24860*/  LOP3.LUT R0, R0, 0x1f, RZ, 0xc0, !PT ;  /* 0x0000001f00007812 */ /* 0x008fc800078ec0ff */
[----:B------:R-:W-:-:S13]  /*24870*/  ISETP.NE.AND P1, PT, R0, RZ, PT ;  /* 0x000000ff0000720c */ /* 0x000fda0003f25270 */
[----:B------:R-:W-:Y:S05]  /*24880*/  @P1 BRA `(.L_x_1658) ;  /* 0x0000002c00fc1947 */ /* 0x000fea0003800000 */
[----:B------:R-:W3:Y:S01]  /*24890*/  S2R R7, SR_LANEID ;  /* 0x0000000000077919 */ /* 0x000ee20000000000 */
[----:B------:R-:W-:Y:S01]  /*248a0*/  VOTEU.ANY UR4, UPT, PT ;  /* 0x0000000000047886 */ /* 0x000fe200038e0100 */
[----:B------:R-:W4:Y:S01]  /*248b0*/  LDC.64 R2, c[0x0][0xc38] ;  /* 0x00030e00ff027b82 */ /* 0x000f220000000a00 */
[----:B------:R-:W3:Y:S01]  /*248c0*/  FLO.U32 R0, UR4 ;  /* 0x0000000400007d00 */ /* 0x000ee200080e0000 */
[----:B------:R-:W-:-:S07]  /*248d0*/  ULDC.64 UR6, c[0x0][0x208] ;  /* 0x0000820000067ab9 */ /* 0x000fce0000000a00 */
[----:B------:R-:W4:Y:S01]  /*248e0*/  POPC R5, UR4 ;  /* 0x0000000400057d09 */ /* 0x000f220008000000 */
[----:B---3--:R-:W-:-:S13]  /*248f0*/  ISETP.EQ.U32.AND P0, PT, R0, R7, PT ;  /* 0x000000070000720c */ /* 0x008fda0003f02070 */
[----:B----4-:R-:W3:Y:S01]  /*24900*/  @P0 ATOMG.E.ADD.STRONG.GPU PT, R3, desc[UR6][R2.64], R5 ;  /* 0x00000005020309a8 */ /* 0x010ee200081ee1c6 */
[----:B------:R-:W4:Y:S02]  /*24910*/  S2R R4, SR_LTMASK ;  /* 0x0000000000047919 */ /* 0x000f240000003900 */
[----:B----4-:R-:W-:-:S04]  /*24920*/  LOP3.LUT R4, R4, UR4, RZ, 0xc0, !PT ;  /* 0x0000000404047c12 */ /* 0x010fc8000f8ec0ff */
[----:B------:R-:W4:Y:S01]  /*24930*/  POPC R7, R4 ;  /* 0x0000000400077309 */ /* 0x000f220000000000 */
[----:B---3--:R-:W4:Y:S02]  /*24940*/  SHFL.IDX PT, R0, R3, R0, 0x1f ;  /* 0x00001f0003007589 */ /* 0x008f2400000e0000 */
[----:B----4-:R-:W-:-:S05]  /*24950*/  IADD3 R0, R0, UR36, R7 ;  /* 0x0000002400007c10 */ /* 0x010fca000fffe007 */
[----:B------:R3:W-:Y:S01]  /*24960*/  STL [R1], R0 ;  /* 0x0000000001007387 */ /* 0x0007e20000100800 */
[----:B------:R-:W-:Y:S05]  /*24970*/  BRA `(.L_x_1658) ;  /* 0x0000002c00c07947 */ /* 0x000fea0003800000 */
.L_x_1657:
[----:B------:R-:W3:Y:S01]  /*24980*/  S2R R3, SR_CgaCtaId ;  /* 0x0000000000037919 */ /* 0x000ee20000008800 */
[----:B------:R-:W-:-:S04]  /*24990*/  MOV R0, 0x400 ;  /* 0x0000040000007802 */ /* 0x000fc80000000f00 */
[----:B---3--:R-:W-:-:S05]  /*249a0*/  LEA R2, R3, R0, 0x18 ;  /* 0x0000000003027211 */ /* 0x008fca00078ec0ff */
[----:B------:R3:W-:Y:S01]  /*249b0*/  STL [R1+0x14], R2 ;  /* 0x0000140201007387 */ /* 0x0007e20000100800 */
[----:B------:R-:W-:-:S05]  /*249c0*/  VIADD R0, R2, 0x1e400 ;  /* 0x0001e40002007836 */ /* 0x000fca0000000000 */
[----:B------:R-:W-:-:S13]  /*249d0*/  LOP3.LUT P0, RZ, R0, 0x3ff, RZ, 0xc0, !PT ;  /* 0x000003ff00ff7812 */ /* 0x000fda000780c0ff */
[----:B---3--:R-:W-:Y:S05]  /*249e0*/  @!P0 BRA `(.L_x_1659) ;  /* 0x0000000000408947 */ /* 0x008fea0003800000 */
[----:B------:R-:W-:Y:S01]  /*249f0*/  MOV R2, 0x0 ;  /* 0x0000000000027802 */ /* 0x000fe20000000f00 */
[----:B------:R-:W-:Y:S01]  /*24a00*/  ULDC.64 UR6, c[0x4][0xa8] ;  /* 0x01002a0000067ab9 */ /* 0x000fe20000000a00 */
[----:B------:R-:W-:Y:S01]  /*24a10*/  ULDC.64 UR8, c[0x4][0xb0] ;  /* 0x01002c0000087ab9 */ /* 0x000fe20000000a00 */
[----:B------:R-:W-:Y:S01]  /*24a20*/  ULDC.64 UR4, c[0x4][0x30] ;  /* 0x01000c0000047ab9 */ /* 0x000fe20000000a00 */
[----:B------:R-:W-:Y:S02]  /*24a30*/  IMAD.U32 R4, RZ, RZ, UR6 ;  /* 0x00000006ff047e24 */ /* 0x000fe4000f8e00ff */
[----:B------:R-:W3:Y:S01]  /*24a40*/  LDC.64 R2, c[0x4][R2] ;  /* 0x0100000002027b82 */ /* 0x000ee20000000a00 */
[----:B------:R-:W-:Y:S02]  /*24a50*/  IMAD.U32 R5, RZ, RZ, UR7 ;  /* 0x00000007ff057e24 */ /* 0x000fe4000f8e00ff */
[----:B--2---:R-:W-:Y:S02]  /*24a60*/  IMAD.U32 R6, RZ, RZ, UR8 ;  /* 0x00000008ff067e24 */ /* 0x004fe4000f8e00ff */
[----:B------:R-:W-:-:S02]  /*24a70*/  IMAD.U32 R7, RZ, RZ, UR9 ;  /* 0x00000009ff077e24 */ /* 0x000fc4000f8e00ff */
[----:B------:R-:W-:Y:S02]  /*24a80*/  IMAD.U32 R10, RZ, RZ, UR4 ;  /* 0x00000004ff0a7e24 */ /* 0x000fe4000f8e00ff */
[----:B------:R-:W-:Y:S02]  /*24a90*/  IMAD.U32 R11, RZ, RZ, UR5 ;  /* 0x00000005ff0b7e24 */ /* 0x000fe4000f8e00ff */
[----:B------:R-:W-:Y:S02]  /*24aa0*/  IMAD.MOV.U32 R8, RZ, RZ, 0x70 ;  /* 0x00000070ff087424 */ /* 0x000fe400078e00ff */
[----:B------:R-:W-:Y:S02]  /*24ab0*/  IMAD.MOV.U32 R12, RZ, RZ, 0x1 ;  /* 0x00000001ff0c7424 */ /* 0x000fe400078e00ff */
[----:B------:R-:W-:-:S07]  /*24ac0*/  IMAD.MOV.U32 R13, RZ, RZ, RZ ;  /* 0x000000ffff0d7224 */ /* 0x000fce00078e00ff */
[----:B------:R-:W-:-:S07]  /*24ad0*/  LEPC R20, `(.L_x_1659) ;  /* 0x000000001014794e */ /* 0x000fce0000000000 */
[----:B01-3--:R-:W-:Y:S05]  /*24ae0*/  CALL.ABS.NOINC R2 ;  /* 0x0000000002007343 */ /* 0x00bfea0003c00000 */
.L_x_1659:
[----:B------:R-:W3:Y:S02]  /*24af0*/  LDL R2, [R1+0x14] ;  /* 0x0000140001027983 */ /* 0x000ee40000100800 */
[----:B---3--:R-:W-:-:S05]  /*24b00*/  VIADD R0, R2, 0x400 ;  /* 0x0000040002007836 */ /* 0x008fca0000000000 */
[----:B------:R-:W-:-:S13]  /*24b10*/  LOP3.LUT P0, RZ, R0, 0x3ff, RZ, 0xc0, !PT ;  /* 0x000003ff00ff7812 */ /* 0x000fda000780c0ff */
[----:B------:R-:W-:Y:S05]  /*24b20*/  @!P0 BRA `(.L_x_1660) ;  /* 0x0000000000808947 */ /* 0x000fea0003800000 */
[----:B------:R-:W-:Y:S01]  /*24b30*/  MOV R0, 0x0 ;  /* 0x0000000000007802 */ /* 0x000fe20000000f00 */
[----:B------:R-:W-:Y:S01]  /*24b40*/  ULDC.64 UR6, c[0x4][0xa8] ;  /* 0x01002a0000067ab9 */ /* 0x000fe20000000a00 */
[----:B------:R-:W-:Y:S01]  /*24b50*/  ULDC.64 UR8, c[0x4][0xb0] ;  /* 0x01002c0000087ab9 */ /* 0x000fe20000000a00 */
[----:B------:R-:W-:Y:S01]  /*24b60*/  ULDC.64 UR4, c[0x4][0x38] ;  /* 0x01000e0000047ab9 */ /* 0x000fe20000000a00 */
[----:B------:R3:W4:Y:S01]  /*24b70*/  LDC.64 R2, c[0x4][R0] ;  /* 0x0100000000027b82 */ /* 0x0007220000000a00 */
[----:B------:R-:W-:Y:S02]  /*24b80*/  IMAD.U32 R4, RZ, RZ, UR6 ;  /* 0x00000006ff047e24 */ /* 0x000fe4000f8e00ff */
[----:B------:R-:W-:Y:S02]  /*24b90*/  IMAD.U32 R5, RZ, RZ, UR7 ;  /* 0x00000007ff057e24 */ /* 0x000fe4000f8e00ff */
[----:B--2---:R-:W-:Y:S02]  /*24ba0*/  IMAD.U32 R6, RZ, RZ, UR8 ;  /* 0x00000008ff067e24 */ /* 0x004fe4000f8e00ff */
[----:B------:R-:W-:-:S02]  /*24bb0*/  IMAD.U32 R7, RZ, RZ, UR9 ;  /* 0x00000009ff077e24 */ /* 0x000fc4000f8e00ff */
[----:B------:R-:W-:Y:S02]  /*24bc0*/  IMAD.U32 R10, RZ, RZ, UR4 ;  /* 0x00000004ff0a7e24 */ /* 0x000fe4000f8e00ff */
[----:B------:R-:W-:Y:S02]  /*24bd0*/  IMAD.U32 R11, RZ, RZ, UR5 ;  /* 0x00000005ff0b7e24 */ /* 0x000fe4000f8e00ff */
[----:B------:R-:W-:Y:S02]  /*24be0*/  IMAD.MOV.U32 R8, RZ, RZ, 0x70 ;  /* 0x00000070ff087424 */ /* 0x000fe400078e00ff */
[----:B------:R-:W-:Y:S02]  /*24bf0*/  IMAD.MOV.U32 R12, RZ, RZ, 0x1 ;  /* 0x00000001ff0c7424 */ /* 0x000fe400078e00ff */
[----:B---3--:R-:W-:-:S07]  /*24c00*/  IMAD.MOV.U32 R13, RZ, RZ, RZ ;  /* 0x000000ffff0d7224 */ /* 0x008fce00078e00ff */
[----:B------:R-:W-:-:S07]  /*24c10*/  LEPC R20, `(.L_x_1661) ;  /* 0x000000001014794e */ /* 0x000fce0000000000 */
[----:B01--4-:R-:W-:Y:S05]  /*24c20*/  CALL.ABS.NOINC R2 ;  /* 0x0000000002007343 */ /* 0x013fea0003c00000 */
.L_x_1661:
        /* <DEDUP_REMOVED lines=16> */
.L_x_1660:
[----:B------:R-:W3:Y:S01]  /*24d30*/  LDL R7, [R1+0x8] ;  /* 0x0000080001077983 */ /* 0x000ee20000100800 */
[----:B------:R-:W4:Y:S01]  /*24d40*/  LDC R0, c[0x0][0x428] ;  /* 0x00010a00ff007b82 */ /* 0x000f220000000800 */
[----:B------:R-:W-:Y:S02]  /*24d50*/  ULDC.64 UR4, c[0x0][0x9f8] ;  /* 0x00027e0000047ab9 */ /* 0x000fe40000000a00 */
[----:B--2---:R-:W2:Y:S04]  /*24d60*/  LDL.LU R6, [R1+0x28] ;  /* 0x0000280001067983 */ /* 0x004ea80000300800 */
[----:B------:R-:W2:Y:S04]  /*24d70*/  LDL.LU R5, [R1+0x4] ;  /* 0x0000040001057983 */ /* 0x000ea80000300800 */
[----:B------:R-:W2:Y:S01]  /*24d80*/  LDL R4, [R1+0xc] ;  /* 0x00000c0001047983 */ /* 0x000ea20000100800 */
[----:B------:R-:W-:Y:S01]  /*24d90*/  ULDC.64 UR6, c[0x0][0x208] ;  /* 0x0000820000067ab9 */ /* 0x000fe20000000a00 */
[----:B------:R-:W0:Y:S01]  /*24da0*/  S2R R8, SR_TID.X ;  /* 0x0000000000087919 */ /* 0x000e220000002100 */
[----:B----4-:R-:W-:-:S13]  /*24db0*/  ISETP.NE.AND P0, PT, R0, 0x1, PT ;  /* 0x000000010000780c */ /* 0x010fda0003f05270 */
[----:B------:R-:W3:Y:S08]  /*24dc0*/  @P0 LDC R0, c[0x0][0x42c] ;  /* 0x00010b00ff000b82 */ /* 0x000ef00000000800 */
[----:B------:R-:W4:Y:S01]  /*24dd0*/  @P0 LDC R3, c[0x0][0x430] ;  /* 0x00010c00ff030b82 */ /* 0x000f220000000800 */
[----:B0-----:R-:W-:-:S04]  /*24de0*/  LOP3.LUT R8, R8, 0x1f, RZ, 0xc0, !PT ;  /* 0x0000001f08087812 */ /* 0x001fc800078ec0ff */
[----:B------:R-:W-:-:S04]  /*24df0*/  ISETP.NE.AND P6, PT, R8, RZ, PT ;  /* 0x000000ff0800720c */ /* 0x000fc80003fc5270 */
[----:B------:R-:W-:-:S09]  /*24e00*/  PLOP3.LUT P1, PT, P6, PT, PT, 0x8, 0x0 ;  /* 0x000000000000781c */ /* 0x000fd2000372e170 */
[----:B------:R-:W-:-:S05]  /*24e10*/  VOTEU.ALL UP1, P6 ;  /* 0x00000000003f7886 */ /* 0x000fca0003020000 */
[----:B------:R-:W-:-:S04]  /*24e20*/  @!UP1 UIADD3 UR8, UP0, UR38, 0x270, URZ ;  /* 0x0000027026089890 */ /* 0x000fc8000ff1e03f */
[----:B------:R-:W-:-:S03]  /*24e30*/  @!UP1 UIADD3.X UR9, URZ, UR39, URZ, UP0, !UPT ;  /* 0x000000273f099290 */ /* 0x000fc600087fe43f */
[----:B------:R-:W-:Y:S01]  /*24e40*/  VOTEU.ALL UP0, P6 ;  /* 0x00000000003f7886 */ /* 0x000fe20003000000 */
[----:B---3--:R-:W-:-:S04]  /*24e50*/  @P0 IMAD.HI.U32 R2, R7, R0, RZ ;  /* 0x0000000007020227 */ /* 0x008fc800078e00ff */
[----:B------:R-:W-:Y:S01]  /*24e60*/  IMAD.MOV.U32 R0, RZ, RZ, R7 ;  /* 0x000000ffff007224 */ /* 0x000fe200078e0007 */
[----:B----4-:R-:W-:Y:S02]  /*24e70*/  @P0 SHF.R.U32.HI R0, RZ, R3, R2 ;  /* 0x00000003ff000219 */ /* 0x010fe40000011602 */
[----:B------:R-:W-:Y:S01]  /*24e80*/  ISETP.NE.U32.AND P0, PT, RZ, UR4, PT ;  /* 0x00000004ff007c0c */ /* 0x000fe2000bf05070 */
[----:B--2---:R-:W-:-:S03]  /*24e90*/  IMAD R2, R5, 0x80, R6 ;  /* 0x0000008005027824 */ /* 0x004fc600078e0206 */
[----:B------:R-:W-:Y:S01]  /*24ea0*/  ISETP.NE.AND.EX P0, PT, RZ, UR5, PT, P0 ;  /* 0x00000005ff007c0c */ /* 0x000fe2000bf05300 */
[----:B------:R-:W-:Y:S01]  /*24eb0*/  IMAD.MOV.U32 R5, RZ, RZ, R4 ;  /* 0x000000ffff057224 */ /* 0x000fe200078e0004 */
[----:B------:R-:W-:-:S11]  /*24ec0*/  ULDC.64 UR4, c[0x0][0xa00] ;  /* 0x0002800000047ab9 */ /* 0x000fd60000000a00 */
[----:B------:R-:W0:Y:S02]  /*24ed0*/  @P0 LDC.64 R6, c[0x0][0x9f8] ;  /* 0x00027e00ff060b82 */ /* 0x000e240000000a00 */
[----:B0-----:R-:W-:-:S05]  /*24ee0*/  @P0 IMAD.WIDE R6, R4, 0x4, R6 ;  /* 0x0000000404060825 */ /* 0x001fca00078e0206 */
[----:B------:R0:W5:Y:S01]  /*24ef0*/  @P0 LDG.E R5, desc[UR6][R6.64] ;  /* 0x0000000606050981 */ /* 0x000162000c1e1900 */
[----:B------:R-:W-:-:S04]  /*24f00*/  ISETP.NE.U32.AND P0, PT, RZ, UR4, PT ;  /* 0x00000004ff007c0c */ /* 0x000fc8000bf05070 */
[----:B------:R-:W-:-:S04]  /*24f10*/  ISETP.NE.AND.EX P0, PT, RZ, UR5, PT, P0 ;  /* 0x00000005ff007c0c */ /* 0x000fc8000bf05300 */
[----:B------:R-:W-:-:S09]  /*24f20*/  SEL R3, R4, RZ, !P0 ;  /* 0x000000ff04037207 */ /* 0x000fd20004000000 */
.L_x_1662:
[----:B------:R-:W2:Y:S01]  /*24f30*/  LDL R4, [R1+0x8] ;  /* 0x0000080001047983 */ /* 0x000ea20000100800 */
        /* <DEDUP_REMOVED lines=9> */
[----:B--2---:R-:W-:Y:S05]  /*24fd0*/  @P1 BRA.U.ANY `(.L_x_1662) ;  /* 0xfffffffd00d41947 */ /* 0x004fea000393ffff */
[----:B------:R-:W2:Y:S01]  /*24fe0*/  S2R R4, SR_TID.X ;  /* 0x0000000000047919 */ /* 0x000ea20000002100 */
[----:B------:R-:W-:Y:S01]  /*24ff0*/  UMOV UR4, 0x40 ;  /* 0x0000004000047882 */ /* 0x000fe20000000000 */
[----:B--2---:R-:W-:-:S04]  /*25000*/  LOP3.LUT R4, R4, 0x1f, RZ, 0xc0, !PT ;  /* 0x0000001f04047812 */ /* 0x004fc800078ec0ff */
[----:B------:R-:W-:-:S04]  /*25010*/  ISETP.NE.AND P2, PT, R4, RZ, PT ;  /* 0x000000ff0400720c */ /* 0x000fc80003f45270 */
[----:B------:R-:W-:-:S09]  /*25020*/  PLOP3.LUT P1, PT, P2, PT, PT, 0x8, 0x0 ;  /* 0x000000000000781c */ /* 0x000fd2000172e170 */
[----:B------:R-:W-:-:S05]  /*25030*/  VOTEU.ALL UP0, P2 ;  /* 0x00000000003f7886 */ /* 0x000fca0001000000 */
.L_x_1663:
[----:B------:R-:W2:Y:S01]  /*25040*/  LDL R4, [R1+0x8] ;  /* 0x0000080001047983 */ /* 0x000ea20000100800 */
        /* <DEDUP_REMOVED lines=15> */
.L_x_1664:
        /* <DEDUP_REMOVED lines=10> */
[----:B------:R-:W2:Y:S01]  /*251e0*/  LDL R4, [R1+0x20] ;  /* 0x0000200001047983 */ /* 0x000ea20000100800 */
[----:B-1----:R-:W1:Y:S01]  /*251f0*/  LDC.64 R8, c[0x0][0x3f8] ;  /* 0x0000fe00ff087b82 */ /* 0x002e620000000a00 */
[----:B------:R-:W-:Y:S02]  /*25200*/  ULDC.64 UR4, c[0x0][0xa08] ;  /* 0x0002820000047ab9 */ /* 0x000fe40000000a00 */
[----:B-1----:R-:W-:Y:S01]  /*25210*/  LOP3.LUT P0, RZ, R8, UR4, RZ, 0xfc, !PT ;  /* 0x0000000408ff7c12 */ /* 0x002fe2000f80fcff */
[----:B------:R-:W-:-:S03]  /*25220*/  UMOV UR4, 0xffffffff ;  /* 0xffffffff00047882 */ /* 0x000fc60000000000 */
[----:B------:R-:W-:-:S04]  /*25230*/  LOP3.LUT P0, RZ, R9, UR5, RZ, 0xfc, P0 ;  /* 0x0000000509ff7c12 */ /* 0x000fc8000800fcff */
[----:B0----5:R-:W-:Y:S01]  /*25240*/  SEL R6, R5, RZ, !P0 ;  /* 0x000000ff05067207 */ /* 0x021fe20004000000 */
[----:B--2---:R-:W-:Y:S01]  /*25250*/  VIADD R4, R4, 0xffffffff ;  /* 0xffffffff04047836 */ /* 0x004fe20000000000 */
[----:B------:R-:W-:Y:S07]  /*25260*/  BRA.DIV UR4, `(.L_x_1665) ;  /* 0x0000004a04087947 */ /* 0x000fee000b800000 */
.L_x_1797:
[----:B------:R-:W-:Y:S01]  /*25270*/  UMOV UR4, 0xffffffff ;  /* 0xffffffff00047882 */ /* 0x000fe20000000000 */
[----:B------:R-:W-:Y:S02]  /*25280*/  SHF.R.S32.HI R20, RZ, 0x1f, R5 ;  /* 0x0000001fff147819 */ /* 0x000fe40000011405 */
[----:B------:R-:W-:Y:S05]  /*25290*/  BRA.DIV UR4, `(.L_x_1666) ;  /* 0x0000004a04307947 */ /* 0x000fea000b800000 */
[----:B------:R-:W-:-:S13]  /*252a0*/  ELECT P6, URZ, PT ;  /* 0x00000000003f782f */ /* 0x000fda00038c0000 */
.L_x_1800:
[----:B------:R-:W-:Y:S05]  /*252b0*/  @!P6 BRA `(.L_x_1667) ;  /* 0x000000040018e947 */ /* 0x000fea0003800000 */
[----:B------:R-:W-:-:S04]  /*252c0*/  ISETP.NE.U32.AND P0, PT, R8, RZ, PT ;  /* 0x000000ff0800720c */ /* 0x000fc80003f05070 */
[----:B------:R-:W-:-:S13]  /*252d0*/  ISETP.NE.AND.EX P0, PT, R9, RZ, PT, P0 ;  /* 0x000000ff0900720c */ /* 0x000fda0003f05300 */
[----:B------:R-:W-:Y:S05]  /*252e0*/  @!P0 BRA `(.L_x_1668) ;  /* 0x0000000000488947 */ /* 0x000fea0003800000 */
[----:B------:R-:W0:Y:S01]  /*252f0*/  LDC R11, c[0x0][0x41c] ;  /* 0x00010700ff0b7b82 */ /* 0x000e220000000800 */
[----:B------:R-:W-:Y:S01]  /*25300*/  ULDC.64 UR4, c[0x0][0x408] ;  /* 0x0001020000047ab9 */ /* 0x000fe20000000a00 */
        /* <DEDUP_REMOVED lines=13> */
[----:B------:R-:W-:-:S04]  /*253e0*/  LEA R10, P0, R6, R8, 0x2 ;  /* 0x00000008060a7211 */ /* 0x000fc800078010ff */
[----:B------:R-:W-:-:S05]  /*253f0*/  LEA.HI.X R11, R6, R9, R7, 0x2, P0 ;  /* 0x00000009060b7211 */ /* 0x000fca00000f1407 */
[----:B------:R0:W5:Y:S04]  /*25400*/  LDG.E R6, desc[UR6][R10.64] ;  /* 0x000000060a067981 */ /* 0x000168000c1e1900 */
.L_x_1668:
[----:B0-----:R-:W0:Y:S01]  /*25410*/  S2R R10, SR_CgaCtaId ;  /* 0x00000000000a7919 */ /* 0x001e220000008800 */
[----:B------:R-:W-:-:S04]  /*25420*/  MOV R7, 0x400 ;  /* 0x0000040000077802 */ /* 0x000fc80000000f00 */
[----:B0-----:R-:W-:Y:S02]  /*25430*/  LEA R7, R10, R7, 0x18 ;  /* 0x000000070a077211 */ /* 0x001fe400078ec0ff */
[----:B------:R-:W-:-:S03]  /*25440*/  SHF.L.U32 R10, R18, 0x1f, RZ ;  /* 0x0000001f120a7819 */ /* 0x000fc600000006ff */
[----:B------:R-:W-:-:S04]  /*25450*/  IMAD R7, R16, 0x8, R7 ;  /* 0x0000000810077824 */ /* 0x000fc800078e0207 */
[----:B------:R-:W0:Y:S02]  /*25460*/  SYNCS.PHASECHK.TRANS64.TRYWAIT P0, [R7+URZ+0x30840], R10 ;  /* 0x0308400a070075a7 */ /* 0x000e24000800017f */
[----:B0-----:R-:W-:Y:S05]  /*25470*/  @!P0 BRA `(.L_x_1669) ;  /* 0x0000004400d88947 */ /* 0x001fea0003800000 */
.L_x_1801:
        /* <DEDUP_REMOVED lines=11> */
.L_x_1670:
[----:B------:R-:W1:Y:S01]  /*25530*/  S2R R11, SR_CgaCtaId ;  /* 0x00000000000b7919 */ /* 0x000e620000008800 */
[----:B0-----:R-:W-:Y:S01]  /*25540*/  MOV R10, 0x400 ;  /* 0x00000400000a7802 */ /* 0x001fe20000000f00 */
        /* <DEDUP_REMOVED lines=9> */
[----:B-----5:R-:W-:-:S05]  /*255e0*/  R2UR UR13, R6 ;  /* 0x00000000060d72ca */ /* 0x020fca00000e0000 */
[----:B------:R-:W-:-:S04]  /*255f0*/  UIADD3 UR9, UR9, 0x30830, URZ ;  /* 0x0003083009097890 */ /* 0x000fc8000fffe03f */
[----:B------:R-:W-:Y:S02]  /*25600*/  UIMAD UR11, UR11, 0x60, UR5 ;  /* 0x000000600b0b78a4 */ /* 0x000fe4000f8e0205 */
        /* <DEDUP_REMOVED lines=10> */
[----:B0-----:R-:W-:Y:S01]  /*256b0*/  UMOV UR8, UR15 ;  /* 0x0000000f00087c82 */ /* 0x001fe20008000000 */
[----:B------:R-:W-:Y:S02]  /*256c0*/  UMOV UR10, UR17 ;  /* 0x00000011000a7c82 */ /* 0x000fe40008000000 */
[----:B------:R0:W-:Y:S02]  /*256d0*/  UTMALDG.4D [UR8], [UR4], desc[UR6] ;  /* 0x00000608040075b4 */ /* 0x0001e40008019000 */
[----:B0-----:R-:W-:Y:S01]  /*256e0*/  UMOV UR8, UR16 ;  /* 0x0000001000087c82 */ /* 0x001fe20008000000 */
[----:B------:R-:W-:-:S02]  /*256f0*/  UMOV UR10, UR14 ;  /* 0x0000000e000a7c82 */ /* 0x000fc40008000000 */
[----:B------:R0:W-:Y:S02]  /*25700*/  UTMALDG.4D [UR8], [UR4], desc[UR6] ;  /* 0x00000608040075b4 */ /* 0x0001e40008019000 */
[----:B0-----:R-:W-:Y:S01]  /*25710*/  NOP ;  /* 0x0000000000007918 */ /* 0x001fe20000000000 */
.L_x_1667:
[----:B------:R-:W2:Y:S04]  /*25720*/  LDL.LU R13, [R1+0x8] ;  /* 0x00000800010d7983 */ /* 0x000ea80000300800 */
[----:B------:R-:W3:Y:S01]  /*25730*/  LDL.LU R12, [R1+0x24] ;  /* 0x00002400010c7983 */ /* 0x000ee20000300800 */
[----:B------:R-:W-:Y:S01]  /*25740*/  MOV R10, 0x400 ;  /* 0x00000400000a7802 */ /* 0x000fe20000000f00 */
[----:B------:R-:W-:Y:S05]  /*25750*/  WARPSYNC.ALL ;  /* 0x0000000000007948 */ /* 0x000fea0003800000 */
[----:B------:R-:W0:Y:S01]  /*25760*/  S2R R11, SR_CgaCtaId ;  /* 0x00000000000b7919 */ /* 0x000e220000008800 */
[----:B------:R-:W-:-:S13]  /*25770*/  ELECT P0, URZ, PT ;  /* 0x00000000003f782f */ /* 0x000fda0003800000 */
[C---:B------:R-:W-:Y:S01]  /*25780*/  @P0 R2UR UR13, R3.reuse ;  /* 0x00000000030d02ca */ /* 0x040fe200000e0000 */
[----:B------:R-:W-:Y:S01]  /*25790*/  UIADD3 UR4, UP0, UR38, 0x270, URZ ;  /* 0x0000027026047890 */ /* 0x000fe2000ff1e03f */
[C---:B------:R-:W-:Y:S01]  /*257a0*/  @P0 R2UR UR11, R2.reuse ;  /* 0x00000000020b02ca */ /* 0x040fe200000e0000 */
[----:B------:R-:W-:Y:S01]  /*257b0*/  UMOV UR6, 0x0 ;  /* 0x0000000000067882 */ /* 0x000fe20000000000 */
[----:B------:R-:W-:Y:S01]  /*257c0*/  UMOV UR7, 0x12f00000 ;  /* 0x12f0000000077882 */ /* 0x000fe20000000000 */
[----:B------:R-:W-:Y:S01]  /*257d0*/  UIADD3.X UR5, URZ, UR39, URZ, UP0, !UPT ;  /* 0x000000273f057290 */ /* 0x000fe200087fe43f */
[----:B------:R-:W-:Y:S01]  /*257e0*/  @P0 R2UR UR19, R2 ;  /* 0x00000000021302ca */ /* 0x000fe200000e0000 */
[----:B------:R-:W-:Y:S01]  /*257f0*/  UMOV UR10, URZ ;  /* 0x0000003f000a7c82 */ /* 0x000fe20008000000 */
[----:B------:R-:W-:Y:S01]  /*25800*/  @P0 R2UR UR21, R3 ;  /* 0x00000000031502ca */ /* 0x000fe200000e0000 */
[----:B------:R-:W-:Y:S01]  /*25810*/  UMOV UR14, 0x0 ;  /* 0x00000000000e7882 */ /* 0x000fe20000000000 */
[----:B------:R-:W-:Y:S01]  /*25820*/  UMOV UR15, 0x12f00000 ;  /* 0x12f00000000f7882 */ /* 0x000fe20000000000 */
[----:B------:R-:W-:Y:S01]  /*25830*/  UMOV UR18, 0x40 ;  /* 0x0000004000127882 */ /* 0x000fe20000000000 */
[----:B------:R-:W-:Y:S01]  /*25840*/  @P0 IMAD.MOV.U32 R7, RZ, RZ, 0xc000 ;  /* 0x0000c000ff070424 */ /* 0x000fe200078e00ff */
        /* <DEDUP_REMOVED lines=10> */
[----:B------:R-:W-:Y:S01]  /*258f0*/  UMOV UR17, UR9 ;  /* 0x0000000900117c82 */ /* 0x000fe20008000000 */
[----:B--2---:R-:W-:-:S02]  /*25900*/  @P0 R2UR UR12, R13 ;  /* 0x000000000d0c02ca */ /* 0x004fc400000e0000 */
[----:B------:R-:W-:Y:S01]  /*25910*/  @P0 R2UR UR20, R13 ;  /* 0x000000000d1402ca */ /* 0x000fe200000e0000 */
[----:B---3--:R-:W-:-:S05]  /*25920*/  VIADD R12, R12, 0x1 ;  /* 0x000000010c0c7836 */ /* 0x008fca0000000000 */
[----:B------:R0:W-:Y:S05]  /*25930*/  STL [R1+0x24], R12 ;  /* 0x0000240c01007387 */ /* 0x0001ea0000100800 */
[----:B------:R1:W-:Y:S02]  /*25940*/  UTMALDG.4D [UR8], [UR4], desc[UR6] ;  /* 0x00000608040075b4 */ /* 0x0003e40008019000 */
[----:B------:R0:W-:Y:S01]  /*25950*/  UTMALDG.4D [UR16], [UR4], desc[UR14] ;  /* 0x00000e10040075b4 */ /* 0x0001e20008019000 */
[----:B-1----:R-:W-:Y:S01]  /*25960*/  @P0 R2UR UR11, R2 ;  /* 0x00000000020b02ca */ /* 0x002fe200000e0000 */
[----:B------:R-:W-:Y:S01]  /*25970*/  UIADD3 UR8, UR24, 0x1a400, URZ ;  /* 0x0001a40018087890 */ /* 0x000fe2000fffe03f */
[----:B------:R-:W-:Y:S01]  /*25980*/  LEA.HI R2, R12, R12, RZ, 0x1 ;  /* 0x0000000c0c027211 */ /* 0x000fe200078f08ff */
[----:B------:R-:W-:Y:S01]  /*25990*/  UMOV UR10, 0x80 ;  /* 0x00000080000a7882 */ /* 0x000fe20000000000 */
[----:B------:R-:W-:-:S02]  /*259a0*/  @P0 R2UR UR13, R3 ;  /* 0x00000000030d02ca */ /* 0x000fc400000e0000 */
[----:B------:R-:W-:Y:S02]  /*259b0*/  @P0 R2UR UR12, R13 ;  /* 0x000000000d0c02ca */ /* 0x000fe400000e0000 */
[----:B------:R-:W-:-:S05]  /*259c0*/  LOP3.LUT R2, R2, 0xfffffffe, RZ, 0xc0, !PT ;  /* 0xfffffffe02027812 */ /* 0x000fca00078ec0ff */
[----:B------:R-:W-:-:S05]  /*259d0*/  IMAD.IADD R2, R12, 0x1, -R2 ;  /* 0x000000010c027824 */ /* 0x000fca00078e0a02 */
[----:B------:R-:W-:Y:S01]  /*259e0*/  SHF.L.U32 R2, R2, 0x1f, RZ ;  /* 0x0000001f02027819 */ /* 0x000fe200000006ff */
[----:B------:R0:W-:Y:S03]  /*259f0*/  UTMALDG.4D [UR8], [UR4], desc[UR22] ;  /* 0x00001608040075b4 */ /* 0x0001e60008019000 */
[----:B------:R-:W1:Y:S02]  /*25a00*/  SYNCS.PHASECHK.TRANS64.TRYWAIT P0, [R10+URZ+0x30820], R2 ;  /* 0x030820020a0075a7 */ /* 0x000e64000800017f */
[----:B01----:R-:W-:Y:S05]  /*25a10*/  @!P0 BRA `(.L_x_1672) ;  /* 0x0000004000848947 */ /* 0x003fea0003800000 */
.L_x_1802:
[----:B------:R-:W-:Y:S05]  /*25a20*/  BSYNC B0 ;  /* 0x0000000000007941 */ /* 0x000fea0003800000 */
.L_x_1671:
[----:B0-----:R-:W2:Y:S04]  /*25a30*/  LDL R3, [R1+0x20] ;  /* 0x0000200001037983 */ /* 0x001ea80000100800 */
[----:B------:R-:W3:Y:S01]  /*25a40*/  LDL R10, [R1+0x1c] ;  /* 0x00001c00010a7983 */ /* 0x000ee20000100800 */
[----:B------:R-:W-:Y:S01]  /*25a50*/  BSSY B0, `(.L_x_1673) ;  /* 0x0000195000007945 */ /* 0x000fe20003800000 */
[----:B--2---:R-:W-:-:S05]  /*25a60*/  VIADD R7, R3, 0xfffffffe ;  /* 0xfffffffe03077836 */ /* 0x004fca0000000000 */
[----:B---3--:R-:W-:-:S13]  /*25a70*/  ISETP.GE.AND P0, PT, R7, R10, PT ;  /* 0x0000000a0700720c */ /* 0x008fda0003f06270 */
[----:B------:R-:W-:Y:S05]  /*25a80*/  @!P0 BRA `(.L_x_1674) ;  /* 0x0000001800448947 */ /* 0x000fea0003800000 */
[----:B------:R-:W-:Y:S01]  /*25a90*/  IMAD.MOV R13, RZ, RZ, -R3 ;  /* 0x000000ffff0d7224 */ /* 0x000fe200078e0a03 */
[----:B------:R-:W-:Y:S01]  /*25aa0*/  LOP3.LUT R2, RZ, R10, RZ, 0x33, !PT ;  /* 0x0000000aff027212 */ /* 0x000fe200078e33ff */
[----:B------:R-:W-:Y:S03]  /*25ab0*/  BSSY B1, `(.L_x_1675) ;  /* 0x0000089000017945 */ /* 0x000fe60003800000 */
[----:B------:R-:W-:-:S05]  /*25ac0*/  VIADDMNMX R13, R13, 0x1, R2, !PT ;  /* 0x000000010d0d7846 */ /* 0x000fca0007800102 */
[----:B------:R-:W-:-:S05]  /*25ad0*/  IMAD.IADD R2, R3, 0x1, R13 ;  /* 0x0000000103027824 */ /* 0x000fca00078e020d */
[----:B------:R-:W-:-:S04]  /*25ae0*/  LOP3.LUT R2, R2, 0x1, RZ, 0xc0, !PT ;  /* 0x0000000102027812 */ /* 0x000fc800078ec0ff */
[----:B------:R-:W-:-:S13]  /*25af0*/  ISETP.NE.U32.AND P0, PT, R2, 0x1, PT ;  /* 0x000000010200780c */ /* 0x000fda0003f05070 */
        /* <DEDUP_REMOVED lines=8> */
[----:B------:R-:W-:Y:S01]  /*25b80*/  ISETP.NE.U32.AND P0, PT, R8, RZ, PT ;  /* 0x000000ff0800720c */ /* 0x000fe20003f05070 */
[----:B------:R-:W-:-:S03]  /*25b90*/  IMAD.MOV.U32 R2, RZ, RZ, R6 ;  /* 0x000000ffff027224 */ /* 0x000fc600078e0006 */
        /* <DEDUP_REMOVED lines=20> */
.L_x_1679:
[----:B0-----:R-:W0:Y:S01]  /*25ce0*/  S2R R8, SR_CgaCtaId ;  /* 0x0000000000087919 */ /* 0x001e220000008800 */
[----:B------:R-:W-:-:S04]  /*25cf0*/  MOV R3, 0x400 ;  /* 0x0000040000037802 */ /* 0x000fc80000000f00 */
[----:B0-----:R-:W-:Y:S02]  /*25d00*/  LEA R3, R8, R3, 0x18 ;  /* 0x0000000308037211 */ /* 0x001fe400078ec0ff */
[----:B------:R-:W-:-:S03]  /*25d10*/  SHF.L.U32 R8, R14, 0x1f, RZ ;  /* 0x0000001f0e087819 */ /* 0x000fc600000006ff */
[----:B------:R-:W-:-:S04]  /*25d20*/  IMAD R3, R12, 0x8, R3 ;  /* 0x000000080c037824 */ /* 0x000fc800078e0203 */
[----:B------:R-:W0:Y:S02]  /*25d30*/  SYNCS.PHASECHK.TRANS64.TRYWAIT P0, [R3+URZ+0x30840], R8 ;  /* 0x03084008030075a7 */ /* 0x000e24000800017f */
[----:B0-----:R-:W-:Y:S05]  /*25d40*/  @!P0 BRA `(.L_x_1680) ;  /* 0x0000003c00d88947 */ /* 0x001fea0003800000 */
.L_x_1803:
        /* <DEDUP_REMOVED lines=11> */
.L_x_1681:
        /* <DEDUP_REMOVED lines=11> */
[----:B-----5:R-:W-:Y:S01]  /*25eb0*/  R2UR UR13, R2 ;  /* 0x00000000020d72ca */ /* 0x020fe200000e0000 */
[----:B------:R-:W-:-:S04]  /*25ec0*/  UMOV UR17, 0x80 ;  /* 0x0000008000117882 */ /* 0x000fc80000000000 */
[----:B------:R-:W-:-:S04]  /*25ed0*/  UIADD3 UR9, UR9, 0x30830, URZ ;  /* 0x0003083009097890 */ /* 0x000fc8000fffe03f */
[----:B------:R-:W-:Y:S02]  /*25ee0*/  UIMAD UR11, UR11, 0x60, UR5 ;  /* 0x000000600b0b78a4 */ /* 0x000fe4000f8e0205 */
[----:B------:R-:W-:Y:S01]  /*25ef0*/  UIADD3.X UR5, URZ, UR39, URZ, UP0, !UPT ;  /* 0x000000273f057290 */ /* 0x000fe200087fe43f */
[----:B-1----:R-:W-:-:S05]  /*25f00*/  LEA R8, R9, R8, 0x18 ;  /* 0x0000000809087211 */ /* 0x002fca00078ec0ff */
[----:B------:R-:W-:Y:S02]  /*25f10*/  IMAD R3, R12, 0x9000, R8 ;  /* 0x000090000c037824 */ /* 0x000fe400078e0208 */
[----:B------:R-:W-:-:S03]  /*25f20*/  VIADD R8, R8, 0x30800 ;  /* 0x0003080008087836 */ /* 0x000fc60000000000 */
[----:B------:R-:W-:Y:S01]  /*25f30*/  R2UR UR14, R3 ;  /* 0x00000000030e72ca */ /* 0x000fe200000e0000 */
[----:B------:R-:W-:Y:S01]  /*25f40*/  IMAD R8, R16, 0x8, R8 ;  /* 0x0000000810087824 */ /* 0x000fe200078e0208 */
[----:B------:R-:W-:-:S11]  /*25f50*/  SHF.L.U32 R3, R18, 0x1f, RZ ;  /* 0x0000001f12037819 */ /* 0x000fd600000006ff */
[----:B------:R-:W-:Y:S02]  /*25f60*/  UIADD3 UR8, UR14, 0x1e400, URZ ;  /* 0x0001e4000e087890 */ /* 0x000fe4000fffe03f */
[----:B------:R-:W-:Y:S02]  /*25f70*/  UIADD3 UR15, UR14, 0x21400, URZ ;  /* 0x000214000e0f7890 */ /* 0x000fe4000fffe03f */
[----:B------:R-:W-:-:S05]  /*25f80*/  UIADD3 UR14, UR14, 0x24400, URZ ;  /* 0x000244000e0e7890 */ /* 0x000fca000fffe03f */
        /* <DEDUP_REMOVED lines=9> */
.L_x_1804:
[----:B------:R-:W-:Y:S05]  /*26020*/  @P1 BRA `(.L_x_1683) ;  /* 0x00000000002c1947 */ /* 0x000fea0003800000 */
[----:B------:R-:W1:Y:S01]  /*26030*/  S2R R11, SR_TID.X ;  /* 0x00000000000b7919 */ /* 0x000e620000002100 */
[----:B------:R-:W-:Y:S01]  /*26040*/  MOV R9, 0x400 ;  /* 0x0000040000097802 */ /* 0x000fe20000000f00 */
[----:B0-----:R-:W-:Y:S01]  /*26050*/  IMAD.MOV.U32 R8, RZ, RZ, 0x9000 ;  /* 0x00009000ff087424 */ /* 0x001fe200078e00ff */
[----:B------:R-:W0:Y:S01]  /*26060*/  S2R R10, SR_CgaCtaId ;  /* 0x00000000000a7919 */ /* 0x000e220000008800 */
[----:B-1----:R-:W-:-:S04]  /*26070*/  LOP3.LUT R11, R11, 0x1f, RZ, 0xc0, !PT ;  /* 0x0000001f0b0b7812 */ /* 0x002fc800078ec0ff */
[----:B------:R-:W-:Y:S02]  /*26080*/  ISETP.NE.AND P0, PT, R11, RZ, PT ;  /* 0x000000ff0b00720c */ /* 0x000fe40003f05270 */
[----:B0-----:R-:W-:-:S05]  /*26090*/  LEA R9, R10, R9, 0x18 ;  /* 0x000000090a097211 */ /* 0x001fca00078ec0ff */
[----:B------:R-:W-:-:S04]  /*260a0*/  IMAD R3, R16, 0x8, R9 ;  /* 0x0000000810037824 */ /* 0x000fc800078e0209 */
[----:B------:R1:W-:Y:S02]  /*260b0*/  SYNCS.ARRIVE.TRANS64 RZ, [R3+URZ+0x30850], R8 ;  /* 0x0308500803ff79a7 */ /* 0x0003e4000800003f */
[----:B------:R-:W-:Y:S05]  /*260c0*/  @!P0 BRA `(.L_x_1683) ;  /* 0x0000000000048947 */ /* 0x000fea0003800000 */
[----:B------:R-:W-:Y:S01]  /*260d0*/  BPT.TRAP 0x1 ;  /* 0x000000040000795c */ /* 0x000fe20000300000 */
.L_x_1683:
[----:B------:R-:W2:Y:S01]  /*260e0*/  S2R R9, SR_CgaCtaId ;  /* 0x0000000000097919 */ /* 0x000ea20000008800 */
[----:B01----:R-:W-:Y:S01]  /*260f0*/  MOV R8, 0x400 ;  /* 0x0000040000087802 */ /* 0x003fe20000000f00 */
        /* <DEDUP_REMOVED lines=9> */
[----:B------:R-:W-:-:S02]  /*26190*/  IMAD.MOV.U32 R6, RZ, RZ, R2 ;  /* 0x000000ffff067224 */ /* 0x000fc400078e0002 */
[----:B------:R-:W-:-:S05]  /*261a0*/  IMAD.MOV.U32 R4, RZ, RZ, R7 ;  /* 0x000000ffff047224 */ /* 0x000fca00078e0007 */
[----:B------:R-:W-:Y:S02]  /*261b0*/  UIMAD UR11, UR11, 0x60, UR5 ;  /* 0x000000600b0b78a4 */ /* 0x000fe4000f8e0205 */
[----:B------:R-:W-:Y:S01]  /*261c0*/  UIADD3.X UR5, URZ, UR39, URZ, UP0, !UPT ;  /* 0x000000273f057290 */ /* 0x000fe200087fe43f */
[----:B--2---:R-:W-:-:S05]  /*261d0*/  LEA R8, R9, R8, 0x18 ;  /* 0x0000000809087211 */ /* 0x004fca00078ec0ff */
        /* <DEDUP_REMOVED lines=17> */
.L_x_1678:
[----:B------:R-:W-:Y:S05]  /*262f0*/  BSYNC B2 ;  /* 0x0000000000027941 */ /* 0x000fea0003800000 */
.L_x_1677:
[----:B------:R-:W2:Y:S01]  /*26300*/  LDL R2, [R1+0x20] ;  /* 0x0000200001027983 */ /* 0x000ea20000100800 */
[----:B------:R-:W-:Y:S02]  /*26310*/  IMAD.MOV.U32 R16, RZ, RZ, R12 ;  /* 0x000000ffff107224 */ /* 0x000fe400078e000c */
[----:B------:R-:W-:Y:S02]  /*26320*/  IMAD.MOV.U32 R18, RZ, RZ, R14 ;  /* 0x000000ffff127224 */ /* 0x000fe400078e000e */
[----:B--2---:R-:W-:-:S07]  /*26330*/  VIADD R7, R2, 0xfffffffd ;  /* 0xfffffffd02077836 */ /* 0x004fce0000000000 */
.L_x_1676:
[----:B------:R-:W-:Y:S05]  /*26340*/  BSYNC B1 ;  /* 0x0000000000017941 */ /* 0x000fea0003800000 */
.L_x_1675:
[----:B------:R-:W2:Y:S01]  /*26350*/  LDL.LU R2, [R1+0x20] ;  /* 0x0000200001027983 */ /* 0x000ea20000300800 */
[----:B------:R-:W-:Y:S01]  /*26360*/  VIADD R13, R13, 0xfffffffe ;  /* 0xfffffffe0d0d7836 */ /* 0x000fe20000000000 */
[----:B--2---:R-:W-:-:S04]  /*26370*/  LOP3.LUT R2, RZ, R2, RZ, 0x33, !PT ;  /* 0x00000002ff027212 */ /* 0x004fc800078e33ff */
[----:B------:R-:W-:-:S13]  /*26380*/  ISETP.NE.AND P0, PT, R13, R2, PT ;  /* 0x000000020d00720c */ /* 0x000fda0003f05270 */
[----:B------:R-:W-:Y:S05]  /*26390*/  @!P0 BRA `(.L_x_1674) ;  /* 0x0000001000008947 */ /* 0x000fea0003800000 */
[----:B------:R-:W-:-:S07]  /*263a0*/  IMAD.MOV.U32 R13, RZ, RZ, R6 ;  /* 0x000000ffff0d7224 */ /* 0x000fce00078e0006 */
.L_x_1698:
[----:B------:R-:W-:Y:S01]  /*263b0*/  VIADD R8, R16, 0x1 ;  /* 0x0000000110087836 */ /* 0x000fe20000000000 */
[----:B------:R-:W-:Y:S05]  /*263c0*/  YIELD ;  /* 0x0000000000007946 */ /* 0x000fea0003800000 */
[----:B------:R-:W-:Y:S01]  /*263d0*/  ISETP.NE.AND P0, PT, R8, 0x2, PT ;  /* 0x000000020800780c */ /* 0x000fe20003f05270 */
[----:B------:R-:W-:Y:S03]  /*263e0*/  BSSY B1, `(.L_x_1684) ;  /* 0x0000079000017945 */ /* 0x000fe60003800000 */
[----:B------:R-:W-:-:S02]  /*263f0*/  SEL R9, RZ, 0x1, P0 ;  /* 0x00000001ff097807 */ /* 0x000fc40000000000 */
[----:B------:R-:W-:Y:S02]  /*26400*/  SEL R8, R8, RZ, P0 ;  /* 0x000000ff08087207 */ /* 0x000fe40000000000 */
[----:B------:R-:W-:Y:S01]  /*26410*/  LOP3.LUT R9, R18, R9, RZ, 0x3c, !PT ;  /* 0x0000000912097212 */ /* 0x000fe200078e3cff */
[----:B------:R-:W-:Y:S06]  /*26420*/  @!P6 BRA `(.L_x_1685) ;  /* 0x0000000400d0e947 */ /* 0x000fec0003800000 */
[----:B------:R-:W-:Y:S01]  /*26430*/  ULDC.64 UR4, c[0x0][0x3f8] ;  /* 0x0000fe0000047ab9 */ /* 0x000fe20000000a00 */
[----:B------:R-:W-:Y:S01]  /*26440*/  IMAD.MOV.U32 R12, RZ, RZ, R7 ;  /* 0x000000ffff0c7224 */ /* 0x000fe200078e0007 */
[----:B------:R-:W-:-:S04]  /*26450*/  ISETP.NE.U32.AND P0, PT, RZ, UR4, PT ;  /* 0x00000004ff007c0c */ /* 0x000fc8000bf05070 */
[----:B------:R-:W-:-:S13]  /*26460*/  ISETP.NE.AND.EX P0, PT, RZ, UR5, PT, P0 ;  /* 0x00000005ff007c0c */ /* 0x000fda000bf05300 */
        /* <DEDUP_REMOVED lines=10> */
[--C-:B------:R-:W-:Y:S01]  /*26510*/  SHF.R.S32.HI R3, RZ, 0x1f, R2.reuse ;  /* 0x0000001fff037819 */ /* 0x100fe20000011402 */
[----:B------:R-:W-:Y:S02]  /*26520*/  IMAD.MOV R12, RZ, RZ, -R2 ;  /* 0x000000ffff0c7224 */ /* 0x000fe400078e0a02 */
[C---:B------:R-:W-:Y:S02]  /*26530*/  IMAD R10, R5.reuse, UR7, R10 ;  /* 0x00000007050a7c24 */ /* 0x040fe4000f8e020a */
[----:B------:R-:W-:-:S04]  /*26540*/  IMAD.WIDE.U32 R2, R5, UR6, R2 ;  /* 0x0000000605027c25 */ /* 0x000fc8000f8e0002 */
[----:B------:R-:W-:Y:S01]  /*26550*/  IMAD.IADD R3, R10, 0x1, R3 ;  /* 0x000000010a037824 */ /* 0x000fe200078e0203 */
[----:B------:R-:W-:Y:S01]  /*26560*/  LEA R10, P0, R2, UR4, 0x2 ;  /* 0x00000004020a7c11 */ /* 0x000fe2000f8010ff */
[----:B------:R-:W-:-:S03]  /*26570*/  IMAD R12, R11, R12, R7 ;  /* 0x0000000c0b0c7224 */ /* 0x000fc600078e0207 */
[----:B------:R-:W-:-:S05]  /*26580*/  LEA.HI.X R11, R2, UR5, R3, 0x2, P0 ;  /* 0x00000005020b7c11 */ /* 0x000fca00080f1403 */
[----:B------:R0:W5:Y:S04]  /*26590*/  LDG.E R13, desc[UR8][R10.64] ;  /* 0x000000080a0d7981 */ /* 0x000168000c1e1900 */
.L_x_1686:
[----:B------:R-:W1:Y:S01]  /*265a0*/  S2R R3, SR_CgaCtaId ;  /* 0x0000000000037919 */ /* 0x000e620000008800 */
[----:B------:R-:W-:-:S04]  /*265b0*/  MOV R2, 0x400 ;  /* 0x0000040000027802 */ /* 0x000fc80000000f00 */
[----:B-1----:R-:W-:Y:S02]  /*265c0*/  LEA R2, R3, R2, 0x18 ;  /* 0x0000000203027211 */ /* 0x002fe400078ec0ff */
[----:B------:R-:W-:-:S03]  /*265d0*/  SHF.L.U32 R3, R9, 0x1f, RZ ;  /* 0x0000001f09037819 */ /* 0x000fc600000006ff */
[----:B------:R-:W-:-:S04]  /*265e0*/  IMAD R2, R8, 0x8, R2 ;  /* 0x0000000808027824 */ /* 0x000fc800078e0202 */
[----:B------:R-:W1:Y:S02]  /*265f0*/  SYNCS.PHASECHK.TRANS64.TRYWAIT P0, [R2+URZ+0x30840], R3 ;  /* 0x03084003020075a7 */ /* 0x000e64000800017f */
[----:B-1----:R-:W-:Y:S05]  /*26600*/  @!P0 BRA `(.L_x_1687) ;  /* 0x0000003400d08947 */ /* 0x002fea0003800000 */
.L_x_1805:
        /* <DEDUP_REMOVED lines=11> */
.L_x_1688:
[----:B------:R-:W0:Y:S01]  /*266c0*/  S2R R10, SR_CgaCtaId ;  /* 0x00000000000a7919 */ /* 0x000e220000008800 */
[----:B-1----:R-:W-:Y:S01]  /*266d0*/  MOV R3, 0x400 ;  /* 0x0000040000037802 */ /* 0x002fe20000000f00 */
        /* <DEDUP_REMOVED lines=10> */
[----:B------:R-:W-:Y:S01]  /*26780*/  UMOV UR17, 0x80 ;  /* 0x0000008000117882 */ /* 0x000fe20000000000 */
[----:B------:R-:W-:-:S03]  /*26790*/  SHF.L.U32 R18, R18, 0x1f, RZ ;  /* 0x0000001f12127819 */ /* 0x000fc600000006ff */
[----:B------:R-:W-:-:S04]  /*267a0*/  UIADD3 UR9, UR9, 0x30830, URZ ;  /* 0x0003083009097890 */ /* 0x000fc8000fffe03f */
[----:B------:R-:W-:Y:S02]  /*267b0*/  UIMAD UR11, UR11, 0x60, UR5 ;  /* 0x000000600b0b78a4 */ /* 0x000fe4000f8e0205 */
[----:B------:R-:W-:Y:S01]  /*267c0*/  UIADD3.X UR5, URZ, UR39, URZ, UP0, !UPT ;  /* 0x000000273f057290 */ /* 0x000fe200087fe43f */
[----:B0-----:R-:W-:-:S05]  /*267d0*/  LEA R3, R10, R3, 0x18 ;  /* 0x000000030a037211 */ /* 0x001fca00078ec0ff */
[----:B------:R-:W-:-:S05]  /*267e0*/  IMAD R2, R8, 0x9000, R3 ;  /* 0x0000900008027824 */ /* 0x000fca00078e0203 */
[----:B------:R-:W-:Y:S01]  /*267f0*/  R2UR UR14, R2 ;  /* 0x00000000020e72ca */ /* 0x000fe200000e0000 */
[----:B------:R-:W-:-:S04]  /*26800*/  VIADD R2, R3, 0x30800 ;  /* 0x0003080003027836 */ /* 0x000fc80000000000 */
[----:B------:R-:W-:-:S08]  /*26810*/  IMAD R2, R16, 0x8, R2 ;  /* 0x0000000810027824 */ /* 0x000fd000078e0202 */
        /* <DEDUP_REMOVED lines=12> */
.L_x_1806:
        /* <DEDUP_REMOVED lines=8> */
.L_x_1690:
[----:B------:R-:W2:Y:S01]  /*26960*/  S2R R10, SR_CgaCtaId ;  /* 0x00000000000a7919 */ /* 0x000ea20000008800 */
        /* <DEDUP_REMOVED lines=10> */
[----:B------:R-:W-:Y:S01]  /*26a10*/  R2UR UR12, R0 ;  /* 0x00000000000c72ca */ /* 0x000fe200000e0000 */
[----:B------:R-:W-:-:S02]  /*26a20*/  IMAD.MOV.U32 R4, RZ, RZ, R12 ;  /* 0x000000ffff047224 */ /* 0x000fc400078e000c */
[----:B------:R-:W-:-:S04]  /*26a30*/  IMAD.MOV.U32 R6, RZ, RZ, R13 ;  /* 0x000000ffff067224 */ /* 0x000fc800078e000d */
        /* <DEDUP_REMOVED lines=12> */
[----:B-1----:R-:W-:Y:S01]  /*26b00*/  UMOV UR8, UR15 ;  /* 0x0000000f00087c82 */ /* 0x002fe20008000000 */
[----:B------:R-:W-:Y:S02]  /*26b10*/  UMOV UR10, UR17 ;  /* 0x00000011000a7c82 */ /* 0x000fe40008000000 */
[----:B------:R1:W-:Y:S02]  /*26b20*/  UTMALDG.4D [UR8], [UR4], desc[UR6] ;  /* 0x00000608040075b4 */ /* 0x0003e40008019000 */
[----:B-1----:R-:W-:Y:S01]  /*26b30*/  UMOV UR8, UR16 ;  /* 0x0000001000087c82 */ /* 0x002fe20008000000 */
[----:B------:R-:W-:-:S02]  /*26b40*/  UMOV UR10, UR14 ;  /* 0x0000000e000a7c82 */ /* 0x000fc40008000000 */
[----:B------:R1:W-:Y:S02]  /*26b50*/  UTMALDG.4D [UR8], [UR4], desc[UR6] ;  /* 0x00000608040075b4 */ /* 0x0003e40008019000 */
[----:B-1----:R-:W-:Y:S01]  /*26b60*/  NOP ;  /* 0x0000000000007918 */ /* 0x002fe20000000000 */
.L_x_1685:
[----:B------:R-:W-:Y:S05]  /*26b70*/  BSYNC B1 ;  /* 0x0000000000017941 */ /* 0x000fea0003800000 */
.L_x_1684:
[----:B------:R-:W-:Y:S01]  /*26b80*/  VIADD R16, R8, 0x1 ;  /* 0x0000000108107836 */ /* 0x000fe20000000000 */
[----:B------:R-:W-:Y:S01]  /*26b90*/  BSSY B1, `(.L_x_1691) ;  /* 0x000007c000017945 */ /* 0x000fe20003800000 */
[----:B------:R-:W-:-:S03]  /*26ba0*/  VIADD R11, R7, 0xffffffff ;  /* 0xffffffff070b7836 */ /* 0x000fc60000000000 */
[----:B------:R-:W-:-:S04]  /*26bb0*/  ISETP.NE.AND P0, PT, R16, 0x2, PT ;  /* 0x000000021000780c */ /* 0x000fc80003f05270 */
[----:B0-----:R-:W-:Y:S02]  /*26bc0*/  SEL R18, RZ, 0x1, P0 ;  /* 0x00000001ff127807 */ /* 0x001fe40000000000 */
        /* <DEDUP_REMOVED lines=24> */
[----:B------:R-:W-:-:S06]  /*26d50*/  LEA.HI.X R13, R2, UR5, R3, 0x2, P0 ;  /* 0x00000005020d7c11 */ /* 0x000fcc00080f1403 */
[----:B------:R0:W5:Y:S03]  /*26d60*/  LDG.E R13, desc[UR8][R12.64] ;  /* 0x000000080c0d7981 */ /* 0x000166000c1e1900 */
.L_x_1693:
[----:B------:R-:W1:Y:S01]  /*26d70*/  S2R R3, SR_CgaCtaId ;  /* 0x0000000000037919 */ /* 0x000e620000008800 */
[----:B------:R-:W-:-:S04]  /*26d80*/  MOV R2, 0x400 ;  /* 0x0000040000027802 */ /* 0x000fc80000000f00 */
[----:B-1----:R-:W-:Y:S02]  /*26d90*/  LEA R2, R3, R2, 0x18 ;  /* 0x0000000203027211 */ /* 0x002fe400078ec0ff */
[----:B------:R-:W-:-:S03]  /*26da0*/  SHF.L.U32 R3, R18, 0x1f, RZ ;  /* 0x0000001f12037819 */ /* 0x000fc600000006ff */
[----:B------:R-:W-:-:S04]  /*26db0*/  IMAD R2, R16, 0x8, R2 ;  /* 0x0000000810027824 */ /* 0x000fc800078e0202 */
[----:B------:R-:W1:Y:S02]  /*26dc0*/  SYNCS.PHASECHK.TRANS64.TRYWAIT P0, [R2+URZ+0x30840], R3 ;  /* 0x03084003020075a7 */ /* 0x000e64000800017f */
[----:B-1----:R-:W-:Y:S05]  /*26dd0*/  @!P0 BRA `(.L_x_1694) ;  /* 0x0000003000048947 */ /* 0x002fea0003800000 */
.L_x_1807:
        /* <DEDUP_REMOVED lines=11> */
.L_x_1695:
[----:B------:R-:W0:Y:S01]  /*26e90*/  S2R R14, SR_CgaCtaId ;  /* 0x00000000000e7919 */ /* 0x000e220000008800 */
[----:B------:R-:W-:Y:S01]  /*26ea0*/  MOV R12, 0x400 ;  /* 0x00000400000c7802 */ /* 0x000fe20000000f00 */
[----:B------:R-:W-:Y:S01]  /*26eb0*/  UIADD3 UR4, UP0, UR38, 0x370, URZ ;  /* 0x0000037026047890 */ /* 0x000fe2000ff1e03f */
        /* <DEDUP_REMOVED lines=9> */
[----:B------:R-:W-:-:S06]  /*26f50*/  SHF.L.U32 R9, R9, 0x1f, RZ ;  /* 0x0000001f09097819 */ /* 0x000fcc00000006ff */
[----:B------:R-:W-:Y:S02]  /*26f60*/  UIMAD UR11, UR11, 0x60, UR5 ;  /* 0x000000600b0b78a4 */ /* 0x000fe4000f8e0205 */
[----:B------:R-:W-:Y:S01]  /*26f70*/  UIADD3.X UR5, URZ, UR39, URZ, UP0, !UPT ;  /* 0x000000273f057290 */ /* 0x000fe200087fe43f */
[----:B0-----:R-:W-:-:S05]  /*26f80*/  LEA R12, R14, R12, 0x18 ;  /* 0x0000000c0e0c7211 */ /* 0x001fca00078ec0ff */
[----:B-1----:R-:W-:-:S04]  /*26f90*/  VIADD R2, R12, 0x30800 ;  /* 0x000308000c027836 */ /* 0x002fc80000000000 */
[--C-:B------:R-:W-:Y:S02]  /*26fa0*/  IMAD R3, R16, 0x8, R2.reuse ;  /* 0x0000000810037824 */ /* 0x100fe400078e0202 */
[----:B------:R-:W-:-:S03]  /*26fb0*/  IMAD R2, R8, 0x8, R2 ;  /* 0x0000000808027824 */ /* 0x000fc600078e0202 */
[----:B------:R-:W-:Y:S01]  /*26fc0*/  R2UR UR9, R3 ;  /* 0x00000000030972ca */ /* 0x000fe200000e0000 */
[----:B------:R-:W-:-:S05]  /*26fd0*/  IMAD R3, R16, 0x9000, R12 ;  /* 0x0000900010037824 */ /* 0x000fca00078e020c */
[----:B------:R-:W-:-:S07]  /*26fe0*/  R2UR UR8, R3 ;  /* 0x00000000030872ca */ /* 0x000fce00000e0000 */
[----:B------:R-:W-:-:S06]  /*26ff0*/  UIADD3 UR9, UR9, 0x30, URZ ;  /* 0x0000003009097890 */ /* 0x000fcc000fffe03f */
[----:B------:R-:W-:Y:S02]  /*27000*/  UIADD3 UR14, UR8, 0x1e400, URZ ;  /* 0x0001e400080e7890 */ /* 0x000fe4000fffe03f */
[----:B------:R-:W-:Y:S02]  /*27010*/  UIADD3 UR15, UR8, 0x21400, URZ ;  /* 0x00021400080f7890 */ /* 0x000fe4000fffe03f */
[----:B------:R-:W-:-:S03]  /*27020*/  UIADD3 UR16, UR8, 0x24400, URZ ;  /* 0x0002440008107890 */ /* 0x000fc6000fffe03f */
[----:B------:R-:W-:Y:S02]  /*27030*/  UMOV UR8, UR14 ;  /* 0x0000000e00087c82 */ /* 0x000fe40008000000 */
[----:B------:R0:W-:Y:S02]  /*27040*/  UTMALDG.4D [UR8], [UR4], desc[UR6] ;  /* 0x00000608040075b4 */ /* 0x0001e40008019000 */
        /* <DEDUP_REMOVED lines=8> */
.L_x_1808:
        /* <DEDUP_REMOVED lines=8> */
.L_x_1697:
[----:B0-----:R-:W0:Y:S01]  /*27150*/  S2R R9, SR_CgaCtaId ;  /* 0x0000000000097919 */ /* 0x001e220000008800 */
        /* <DEDUP_REMOVED lines=16> */
[----:B0-----:R-:W-:-:S05]  /*27260*/  LEA R3, R9, R3, 0x18 ;  /* 0x0000000309037211 */ /* 0x001fca00078ec0ff */
[----:B------:R-:W-:-:S05]  /*27270*/  IMAD R8, R8, 0x9000, R3 ;  /* 0x0000900008087824 */ /* 0x000fca00078e0203 */
[----:B------:R-:W-:-:S13]  /*27280*/  R2UR UR15, R8 ;  /* 0x00000000080f72ca */ /* 0x000fda00000e0000 */
        /* <DEDUP_REMOVED lines=12> */
.L_x_1692:
[----:B------:R-:W-:Y:S05]  /*27350*/  BSYNC B1 ;  /* 0x0000000000017941 */ /* 0x000fea0003800000 */
.L_x_1691:
[----:B------:R-:W2:Y:S01]  /*27360*/  LDL R2, [R1+0x1c] ;  /* 0x00001c0001027983 */ /* 0x000ea20000100800 */
[----:B------:R-:W-:Y:S01]  /*27370*/  VIADD R7, R7, 0xfffffffe ;  /* 0xfffffffe07077836 */ /* 0x000fe20000000000 */
[----:B--2---:R-:W-:-:S13]  /*27380*/  ISETP.GT.AND P0, PT, R11, R2, PT ;  /* 0x000000020b00720c */ /* 0x004fda0003f04270 */
[----:B------:R-:W-:Y:S05]  /*27390*/  @P0 BRA `(.L_x_1698) ;  /* 0xfffffff000040947 */ /* 0x000fea000383ffff */
.L_x_1674:
[----:B------:R-:W-:Y:S05]  /*273a0*/  BSYNC B0 ;  /* 0x0000000000007941 */ /* 0x000fea0003800000 */
.L_x_1673:
[----:B------:R-:W0:Y:S01]  /*273b0*/  S2R R2, SR_TID.X ;  /* 0x0000000000027919 */ /* 0x000e220000002100 */
[----:B------:R-:W-:Y:S01]  /*273c0*/  BSSY B0, `(.L_x_1699) ;  /* 0x0000012000007945 */ /* 0x000fe20003800000 */
[----:B0-----:R-:W-:-:S04]  /*273d0*/  LOP3.LUT R2, R2, 0x1f, RZ, 0xc0, !PT ;  /* 0x0000001f02027812 */ /* 0x001fc800078ec0ff */
[----:B------:R-:W-:-:S13]  /*273e0*/  ISETP.NE.AND P0, PT, R2, RZ, PT ;  /* 0x000000ff0200720c */ /* 0x000fda0003f05270 */
[----:B------:R-:W-:Y:S05]  /*273f0*/  @P0 BRA `(.L_x_1700) ;  /* 0x0000000000380947 */ /* 0x000fea0003800000 */
[----:B------:R-:W0:Y:S01]  /*27400*/  S2R R8, SR_LANEID ;  /* 0x0000000000087919 */ /* 0x000e220000000000 */
[----:B------:R-:W-:Y:S01]  /*27410*/  VOTEU.ANY UR4, UPT, PT ;  /* 0x0000000000047886 */ /* 0x000fe200038e0100 */
[----:B------:R-:W1:Y:S01]  /*27420*/  LDC.64 R2, c[0x0][0xc38] ;  /* 0x00030e00ff027b82 */ /* 0x000e620000000a00 */
[----:B------:R-:W0:Y:S01]  /*27430*/  FLO.U32 R7, UR4 ;  /* 0x0000000400077d00 */ /* 0x000e2200080e0000 */
[----:B------:R-:W-:-:S07]  /*27440*/  ULDC.64 UR6, c[0x0][0x208] ;  /* 0x0000820000067ab9 */ /* 0x000fce0000000a00 */
[----:B------:R-:W1:Y:S01]  /*27450*/  POPC R5, UR4 ;  /* 0x0000000400057d09 */ /* 0x000e620008000000 */
[----:B0-----:R-:W-:-:S13]  /*27460*/  ISETP.EQ.U32.AND P0, PT, R7, R8, PT ;  /* 0x000000080700720c */ /* 0x001fda0003f02070 */
[----:B-1----:R-:W2:Y:S01]  /*27470*/  @P0 ATOMG.E.ADD.STRONG.GPU PT, R2, desc[UR6][R2.64], R5 ;  /* 0x00000005020209a8 */ /* 0x002ea200081ee1c6 */
[----:B------:R-:W0:Y:S02]  /*27480*/  S2R R8, SR_LTMASK ;  /* 0x0000000000087919 */ /* 0x000e240000003900 */
[----:B0-----:R-:W-:-:S06]  /*27490*/  LOP3.LUT R8, R8, UR4, RZ, 0xc0, !PT ;  /* 0x0000000408087c12 */ /* 0x001fcc000f8ec0ff */
[----:B------:R-:W0:Y:S01]  /*274a0*/  POPC R8, R8 ;  /* 0x0000000800087309 */ /* 0x000e220000000000 */
[----:B--2---:R-:W0:Y:S02]  /*274b0*/  SHFL.IDX PT, R7, R2, R7, 0x1f ;  /* 0x00001f0702077589 */ /* 0x004e2400000e0000 */
[----:B0-----:R-:W-:-:S05]  /*274c0*/  IADD3 R2, R7, UR36, R8 ;  /* 0x0000002407027c10 */ /* 0x001fca000fffe008 */
[----:B------:R0:W-:Y:S02]  /*274d0*/  STL [R1], R2 ;  /* 0x0000000201007387 */ /* 0x0001e40000100800 */
.L_x_1700:
[----:B------:R-:W-:Y:S05]  /*274e0*/  BSYNC B0 ;  /* 0x0000000000007941 */ /* 0x000fea0003800000 */
.L_x_1699:
[----:B------:R-:W-:Y:S04]  /*274f0*/  BSSY B0, `(.L_x_1701) ;  /* 0x0000033000007945 */ /* 0x000fe80003800000 */
[----:B------:R-:W-:Y:S05]  /*27500*/  @!P6 BRA `(.L_x_1702) ;  /* 0x0000000000c4e947 */ /* 0x000fea0003800000 */
[----:B------:R-:W1:Y:S01]  /*27510*/  S2R R3, SR_CgaCtaId ;  /* 0x0000000000037919 */ /* 0x000e620000008800 */
[----:B0-----:R-:W-:-:S04]  /*27520*/  MOV R2, 0x400 ;  /* 0x0000040000027802 */ /* 0x001fc80000000f00 */
[----:B-1----:R-:W-:-:S05]  /*27530*/  LEA R2, R3, R2, 0x18 ;  /* 0x0000000203027211 */ /* 0x002fca00078ec0ff */
[----:B------:R-:W-:Y:S01]  /*27540*/  IMAD R3, R16, 0x8, R2 ;  /* 0x0000000810037824 */ /* 0x000fe200078e0202 */
[----:B------:R-:W-:-:S04]  /*27550*/  SHF.L.U32 R2, R18, 0x1f, RZ ;  /* 0x0000001f12027819 */ /* 0x000fc800000006ff */
[----:B------:R-:W0:Y:S02]  /*27560*/  SYNCS.PHASECHK.TRANS64.TRYWAIT P0, [R3+URZ+0x30860], R2 ;  /* 0x03086002030075a7 */ /* 0x000e24000800017f */
[----:B0-----:R-:W-:Y:S05]  /*27570*/  @!P0 BRA `(.L_x_1703) ;  /* 0x0000002800448947 */ /* 0x001fea0003800000 */
.L_x_1809:
        /* <DEDUP_REMOVED lines=11> */
.L_x_1704:
        /* <DEDUP_REMOVED lines=11> */
[----:B------:R-:W-:-:S07]  /*276e0*/  R2UR UR13, R6 ;  /* 0x00000000060d72ca */ /* 0x000fce00000e0000 */
        /* <DEDUP_REMOVED lines=18> */
[----:B-1----:R-:W-:Y:S01]  /*27810*/  NOP ;  /* 0x0000000000007918 */ /* 0x002fe20000000000 */
.L_x_1702:
[----:B------:R-:W-:Y:S05]  /*27820*/  BSYNC B0 ;  /* 0x0000000000007941 */ /* 0x000fea0003800000 */
.L_x_1701:
[----:B------:R-:W-:-:S05]  /*27830*/  VIADD R16, R16, 0x1 ;  /* 0x0000000110107836 */ /* 0x000fca0000000000 */
[----:B------:R-:W-:-:S04]  /*27840*/  ISETP.NE.AND P0, PT, R16, 0x2, PT ;  /* 0x000000021000780c */ /* 0x000fc80003f05270 */
[----:B------:R-:W-:Y:S02]  /*27850*/  SEL R3, RZ, 0x1, P0 ;  /* 0x00000001ff037807 */ /* 0x000fe40000000000 */
[----:B------:R-:W-:Y:S02]  /*27860*/  SEL R16, R16, RZ, P0 ;  /* 0x000000ff10107207 */ /* 0x000fe40000000000 */
[----:B------:R-:W-:-:S07]  /*27870*/  LOP3.LUT R18, R18, R3, RZ, 0x3c, !PT ;  /* 0x0000000312127212 */ /* 0x000fce00078e3cff */
.L_x_1658:
[----:B------:R-:W-:Y:S05]  /*27880*/  BSYNC B6 ;  /* 0x0000000000067941 */ /* 0x000fea0003800000 */
.L_x_1656:
[----:B------:R-:W-:-:S03]  /*27890*/  UMOV UR4, 0xffffffff ;  /* 0xffffffff00047882 */ /* 0x000fc60000000000 */
[----:B------:R-:W-:Y:S05]  /*278a0*/  BRA.DIV UR4, `(.L_x_1705) ;  /* 0x00000026048c7947 */ /* 0x000fea000b800000 */
[----:B---3--:R-:W3:Y:S04]  /*278b0*/  LDL.LU R0, [R1] ;  /* 0x0000000001007983 */ /* 0x008ee80000300800 */
[----:B---3--:R3:W4:Y:S04]  /*278c0*/  SHFL.IDX PT, R4, R0, RZ, 0x1f ;  /* 0x00001fff00047589 */ /* 0x00872800000e0000 */
[----:B------:R3:W0:Y:S02]  /*278d0*/  SHFL.IDX PT, R7, R0, 0x1, 0x1f ;  /* 0x00201f0000077f89 */ /* 0x00062400000e0000 */
.L_x_1813:
[----:B---3--:R-:W0:Y:S01]  /*278e0*/  LDL R0, [R1+0xc] ;  /* 0x00000c0001007983 */ /* 0x008e220000100800 */
[----:B------:R-:W-:Y:S01]  /*278f0*/  ULDC UR4, c[0x0][0xc14] ;  /* 0x0003050000047ab9 */ /* 0x000fe20000000800 */
[----:B------:R-:W-:Y:S01]  /*27900*/  BSSY B0, `(.L_x_1706) ;  /* 0x000000d000007945 */ /* 0x000fe20003800000 */
[----:B------:R-:W-:Y:S01]  /*27910*/  IMAD.MOV.U32 R5, RZ, RZ, RZ ;  /* 0x000000ffff057224 */ /* 0x000fe200078e00ff */
[----:B------:R-:W3:Y:S02]  /*27920*/  S2R R10, SR_TID.X ;  /* 0x00000000000a7919 */ /* 0x000ee40000002100 */
[----:B---3--:R-:W-:-:S04]  /*27930*/  LOP3.LUT R10, R10, 0x1f, RZ, 0xc0, !PT ;  /* 0x0000001f0a0a7812 */ /* 0x008fc800078ec0ff */
[C---:B------:R-:W-:Y:S01]  /*27940*/  ISETP.NE.AND P0, PT, R10.reuse, 0x1f, PT ;  /* 0x0000001f0a00780c */ /* 0x040fe20003f05270 */
[----:B01----:R-:W-:Y:S02]  /*27950*/  IMAD.IADD R9, R10, 0x1, R0 ;  /* 0x000000010a097824 */ /* 0x003fe400078e0200 */
[----:B------:R-:W-:-:S05]  /*27960*/  IMAD.U32 R0, RZ, RZ, UR4 ;  /* 0x00000004ff007e24 */ /* 0x000fca000f8e00ff */
[----:B------:R-:W-:-:S13]  /*27970*/  ISETP.GE.OR P0, PT, R9, R0, !P0 ;  /* 0x000000000900720c */ /* 0x000fda0004706670 */
[----:B------:R-:W-:Y:S05]  /*27980*/  @P0 BRA `(.L_x_1707) ;  /* 0x0000000000100947 */ /* 0x000fea0003800000 */
[----:B------:R-:W0:Y:S01]  /*27990*/  LDC.64 R2, c[0x0][0xc58] ;  /* 0x00031600ff027b82 */ /* 0x000e220000000a00 */
[----:B------:R-:W-:Y:S01]  /*279a0*/  ULDC.64 UR4, c[0x0][0x208] ;  /* 0x0000820000047ab9 */ /* 0x000fe20000000a00 */
[----:B0-----:R-:W-:-:S05]  /*279b0*/  IMAD.WIDE R2, R9, 0x4, R2 ;  /* 0x0000000409027825 */ /* 0x001fca00078e0202 */
[----:B------:R0:W5:Y:S02]  /*279c0*/  LDG.E R5, desc[UR4][R2.64] ;  /* 0x0000000402057981 */ /* 0x000164000c1e1900 */
.L_x_1707:
[----:B------:R-:W-:Y:S05]  /*279d0*/  BSYNC B0 ;  /* 0x0000000000007941 */ /* 0x000fea0003800000 */
.L_x_1706:
        /* <DEDUP_REMOVED lines=8> */
[----:B------:R-:W1:Y:S02]  /*27a60*/  SHFL.UP PT, R14, R13, 0x2, RZ ;  /* 0x044000000d0e7989 */ /* 0x000e6400000e00ff */
[----:B-1----:R-:W-:Y:S02]  /*27a70*/  SEL R14, R14, RZ, P1 ;  /* 0x000000ff0e0e7207 */ /* 0x002fe40000800000 */
[----:B------:R-:W-:-:S03]  /*27a80*/  ISETP.GE.U32.AND P1, PT, R10, 0x8, PT ;  /* 0x000000080a00780c */ /* 0x000fc60003f26070 */
[----:B0-----:R-:W-:-:S05]  /*27a90*/  IMAD.IADD R3, R13, 0x1, R14 ;  /* 0x000000010d037824 */ /* 0x001fca00078e020e */
[----:B------:R-:W2:Y:S02]  /*27aa0*/  SHFL.UP PT, R14, R3, 0x4, RZ ;  /* 0x04800000030e7989 */ /* 0x000ea400000e00ff */
[----:B--2---:R-:W-:Y:S02]  /*27ab0*/  SEL R6, R14, RZ, P0 ;  /* 0x000000ff0e067207 */ /* 0x004fe40000000000 */
        /* <DEDUP_REMOVED lines=9> */
.L_x_1821:
[----:B------:R-:W-:Y:S02]  /*27b50*/  ULDC UR4, c[0x0][0xc10] ;  /* 0x0003040000047ab9 */ /* 0x000fe40000000800 */
[----:B------:R-:W-:-:S04]  /*27b60*/  IMAD.U32 R6, RZ, RZ, UR4 ;  /* 0x00000004ff067e24 */ /* 0x000fc8000f8e00ff */
[----:B-1----:R-:W-:-:S04]  /*27b70*/  IMAD R14, R14, R6, RZ ;  /* 0x000000060e0e7224 */ /* 0x002fc800078e02ff */
[----:B------:R-:W-:-:S05]  /*27b80*/  IMAD.IADD R7, R7, 0x1, R14 ;  /* 0x0000000107077824 */ /* 0x000fca00078e020e */
[----:B----4-:R-:W-:-:S13]  /*27b90*/  ISETP.GT.AND P0, PT, R7, R4, PT ;  /* 0x000000040700720c */ /* 0x010fda0003f04270 */
[----:B------:R-:W-:Y:S05]  /*27ba0*/  @P0 BRA `(.L_x_1709) ;  /* 0x0000000000c40947 */ /* 0x000fea0003800000 */
[----:B------:R-:W1:Y:S02]  /*27bb0*/  LDC R0, c[0x0][0xc14] ;  /* 0x00030500ff007b82 */ /* 0x000e640000000800 */
.L_x_1714:
[----:B0-----:R-:W2:Y:S02]  /*27bc0*/  LDL.LU R2, [R1+0xc] ;  /* 0x00000c0001027983 */ /* 0x001ea40000300800 */
[----:B--2---:R-:W-:-:S05]  /*27bd0*/  VIADD R3, R2, 0x1f ;  /* 0x0000001f02037836 */ /* 0x004fca0000000000 */
[----:B-1----:R-:W-:-:S13]  /*27be0*/  ISETP.GE.AND P0, PT, R3, R0, PT ;  /* 0x000000000300720c */ /* 0x002fda0003f06270 */
[----:B------:R-:W-:Y:S05]  /*27bf0*/  @P0 BRA `(.L_x_1710) ;  /* 0x00000008000c0947 */ /* 0x000fea0003800000 */
[----:B------:R-:W0:Y:S01]  /*27c00*/  S2R R8, SR_TID.X ;  /* 0x0000000000087919 */ /* 0x000e220000002100 */
[----:B------:R-:W-:Y:S01]  /*27c10*/  IMAD.MOV.U32 R2, RZ, RZ, R3 ;  /* 0x000000ffff027224 */ /* 0x000fe200078e0003 */
[----:B------:R-:W-:Y:S01]  /*27c20*/  BSSY B0, `(.L_x_1711) ;  /* 0x000000c000007945 */ /* 0x000fe20003800000 */
[----:B------:R-:W-:-:S03]  /*27c30*/  IMAD.MOV.U32 R5, RZ, RZ, RZ ;  /* 0x000000ffff057224 */ /* 0x000fc600078e00ff */
[----:B------:R1:W-:Y:S01]  /*27c40*/  STL [R1+0xc], R2 ;  /* 0x00000c0201007387 */ /* 0x0003e20000100800 */
[----:B0-----:R-:W-:-:S04]  /*27c50*/  LOP3.LUT R8, R8, 0x1f, RZ, 0xc0, !PT ;  /* 0x0000001f08087812 */ /* 0x001fc800078ec0ff */
[C---:B------:R-:W-:Y:S01]  /*27c60*/  ISETP.NE.AND P1, PT, R8.reuse, 0x1f, PT ;  /* 0x0000001f0800780c */ /* 0x040fe20003f25270 */
[----:B------:R-:W-:-:S05]  /*27c70*/  IMAD.IADD R9, R8, 0x1, R2 ;  /* 0x0000000108097824 */ /* 0x000fca00078e0202 */
[----:B------:R-:W-:-:S13]  /*27c80*/  ISETP.GE.OR P0, PT, R9, R0, !P1 ;  /* 0x000000000900720c */ /* 0x000fda0004f06670 */
[----:B-1----:R-:W-:Y:S05]  /*27c90*/  @P0 BRA `(.L_x_1712) ;  /* 0x0000000000100947 */ /* 0x002fea0003800000 */
[----:B------:R-:W0:Y:S01]  /*27ca0*/  LDC.64 R2, c[0x0][0xc58] ;  /* 0x00031600ff027b82 */ /* 0x000e220000000a00 */
[----:B------:R-:W-:Y:S01]  /*27cb0*/  ULDC.64 UR4, c[0x0][0x208] ;  /* 0x0000820000047ab9 */ /* 0x000fe20000000a00 */
[----:B0-----:R-:W-:-:S05]  /*27cc0*/  IMAD.WIDE R2, R9, 0x4, R2 ;  /* 0x0000000409027825 */ /* 0x001fca00078e0202 */
[----:B------:R0:W5:Y:S02]  /*27cd0*/  LDG.E R5, desc[UR4][R2.64] ;  /* 0x0000000402057981 */ /* 0x000164000c1e1900 */
.L_x_1712:
[----:B------:R-:W-:Y:S05]  /*27ce0*/  BSYNC B0 ;  /* 0x0000000000007941 */ /* 0x000fea0003800000 */
.L_x_1711:
        /* <DEDUP_REMOVED lines=23> */
.L_x_1829:
[----:B------:R-:W-:Y:S02]  /*27e60*/  ULDC UR4, c[0x0][0xc10] ;  /* 0x0003040000047ab9 */ /* 0x000fe40000000800 */
[----:B------:R-:W-:-:S04]  /*27e70*/  IMAD.U32 R6, RZ, RZ, UR4 ;  /* 0x00000004ff067e24 */ /* 0x000fc8000f8e00ff */
[----:B-1----:R-:W-:-:S04]  /*27e80*/  IMAD R14, R14, R6, RZ ;  /* 0x000000060e0e7224 */ /* 0x002fc800078e02ff */
[----:B------:R-:W-:-:S05]  /*27e90*/  IMAD.IADD R7, R14, 0x1, R7 ;  /* 0x000000010e077824 */ /* 0x000fca00078e0207 */
[----:B------:R-:W-:-:S13]  /*27ea0*/  ISETP.GT.AND P0, PT, R7, R4, PT ;  /* 0x000000040700720c */ /* 0x000fda0003f04270 */
[----:B------:R-:W-:Y:S05]  /*27eb0*/  @!P0 BRA `(.L_x_1714) ;  /* 0xfffffffc00408947 */ /* 0x000fea000383ffff */
.L_x_1709:
        /* <DEDUP_REMOVED lines=8> */
.L_x_1833:
[----:B------:R-:W-:Y:S01]  /*27f40*/  ISETP.NE.AND P0, PT, R3, RZ, PT ;  /* 0x000000ff0300720c */ /* 0x000fe20003f05270 */
[----:B------:R-:W-:-:S12]  /*27f50*/  IMAD.MOV.U32 R9, RZ, RZ, RZ ;  /* 0x000000ffff097224 */ /* 0x000fd800078e00ff */
[----:B------:R-:W-:Y:S05]  /*27f60*/  @!P0 BRA `(.L_x_1716) ;  /* 0x0000000000108947 */ /* 0x000fea0003800000 */
[----:B------:R-:W-:Y:S01]  /*27f70*/  UMOV UR4, 0xffffffff ;  /* 0xffffffff00047882 */ /* 0x000fe20000000000 */
[----:B------:R-:W-:Y:S02]  /*27f80*/  VIADD R12, R8, 0xffffffff ;  /* 0xffffffff080c7836 */ /* 0x000fe40000000000 */
[----:B------:R-:W-:Y:S05]  /*27f90*/  BRA.DIV UR4, `(.L_x_1717) ;  /* 0x0000002a04087947 */ /* 0x000fea000b800000 */
[----:B------:R3:W4:Y:S02]  /*27fa0*/  SHFL.IDX PT, R9, R2, R12, 0x1f ;  /* 0x00001f0c02097589 */ /* 0x00072400000e0000 */
.L_x_1716:
[----:B------:R-:W5:Y:S01]  /*27fb0*/  LDL.LU R10, [R1+0xc] ;  /* 0x00000c00010a7983 */ /* 0x000f620000300800 */
[----:B0--3--:R-:W0:Y:S01]  /*27fc0*/  LDC.64 R2, c[0x0][0xc68] ;  /* 0x00031a00ff027b82 */ /* 0x009e220000000a00 */
[----:B------:R-:W-:Y:S01]  /*27fd0*/  ULDC.64 UR4, c[0x0][0x208] ;  /* 0x0000820000047ab9 */ /* 0x000fe20000000a00 */
[----:B-----5:R-:W-:-:S04]  /*27fe0*/  IMAD.IADD R10, R8, 0x1, R10 ;  /* 0x00000001080a7824 */ /* 0x020fc800078e020a */
[----:B0-----:R-:W-:Y:S01]  /*27ff0*/  IMAD.WIDE R2, R10, 0x4, R2 ;  /* 0x000000040a027825 */ /* 0x001fe200078e0202 */
[----:B------:R0:W-:Y:S04]  /*28000*/  STL [R1+0xc], R10 ;  /* 0x00000c0a01007387 */ /* 0x0001e80000100800 */
[----:B0-----:R0:W1:Y:S01]  /*28010*/  LDG.E R10, desc[UR4][R2.64] ;  /* 0x00000004020a7981 */ /* 0x001062000c1e1900 */
[----:B----4-:R-:W-:-:S05]  /*28020*/  IMAD R7, R9, R6, R7 ;  /* 0x0000000609077224 */ /* 0x010fca00078e0207 */
[----:B------:R3:W-:Y:S01]  /*28030*/  STL [R1], R7 ;  /* 0x0000000701007387 */ /* 0x0007e20000100800 */
[----:B0-----:R-:W-:Y:S02]  /*28040*/  IMAD.MOV.U32 R2, RZ, RZ, RZ ;  /* 0x000000ffff027224 */ /* 0x001fe400078e00ff */
[----:B---3--:R-:W-:Y:S02]  /*28050*/  IMAD.IADD R7, R4, 0x1, -R7 ;  /* 0x0000000104077824 */ /* 0x008fe400078e0a07 */
        /* <DEDUP_REMOVED lines=20> */
[----:B------:R-:W-:Y:S01]  /*281a0*/  ISETP.GE.AND P0, PT, R2, RZ, PT ;  /* 0x000000ff0200720c */ /* 0x000fe20003f06270 */
[----:B------:R-:W-:-:S12]  /*281b0*/  IMAD.MOV.U32 R2, RZ, RZ, RZ ;  /* 0x000000ffff027224 */ /* 0x000fd800078e00ff */
        /* <DEDUP_REMOVED lines=9> */
[-C--:B------:R-:W-:Y:S02]  /*28250*/  IABS R10, R6.reuse ;  /* 0x00000006000a7213 */ /* 0x080fe40000000000 */
[----:B------:R-:W-:Y:S02]  /*28260*/  IABS R8, R6 ;  /* 0x0000000600087213 */ /* 0x000fe40000000000 */
        /* <DEDUP_REMOVED lines=8> */
[----:B------:R-:W-:Y:S02]  /*282f0*/  IMAD.MOV R9, RZ, RZ, -R8 ;  /* 0x000000ffff097224 */ /* 0x000fe400078e0a08 */
        /* <DEDUP_REMOVED lines=19> */
.L_x_1710:
[----:B------:R-:W-:Y:S01]  /*28430*/  UMOV UR4, URZ ;  /* 0x0000003f00047c82 */ /* 0x000fe20008000000 */
[----:B------:R-:W-:Y:S01]  /*28440*/  ULDC UR6, c[0x0][0xc14] ;  /* 0x0003050000067ab9 */ /* 0x000fe20000000800 */
[----:B------:R0:W-:Y:S01]  /*28450*/  STL [R1], R4 ;  /* 0x0000000401007387 */ /* 0x0001e20000100800 */
[----:B------:R-:W-:Y:S01]  /*28460*/  UMOV UR5, URZ ;  /* 0x0000003f00057c82 */ /* 0x000fe20008000000 */
[----:B------:R-:W-:Y:S02]  /*28470*/  IMAD.U32 R2, RZ, RZ, UR6 ;  /* 0x00000006ff027e24 */ /* 0x000fe4000f8e00ff */
[----:B------:R-:W-:Y:S02]  /*28480*/  IMAD.U32 R3, RZ, RZ, UR5 ;  /* 0x00000005ff037e24 */ /* 0x000fe4000f8e00ff */
[----:B0-----:R-:W-:-:S05]  /*28490*/  IMAD.U32 R4, RZ, RZ, UR4 ;  /* 0x00000004ff047e24 */ /* 0x001fca000f8e00ff */
[----:B------:R0:W-:Y:S04]  /*284a0*/  STL [R1+0x4], R4 ;  /* 0x0000040401007387 */ /* 0x0001e80000100800 */
[----:B------:R0:W-:Y:S04]  /*284b0*/  STL [R1+0xc], R2 ;  /* 0x00000c0201007387 */ /* 0x0001e80000100800 */
[----:B------:R0:W-:Y:S02]  /*284c0*/  STL [R1+0x8], R3 ;  /* 0x0000080301007387 */ /* 0x0001e40000100800 */
.L_x_1718:
[----:B01----:R-:W2:Y:S04]  /*284d0*/  LDL.64 R4, [R1] ;  /* 0x0000000001047983 */ /* 0x003ea80000100a00 */
[----:B------:R-:W2:Y:S01]  /*284e0*/  LDL.64 R6, [R1+0x8] ;  /* 0x0000080001067983 */ /* 0x000ea20000100a00 */
[----:B------:R-:W0:Y:S01]  /*284f0*/  S2R R2, SR_TID.X ;  /* 0x0000000000027919 */ /* 0x000e220000002100 */
[----:B------:R-:W-:Y:S05]  /*28500*/  WARPSYNC.ALL ;  /* 0x0000000000007948 */ /* 0x000fea0003800000 */
[----:B0-----:R-:W-:Y:S01]  /*28510*/  LOP3.LUT R2, R2, 0x1f, RZ, 0xc0, !PT ;  /* 0x0000001f02027812 */ /* 0x001fe200078ec0ff */
[----:B------:R-:W-:Y:S03]  /*28520*/  BAR.SYNC.DEFER_BLOCKING 0x4, 0x120 ;  /* 0x0104800000007b1d */ /* 0x000fe60000010000 */
[----:B------:R-:W-:-:S13]  /*28530*/  ISETP.NE.AND P0, PT, R2, RZ, PT ;  /* 0x000000ff0200720c */ /* 0x000fda0003f05270 */
[----:B------:R-:W0:Y:S01]  /*28540*/  @!P0 S2R R3, SR_CgaCtaId ;  /* 0x0000000000038919 */ /* 0x000e220000008800 */
[----:B------:R-:W-:-:S04]  /*28550*/  @!P0 MOV R2, 0x400 ;  /* 0x0000040000028802 */ /* 0x000fc80000000f00 */
[----:B0-----:R-:W-:-:S05]  /*28560*/  @!P0 LEA R2, R3, R2, 0x18 ;  /* 0x0000000203028211 */ /* 0x001fca00078ec0ff */
[----:B--2---:R0:W-:Y:S02]  /*28570*/  @!P0 STS.128 [R2+0x308d0], R4 ;  /* 0x0308d00402008388 */ /* 0x0041e40000000c00 */
[----:B0-----:R-:W-:Y:S01]  /*28580*/  IMAD.MOV.U32 R2, RZ, RZ, R7 ;  /* 0x000000ffff027224 */ /* 0x001fe200078e0007 */
[----:B------:R-:W-:Y:S06]  /*28590*/  BAR.ARV 0x5, 0x120 ;  /* 0x0144800000007b1d */ /* 0x000fec0000002000 */
[----:B------:R-:W-:-:S13]  /*285a0*/  ISETP.GE.AND P0, PT, R2, R0, PT ;  /* 0x000000000200720c */ /* 0x000fda0003f06270 */
[----:B------:R-:W-:Y:S05]  /*285b0*/  @!P0 BRA `(.L_x_1719) ;  /* 0xffffffa800148947 */ /* 0x000fea000383ffff */
.L_x_1617:
[----:B------:R-:W2:Y:S01]  /*285c0*/  LDL.LU R0, [R1+0x24] ;  /* 0x0000240001007983 */ /* 0x000ea20000300800 */
        /* <DEDUP_REMOVED lines=11> */
.L_x_1836:
[----:B------:R-:W-:Y:S05]  /*28680*/  BSYNC B0 ;  /* 0x0000000000007941 */ /* 0x000fea0003800000 */
.L_x_1720:
[----:B------:R-:W-:-:S03]  /*28690*/  UMOV UR4, 0xffffffff ;  /* 0xffffffff00047882 */ /* 0x000fc60000000000 */
[----:B------:R-:W-:Y:S05]  /*286a0*/  BRA.DIV UR4, `(.L_x_1722) ;  /* 0x0000002204807947 */ /* 0x000fea000b800000 */
[----:B------:R-:W1:Y:S02]  /*286b0*/  S2R R2, SR_TID.X ;  /* 0x0000000000027919 */ /* 0x000e640000002100 */
[----:B-1----:R-:W-:-:S04]  /*286c0*/  SHF.R.U32.HI R2, RZ, 0x5, R2 ;  /* 0x00000005ff027819 */ /* 0x002fc80000011602 */
[----:B------:R-:W-:-:S05]  /*286d0*/  LOP3.LUT R2, R2, 0x3, RZ, 0xc0, !PT ;  /* 0x0000000302027812 */ /* 0x000fca00078ec0ff */
[----:B------:R1:W2:Y:S02]  /*286e0*/  SHFL.IDX PT, R14, R2, RZ, 0x1f ;  /* 0x00001fff020e7589 */ /* 0x0002a400000e0000 */
.L_x_1839:
[----:B--2---:R-:W-:-:S13]  /*286f0*/  ISETP.NE.AND P0, PT, R14, RZ, PT ;  /* 0x000000ff0e00720c */ /* 0x004fda0003f05270 */
[----:B------:R-:W-:Y:S05]  /*28700*/  @P0 BRA `(.L_x_1311) ;  /* 0x0000000000880947 */ /* 0x000fea0003800000 */
[----:B------:R-:W-:-:S03]  /*28710*/  UMOV UR4, 0xffffffff ;  /* 0xffffffff00047882 */ /* 0x000fc60000000000 */
[----:B------:R-:W-:Y:S05]  /*28720*/  BRA.DIV UR4, `(.L_x_1723) ;  /* 0x0000002204947947 */ /* 0x000fea000b800000 */
[----:B------:R-:W-:-:S13]  /*28730*/  ELECT P6, URZ, PT ;  /* 0x00000000003f782f */ /* 0x000fda00038c0000 */
.L_x_1842:
[----:B------:R-:W-:Y:S05]  /*28740*/  @!P6 BRA `(.L_x_1311) ;  /* 0x000000000078e947 */ /* 0x000fea0003800000 */
[----:B------:R-:W-:-:S06]  /*28750*/  ULOP3.LUT UR4, UR60, 0x2, URZ, 0xfc, !UPT ;  /* 0x000000023c047892 */ /* 0x000fcc000f8efc3f */
[----:B-1----:R-:W-:-:S05]  /*28760*/  IMAD.U32 R2, RZ, RZ, UR4 ;  /* 0x00000004ff027e24 */ /* 0x002fca000f8e00ff */
[----:B------:R-:W-:-:S13]  /*28770*/  ISETP.NE.AND P2, PT, R2, 0x3, PT ;  /* 0x000000030200780c */ /* 0x000fda0003f45270 */
[----:B------:R-:W-:Y:S05]  /*28780*/  @!P2 BRA `(.L_x_1724) ;  /* 0x000000000004a947 */ /* 0x000fea0003800000 */
[----:B------:R-:W-:Y:S01]  /*28790*/  BPT.TRAP 0x1 ;  /* 0x000000040000795c */ /* 0x000fe20000300000 */
.L_x_1724:
[----:B0-----:R-:W-:Y:S01]  /*287a0*/  VIADD R3, R0, 0x30840 ;  /* 0x0003084000037836 */ /* 0x001fe20000000000 */
[----:B------:R-:W-:Y:S01]  /*287b0*/  SHF.L.U32 R4, R18, 0x1f, RZ ;  /* 0x0000001f12047819 */ /* 0x000fe200000006ff */
[C---:B------:R-:W-:Y:S02]  /*287c0*/  VIADD R2, R16.reuse, 0x1 ;  /* 0x0000000110027836 */ /* 0x040fe40000000000 */
[----:B------:R-:W-:-:S03]  /*287d0*/  IMAD R7, R16, 0x8, R3 ;  /* 0x0000000810077824 */ /* 0x000fc600078e0203 */
        /* <DEDUP_REMOVED lines=8> */
.L_x_1843:
[----:B------:R-:W1:Y:S02]  /*28860*/  SYNCS.PHASECHK.TRANS64.TRYWAIT P0, [R3+URZ], R2 ;  /* 0x00000002030075a7 */ /* 0x000e64000800017f */
[----:B-1----:R-:W-:Y:S05]  /*28870*/  @!P0 BRA `(.L_x_1726) ;  /* 0x0000002000748947 */ /* 0x002fea0003800000 */
.L_x_1844:
[----:B------:R-:W-:Y:S05]  /*28880*/  @!P2 BRA `(.L_x_1727) ;  /* 0x000000000004a947 */ /* 0x000fea0003800000 */
[----:B------:R-:W-:Y:S01]  /*28890*/  BPT.TRAP 0x1 ;  /* 0x000000040000795c */ /* 0x000fe20000300000 */
.L_x_1727:
[----:B-1----:R-:W-:-:S04]  /*288a0*/  VIADD R3, R0, 0x30860 ;  /* 0x0003086000037836 */ /* 0x002fc80000000000 */
[----:B------:R-:W-:-:S04]  /*288b0*/  IMAD R5, R16, 0x8, R3 ;  /* 0x0000000810057824 */ /* 0x000fc800078e0203 */
[----:B------:R-:W1:Y:S02]  /*288c0*/  SYNCS.PHASECHK.TRANS64.TRYWAIT P0, [R5+URZ], R4 ;  /* 0x00000004050075a7 */ /* 0x000e64000800017f */
[----:B-1----:R-:W-:Y:S05]  /*288d0*/  @!P0 BRA `(.L_x_1728) ;  /* 0x0000002000708947 */ /* 0x002fea0003800000 */
.L_x_1845:
[----:B------:R-:W-:-:S07]  /*288e0*/  IMAD R3, R6, 0x8, R3 ;  /* 0x0000000806037824 */ /* 0x000fce00078e0203 */
.L_x_1729:
[----:B--2---:R2:W3:Y:S02]  /*288f0*/  SYNCS.PHASECHK.TRANS64.TRYWAIT P0, [R3+URZ], R2 ;  /* 0x00000002030075a7 */ /* 0x0044e4000800017f */
[----:B---3--:R-:W-:Y:S05]  /*28900*/  @!P0 NANOSLEEP.SYNCS 0x989680 ;  /* 0x009896800000895d */ /* 0x008fea0003900000 */
[----:B------:R-:W3:Y:S02]  /*28910*/  @!P0 SYNCS.PHASECHK.TRANS64 P0, [R3+URZ], R2 ;  /* 0x00000002030085a7 */ /* 0x000ee4000800007f */
[----:B---3--:R-:W-:Y:S05]  /*28920*/  @!P0 BRA `(.L_x_1729) ;  /* 0xfffffffc00f08947 */ /* 0x008fea000383ffff */
.L_x_1311:
[----:B------:R-:W-:Y:S05]  /*28930*/  BSYNC B7 ;  /* 0x0000000000077941 */ /* 0x000fea0003800000 */
.L_x_1308:
[----:B------:R-:W-:Y:S05]  /*28940*/  EXIT ;  /* 0x000000000000794d */ /* 0x000fea0003800000 */
.L_x_1337:
[----:B0-----:R0:W1:Y:S02]  /*28950*/  SYNCS.PHASECHK.TRANS64.TRYWAIT P5, [R89+URZ+0x30890], R90 ;  /* 0x0308905a590075a7 */ /* 0x00106400080a017f */
[----:B-1----:R-:W-:Y:S05]  /*28960*/  @!P5 NANOSLEEP.SYNCS 0x989680 ;  /* 0x009896800000d95d */ /* 0x002fea0003900000 */
[----:B------:R-:W1:Y:S02]  /*28970*/  @!P5 SYNCS.PHASECHK.TRANS64 P5, [R89+URZ+0x30890], R90 ;  /* 0x0308905a5900d5a7 */ /* 0x000e6400080a007f */
[----:B-1----:R-:W-:Y:S05]  /*28980*/  @!P5 BRA `(.L_x_1337) ;  /* 0xfffffffc00f0d947 */ /* 0x002fea000383ffff */
[----:B------:R-:W-:Y:S05]  /*28990*/  BRA `(.L_x_1730) ;  /* 0xfffffdb000507947 */ /* 0x000fea000383ffff */
.L_x_1391:
[----:B-1----:R1:W3:Y:S02]  /*289a0*/  SYNCS.PHASECHK.TRANS64.TRYWAIT P5, [R89+URZ+0x30890], R90 ;  /* 0x0308905a590075a7 */ /* 0x0022e400080a017f */
[----:B---3--:R-:W-:Y:S05]  /*289b0*/  @!P5 NANOSLEEP.SYNCS 0x989680 ;  /* 0x009896800000d95d */ /* 0x008fea0003900000 */
[----:B------:R-:W3:Y:S02]  /*289c0*/  @!P5 SYNCS.PHASECHK.TRANS64 P5, [R89+URZ+0x30890], R90 ;  /* 0x0308905a5900d5a7 */ /* 0x000ee400080a007f */
[----:B---3--:R-:W-:Y:S05]  /*289d0*/  @!P5 BRA `(.L_x_1391) ;  /* 0xfffffffc00f0d947 */ /* 0x008fea000383ffff */
[----:B------:R-:W-:Y:S05]  /*289e0*/  BRA `(.L_x_1731) ;  /* 0xfffffde8003c7947 */ /* 0x000fea000383ffff */
.L_x_1416:
[----:B0-----:R0:W1:Y:S02]  /*289f0*/  SYNCS.PHASECHK.TRANS64.TRYWAIT P3, [R89+URZ+0x30890], R90 ;  /* 0x0308905a590075a7 */ /* 0x001064000806017f */
[----:B-1----:R-:W-:Y:S05]  /*28a00*/  @!P3 NANOSLEEP.SYNCS 0x989680 ;  /* 0x009896800000b95d */ /* 0x002fea0003900000 */
[----:B------:R-:W1:Y:S02]  /*28a10*/  @!P3 SYNCS.PHASECHK.TRANS64 P3, [R89+URZ+0x30890], R90 ;  /* 0x0308905a5900b5a7 */ /* 0x000e64000806007f */
[----:B-1----:R-:W-:Y:S05]  /*28a20*/  @!P3 BRA `(.L_x_1416) ;  /* 0xfffffffc00f0b947 */ /* 0x002fea000383ffff */
[----:B------:R-:W-:Y:S05]  /*28a30*/  BRA `(.L_x_1732) ;  /* 0xfffffe1800d47947 */ /* 0x000fea000383ffff */
.L_x_1422:
[----:B-1----:R1:W2:Y:S02]  /*28a40*/  SYNCS.PHASECHK.TRANS64.TRYWAIT P2, [R89+URZ+0x308b0], R90 ;  /* 0x0308b05a590075a7 */ /* 0x0022a4000804017f */
[----:B--2---:R-:W-:Y:S05]  /*28a50*/  @!P2 NANOSLEEP.SYNCS 0x989680 ;  /* 0x009896800000a95d */ /* 0x004fea0003900000 */
[----:B------:R-:W2:Y:S02]  /*28a60*/  @!P2 SYNCS.PHASECHK.TRANS64 P2, [R89+URZ+0x308b0], R90 ;  /* 0x0308b05a5900a5a7 */ /* 0x000ea4000804007f */
[----:B--2---:R-:W-:Y:S05]  /*28a70*/  @!P2 BRA `(.L_x_1422) ;  /* 0xfffffffc00f0a947 */ /* 0x004fea000383ffff */
[----:B------:R-:W-:Y:S05]  /*28a80*/  BRA `(.L_x_1733) ;  /* 0xfffffe1c00d87947 */ /* 0x000fea000383ffff */
.L_x_1452:
        /* <DEDUP_REMOVED lines=8> */
.L_x_1735:
[----:B------:R-:W-:Y:S05]  /*28b10*/  BSYNC B1 ;  /* 0x0000000000017941 */ /* 0x000fea0003800000 */
.L_x_1734:
[----:B------:R-:W-:Y:S05]  /*28b20*/  BRA `(.L_x_1736) ;  /* 0xfffffe4000287947 */ /* 0x000fea000383ffff */
.L_x_1453:
        /* <DEDUP_REMOVED lines=8> */
.L_x_1738:
[----:B------:R-:W-:Y:S05]  /*28bb0*/  BSYNC B1 ;  /* 0x0000000000017941 */ /* 0x000fea0003800000 */
.L_x_1737:
[----:B------:R-:W-:Y:S05]  /*28bc0*/  BRA `(.L_x_1739) ;  /* 0xfffffe4000087947 */ /* 0x000fea000383ffff */
.L_x_1454:
        /* <DEDUP_REMOVED lines=8> */
.L_x_1741:
[----:B------:R-:W-:Y:S05]  /*28c50*/  BSYNC B1 ;  /* 0x0000000000017941 */ /* 0x000fea0003800000 */
.L_x_1740:
[----:B------:R-:W-:Y:S05]  /*28c60*/  BRA `(.L_x_1742) ;  /* 0xfffffe3c00e87947 */ /* 0x000fea000383ffff */
.L_x_1455:
        /* <DEDUP_REMOVED lines=8> */
.L_x_1744:
[----:B------:R-:W-:Y:S05]  /*28cf0*/  BSYNC B1 ;  /* 0x0000000000017941 */ /* 0x000fea0003800000 */
.L_x_1743:
[----:B------:R-:W-:Y:S05]  /*28d00*/  BRA `(.L_x_1745) ;  /* 0xfffffe3c00c87947 */ /* 0x000fea000383ffff */
.L_x_1456:
[----:B------:R-:W-:Y:S01]  /*28d10*/  BSSY B1, `(.L_x_1746) ;  /* 0x0000008000017945 */ /* 0x000fe20003800000 */
[----:B------:R-:W-:Y:S02]  /*28d20*/  IMAD.MOV.U32 R13, RZ, RZ, R4 ;  /* 0x000000ffff0d7224 */ /* 0x000fe400078e0004 */
[----:B------:R-:W-:Y:S02]  /*28d30*/  IMAD.MOV.U32 R12, RZ, RZ, 0x1 ;  /* 0x00000001ff0c7424 */ /* 0x000fe400078e00ff */
[----:B------:R-:W-:Y:S02]  /*28d40*/  IMAD.MOV.U32 R11, RZ, RZ, 0x1c1f ;  /* 0x00001c1fff0b7424 */ /* 0x000fe400078e00ff */
[----:B------:R-:W-:-:S07]  /*28d50*/  IMAD.MOV.U32 R15, RZ, RZ, -0x1 ;  /* 0xffffffffff0f7424 */ /* 0x000fce00078e00ff */
[----:B------:R-:W-:Y:S05]  /*28d60*/  WARPSYNC.COLLECTIVE R15, `(.L_x_1747) ;  /* 0x000000000f087348 */ /* 0x000fea0003c00000 */
[----:B------:R0:W1:Y:S02]  /*28d70*/  SHFL.IDX P6, R14, R13, R12, R11 ;  /* 0x0000000c0d0e7389 */ /* 0x00006400000c000b */
[----:B01----:R-:W-:Y:S01]  /*28d80*/  ENDCOLLECTIVE ;  /* 0x000000000000791b */ /* 0x003fe20003800000 */
.L_x_1747:
[----:B------:R-:W-:Y:S05]  /*28d90*/  BSYNC B1 ;  /* 0x0000000000017941 */ /* 0x000fea0003800000 */
.L_x_1746:
[----:B------:R-:W-:Y:S05]  /*28da0*/  BRA `(.L_x_1748) ;  /* 0xfffffe3c00a87947 */ /* 0x000fea000383ffff */
.L_x_1457:
        /* <DEDUP_REMOVED lines=8> */
.L_x_1750:
[----:B------:R-:W-:Y:S05]  /*28e30*/  BSYNC B1 ;  /* 0x0000000000017941 */ /* 0x000fea0003800000 */
.L_x_1749:
[----:B------:R-:W-:Y:S05]  /*28e40*/  BRA `(.L_x_1751) ;  /* 0xfffffe3c008c7947 */ /* 0x000fea000383ffff */
.L_x_1458:
        /* <DEDUP_REMOVED lines=8> */
.L_x_1753:
[----:B------:R-:W-:Y:S05]  /*28ed0*/  BSYNC B1 ;  /* 0x0000000000017941 */ /* 0x000fea0003800000 */
.L_x_1752:
[----:B------:R-:W-:Y:S05]  /*28ee0*/  BRA `(.L_x_1754) ;  /* 0xfffffe3c00707947 */ /* 0x000fea000383ffff */
.L_x_1459:
        /* <DEDUP_REMOVED lines=8> */
.L_x_1756:
[----:B------:R-:W-:Y:S05]  /*28f70*/  BSYNC B1 ;  /* 0x0000000000017941 */ /* 0x000fea0003800000 */
.L_x_1755:
[----:B------:R-:W-:Y:S05]  /*28f80*/  BRA `(.L_x_1757) ;  /* 0xfffffe3c00547947 */ /* 0x000fea000383ffff */
.L_x_1461:
[----:B0-----:R0:W1:Y:S02]  /*28f90*/  SYNCS.PHASECHK.TRANS64.TRYWAIT P2, [R17+URZ+0x30800], R4 ;  /* 0x03080004110075a7 */ /* 0x001064000804017f */
[----:B-1----:R-:W-:Y:S05]  /*28fa0*/  @!P2 NANOSLEEP.SYNCS 0x989680 ;  /* 0x009896800000a95d */ /* 0x002fea0003900000 */
[----:B------:R-:W1:Y:S02]  /*28fb0*/  @!P2 SYNCS.PHASECHK.TRANS64 P2, [R17+URZ+0x30800], R4 ;  /* 0x030800041100a5a7 */ /* 0x000e64000804007f */
[----:B-1----:R-:W-:Y:S05]  /*28fc0*/  @!P2 BRA `(.L_x_1461) ;  /* 0xfffffffc00f0a947 */ /* 0x002fea000383ffff */
[----:B------:R-:W-:Y:S05]  /*28fd0*/  BRA `(.L_x_1758) ;  /* 0xfffffe3c00cc7947 */ /* 0x000fea000383ffff */
.L_x_1489:
        /* <DEDUP_REMOVED lines=8> */
.L_x_1760:
[----:B------:R-:W-:Y:S05]  /*29060*/  BSYNC B1 ;  /* 0x0000000000017941 */ /* 0x000fea0003800000 */
.L_x_1759:
[----:B------:R-:W-:Y:S05]  /*29070*/  BRA `(.L_x_1761) ;  /* 0xfffffe7000307947 */ /* 0x000fea000383ffff */
.L_x_1490:
        /* <DEDUP_REMOVED lines=8> */
.L_x_1763:
[----:B------:R-:W-:Y:S05]  /*29100*/  BSYNC B1 ;  /* 0x0000000000017941 */ /* 0x000fea0003800000 */
.L_x_1762:
[----:B------:R-:W-:Y:S05]  /*29110*/  BRA `(.L_x_1764) ;  /* 0xfffffe7000107947 */ /* 0x000fea000383ffff */
.L_x_1491:
        /* <DEDUP_REMOVED lines=8> */
.L_x_1766:
[----:B------:R-:W-:Y:S05]  /*291a0*/  BSYNC B1 ;  /* 0x0000000000017941 */ /* 0x000fea0003800000 */
.L_x_1765:
[----:B------:R-:W-:Y:S05]  /*291b0*/  BRA `(.L_x_1767) ;  /* 0xfffffe6c00f07947 */ /* 0x000fea000383ffff */
.L_x_1492:
        /* <DEDUP_REMOVED lines=8> */
.L_x_1769:
[----:B------:R-:W-:Y:S05]  /*29240*/  BSYNC B1 ;  /* 0x0000000000017941 */ /* 0x000fea0003800000 */
.L_x_1768:
[----:B------:R-:W-:Y:S05]  /*29250*/  BRA `(.L_x_1770) ;  /* 0xfffffe6c00d07947 */ /* 0x000fea000383ffff */
.L_x_1493:
        /* <DEDUP_REMOVED lines=8> */
.L_x_1772:
[----:B------:R-:W-:Y:S05]  /*292e0*/  BSYNC B1 ;  /* 0x0000000000017941 */ /* 0x000fea0003800000 */
.L_x_1771:
[----:B------:R-:W-:Y:S05]  /*292f0*/  BRA `(.L_x_1773) ;  /* 0xfffffe6c00b07947 */ /* 0x000fea000383ffff */
.L_x_1494:
        /* <DEDUP_REMOVED lines=8> */
.L_x_1775:
[----:B------:R-:W-:Y:S05]  /*29380*/  BSYNC B1 ;  /* 0x0000000000017941 */ /* 0x000fea0003800000 */
.L_x_1774:
[----:B------:R-:W-:Y:S05]  /*29390*/  BRA `(.L_x_1776) ;  /* 0xfffffe6c00947947 */ /* 0x000fea000383ffff */
.L_x_1495:
        /* <DEDUP_REMOVED lines=8> */
.L_x_1778:
[----:B------:R-:W-:Y:S05]  /*29420*/  BSYNC B1 ;  /* 0x0000000000017941 */ /* 0x000fea0003800000 */
.L_x_1777:
[----:B------:R-:W-:Y:S05]  /*29430*/  BRA `(.L_x_1779) ;  /* 0xfffffe6c00787947 */ /* 0x000fea000383ffff */
.L_x_1496:
        /* <DEDUP_REMOVED lines=8> */
.L_x_1781:
[----:B------:R-:W-:Y:S05]  /*294c0*/  BSYNC B1 ;  /* 0x0000000000017941 */ /* 0x000fea0003800000 */
.L_x_1780:
[----:B------:R-:W-:Y:S05]  /*294d0*/  BRA `(.L_x_1782) ;  /* 0xfffffe6c005c7947 */ /* 0x000fea000383ffff */
.L_x_1498:
[----:B0-----:R0:W1:Y:S02]  /*294e0*/  SYNCS.PHASECHK.TRANS64.TRYWAIT P2, [R17+URZ+0x30800], R8 ;  /* 0x03080008110075a7 */ /* 0x001064000804017f */
[----:B-1----:R-:W-:Y:S05]  /*294f0*/  @!P2 NANOSLEEP.SYNCS 0x989680 ;  /* 0x009896800000a95d */ /* 0x002fea0003900000 */
[----:B------:R-:W1:Y:S02]  /*29500*/  @!P2 SYNCS.PHASECHK.TRANS64 P2, [R17+URZ+0x30800], R8 ;  /* 0x030800081100a5a7 */ /* 0x000e64000804007f */
[----:B-1----:R-:W-:Y:S05]  /*29510*/  @!P2 BRA `(.L_x_1498) ;  /* 0xfffffffc00f0a947 */ /* 0x002fea000383ffff */
[----:B------:R-:W-:Y:S05]  /*29520*/  BRA `(.L_x_1783) ;  /* 0xfffffe6c00d87947 */ /* 0x000fea000383ffff */
.L_x_1512:
[----:B-1----:R1:W2:Y:S02]  /*29530*/  SYNCS.PHASECHK.TRANS64.TRYWAIT P2, [R5+URZ+0x30830], R0 ;  /* 0x03083000050075a7 */ /* 0x0022a4000804017f */
[----:B--2---:R-:W-:Y:S05]  /*29540*/  @!P2 NANOSLEEP.SYNCS 0x989680 ;  /* 0x009896800000a95d */ /* 0x004fea0003900000 */
[----:B------:R-:W2:Y:S02]  /*29550*/  @!P2 SYNCS.PHASECHK.TRANS64 P2, [R5+URZ+0x30830], R0 ;  /* 0x030830000500a5a7 */ /* 0x000ea4000804007f */
[----:B--2---:R-:W-:Y:S05]  /*29560*/  @!P2 BRA `(.L_x_1512) ;  /* 0xfffffffc00f0a947 */ /* 0x004fea000383ffff */
[----:B------:R-:W-:Y:S05]  /*29570*/  BRA `(.L_x_1511) ;  /* 0xfffffe98003c7947 */ /* 0x000fea000383ffff */
.L_x_1532:
[----:B-1----:R1:W2:Y:S02]  /*29580*/  SYNCS.PHASECHK.TRANS64.TRYWAIT P2, [R0+URZ+0x30830], R11 ;  /* 0x0308300b000075a7 */ /* 0x0022a4000804017f */
[----:B--2---:R-:W-:Y:S05]  /*29590*/  @!P2 NANOSLEEP.SYNCS 0x989680 ;  /* 0x009896800000a95d */ /* 0x004fea0003900000 */
[----:B------:R-:W2:Y:S02]  /*295a0*/  @!P2 SYNCS.PHASECHK.TRANS64 P2, [R0+URZ+0x30830], R11 ;  /* 0x0308300b0000a5a7 */ /* 0x000ea4000804007f */
[----:B--2---:R-:W-:Y:S05]  /*295b0*/  @!P2 BRA `(.L_x_1532) ;  /* 0xfffffffc00f0a947 */ /* 0x004fea000383ffff */
[----:B------:R-:W-:Y:S05]  /*295c0*/  BRA `(.L_x_1531) ;  /* 0xfffffec800007947 */ /* 0x000fea000383ffff */
.L_x_1537:
[----:B-1----:R1:W2:Y:S02]  /*295d0*/  SYNCS.PHASECHK.TRANS64.TRYWAIT P2, [R14+URZ+0x30850], R2 ;  /* 0x030850020e0075a7 */ /* 0x0022a4000804017f */
[----:B--2---:R-:W-:Y:S05]  /*295e0*/  @!P2 NANOSLEEP.SYNCS 0x989680 ;  /* 0x009896800000a95d */ /* 0x004fea0003900000 */
[----:B------:R-:W2:Y:S02]  /*295f0*/  @!P2 SYNCS.PHASECHK.TRANS64 P2, [R14+URZ+0x30850], R2 ;  /* 0x030850020e00a5a7 */ /* 0x000ea4000804007f */
[----:B--2---:R-:W-:Y:S05]  /*29600*/  @!P2 BRA `(.L_x_1537) ;  /* 0xfffffffc00f0a947 */ /* 0x004fea000383ffff */
[----:B------:R-:W-:Y:S05]  /*29610*/  BRA `(.L_x_1536) ;  /* 0xfffffed4008c7947 */ /* 0x000fea000383ffff */
.L_x_1557:
[----:B-1----:R1:W2:Y:S02]  /*29620*/  SYNCS.PHASECHK.TRANS64.TRYWAIT P2, [R0+URZ+0x30830], R21 ;  /* 0x03083015000075a7 */ /* 0x0022a4000804017f */
[----:B--2---:R-:W-:Y:S05]  /*29630*/  @!P2 NANOSLEEP.SYNCS 0x989680 ;  /* 0x009896800000a95d */ /* 0x004fea0003900000 */
[----:B------:R-:W2:Y:S02]  /*29640*/  @!P2 SYNCS.PHASECHK.TRANS64 P2, [R0+URZ+0x30830], R21 ;  /* 0x030830150000a5a7 */ /* 0x000ea4000804007f */
[----:B--2---:R-:W-:Y:S05]  /*29650*/  @!P2 BRA `(.L_x_1557) ;  /* 0xfffffffc00f0a947 */ /* 0x004fea000383ffff */
[----:B------:R-:W-:Y:S05]  /*29660*/  BRA `(.L_x_1556) ;  /* 0xfffffefc00947947 */ /* 0x000fea000383ffff */
.L_x_1562:
[----:B-1----:R1:W2:Y:S02]  /*29670*/  SYNCS.PHASECHK.TRANS64.TRYWAIT P2, [R200+URZ+0x30850], R0 ;  /* 0x03085000c80075a7 */ /* 0x0022a4000804017f */
[----:B--2---:R-:W-:Y:S05]  /*29680*/  @!P2 NANOSLEEP.SYNCS 0x989680 ;  /* 0x009896800000a95d */ /* 0x004fea0003900000 */
[----:B------:R-:W2:Y:S02]  /*29690*/  @!P2 SYNCS.PHASECHK.TRANS64 P2, [R200+URZ+0x30850], R0 ;  /* 0x03085000c800a5a7 */ /* 0x000ea4000804007f */
[----:B--2---:R-:W-:Y:S05]  /*296a0*/  @!P2 BRA `(.L_x_1562) ;  /* 0xfffffffc00f0a947 */ /* 0x004fea000383ffff */
[----:B------:R-:W-:Y:S05]  /*296b0*/  BRA `(.L_x_1561) ;  /* 0xffffff0c000c7947 */ /* 0x000fea000383ffff */
.L_x_1570:
[----:B-1----:R1:W2:Y:S02]  /*296c0*/  SYNCS.PHASECHK.TRANS64.TRYWAIT P2, [R0+URZ+0x30830], R15 ;  /* 0x0308300f000075a7 */ /* 0x0022a4000804017f */
[----:B--2---:R-:W-:Y:S05]  /*296d0*/  @!P2 NANOSLEEP.SYNCS 0x989680 ;  /* 0x009896800000a95d */ /* 0x004fea0003900000 */
[----:B------:R-:W2:Y:S02]  /*296e0*/  @!P2 SYNCS.PHASECHK.TRANS64 P2, [R0+URZ+0x30830], R15 ;  /* 0x0308300f0000a5a7 */ /* 0x000ea4000804007f */
[----:B--2---:R-:W-:Y:S05]  /*296f0*/  @!P2 BRA `(.L_x_1570) ;  /* 0xfffffffc00f0a947 */ /* 0x004fea000383ffff */
[----:B------:R-:W-:Y:S05]  /*29700*/  BRA `(.L_x_1569) ;  /* 0xffffff2000087947 */ /* 0x000fea000383ffff */
.L_x_1575:
[----:B-1----:R1:W2:Y:S02]  /*29710*/  SYNCS.PHASECHK.TRANS64.TRYWAIT P2, [R12+URZ+0x30850], R2 ;  /* 0x030850020c0075a7 */ /* 0x0022a4000804017f */
[----:B--2---:R-:W-:Y:S05]  /*29720*/  @!P2 NANOSLEEP.SYNCS 0x989680 ;  /* 0x009896800000a95d */ /* 0x004fea0003900000 */
[----:B------:R-:W2:Y:S02]  /*29730*/  @!P2 SYNCS.PHASECHK.TRANS64 P2, [R12+URZ+0x30850], R2 ;  /* 0x030850020c00a5a7 */ /* 0x000ea4000804007f */
[----:B--2---:R-:W-:Y:S05]  /*29740*/  @!P2 BRA `(.L_x_1575) ;  /* 0xfffffffc00f0a947 */ /* 0x004fea000383ffff */
[----:B------:R-:W-:Y:S05]  /*29750*/  BRA `(.L_x_1574) ;  /* 0xffffff2c00947947 */ /* 0x000fea000383ffff */
.L_x_1589:
[----:B-1----:R1:W2:Y:S02]  /*29760*/  SYNCS.PHASECHK.TRANS64.TRYWAIT P0, [R12+URZ+0x30850], R3 ;  /* 0x030850030c0075a7 */ /* 0x0022a4000800017f */
[----:B--2---:R-:W-:Y:S05]  /*29770*/  @!P0 NANOSLEEP.SYNCS 0x989680 ;  /* 0x009896800000895d */ /* 0x004fea0003900000 */
[----:B------:R-:W2:Y:S02]  /*29780*/  @!P0 SYNCS.PHASECHK.TRANS64 P0, [R12+URZ+0x30850], R3 ;  /* 0x030850030c0085a7 */ /* 0x000ea4000800007f */
[----:B--2---:R-:W-:Y:S05]  /*29790*/  @!P0 BRA `(.L_x_1589) ;  /* 0xfffffffc00f08947 */ /* 0x004fea000383ffff */
[----:B------:R-:W-:Y:S05]  /*297a0*/  BRA `(.L_x_1588) ;  /* 0xffffff58006c7947 */ /* 0x000fea000383ffff */
.L_x_1631:
        /* <DEDUP_REMOVED lines=8> */
[----:B------:R-:W-:Y:S05]  /*29830*/  WARPSYNC.COLLECTIVE R15, `(.L_x_1785) ;  /* 0x000000000f087348 */ /* 0x000fea0003c00000 */
[----:B------:R0:W1:Y:S02]  /*29840*/  SHFL.IDX P6, R14, R13, R12, R11 ;  /* 0x0000000c0d0e7389 */ /* 0x00006400000c000b */
[----:B01----:R-:W-:Y:S01]  /*29850*/  ENDCOLLECTIVE ;  /* 0x000000000000791b */ /* 0x003fe20003800000 */
.L_x_1785:
[----:B------:R-:W-:Y:S05]  /*29860*/  BSYNC B1 ;  /* 0x0000000000017941 */ /* 0x000fea0003800000 */
.L_x_1784:
[----:B------:R-:W-:Y:S05]  /*29870*/  BRA `(.L_x_1786) ;  /* 0xffffff9c00fc7947 */ /* 0x000fea000383ffff */
.L_x_1632:
[----:B------:R-:W-:Y:S01]  /*29880*/  BSSY B1, `(.L_x_1787) ;  /* 0x0000006000017945 */ /* 0x000fe20003800000 */
[----:B------:R-:W-:-:S07]  /*29890*/  IMAD.MOV.U32 R15, RZ, RZ, -0x1 ;  /* 0xffffffffff0f7424 */ /* 0x000fce00078e00ff */
[----:B------:R-:W-:Y:S05]  /*298a0*/  WARPSYNC.COLLECTIVE R15, `(.L_x_1788) ;  /* 0x000000000f0c7348 */ /* 0x000fea0003c00000 */
[----:B------:R-:W-:Y:S02]  /*298b0*/  ELECT P6, UR62, PT ;  /* 0x00000000003e782f */ /* 0x000fe400038c0000 */
[----:B------:R-:W-:Y:S01]  /*298c0*/  MOV R14, UR62 ;  /* 0x0000003e000e7c02 */ /* 0x000fe20008000f00 */
[----:B------:R-:W-:Y:S10]  /*298d0*/  ENDCOLLECTIVE ;  /* 0x000000000000791b */ /* 0x000ff40003800000 */
.L_x_1788:
[----:B------:R-:W-:Y:S05]  /*298e0*/  BSYNC B1 ;  /* 0x0000000000017941 */ /* 0x000fea0003800000 */
.L_x_1787:
[----:B------:R-:W-:Y:S05]  /*298f0*/  BRA `(.L_x_1789) ;  /* 0xffffff9c00e87947 */ /* 0x000fea000383ffff */
.L_x_1634:
[----:B0-----:R0:W1:Y:S02]  /*29900*/  SYNCS.PHASECHK.TRANS64.TRYWAIT P0, [R12+URZ+0x30820], R8 ;  /* 0x030820080c0075a7 */ /* 0x001064000800017f */
[----:B-1----:R-:W-:Y:S05]  /*29910*/  @!P0 NANOSLEEP.SYNCS 0x989680 ;  /* 0x009896800000895d */ /* 0x002fea0003900000 */
[----:B------:R-:W1:Y:S02]  /*29920*/  @!P0 SYNCS.PHASECHK.TRANS64 P0, [R12+URZ+0x30820], R8 ;  /* 0x030820080c0085a7 */ /* 0x000e64000800007f */
[----:B-1----:R-:W-:Y:S05]  /*29930*/  @!P0 BRA `(.L_x_1634) ;  /* 0xfffffffc00f08947 */ /* 0x002fea000383ffff */
[----:B------:R-:W-:Y:S05]  /*29940*/  BRA `(.L_x_1790) ;  /* 0xffffffa000047947 */ /* 0x000fea000383ffff */
.L_x_1637:
[----:B-1----:R1:W2:Y:S02]  /*29950*/  SYNCS.PHASECHK.TRANS64.TRYWAIT P0, [R9+URZ+0x308a0], R11 ;  /* 0x0308a00b090075a7 */ /* 0x0022a4000800017f */
[----:B--2---:R-:W-:Y:S05]  /*29960*/  @!P0 NANOSLEEP.SYNCS 0x989680 ;  /* 0x009896800000895d */ /* 0x004fea0003900000 */
[----:B------:R-:W2:Y:S02]  /*29970*/  @!P0 SYNCS.PHASECHK.TRANS64 P0, [R9+URZ+0x308a0], R11 ;  /* 0x0308a00b090085a7 */ /* 0x000ea4000800007f */
[----:B--2---:R-:W-:Y:S05]  /*29980*/  @!P0 BRA `(.L_x_1637) ;  /* 0xfffffffc00f08947 */ /* 0x004fea000383ffff */
[----:B------:R-:W-:Y:S05]  /*29990*/  BRA `(.L_x_1791) ;  /* 0xffffffa000107947 */ /* 0x000fea000383ffff */
.L_x_1639:
[----:B0-----:R0:W2:Y:S02]  /*299a0*/  SYNCS.PHASECHK.TRANS64.TRYWAIT P0, [R9+URZ+0x308c0], R11 ;  /* 0x0308c00b090075a7 */ /* 0x0010a4000800017f */
[----:B--2---:R-:W-:Y:S05]  /*299b0*/  @!P0 NANOSLEEP.SYNCS 0x989680 ;  /* 0x009896800000895d */ /* 0x004fea0003900000 */
[----:B------:R-:W2:Y:S02]  /*299c0*/  @!P0 SYNCS.PHASECHK.TRANS64 P0, [R9+URZ+0x308c0], R11 ;  /* 0x0308c00b090085a7 */ /* 0x000ea4000800007f */
[----:B--2---:R-:W-:Y:S05]  /*299d0*/  @!P0 BRA `(.L_x_1639) ;  /* 0xfffffffc00f08947 */ /* 0x004fea000383ffff */
[----:B------:R-:W-:Y:S05]  /*299e0*/  BRA `(.L_x_1792) ;  /* 0xffffffa000987947 */ /* 0x000fea000383ffff */
.L_x_1643:
[----:B0-----:R0:W1:Y:S02]  /*299f0*/  SYNCS.PHASECHK.TRANS64.TRYWAIT P0, [R8+URZ+0x308a0], R9 ;  /* 0x0308a009080075a7 */ /* 0x001064000800017f */
[----:B-1----:R-:W-:Y:S05]  /*29a00*/  @!P0 NANOSLEEP.SYNCS 0x989680 ;  /* 0x009896800000895d */ /* 0x002fea0003900000 */
[----:B------:R-:W1:Y:S02]  /*29a10*/  @!P0 SYNCS.PHASECHK.TRANS64 P0, [R8+URZ+0x308a0], R9 ;  /* 0x0308a009080085a7 */ /* 0x000e64000800007f */
[----:B-1----:R-:W-:Y:S05]  /*29a20*/  @!P0 BRA `(.L_x_1643) ;  /* 0xfffffffc00f08947 */ /* 0x002fea000383ffff */
[----:B------:R-:W-:Y:S05]  /*29a30*/  BRA `(.L_x_1793) ;  /* 0xffffffa400547947 */ /* 0x000fea000383ffff */
.L_x_1645:
[----:B-1----:R1:W2:Y:S02]  /*29a40*/  SYNCS.PHASECHK.TRANS64.TRYWAIT P1, [R8+URZ+0x308c0], R9 ;  /* 0x0308c009080075a7 */ /* 0x0022a4000802017f */
[----:B--2---:R-:W-:Y:S05]  /*29a50*/  @!P1 NANOSLEEP.SYNCS 0x989680 ;  /* 0x009896800000995d */ /* 0x004fea0003900000 */
[----:B------:R-:W2:Y:S02]  /*29a60*/  @!P1 SYNCS.PHASECHK.TRANS64 P1, [R8+URZ+0x308c0], R9 ;  /* 0x0308c009080095a7 */ /* 0x000ea4000802007f */
[----:B--2---:R-:W-:Y:S05]  /*29a70*/  @!P1 BRA `(.L_x_1645) ;  /* 0xfffffffc00f09947 */ /* 0x004fea000383ffff */
[----:B------:R-:W-:Y:S05]  /*29a80*/  BRA `(.L_x_1794) ;  /* 0xffffffa400d87947 */ /* 0x000fea000383ffff */
.L_x_1665:
        /* <DEDUP_REMOVED lines=11> */
.L_x_1796:
[----:B------:R-:W-:Y:S05]  /*29b40*/  BSYNC B0 ;  /* 0x0000000000007941 */ /* 0x000fea0003800000 */
.L_x_1795:
[----:B------:R-:W-:Y:S05]  /*29b50*/  BRA `(.L_x_1797) ;  /* 0xffffffb400c47947 */ /* 0x000fea000383ffff */
.L_x_1666:
[----:B------:R-:W-:Y:S01]  /*29b60*/  BSSY B0, `(.L_x_1798) ;  /* 0x0000006000007945 */ /* 0x000fe20003800000 */
[----:B------:R-:W-:-:S07]  /*29b70*/  IMAD.MOV.U32 R15, RZ, RZ, -0x1 ;  /* 0xffffffffff0f7424 */ /* 0x000fce00078e00ff */
[----:B------:R-:W-:Y:S05]  /*29b80*/  WARPSYNC.COLLECTIVE R15, `(.L_x_1799) ;  /* 0x000000000f0c7348 */ /* 0x000fea0003c00000 */
[----:B------:R-:W-:Y:S02]  /*29b90*/  ELECT P6, UR62, PT ;  /* 0x00000000003e782f */ /* 0x000fe400038c0000 */
[----:B------:R-:W-:Y:S01]  /*29ba0*/  MOV R14, UR62 ;  /* 0x0000003e000e7c02 */ /* 0x000fe20008000f00 */
[----:B------:R-:W-:Y:S10]  /*29bb0*/  ENDCOLLECTIVE ;  /* 0x000000000000791b */ /* 0x000ff40003800000 */
.L_x_1799:
[----:B------:R-:W-:Y:S05]  /*29bc0*/  BSYNC B0 ;  /* 0x0000000000007941 */ /* 0x000fea0003800000 */
.L_x_1798:
[----:B------:R-:W-:Y:S05]  /*29bd0*/  BRA `(.L_x_1800) ;  /* 0xffffffb400b47947 */ /* 0x000fea000383ffff */
.L_x_1669:
[----:B0-----:R0:W1:Y:S02]  /*29be0*/  SYNCS.PHASECHK.TRANS64.TRYWAIT P0, [R7+URZ+0x30840], R10 ;  /* 0x0308400a070075a7 */ /* 0x001064000800017f */
[----:B-1----:R-:W-:Y:S05]  /*29bf0*/  @!P0 NANOSLEEP.SYNCS 0x989680 ;  /* 0x009896800000895d */ /* 0x002fea0003900000 */
[----:B------:R-:W1:Y:S02]  /*29c00*/  @!P0 SYNCS.PHASECHK.TRANS64 P0, [R7+URZ+0x30840], R10 ;  /* 0x0308400a070085a7 */ /* 0x000e64000800007f */
[----:B-1----:R-:W-:Y:S05]  /*29c10*/  @!P0 BRA `(.L_x_1669) ;  /* 0xfffffffc00f08947 */ /* 0x002fea000383ffff */
[----:B------:R-:W-:Y:S05]  /*29c20*/  BRA `(.L_x_1801) ;  /* 0xffffffb800147947 */ /* 0x000fea000383ffff */
.L_x_1672:
        /* <DEDUP_REMOVED lines=8> */
.L_x_1680:
[----:B0-----:R0:W1:Y:S02]  /*29cb0*/  SYNCS.PHASECHK.TRANS64.TRYWAIT P0, [R3+URZ+0x30840], R8 ;  /* 0x03084008030075a7 */ /* 0x001064000800017f */
[----:B-1----:R-:W-:Y:S05]  /*29cc0*/  @!P0 NANOSLEEP.SYNCS 0x989680 ;  /* 0x009896800000895d */ /* 0x002fea0003900000 */
[----:B------:R-:W1:Y:S02]  /*29cd0*/  @!P0 SYNCS.PHASECHK.TRANS64 P0, [R3+URZ+0x30840], R8 ;  /* 0x03084008030085a7 */ /* 0x000e64000800007f */
[----:B-1----:R-:W-:Y:S05]  /*29ce0*/  @!P0 BRA `(.L_x_1680) ;  /* 0xfffffffc00f08947 */ /* 0x002fea000383ffff */
[----:B------:R-:W-:Y:S05]  /*29cf0*/  BRA `(.L_x_1803) ;  /* 0xffffffc000147947 */ /* 0x000fea000383ffff */
.L_x_1682:
[----:B0-----:R0:W1:Y:S02]  /*29d00*/  SYNCS.PHASECHK.TRANS64.TRYWAIT P0, [R8+URZ+0x60], R3 ;  /* 0x00006003080075a7 */ /* 0x001064000800017f */
[----:B-1----:R-:W-:Y:S05]  /*29d10*/  @!P0 NANOSLEEP.SYNCS 0x989680 ;  /* 0x009896800000895d */ /* 0x002fea0003900000 */
[----:B------:R-:W1:Y:S02]  /*29d20*/  @!P0 SYNCS.PHASECHK.TRANS64 P0, [R8+URZ+0x60], R3 ;  /* 0x00006003080085a7 */ /* 0x000e64000800007f */
[----:B-1----:R-:W-:Y:S05]  /*29d30*/  @!P0 BRA `(.L_x_1682) ;  /* 0xfffffffc00f08947 */ /* 0x002fea000383ffff */
[----:B------:R-:W-:Y:S05]  /*29d40*/  BRA `(.L_x_1804) ;  /* 0xffffffc000b47947 */ /* 0x000fea000383ffff */
.L_x_1687:
[----:B-1----:R1:W2:Y:S02]  /*29d50*/  SYNCS.PHASECHK.TRANS64.TRYWAIT P0, [R2+URZ+0x30840], R3 ;  /* 0x03084003020075a7 */ /* 0x0022a4000800017f */
[----:B--2---:R-:W-:Y:S05]  /*29d60*/  @!P0 NANOSLEEP.SYNCS 0x989680 ;  /* 0x009896800000895d */ /* 0x004fea0003900000 */
[----:B------:R-:W2:Y:S02]  /*29d70*/  @!P0 SYNCS.PHASECHK.TRANS64 P0, [R2+URZ+0x30840], R3 ;  /* 0x03084003020085a7 */ /* 0x000ea4000800007f */
[----:B--2---:R-:W-:Y:S05]  /*29d80*/  @!P0 BRA `(.L_x_1687) ;  /* 0xfffffffc00f08947 */ /* 0x004fea000383ffff */
[----:B------:R-:W-:Y:S05]  /*29d90*/  BRA `(.L_x_1805) ;  /* 0xffffffc8001c7947 */ /* 0x000fea000383ffff */
.L_x_1689:
[----:B0-----:R0:W1:Y:S02]  /*29da0*/  SYNCS.PHASECHK.TRANS64.TRYWAIT P1, [R2+URZ+0x60], R18 ;  /* 0x00006012020075a7 */ /* 0x001064000802017f */
[----:B-1----:R-:W-:Y:S05]  /*29db0*/  @!P1 NANOSLEEP.SYNCS 0x989680 ;  /* 0x009896800000995d */ /* 0x002fea0003900000 */
[----:B------:R-:W1:Y:S02]  /*29dc0*/  @!P1 SYNCS.PHASECHK.TRANS64 P1, [R2+URZ+0x60], R18 ;  /* 0x00006012020095a7 */ /* 0x000e64000802007f */
[----:B-1----:R-:W-:Y:S05]  /*29dd0*/  @!P1 BRA `(.L_x_1689) ;  /* 0xfffffffc00f09947 */ /* 0x002fea000383ffff */
[----:B------:R-:W-:Y:S05]  /*29de0*/  BRA `(.L_x_1806) ;  /* 0xffffffc800bc7947 */ /* 0x000fea000383ffff */
.L_x_1694:
[----:B-1----:R1:W2:Y:S02]  /*29df0*/  SYNCS.PHASECHK.TRANS64.TRYWAIT P0, [R2+URZ+0x30840], R3 ;  /* 0x03084003020075a7 */ /* 0x0022a4000800017f */
[----:B--2---:R-:W-:Y:S05]  /*29e00*/  @!P0 NANOSLEEP.SYNCS 0x989680 ;  /* 0x009896800000895d */ /* 0x004fea0003900000 */
[----:B------:R-:W2:Y:S02]  /*29e10*/  @!P0 SYNCS.PHASECHK.TRANS64 P0, [R2+URZ+0x30840], R3 ;  /* 0x03084003020085a7 */ /* 0x000ea4000800007f */
[----:B--2---:R-:W-:Y:S05]  /*29e20*/  @!P0 BRA `(.L_x_1694) ;  /* 0xfffffffc00f08947 */ /* 0x004fea000383ffff */
[----:B------:R-:W-:Y:S05]  /*29e30*/  BRA `(.L_x_1807) ;  /* 0xffffffcc00e87947 */ /* 0x000fea000383ffff */
.L_x_1696:
[----:B0-----:R0:W1:Y:S02]  /*29e40*/  SYNCS.PHASECHK.TRANS64.TRYWAIT P1, [R2+URZ+0x60], R9 ;  /* 0x00006009020075a7 */ /* 0x001064000802017f */
[----:B-1----:R-:W-:Y:S05]  /*29e50*/  @!P1 NANOSLEEP.SYNCS 0x989680 ;  /* 0x009896800000995d */ /* 0x002fea0003900000 */
[----:B------:R-:W1:Y:S02]  /*29e60*/  @!P1 SYNCS.PHASECHK.TRANS64 P1, [R2+URZ+0x60], R9 ;  /* 0x00006009020095a7 */ /* 0x000e64000802007f */
[----:B-1----:R-:W-:Y:S05]  /*29e70*/  @!P1 BRA `(.L_x_1696) ;  /* 0xfffffffc00f09947 */ /* 0x002fea000383ffff */
[----:B------:R-:W-:Y:S05]  /*29e80*/  BRA `(.L_x_1808) ;  /* 0xffffffd000907947 */ /* 0x000fea000383ffff */
.L_x_1703:
[----:B0-----:R0:W1:Y:S02]  /*29e90*/  SYNCS.PHASECHK.TRANS64.TRYWAIT P0, [R3+URZ+0x30860], R2 ;  /* 0x03086002030075a7 */ /* 0x001064000800017f */
[----:B-1----:R-:W-:Y:S05]  /*29ea0*/  @!P0 NANOSLEEP.SYNCS 0x989680 ;  /* 0x009896800000895d */ /* 0x002fea0003900000 */
[----:B------:R-:W1:Y:S02]  /*29eb0*/  @!P0 SYNCS.PHASECHK.TRANS64 P0, [R3+URZ+0x30860], R2 ;  /* 0x03086002030085a7 */ /* 0x000e64000800007f */
[----:B-1----:R-:W-:Y:S05]  /*29ec0*/  @!P0 BRA `(.L_x_1703) ;  /* 0xfffffffc00f08947 */ /* 0x002fea000383ffff */
[----:B------:R-:W-:Y:S05]  /*29ed0*/  BRA `(.L_x_1809) ;  /* 0xffffffd400a87947 */ /* 0x000fea000383ffff */
.L_x_1705:
[----:B---3--:R-:W3:Y:S01]  /*29ee0*/  LDL R0, [R1] ;  /* 0x0000000001007983 */ /* 0x008ee20000100800 */
[----:B------:R-:W-:Y:S01]  /*29ef0*/  BSSY B0, `(.L_x_1810) ;  /* 0x0000008000007945 */ /* 0x000fe20003800000 */
[----:B------:R-:W-:Y:S02]  /*29f00*/  IMAD.MOV.U32 R12, RZ, RZ, RZ ;  /* 0x000000ffff0c7224 */ /* 0x000fe400078e00ff */
[----:B------:R-:W-:Y:S02]  /*29f10*/  IMAD.MOV.U32 R11, RZ, RZ, 0x1f ;  /* 0x0000001fff0b7424 */ /* 0x000fe400078e00ff */
[----:B------:R-:W-:Y:S02]  /*29f20*/  IMAD.MOV.U32 R15, RZ, RZ, -0x1 ;  /* 0xffffffffff0f7424 */ /* 0x000fe400078e00ff */
[----:B---3--:R-:W-:-:S07]  /*29f30*/  IMAD.MOV.U32 R13, RZ, RZ, R0 ;  /* 0x000000ffff0d7224 */ /* 0x008fce00078e0000 */
[----:B012---:R-:W-:Y:S05]  /*29f40*/  WARPSYNC.COLLECTIVE R15, `(.L_x_1811) ;  /* 0x000000000f087348 */ /* 0x007fea0003c00000 */
[----:B------:R3:W4:Y:S02]  /*29f50*/  SHFL.IDX P6, R14, R13, R12, R11 ;  /* 0x0000000c0d0e7389 */ /* 0x00072400000c000b */
[----:B01234-:R-:W-:Y:S01]  /*29f60*/  ENDCOLLECTIVE ;  /* 0x000000000000791b */ /* 0x01ffe20003800000 */
.L_x_1811:
[----:B------:R-:W-:Y:S05]  /*29f70*/  BSYNC B0 ;  /* 0x0000000000007941 */ /* 0x000fea0003800000 */
.L_x_1810:
        /* <DEDUP_REMOVED lines=8> */
.L_x_1812:
[----:B------:R-:W-:Y:S01]  /*2a000*/  IMAD.MOV.U32 R7, RZ, RZ, R14 ;  /* 0x000000ffff077224 */ /* 0x000fe200078e000e */
[----:B------:R-:W-:Y:S06]  /*2a010*/  BRA `(.L_x_1813) ;  /* 0xffffffd800307947 */ /* 0x000fec000383ffff */
.L_x_1708:
[----:B------:R-:W-:Y:S01]  /*2a020*/  BSSY B0, `(.L_x_1814) ;  /* 0x0000008000007945 */ /* 0x000fe20003800000 */
[----:B-----5:R-:W-:Y:S02]  /*2a030*/  IMAD.MOV.U32 R13, RZ, RZ, R5 ;  /* 0x000000ffff0d7224 */ /* 0x020fe400078e0005 */
[----:B------:R-:W-:Y:S02]  /*2a040*/  IMAD.MOV.U32 R12, RZ, RZ, 0x1 ;  /* 0x00000001ff0c7424 */ /* 0x000fe400078e00ff */
[----:B------:R-:W-:Y:S02]  /*2a050*/  IMAD.MOV.U32 R11, RZ, RZ, RZ ;  /* 0x000000ffff0b7224 */ /* 0x000fe400078e00ff */
[----:B------:R-:W-:-:S07]  /*2a060*/  IMAD.MOV.U32 R15, RZ, RZ, -0x1 ;  /* 0xffffffffff0f7424 */ /* 0x000fce00078e00ff */
[----:B0-2-4-:R-:W-:Y:S05]  /*2a070*/  WARPSYNC.COLLECTIVE R15, `(.L_x_1815) ;  /* 0x000000000f087348 */ /* 0x015fea0003c00000 */
[----:B------:R1:W3:Y:S02]  /*2a080*/  SHFL.UP P6, R14, R13, R12, R11 ;  /* 0x0400000c0d0e7389 */ /* 0x0002e400000c000b */
[----:B01234-:R-:W-:Y:S01]  /*2a090*/  ENDCOLLECTIVE ;  /* 0x000000000000791b */ /* 0x01ffe20003800000 */
.L_x_1815:
[----:B------:R-:W-:Y:S05]  /*2a0a0*/  BSYNC B0 ;  /* 0x0000000000007941 */ /* 0x000fea0003800000 */
.L_x_1814:
        /* <DEDUP_REMOVED lines=10> */
.L_x_1816:
        /* <DEDUP_REMOVED lines=8> */
.L_x_1817:
        /* <DEDUP_REMOVED lines=8> */
.L_x_1818:
        /* <DEDUP_REMOVED lines=8> */
.L_x_1819:
        /* <DEDUP_REMOVED lines=8> */
.L_x_1820:
[----:B------:R-:W-:Y:S05]  /*2a350*/  BRA `(.L_x_1821) ;  /* 0xffffffd400fc7947 */ /* 0x000fea000383ffff */
.L_x_1713:
        /* <DEDUP_REMOVED lines=8> */
.L_x_1823:
[----:B------:R-:W-:Y:S05]  /*2a3e0*/  BSYNC B0 ;  /* 0x0000000000007941 */ /* 0x000fea0003800000 */
.L_x_1822:
        /* <DEDUP_REMOVED lines=10> */
.L_x_1824:
        /* <DEDUP_REMOVED lines=8> */
.L_x_1825:
        /* <DEDUP_REMOVED lines=8> */
.L_x_1826:
        /* <DEDUP_REMOVED lines=8> */
.L_x_1827:
        /* <DEDUP_REMOVED lines=8> */
.L_x_1828:
[----:B------:R-:W-:Y:S05]  /*2a690*/  BRA `(.L_x_1829) ;  /* 0xffffffd400f07947 */ /* 0x000fea000383ffff */
.L_x_1715:
[----:B------:R-:W-:Y:S01]  /*2a6a0*/  BSSY B0, `(.L_x_1830) ;  /* 0x0000006000007945 */ /* 0x000fe20003800000 */
[----:B------:R-:W-:Y:S01]  /*2a6b0*/  PLOP3.LUT P6, PT, P6, PT, PT, 0x8, 0x0 ;  /* 0x000000000000781c */ /* 0x000fe200037ce170 */
[----:B------:R-:W-:-:S12]  /*2a6c0*/  IMAD.MOV.U32 R15, RZ, RZ, -0x1 ;  /* 0xffffffffff0f7424 */ /* 0x000fd800078e00ff */
[----:B0-----:R-:W-:Y:S05]  /*2a6d0*/  WARPSYNC.COLLECTIVE R15, `(.L_x_1831) ;  /* 0x000000000f087348 */ /* 0x001fea0003c00000 */
[----:B------:R-:W-:Y:S01]  /*2a6e0*/  VOTE.ANY R14, PT, P6 ;  /* 0x00000000000e7806 */ /* 0x000fe200030e0100 */
[----:B0-----:R-:W-:Y:S06]  /*2a6f0*/  ENDCOLLECTIVE ;  /* 0x000000000000791b */ /* 0x001fec0003800000 */
.L_x_1831:
[----:B------:R-:W-:Y:S05]  /*2a700*/  BSYNC B0 ;  /* 0x0000000000007941 */ /* 0x000fea0003800000 */
.L_x_1830:
        /* <DEDUP_REMOVED lines=9> */
.L_x_1832:
[----:B------:R-:W-:Y:S01]  /*2a7a0*/  IMAD.MOV.U32 R5, RZ, RZ, R14 ;  /* 0x000000ffff057224 */ /* 0x000fe200078e000e */
[----:B------:R-:W-:Y:S06]  /*2a7b0*/  BRA `(.L_x_1833) ;  /* 0xffffffd400e07947 */ /* 0x000fec000383ffff */
.L_x_1717:
[----:B------:R-:W-:Y:S01]  /*2a7c0*/  BSSY B0, `(.L_x_1834) ;  /* 0x0000007000007945 */ /* 0x000fe20003800000 */
[----:B------:R-:W-:Y:S02]  /*2a7d0*/  IMAD.MOV.U32 R13, RZ, RZ, R2 ;  /* 0x000000ffff0d7224 */ /* 0x000fe400078e0002 */
[----:B------:R-:W-:Y:S02]  /*2a7e0*/  IMAD.MOV.U32 R11, RZ, RZ, 0x1f ;  /* 0x0000001fff0b7424 */ /* 0x000fe400078e00ff */
[----:B------:R-:W-:-:S07]  /*2a7f0*/  IMAD.MOV.U32 R15, RZ, RZ, -0x1 ;  /* 0xffffffffff0f7424 */ /* 0x000fce00078e00ff */
[----:B012---:R-:W-:Y:S05]  /*2a800*/  WARPSYNC.COLLECTIVE R15, `(.L_x_1835) ;  /* 0x000000000f087348 */ /* 0x007fea0003c00000 */
[----:B------:R3:W4:Y:S02]  /*2a810*/  SHFL.IDX P6, R14, R13, R12, R11 ;  /* 0x0000000c0d0e7389 */ /* 0x00072400000c000b */
[----:B01234-:R-:W-:Y:S01]  /*2a820*/  ENDCOLLECTIVE ;  /* 0x000000000000791b */ /* 0x01ffe20003800000 */
.L_x_1835:
[----:B------:R-:W-:Y:S05]  /*2a830*/  BSYNC B0 ;  /* 0x0000000000007941 */ /* 0x000fea0003800000 */
.L_x_1834:
[----:B------:R-:W-:Y:S01]  /*2a840*/  IMAD.MOV.U32 R9, RZ, RZ, R14 ;  /* 0x000000ffff097224 */ /* 0x000fe200078e000e */
[----:B------:R-:W-:Y:S06]  /*2a850*/  BRA `(.L_x_1716) ;  /* 0xffffffd400d47947 */ /* 0x000fec000383ffff */
.L_x_1721:
[----:B0-----:R0:W1:Y:S02]  /*2a860*/  SYNCS.PHASECHK.TRANS64.TRYWAIT P0, [R0+URZ+0x30820], R3 ;  /* 0x03082003000075a7 */ /* 0x001064000800017f */
[----:B-1----:R-:W-:Y:S05]  /*2a870*/  @!P0 NANOSLEEP.SYNCS 0x989680 ;  /* 0x009896800000895d */ /* 0x002fea0003900000 */
[----:B------:R-:W1:Y:S02]  /*2a880*/  @!P0 SYNCS.PHASECHK.TRANS64 P0, [R0+URZ+0x30820], R3 ;  /* 0x03082003000085a7 */ /* 0x000e64000800007f */
[----:B-1----:R-:W-:Y:S05]  /*2a890*/  @!P0 BRA `(.L_x_1721) ;  /* 0xfffffffc00f08947 */ /* 0x002fea000383ffff */
[----:B------:R-:W-:Y:S05]  /*2a8a0*/  BRA `(.L_x_1836) ;  /* 0xffffffdc00747947 */ /* 0x000fea000383ffff */
.L_x_1722:
        /* <DEDUP_REMOVED lines=11> */
.L_x_1838:
[----:B------:R-:W-:Y:S05]  /*2a960*/  BSYNC B0 ;  /* 0x0000000000007941 */ /* 0x000fea0003800000 */
.L_x_1837:
[----:B------:R-:W-:Y:S05]  /*2a970*/  BRA `(.L_x_1839) ;  /* 0xffffffdc005c7947 */ /* 0x000fea000383ffff */
.L_x_1723:
[----:B------:R-:W-:Y:S01]  /*2a980*/  BSSY B0, `(.L_x_1840) ;  /* 0x0000006000007945 */ /* 0x000fe20003800000 */
[----:B------:R-:W-:-:S07]  /*2a990*/  IMAD.MOV.U32 R15, RZ, RZ, -0x1 ;  /* 0xffffffffff0f7424 */ /* 0x000fce00078e00ff */
[----:B01----:R-:W-:Y:S05]  /*2a9a0*/  WARPSYNC.COLLECTIVE R15, `(.L_x_1841) ;  /* 0x000000000f0c7348 */ /* 0x003fea0003c00000 */
[----:B------:R-:W-:Y:S02]  /*2a9b0*/  ELECT P6, UR62, PT ;  /* 0x00000000003e782f */ /* 0x000fe400038c0000 */
[----:B------:R-:W-:Y:S01]  /*2a9c0*/  MOV R14, UR62 ;  /* 0x0000003e000e7c02 */ /* 0x000fe20008000f00 */
[----:B01----:R-:W-:Y:S10]  /*2a9d0*/  ENDCOLLECTIVE ;  /* 0x000000000000791b */ /* 0x003ff40003800000 */
.L_x_1841:
[----:B------:R-:W-:Y:S05]  /*2a9e0*/  BSYNC B0 ;  /* 0x0000000000007941 */ /* 0x000fea0003800000 */
.L_x_1840:
[----:B------:R-:W-:Y:S05]  /*2a9f0*/  BRA `(.L_x_1842) ;  /* 0xffffffdc00507947 */ /* 0x000fea000383ffff */
.L_x_1725:
[----:B0-----:R0:W1:Y:S02]  /*2aa00*/  SYNCS.PHASECHK.TRANS64.TRYWAIT P0, [R7+URZ], R4 ;  /* 0x00000004070075a7 */ /* 0x001064000800017f */
[----:B-1----:R-:W-:Y:S05]  /*2aa10*/  @!P0 NANOSLEEP.SYNCS 0x989680 ;  /* 0x009896800000895d */ /* 0x002fea0003900000 */
[----:B------:R-:W1:Y:S02]  /*2aa20*/  @!P0 SYNCS.PHASECHK.TRANS64 P0, [R7+URZ], R4 ;  /* 0x00000004070085a7 */ /* 0x000e64000800007f */
[----:B-1----:R-:W-:Y:S05]  /*2aa30*/  @!P0 BRA `(.L_x_1725) ;  /* 0xfffffffc00f08947 */ /* 0x002fea000383ffff */
[----:B------:R-:W-:Y:S05]  /*2aa40*/  BRA `(.L_x_1843) ;  /* 0xffffffdc00847947 */ /* 0x000fea000383ffff */
.L_x_1726:
[----:B-1----:R1:W2:Y:S02]  /*2aa50*/  SYNCS.PHASECHK.TRANS64.TRYWAIT P0, [R3+URZ], R2 ;  /* 0x00000002030075a7 */ /* 0x0022a4000800017f */
[----:B--2---:R-:W-:Y:S05]  /*2aa60*/  @!P0 NANOSLEEP.SYNCS 0x989680 ;  /* 0x009896800000895d */ /* 0x004fea0003900000 */
[----:B------:R-:W2:Y:S02]  /*2aa70*/  @!P0 SYNCS.PHASECHK.TRANS64 P0, [R3+URZ], R2 ;  /* 0x00000002030085a7 */ /* 0x000ea4000800007f */
[----:B--2---:R-:W-:Y:S05]  /*2aa80*/  @!P0 BRA `(.L_x_1726) ;  /* 0xfffffffc00f08947 */ /* 0x004fea000383ffff */
[----:B------:R-:W-:Y:S05]  /*2aa90*/  BRA `(.L_x_1844) ;  /* 0xffffffdc00787947 */ /* 0x000fea000383ffff */
.L_x_1728:
[----:B-1----:R1:W2:Y:S02]  /*2aaa0*/  SYNCS.PHASECHK.TRANS64.TRYWAIT P0, [R5+URZ], R4 ;  /* 0x00000004050075a7 */ /* 0x0022a4000800017f */
[----:B--2---:R-:W-:Y:S05]  /*2aab0*/  @!P0 NANOSLEEP.SYNCS 0x989680 ;  /* 0x009896800000895d */ /* 0x004fea0003900000 */
[----:B------:R-:W2:Y:S02]  /*2aac0*/  @!P0 SYNCS.PHASECHK.TRANS64 P0, [R5+URZ], R4 ;  /* 0x00000004050085a7 */ /* 0x000ea4000800007f */
[----:B--2---:R-:W-:Y:S05]  /*2aad0*/  @!P0 BRA `(.L_x_1728) ;  /* 0xfffffffc00f08947 */ /* 0x004fea000383ffff */
[----:B------:R-:W-:Y:S05]  /*2aae0*/  BRA `(.L_x_1845) ;  /* 0xffffffdc007c7947 */ /* 0x000fea000383ffff */
.L_x_1846:
        /* <DEDUP_REMOVED lines=9> */
.L_x_2661:


//--------------------- .text._ZN7cutlass13device_kernelIN5flash11enable_sm90INS1_16FlashAttnFwdSm90INS1_25CollectiveMainloopFwdSm90ILi2EN4cute5tupleIJNS5_1CILi1EEES8_S8_EEENS6_IJNS7_ILi128EEENS7_ILi112EEENS7_ILi192EEEEEELi192ENS_10bfloat16_tEfNS_4arch4Sm90ELb1ELb0ELb0ELb0ELb0ELb0ELb0ELb1ELb1ELb0ELb0ELb0EEENS1_21CollectiveEpilogueFwdINS6_IJSA_SC_SB_EEES9_SE_SG_Li256ELb0ELb0ELb0ELb0EEENS1_30DynamicPersistentTileSchedulerILi256ELi32ELb0ELb0ELb1EEEEEEEEEvNT_6ParamsE --------------------------
	.section	.text._ZN7cutlass13device_kernelIN5flash11enable_sm90INS1_16FlashAttnFwdSm90INS1_25CollectiveMainloopFwdSm90ILi2EN4cute5tupleIJNS5_1CILi1EEES8_S8_EEENS6_IJNS7_ILi128EEENS7_ILi112EEENS7_ILi192EEEEEELi192ENS_10bfloat16_tEfNS_4arch4Sm90ELb1ELb0ELb0ELb0ELb0ELb0ELb0ELb1ELb1ELb0ELb0ELb0EEENS1_21CollectiveEpilogueFwdINS6_IJSA_SC_SB_EEES9_SE_SG_Li256ELb0ELb0ELb0ELb0EEENS1_30DynamicPersistentTileSchedulerILi256ELi32ELb0ELb0ELb1EEEEEEEEEvNT_6ParamsE,"ax",@progbits
	.align	128
.text._ZN7cutlass13device_kernelIN5flash11enable_sm90INS1_16FlashAttnFwdSm90INS1_25CollectiveMainloopFwdSm90ILi2EN4cute5tupleIJNS5_1CILi1EEES8_S8_EEENS6_IJNS7_ILi128EEENS7_ILi112EEENS7_ILi192EEEEEELi192ENS_10bfloat16_tEfNS_4arch4Sm90ELb1ELb0ELb0ELb0ELb0ELb0ELb0ELb1ELb1ELb0ELb0ELb0EEENS1_21CollectiveEpilogueFwdINS6_IJSA_SC_SB_EEES9_SE_SG_Li256ELb0ELb0ELb0ELb0EEENS1_30DynamicPersistentTileSchedulerILi256ELi32ELb0ELb0ELb1EEEEEEEEEvNT_6ParamsE:
        .type           _ZN7cutlass13device_kernelIN5flash11enable_sm90INS1_16FlashAttnFwdSm90INS1_25CollectiveMainloopFwdSm90ILi2EN4cute5tupleIJNS5_1CILi1EEES8_S8_EEENS6_IJNS7_ILi128EEENS7_ILi112EEENS7_ILi192EEEEEELi192ENS_10bfloat16_tEfNS_4arch4Sm90ELb1ELb0ELb0ELb0ELb0ELb0ELb0ELb1ELb1ELb0ELb0ELb0EEENS1_21CollectiveEpilogueFwdINS6_IJSA_SC_SB_EEES9_SE_SG_Li256ELb0ELb0ELb0ELb0EEENS1_30DynamicPersistentTileSchedulerILi256ELi32ELb0ELb0ELb1EEEEEEEEEvNT_6ParamsE,@function
        .size           _ZN7cutlass13device_kernelIN5flash11enable_sm90INS1_16FlashAttnFwdSm90INS1_25CollectiveMainloopFwdSm90ILi2EN4cute5tupleIJNS5_1CILi1EEES8_S8_EEENS6_IJNS7_ILi128EEENS7_ILi112EEENS7_ILi192EEEEEELi192ENS_10bfloat16_tEfNS_4arch4Sm90ELb1ELb0ELb0ELb0ELb0ELb0ELb0ELb1ELb1ELb0ELb0ELb0EEENS1_21CollectiveEpilogueFwdINS6_IJSA_SC_SB_EEES9_SE_SG_Li256ELb0ELb0ELb0ELb0EEENS1_30DynamicPersistentTileSchedulerILi256ELi32ELb0ELb0ELb1EEEEEEEEEvNT_6ParamsE,(.L_x_2662 - _ZN7cutlass13device_kernelIN5flash11enable_sm90INS1_16FlashAttnFwdSm90INS1_25CollectiveMainloopFwdSm90ILi2EN4cute5tupleIJNS5_1CILi1EEES8_S8_EEENS6_IJNS7_ILi128EEENS7_ILi112EEENS7_ILi192EEEEEELi192ENS_10bfloat16_tEfNS_4arch4Sm90ELb1ELb0ELb0ELb0ELb0ELb0ELb0ELb1ELb1ELb0ELb0ELb0EEENS1_21CollectiveEpilogueFwdINS6_IJSA_SC_SB_EEES9_SE_SG_Li256ELb0ELb0ELb0ELb0EEENS1_30DynamicPersistentTileSchedulerILi256ELi32ELb0ELb0ELb1EEEEEEEEEvNT_6ParamsE)
        .other          _ZN7cutlass13device_kernelIN5flash11enable_sm90INS1_16FlashAttnFwdSm90INS1_25CollectiveMainloopFwdSm90ILi2EN4cute5tupleIJNS5_1CILi1EEES8_S8_EEENS6_IJNS7_ILi128EEENS7_ILi112EEENS7_ILi192EEEEEELi192ENS_10bfloat16_tEfNS_4arch4Sm90ELb1ELb0ELb0ELb0ELb0ELb0ELb0ELb1ELb1ELb0ELb0ELb0EEENS1_21CollectiveEpilogueFwdINS6_IJSA_SC_SB_EEES9_SE_SG_Li256ELb0ELb0ELb0ELb0EEENS1_30DynamicPersistentTileSchedulerILi256ELi32ELb0ELb0ELb1EEEEEEEEEvNT_6ParamsE,@"STO_CUDA_ENTRY STV_DEFAULT"
_ZN7cutlass13device_kernelIN5flash11enable_sm90INS1_16FlashAttnFwdSm90INS1_25CollectiveMainloopFwdSm90ILi2EN4cute5tupleIJNS5_1CILi1EEES8_S8_EEENS6_IJNS7_ILi128EEENS7_ILi112EEENS7_ILi192EEEEEELi192ENS_10bfloat16_tEfNS_4arch4Sm90ELb1ELb0ELb0ELb0ELb0ELb0ELb0ELb1ELb1ELb0ELb0ELb0EEENS1_21CollectiveEpilogueFwdINS6_IJSA_SC_SB_EEES9_SE_SG_Li256ELb0ELb0ELb0ELb0EEENS1_30DynamicPersistentTileSchedulerILi256ELi32ELb0ELb0ELb1EEEEEEEEEvNT_6ParamsE:
        /* <DEDUP_REMOVED lines=23> */
.L_x_1848:
[----:B------:R-:W-:Y:S05]  /*0170*/  BSYNC B0 ;  /* 0x0000000000007941 */ /* 0x000fea0003800000 */
.L_x_1847:
[----:B------:R-:W-:Y:S01]  /*0180*/  VOTEU.ANY UP0, P0 ;  /* 0x00000000003f7886 */ /* 0x000fe20000000100 */
[----:B------:R-:W1:Y:S01]  /*0190*/  SHFL.IDX PT, R2, R0, RZ, 0x1f ;  /* 0x00001fff00027589 */ /* 0x000e6200000e0000 */
[----:B------:R-:W-:Y:S01]  /*01a0*/  UMOV UR4, 0x1 ;  /* 0x0000000100047882 */ /* 0x000fe20000000000 */
[----:B------:R-:W-:Y:S02]  /*01b0*/  VOTEU.ANY UP1, P0 ;  /* 0x00000000003f7886 */ /* 0x000fe40000020100 */
[----:B------:R-:W2:Y:S01]  /*01c0*/  @UP0 S2UR UR7, SR_CgaCtaId ;  /* 0x00000000000709c3 */ /* 0x000ea20000008800 */
[----:B------:R-:W-:Y:S01]  /*01d0*/  @UP0 UMOV UR6, 0x400 ;  /* 0x0000040000060882 */ /* 0x000fe20000000000 */
[----:B------:R-:W-:-:S04]  /*01e0*/  @UP0 UIADD3 UR4, -UR4, 0x100000, URZ ;  /* 0x0010000004040890 */ /* 0x000fc8000fffe13f */
[----:B------:R-:W-:Y:S02]  /*01f0*/  @UP0 USHF.L.U32 UR5, UR4, 0xb, URZ ;  /* 0x0000000b04050899 */ /* 0x000fe4000800063f */
[----:B------:R-:W-:Y:S01]  /*0200*/  @UP0 USHF.L.U32 UR4, UR4, 0x1, URZ ;  /* 0x0000000104040899 */ /* 0x000fe2000800063f */
[----:B-1----:R-:W-:Y:S02]  /*0210*/  ISETP.NE.AND P1, PT, R2, RZ, PT ;  /* 0x000000ff0200720c */ /* 0x002fe40003f25270 */
[----:B------:R-:W-:Y:S01]  /*0220*/  SHF.R.U32.HI R2, RZ, 0x7, R3 ;  /* 0x00000007ff027819 */ /* 0x000fe20000011603 */
[----:B--2---:R-:W-:Y:S01]  /*0230*/  @UP0 ULEA UR6, UR7, UR6, 0x18 ;  /* 0x0000000607060291 */ /* 0x004fe2000f8ec03f */
[----:B------:R-:W-:-:S04]  /*0240*/  VOTEU.ANY UP0, P0 ;  /* 0x00000000003f7886 */ /* 0x000fc80000000100 */
[----:B------:R-:W1:Y:S04]  /*0250*/  SHFL.IDX PT, R2, R2, RZ, 0x1f ;  /* 0x00001fff02027589 */ /* 0x000e6800000e0000 */
[----:B------:R-:W2:Y:S03]  /*0260*/  FENCE.VIEW.ASYNC.S ;  /* 0x00000000000073c6 */ /* 0x000ea60000000000 */
[----:B--2---:R2:W3:Y:S01]  /*0270*/  @UP0 SYNCS.EXCH.64 URZ, [UR6+0x36800], UR4 ;  /* 0x03680004063f05b2 */ /* 0x0044e20008000100 */
[----:B------:R2:W4:Y:S01]  /*0280*/  @UP1 SYNCS.EXCH.64 URZ, [UR6+0x36820], UR4 ;  /* 0x03682004063f15b2 */ /* 0x0005220008000100 */
[----:B------:R-:W-:Y:S05]  /*0290*/  @P1 BRA `(.L_x_1849) ;  /* 0x0000000000481947 */ /* 0x000fea0003800000 */
[----:B--2---:R-:W2:Y:S01]  /*02a0*/  S2UR UR5, SR_CgaCtaId ;  /* 0x00000000000579c3 */ /* 0x004ea20000008800 */
[----:B------:R-:W-:Y:S01]  /*02b0*/  UMOV UR4, 0x400 ;  /* 0x0000040000047882 */ /* 0x000fe20000000000 */
[----:B------:R-:W-:Y:S01]  /*02c0*/  UMOV UR6, 0x1 ;  /* 0x0000000100067882 */ /* 0x000fe20000000000 */
[----:B------:R-:W-:Y:S01]  /*02d0*/  UMOV UR9, 0x2 ;  /* 0x0000000200097882 */ /* 0x000fe20000000000 */
[----:B------:R-:W-:-:S04]  /*02e0*/  UIADD3 UR6, -UR6, 0x100000, URZ ;  /* 0x0010000006067890 */ /* 0x000fc8000fffe13f */
[----:B------:R-:W-:Y:S02]  /*02f0*/  USHF.L.U32 UR7, UR6, 0xb, URZ ;  /* 0x0000000b06077899 */ /* 0x000fe4000800063f */
[----:B------:R-:W-:Y:S01]  /*0300*/  USHF.L.U32 UR6, UR6, 0x1, URZ ;  /* 0x0000000106067899 */ /* 0x000fe2000800063f */
[----:B------:R-:W-:Y:S01]  /*0310*/  ELECT P0, URZ, PT ;  /* 0x00000000003f782f */ /* 0x000fe20003800000 */
[----:B--2---:R-:W-:Y:S02]  /*0320*/  ULEA UR8, UR5, UR4, 0x18 ;  /* 0x0000000405087291 */ /* 0x004fe4000f8ec03f */
[----:B------:R-:W-:-:S04]  /*0330*/  UIADD3 UR4, -UR9, 0x100000, URZ ;  /* 0x0010000009047890 */ /* 0x000fc8000fffe13f */
[----:B------:R-:W-:Y:S02]  /*0340*/  USHF.L.U32 UR5, UR4, 0xb, URZ ;  /* 0x0000000b04057899 */ /* 0x000fe4000800063f */
[----:B------:R-:W-:Y:S01]  /*0350*/  USHF.L.U32 UR4, UR4, 0x1, URZ ;  /* 0x0000000104047899 */ /* 0x000fe2000800063f */
[----:B------:R-:W2:Y:S03]  /*0360*/  FENCE.VIEW.ASYNC.S ;  /* 0x00000000000073c6 */ /* 0x000ea60000000000 */
[----:B--2---:R2:W1:Y:S08]  /*0370*/  SYNCS.EXCH.64 URZ, [UR8+0x36830], UR6 ;  /* 0x03683006083f75b2 */ /* 0x0044700008000100 */
[----:B------:R2:W1:Y:S01]  /*0380*/  SYNCS.EXCH.64 URZ, [UR8+0x36840], UR4 ;  /* 0x03684004083f75b2 */ /* 0x0004620008000100 */
[----:B------:R2:W1:Y:S01]  /*0390*/  SYNCS.EXCH.64 URZ, [UR8+0x36838], UR6 ;  /* 0x03683806083f75b2 */ /* 0x0004620008000100 */
[----:B------:R2:W1:Y:S01]  /*03a0*/  SYNCS.EXCH.64 URZ, [UR8+0x36848], UR4 ;  /* 0x03684804083f75b2 */ /* 0x0004620008000100 */
[----:B------:R-:W-:Y:S01]  /*03b0*/  NOP ;  /* 0x0000000000007918 */ /* 0x000fe20000000000 */
.L_x_1849:
[----:B------:R-:W5:Y:S01]  /*03c0*/  SHFL.IDX PT, R3, R0, RZ, 0x1f ;  /* 0x00001fff00037589 */ /* 0x000f6200000e0000 */
[----:B------:R-:W-:Y:S01]  /*03d0*/  NOP ;  /* 0x0000000000007918 */ /* 0x000fe20000000000 */
[----:B-----5:R-:W-:-:S13]  /*03e0*/  ISETP.NE.AND P0, PT, R3, RZ, PT ;  /* 0x000000ff0300720c */ /* 0x020fda0003f05270 */
[----:B------:R-:W-:Y:S05]  /*03f0*/  @P0 BRA `(.L_x_1850) ;  /* 0x0000000000480947 */ /* 0x000fea0003800000 */
[----:B--2---:R-:W2:Y:S01]  /*0400*/  S2UR UR5, SR_CgaCtaId ;  /* 0x00000000000579c3 */ /* 0x004ea20000008800 */
[----:B------:R-:W-:Y:S01]  /*0410*/  UMOV UR4, 0x400 ;  /* 0x0000040000047882 */ /* 0x000fe20000000000 */
[----:B------:R-:W-:Y:S01]  /*0420*/  UMOV UR6, 0x1 ;  /* 0x0000000100067882 */ /* 0x000fe20000000000 */
[----:B------:R-:W-:Y:S01]  /*0430*/  UMOV UR7, 0x2 ;  /* 0x0000000200077882 */ /* 0x000fe20000000000 */
[----:B------:R-:W-:Y:S01]  /*0440*/  ELECT P0, URZ, PT ;  /* 0x00000000003f782f */ /* 0x000fe20003800000 */
[----:B--2---:R-:W-:Y:S02]  /*0450*/  ULEA UR8, UR5, UR4, 0x18 ;  /* 0x0000000405087291 */ /* 0x004fe4000f8ec03f */
[----:B------:R-:W-:-:S04]  /*0460*/  UIADD3 UR4, -UR6, 0x100000, URZ ;  /* 0x0010000006047890 */ /* 0x000fc8000fffe13f */
[----:B------:R-:W-:Y:S02]  /*0470*/  USHF.L.U32 UR5, UR4, 0xb, URZ ;  /* 0x0000000b04057899 */ /* 0x000fe4000800063f */
[----:B------:R-:W-:Y:S02]  /*0480*/  USHF.L.U32 UR4, UR4, 0x1, URZ ;  /* 0x0000000104047899 */ /* 0x000fe4000800063f */
        /* <DEDUP_REMOVED lines=9> */
.L_x_1850:
[----:B------:R-:W5:Y:S01]  /*0520*/  SHFL.IDX PT, R3, R0, RZ, 0x1f ;  /* 0x00001fff00037589 */ /* 0x000f6200000e0000 */
[----:B------:R-:W-:Y:S01]  /*0530*/  NOP ;  /* 0x0000000000007918 */ /* 0x000fe20000000000 */
[----:B-----5:R-:W-:-:S13]  /*0540*/  ISETP.NE.AND P0, PT, R3, RZ, PT ;  /* 0x000000ff0300720c */ /* 0x020fda0003f05270 */
[----:B------:R-:W-:Y:S05]  /*0550*/  @P0 BRA `(.L_x_1851) ;  /* 0x0000000000380947 */ /* 0x000fea0003800000 */
[----:B--2---:R-:W2:Y:S01]  /*0560*/  S2UR UR5, SR_CgaCtaId ;  /* 0x00000000000579c3 */ /* 0x004ea20000008800 */
[----:B------:R-:W-:Y:S01]  /*0570*/  UMOV UR4, 0x400 ;  /* 0x0000040000047882 */ /* 0x000fe20000000000 */
[----:B------:R-:W-:Y:S01]  /*0580*/  UMOV UR7, 0x1 ;  /* 0x0000000100077882 */ /* 0x000fe20000000000 */
[----:B------:R-:W-:Y:S01]  /*0590*/  ELECT P0, URZ, PT ;  /* 0x00000000003f782f */ /* 0x000fe20003800000 */
[----:B--2---:R-:W-:Y:S02]  /*05a0*/  ULEA UR6, UR5, UR4, 0x18 ;  /* 0x0000000405067291 */ /* 0x004fe4000f8ec03f */
[----:B------:R-:W-:-:S04]  /*05b0*/  UIADD3 UR4, -UR7, 0x100000, URZ ;  /* 0x0010000007047890 */ /* 0x000fc8000fffe13f */
[----:B------:R-:W-:Y:S02]  /*05c0*/  USHF.L.U32 UR5, UR4, 0xb, URZ ;  /* 0x0000000b04057899 */ /* 0x000fe4000800063f */
[----:B------:R-:W-:Y:S01]  /*05d0*/  USHF.L.U32 UR4, UR4, 0x1, URZ ;  /* 0x0000000104047899 */ /* 0x000fe2000800063f */
[----:B------:R-:W2:Y:S11]  /*05e0*/  FENCE.VIEW.ASYNC.S ;  /* 0x00000000000073c6 */ /* 0x000eb60000000000 */
[----:B--2---:R2:W1:Y:S01]  /*05f0*/  SYNCS.EXCH.64 URZ, [UR6+0x36870], UR4 ;  /* 0x03687004063f75b2 */ /* 0x0044620008000100 */
[----:B------:R2:W1:Y:S01]  /*0600*/  SYNCS.EXCH.64 URZ, [UR6+0x36880], UR4 ;  /* 0x03688004063f75b2 */ /* 0x0004620008000100 */
[----:B------:R2:W1:Y:S01]  /*0610*/  SYNCS.EXCH.64 URZ, [UR6+0x36878], UR4 ;  /* 0x03687804063f75b2 */ /* 0x0004620008000100 */
[----:B------:R2:W1:Y:S01]  /*0620*/  SYNCS.EXCH.64 URZ, [UR6+0x36888], UR4 ;  /* 0x03688804063f75b2 */ /* 0x0004620008000100 */
[----:B------:R-:W-:Y:S01]  /*0630*/  NOP ;  /* 0x0000000000007918 */ /* 0x000fe20000000000 */
.L_x_1851:
        /* <DEDUP_REMOVED lines=22> */
.L_x_1852:
        /* <DEDUP_REMOVED lines=22> */
.L_x_1853:
[----:B-1----:R-:W-:Y:S01]  /*0900*/  ISETP.NE.AND P0, PT, R2, RZ, PT ;  /* 0x000000ff0200720c */ /* 0x002fe20003f05270 */
[----:B------:R-:W-:Y:S01]  /*0910*/  IMAD.MOV.U32 R2, RZ, RZ, 0x1 ;  /* 0x00000001ff027424 */ /* 0x000fe200078e00ff */
[----:B------:R-:W-:-:S04]  /*0920*/  NOP ;  /* 0x0000000000007918 */ /* 0x000fc80000000000 */
[----:B------:R-:W-:-:S05]  /*0930*/  SEL R2, R2, 0x2, !P0 ;  /* 0x0000000202027807 */ /* 0x000fca0004000000 */
[----:B------:R1:W-:Y:S01]  /*0940*/  STL [R1+0x8], R2 ;  /* 0x0000080201007387 */ /* 0x0003e20000100800 */
[----:B---34-:R-:W-:Y:S06]  /*0950*/  BAR.SYNC.DEFER_BLOCKING 0x0 ;  /* 0x0000000000007b1d */ /* 0x018fec0000010000 */
[----:B------:R-:W-:Y:S05]  /*0960*/  @!P0 BRA `(.L_x_1854) ;  /* 0x000000fc00a88947 */ /* 0x000fea0003800000 */
.L_x_1855:
[----:B------:R-:W-:-:S08]  /*0970*/  NOP ;  /* 0x0000000000007918 */ /* 0x000fd00000000000 */
[----:B------:R-:W3:Y:S02]  /*0980*/  USETMAXREG.TRY_ALLOC.CTAPOOL UP0, 0xf0 ;  /* 0x000000f0000079c8 */ /* 0x000ee40008000600 */
[----:B---3--:R-:W-:-:S13]  /*0990*/  PLOP3.LUT P0, PT, PT, PT, UP0, 0x80, 0x0 ;  /* 0x000000000000781c */ /* 0x008fda0003f0f008 */
[----:B------:R-:W-:Y:S05]  /*09a0*/  @!P0 BRA `(.L_x_1855) ;  /* 0xfffffffc00f08947 */ /* 0x000fea000383ffff */
[----:B--2---:R-:W2:Y:S08]  /*09b0*/  S2UR UR7, SR_CTAID.X ;  /* 0x00000000000779c3 */ /* 0x004eb00000002500 */
[----:B------:R-:W-:Y:S08]  /*09c0*/  BAR.ARV 0x4, 0x120 ;  /* 0x0104800000007b1d */ /* 0x000ff00000002000 */
[----:B------:R-:W2:Y:S08]  /*09d0*/  LDC R0, c[0x0][0xda8] ;  /* 0x00036a00ff007b82 */ /* 0x000eb00000000800 */
[----:B------:R-:W-:Y:S06]  /*09e0*/  BAR.ARV 0x8, 0x120 ;  /* 0x0204800000007b1d */ /* 0x000fec0000002000 */
        /* <DEDUP_REMOVED lines=8> */
[----:B------:R-:W-:-:S05]  /*0a70*/  LOP3.LUT R212, R2, 0xffffff80, RZ, 0xc0, !PT ;  /* 0xffffff8002d47812 */ /* 0x000fca00078ec0ff */
[----:B------:R-:W-:Y:S01]  /*0a80*/  IMAD.IADD R212, R215, 0x1, -R212 ;  /* 0x00000001d7d47824 */ /* 0x000fe200078e0ad4 */
[----:B------:R-:W1:Y:S01]  /*0a90*/  S2UR UR6, SR_SWINHI ;  /* 0x00000000000679c3 */ /* 0x000e620000002f00 */
[----:B------:R-:W-:-:S03]  /*0aa0*/  LEA.HI R3, R0, R215, RZ, 0x4 ;  /* 0x000000d700037211 */ /* 0x000fc600078f20ff */
[----:B------:R-:W-:Y:S02]  /*0ab0*/  SHF.R.S32.HI R7, RZ, 0x1f, R212 ;  /* 0x0000001fff077819 */ /* 0x000fe400000114d4 */
[----:B------:R-:W-:Y:S02]  /*0ac0*/  SHF.R.S32.HI R6, RZ, 0x4, R3 ;  /* 0x00000004ff067819 */ /* 0x000fe40000011403 */
[----:B------:R-:W-:Y:S02]  /*0ad0*/  LEA.HI R8, R7, R212, RZ, 0x2 ;  /* 0x000000d407087211 */ /* 0x000fe400078f10ff */
[----:B------:R-:W-:Y:S02]  /*0ae0*/  LOP3.LUT R4, R3, 0x3fffff0, RZ, 0xc0, !PT ;  /* 0x03fffff003047812 */ /* 0x000fe400078ec0ff */
[--C-:B------:R-:W-:Y:S02]  /*0af0*/  SHF.R.S32.HI R9, RZ, 0x2, R8.reuse ;  /* 0x00000002ff097819 */ /* 0x100fe40000011408 */
[----:B------:R-:W-:-:S02]  /*0b00*/  SHF.R.S32.HI R10, RZ, 0x1f, R8 ;  /* 0x0000001fff0a7819 */ /* 0x000fc40000011408 */
[----:B------:R-:W-:Y:S02]  /*0b10*/  SHF.R.S32.HI R213, RZ, 0x7, R2 ;  /* 0x00000007ffd57819 */ /* 0x000fe40000011402 */
[----:B------:R-:W-:Y:S02]  /*0b20*/  LEA.HI R5, R3, R6, RZ, 0x1 ;  /* 0x0000000603057211 */ /* 0x000fe400078f08ff */
[----:B------:R-:W-:Y:S01]  /*0b30*/  LEA.HI R214, R0, R215, RZ, 0x5 ;  /* 0x000000d700d67211 */ /* 0x000fe200078f28ff */
[----:B------:R-:W-:Y:S01]  /*0b40*/  IMAD.IADD R3, R215, 0x1, -R4 ;  /* 0x00000001d7037824 */ /* 0x000fe200078e0a04 */
[----:B------:R-:W-:Y:S02]  /*0b50*/  LEA.HI R10, R10, R9, RZ, 0x3 ;  /* 0x000000090a0a7211 */ /* 0x000fe400078f18ff */
[----:B------:R-:W-:Y:S02]  /*0b60*/  LEA.HI R2, R2, R213, RZ, 0x1 ;  /* 0x000000d502027211 */ /* 0x000fe400078f08ff */
[----:B------:R-:W-:-:S02]  /*0b70*/  LOP3.LUT R5, R5, 0x1ffffffe, RZ, 0xc0, !PT ;  /* 0x1ffffffe05057812 */ /* 0x000fc400078ec0ff */
[----:B------:R-:W-:Y:S01]  /*0b80*/  SHF.R.S32.HI R214, RZ, 0x5, R214 ;  /* 0x00000005ffd67819 */ /* 0x000fe200000114d6 */
[----:B------:R-:W-:Y:S01]  /*0b90*/  UMOV UR4, 0x400 ;  /* 0x0000040000047882 */ /* 0x000fe20000000000 */
[----:B------:R-:W-:Y:S02]  /*0ba0*/  LOP3.LUT R10, R10, 0xfffffff8, RZ, 0xc0, !PT ;  /* 0xfffffff80a0a7812 */ /* 0x000fe400078ec0ff */
[----:B------:R-:W-:Y:S01]  /*0bb0*/  LOP3.LUT R2, R2, 0x3fffffe, RZ, 0xc0, !PT ;  /* 0x03fffffe02027812 */ /* 0x000fe200078ec0ff */
[----:B---3--:R-:W-:Y:S01]  /*0bc0*/  ULEA UR8, UR5, UR4, 0x18 ;  /* 0x0000000405087291 */ /* 0x008fe2000f8ec03f */
[----:B------:R-:W-:Y:S01]  /*0bd0*/  LEA R4, R214, R3, 0x4 ;  /* 0x00000003d6047211 */ /* 0x000fe200078e20ff */
[----:B------:R-:W-:Y:S01]  /*0be0*/  IMAD.IADD R5, R6, 0x1, -R5 ;  /* 0x0000000106057824 */ /* 0x000fe200078e0a05 */
[----:B------:R-:W-:Y:S02]  /*0bf0*/  LEA.HI R7, R7, R212, RZ, 0x5 ;  /* 0x000000d407077211 */ /* 0x000fe400078f28ff */
[----:B------:R-:W-:Y:S01]  /*0c00*/  LEA.HI R0, R0, R215, RZ, 0x3 ;  /* 0x000000d700007211 */ /* 0x000fe200078f18ff */
[----:B------:R-:W-:Y:S01]  /*0c10*/  IMAD.IADD R10, R9, 0x1, -R10 ;  /* 0x00000001090a7824 */ /* 0x000fe200078e0a0a */
[----:B------:R-:W-:Y:S01]  /*0c20*/  SHF.R.S32.HI R7, RZ, 0x5, R7 ;  /* 0x00000005ff077819 */ /* 0x000fe20000011407 */
[----:B------:R-:W-:Y:S01]  /*0c30*/  IMAD.IADD R206, R213, 0x1, -R2 ;  /* 0x00000001d5ce7824 */ /* 0x000fe200078e0a02 */
[----:B------:R-:W-:Y:S01]  /*0c40*/  LOP3.LUT R2, R0, 0x1ffffff8, RZ, 0xc0, !PT ;  /* 0x1ffffff800027812 */ /* 0x000fe200078ec0ff */
[----:B------:R-:W-:Y:S01]  /*0c50*/  IMAD R3, R4, 0x8, R5 ;  /* 0x0000000804037824 */ /* 0x000fe200078e0205 */
[----:B------:R-:W-:Y:S01]  /*0c60*/  UMOV UR4, UR8 ;  /* 0x0000000800047c82 */ /* 0x000fe20008000000 */
[----:B-1----:R-:W-:Y:S01]  /*0c70*/  UMOV UR5, UR6 ;  /* 0x0000000600057c82 */ /* 0x002fe20008000000 */
[----:B------:R-:W-:Y:S01]  /*0c80*/  LEA R7, R7, R10, 0x4 ;  /* 0x0000000a07077211 */ /* 0x000fe200078e20ff */
[----:B------:R-:W-:Y:S01]  /*0c90*/  IMAD.U32 R18, RZ, RZ, UR4 ;  /* 0x00000004ff127e24 */ /* 0x000fe2000f8e00ff */
[----:B------:R-:W-:Y:S01]  /*0ca0*/  LOP3.LUT R205, R8, 0x7ffffffc, RZ, 0xc0, !PT ;  /* 0x7ffffffc08cd7812 */ /* 0x000fe200078ec0ff */
[----:B------:R-:W-:-:S02]  /*0cb0*/  IMAD.U32 R19, RZ, RZ, UR5 ;  /* 0x00000005ff137e24 */ /* 0x000fc4000f8e00ff */
[----:B------:R-:W-:Y:S02]  /*0cc0*/  IMAD.SHL.U32 R3, R3, 0x8, RZ ;  /* 0x0000000803037824 */ /* 0x000fe400078e00ff */
[----:B------:R-:W-:Y:S01]  /*0cd0*/  IMAD.IADD R2, R215, 0x1, -R2 ;  /* 0x00000001d7027824 */ /* 0x000fe200078e0a02 */
[----:B------:R-:W-:Y:S01]  /*0ce0*/  UMOV UR5, URZ ;  /* 0x0000003f00057c82 */ /* 0x000fe20008000000 */
[----:B------:R-:W-:Y:S01]  /*0cf0*/  IMAD.U32 R16, RZ, RZ, UR8 ;  /* 0x00000008ff107e24 */ /* 0x000fe2000f8e00ff */
[----:B------:R-:W-:Y:S01]  /*0d00*/  SHF.R.S32.HI R208, RZ, 0x3, R0 ;  /* 0x00000003ffd07819 */ /* 0x000fe20000011400 */
[----:B------:R-:W-:Y:S01]  /*0d10*/  IMAD.WIDE R18, R3, 0x2, R18 ;  /* 0x0000000203127825 */ /* 0x000fe200078e0212 */
[----:B------:R-:W-:-:S03]  /*0d20*/  MOV R17, UR5 ;  /* 0x0000000500117c02 */ /* 0x000fc60008000f00 */
[----:B------:R-:W-:Y:S02]  /*0d30*/  IMAD R206, R206, 0x40, R7 ;  /* 0x00000040cece7824 */ /* 0x000fe400078e0207 */
[----:B------:R-:W-:Y:S02]  /*0d40*/  IMAD.MOV.U32 R210, RZ, RZ, RZ ;  /* 0x000000ffffd27224 */ /* 0x000fe400078e00ff */
[----:B------:R-:W-:Y:S02]  /*0d50*/  IMAD.SHL.U32 R22, R2, 0x8, RZ ;  /* 0x0000000802167824 */ /* 0x000fe400078e00ff */
[----:B------:R-:W-:Y:S01]  /*0d60*/  IMAD.IADD R205, R212, 0x1, -R205 ;  /* 0x00000001d4cd7824 */ /* 0x000fe200078e0acd */
[----:B------:R-:W-:Y:S01]  /*0d70*/  UMOV UR4, UR7 ;  /* 0x0000000700047c82 */ /* 0x000fe20008000000 */
[----:B------:R-:W-:Y:S01]  /*0d80*/  UMOV UR46, URZ ;  /* 0x0000003f002e7c82 */ /* 0x000fe20008000000 */
[----:B--2---:R-:W-:-:S07]  /*0d90*/  LOP3.LUT R204, R11, 0x1, RZ, 0xfc, !PT ;  /* 0x000000010bcc7812 */ /* 0x004fce00078efcff */
.L_x_1902:
        /* <DEDUP_REMOVED lines=21> */
.L_x_1856:
        /* <DEDUP_REMOVED lines=8> */
.L_x_1857:
[----:B------:R-:W-:Y:S01]  /*0f70*/  R2UR UR5, R207 ;  /* 0x00000000cf0572ca */ /* 0x000fe200000e0000 */
[----:B------:R-:W1:Y:S01]  /*0f80*/  LDC R0, c[0x0][0x288] ;  /* 0x0000a200ff007b82 */ /* 0x000e620000000800 */
[----:B------:R-:W-:Y:S01]  /*0f90*/  ULDC UR6, c[0x0][0xdac] ;  /* 0x00036b0000067ab9 */ /* 0x000fe20000000800 */
[----:B------:R-:W-:Y:S01]  /*0fa0*/  ULDC.64 UR10, c[0x0][0x3f8] ;  /* 0x0000fe00000a7ab9 */ /* 0x000fe20000000a00 */
[----:B------:R-:W-:Y:S01]  /*0fb0*/  MOV R4, RZ ;  /* 0x000000ff00047202 */ /* 0x000fe20000000f00 */
[----:B------:R-:W-:Y:S01]  /*0fc0*/  UISETP.NE.U32.AND UP0, UPT, UR10, URZ, UPT ;  /* 0x0000003f0a00728c */ /* 0x000fe2000bf05070 */
[----:B------:R-:W-:Y:S01]  /*0fd0*/  IMAD.MOV.U32 R2, RZ, RZ, RZ ;  /* 0x000000ffff027224 */ /* 0x000fe200078e00ff */
[----:B------:R-:W-:Y:S01]  /*0fe0*/  ULDC UR43, c[0x0][0xdb8] ;  /* 0x00036e00002b7ab9 */ /* 0x000fe20000000800 */
[----:B------:R-:W-:Y:S01]  /*0ff0*/  UIADD3 UR4, UR7, -UR4, URZ ;  /* 0x8000000407047290 */ /* 0x000fe2000fffe03f */
[----:B------:R-:W2:Y:S01]  /*1000*/  LDC R82, c[0x0][0x2e0] ;  /* 0x0000b800ff527b82 */ /* 0x000ea20000000800 */
[----:B------:R-:W-:Y:S01]  /*1010*/  UISETP.NE.AND.EX UP0, UPT, UR11, URZ, UPT, UP0 ;  /* 0x0000003f0b00728c */ /* 0x000fe2000bf05300 */
[----:B------:R-:W-:-:S02]  /*1020*/  PLOP3.LUT P0, PT, PT, PT, PT, 0x80, 0x0 ;  /* 0x000000000000781c */ /* 0x000fc40003f0f070 */
[----:B------:R-:W-:Y:S01]  /*1030*/  CS2R R118, SRZ ;  /* 0x0000000000767805 */ /* 0x000fe2000001ff00 */
[----:B------:R-:W-:Y:S01]  /*1040*/  ULOP3.LUT UR5, URZ, UR5, URZ, 0x33, !UPT ;  /* 0x000000053f057292 */ /* 0x000fe2000f8e333f */
[----:B------:R-:W-:Y:S02]  /*1050*/  CS2R R116, SRZ ;  /* 0x0000000000747805 */ /* 0x000fe4000001ff00 */
[----:B------:R-:W-:Y:S02]  /*1060*/  CS2R R114, SRZ ;  /* 0x0000000000727805 */ /* 0x000fe4000001ff00 */
[----:B------:R-:W-:Y:S01]  /*1070*/  CS2R R112, SRZ ;  /* 0x0000000000707805 */ /* 0x000fe2000001ff00 */
[----:B------:R-:W-:Y:S01]  /*1080*/  UIADD3 UR5, UR5, UR6, URZ ;  /* 0x0000000605057290 */ /* 0x000fe2000fffe03f */
[----:B------:R-:W-:Y:S02]  /*1090*/  CS2R R110, SRZ ;  /* 0x00000000006e7805 */ /* 0x000fe4000001ff00 */
[----:B------:R-:W-:Y:S01]  /*10a0*/  CS2R R108, SRZ ;  /* 0x00000000006c7805 */ /* 0x000fe2000001ff00 */
[----:B------:R-:W-:Y:S01]  /*10b0*/  ULDC UR6, c[0x0][0x404] ;  /* 0x0001010000067ab9 */ /* 0x000fe20000000800 */
[----:B------:R-:W-:Y:S01]  /*10c0*/  USHF.L.U32 UR42, UR5, 0x7, URZ ;  /* 0x00000007052a7899 */ /* 0x000fe2000800063f */
[----:B------:R-:W-:Y:S01]  /*10d0*/  CS2R R106, SRZ ;  /* 0x00000000006a7805 */ /* 0x000fe2000001ff00 */
[----:B------:R-:W-:Y:S01]  /*10e0*/  USEL UR5, UR6, 0x1, UP0 ;  /* 0x0000000106057887 */ /* 0x000fe20008000000 */
[----:B------:R-:W-:Y:S01]  /*10f0*/  CS2R R104, SRZ ;  /* 0x0000000000687805 */ /* 0x000fe2000001ff00 */
[----:B------:R-:W-:Y:S01]  /*1100*/  UISETP.NE.AND UP0, UPT, UR43, 0x1, UPT ;  /* 0x000000012b00788c */ /* 0x000fe2000bf05270 */
[----:B------:R-:W-:Y:S01]  /*1110*/  CS2R R102, SRZ ;  /* 0x0000000000667805 */ /* 0x000fe2000001ff00 */
[----:B------:R-:W-:Y:S01]  /*1120*/  IMAD.U32 R211, RZ, RZ, UR42 ;  /* 0x0000002affd37e24 */ /* 0x000fe2000f8e00ff */
[----:B------:R-:W-:-:S02]  /*1130*/  CS2R R100, SRZ ;  /* 0x0000000000647805 */ /* 0x000fc4000001ff00 */
[----:B------:R-:W-:Y:S02]  /*1140*/  CS2R R98, SRZ ;  /* 0x0000000000627805 */ /* 0x000fe4000001ff00 */
[----:B------:R-:W-:Y:S02]  /*1150*/  CS2R R96, SRZ ;  /* 0x0000000000607805 */ /* 0x000fe4000001ff00 */
[----:B------:R-:W-:Y:S02]  /*1160*/  CS2R R94, SRZ ;  /* 0x00000000005e7805 */ /* 0x000fe4000001ff00 */
[----:B-1----:R-:W-:Y:S01]  /*1170*/  IADD3 R5, R211, 0xef, -R0 ;  /* 0x000000efd3057810 */ /* 0x002fe20007ffe800 */
[----:B--2---:R-:W-:Y:S01]  /*1180*/  IMAD R82, R82, UR5, RZ ;  /* 0x0000000552527c24 */ /* 0x004fe2000f8e02ff */
[----:B------:R-:W-:Y:S01]  /*1190*/  ULDC UR5, c[0x0][0xdc4] ;  /* 0x0003710000057ab9 */ /* 0x000fe20000000800 */
[----:B------:R-:W-:Y:S01]  /*11a0*/  CS2R R92, SRZ ;  /* 0x00000000005c7805 */ /* 0x000fe2000001ff00 */
[----:B------:R-:W-:Y:S01]  /*11b0*/  UIMAD UR8, UR8, UR5, UR4 ;  /* 0x00000005080872a4 */ /* 0x000fe2000f8e0204 */
[C---:B------:R-:W-:Y:S01]  /*11c0*/  VIADD R3, R82.reuse, 0x6f ;  /* 0x0000006f52037836 */ /* 0x040fe20000000000 */
[----:B------:R-:W-:Y:S01]  /*11d0*/  @UP0 ULDC UR6, c[0x0][0xdc0] ;  /* 0x0003700000060ab9 */ /* 0x000fe20000000800 */
[----:B------:R-:W-:Y:S01]  /*11e0*/  IMAD.IADD R5, R82, 0x1, R5 ;  /* 0x0000000152057824 */ /* 0x000fe200078e0205 */
[----:B------:R-:W-:Y:S01]  /*11f0*/  @UP0 ULDC UR4, c[0x0][0xdbc] ;  /* 0x00036f0000040ab9 */ /* 0x000fe20000000800 */
[----:B------:R-:W-:Y:S01]  /*1200*/  IMAD.HI R2, R3, -0x6db6db6d, R2 ;  /* 0x9249249303027827 */ /* 0x000fe200078e0202 */
[----:B------:R-:W-:Y:S01]  /*1210*/  UIMAD.WIDE.U32 UR4, UR8, UR4, URZ ;  /* 0x00000004080472a5 */ /* 0x000fe2000f8e003f */
[----:B------:R-:W-:Y:S01]  /*1220*/  CS2R R90, SRZ ;  /* 0x00000000005a7805 */ /* 0x000fe2000001ff00 */
[----:B------:R-:W-:Y:S01]  /*1230*/  UMOV UR44, UR8 ;  /* 0x00000008002c7c82 */ /* 0x000fe20008000000 */
[----:B------:R-:W-:Y:S01]  /*1240*/  IMAD.HI R4, R5, -0x6db6db6d, R4 ;  /* 0x9249249305047827 */ /* 0x000fe200078e0204 */
[----:B------:R-:W-:Y:S01]  /*1250*/  SHF.R.U32.HI R3, RZ, 0x1f, R2 ;  /* 0x0000001fff037819 */ /* 0x000fe20000011602 */
[----:B------:R-:W-:Y:S01]  /*1260*/  @UP0 USHF.R.U32.HI UR44, URZ, UR6, UR5 ;  /* 0x000000063f2c0299 */ /* 0x000fe20008011605 */
[----:B------:R-:W-:-:S02]  /*1270*/  CS2R R88, SRZ ;  /* 0x0000000000587805 */ /* 0x000fc4000001ff00 */
[----:B------:R-:W-:Y:S02]  /*1280*/  CS2R R86, SRZ ;  /* 0x0000000000567805 */ /* 0x000fe4000001ff00 */
[----:B------:R-:W-:Y:S01]  /*1290*/  SHF.R.U32.HI R5, RZ, 0x1f, R4 ;  /* 0x0000001fff057819 */ /* 0x000fe20000011604 */
[----:B------:R-:W-:Y:S01]  /*12a0*/  UIADD3 UR4, -UR44, URZ, URZ ;  /* 0x0000003f2c047290 */ /* 0x000fe2000fffe13f */
[----:B------:R-:W-:Y:S01]  /*12b0*/  LEA.HI.SX32 R3, R2, R3, 0x1a ;  /* 0x0000000302037211 */ /* 0x000fe200078fd2ff */
[----:B------:R-:W-:Y:S01]  /*12c0*/  IMAD.MOV.U32 R2, RZ, RZ, RZ ;  /* 0x000000ffff027224 */ /* 0x000fe200078e00ff */
[----:B------:R-:W-:Y:S01]  /*12d0*/  LEA.HI.SX32 R4, R4, R5, 0x1a ;  /* 0x0000000504047211 */ /* 0x000fe200078fd2ff */
[----:B------:R-:W-:Y:S01]  /*12e0*/  UIMAD UR43, UR43, UR4, UR8 ;  /* 0x000000042b2b72a4 */ /* 0x000fe2000f8e0208 */
[----:B------:R-:W-:Y:S02]  /*12f0*/  CS2R R84, SRZ ;  /* 0x0000000000547805 */ /* 0x000fe4000001ff00 */
[----:B------:R-:W-:-:S02]  /*1300*/  CS2R R38, SRZ ;  /* 0x0000000000267805 */ /* 0x000fc4000001ff00 */
[----:B------:R-:W-:Y:S01]  /*1310*/  VIMNMX R83, R3, R4, PT ;  /* 0x0000000403537248 */ /* 0x000fe20003fe0100 */
[----:B------:R-:W-:Y:S01]  /*1320*/  IMAD.MOV.U32 R3, RZ, RZ, RZ ;  /* 0x000000ffff037224 */ /* 0x000fe200078e00ff */
[----:B------:R-:W-:Y:S02]  /*1330*/  CS2R R80, SRZ ;  /* 0x0000000000507805 */ /* 0x000fe4000001ff00 */
[----:B------:R-:W-:Y:S02]  /*1340*/  CS2R R78, SRZ ;  /* 0x00000000004e7805 */ /* 0x000fe4000001ff00 */
[----:B------:R-:W-:Y:S02]  /*1350*/  ISETP.GE.AND P1, PT, R83, 0x1, PT ;  /* 0x000000015300780c */ /* 0x000fe40003f26270 */
        /* <DEDUP_REMOVED lines=20> */
[----:B------:R-:W-:-:S02]  /*14a0*/  CS2R R120, SRZ ;  /* 0x0000000000787805 */ /* 0x000fc4000001ff00 */
[----:B------:R-:W-:Y:S01]  /*14b0*/  CS2R R36, SRZ ;  /* 0x0000000000247805 */ /* 0x000fe2000001ff00 */
[----:B------:R-:W-:Y:S01]  /*14c0*/  IMAD.MOV.U32 R124, RZ, RZ, RZ ;  /* 0x000000ffff7c7224 */ /* 0x000fe200078e00ff */
[----:B------:R-:W-:Y:S02]  /*14d0*/  CS2R R30, SRZ ;  /* 0x00000000001e7805 */ /* 0x000fe4000001ff00 */
[----:B------:R-:W-:Y:S01]  /*14e0*/  CS2R R32, SRZ ;  /* 0x0000000000207805 */ /* 0x000fe2000001ff00 */
[----:B------:R-:W-:Y:S01]  /*14f0*/  IMAD.MOV.U32 R0, RZ, RZ, RZ ;  /* 0x000000ffff007224 */ /* 0x000fe200078e00ff */
[----:B------:R-:W-:Y:S01]  /*1500*/  CS2R R6, SRZ ;  /* 0x0000000000067805 */ /* 0x000fe2000001ff00 */
[----:B------:R-:W-:Y:S01]  /*1510*/  IMAD.MOV.U32 R27, RZ, RZ, RZ ;  /* 0x000000ffff1b7224 */ /* 0x000fe200078e00ff */
[----:B------:R-:W-:Y:S01]  /*1520*/  MOV R29, RZ ;  /* 0x000000ff001d7202 */ /* 0x000fe20000000f00 */
[----:B------:R-:W-:Y:S01]  /*1530*/  IMAD.MOV.U32 R25, RZ, RZ, RZ ;  /* 0x000000ffff197224 */ /* 0x000fe200078e00ff */
[----:B------:R-:W-:Y:S06]  /*1540*/  @!P1 BRA `(.L_x_1858) ;  /* 0x000000d800fc9947 */ /* 0x000fec0003800000 */
[----:B------:R-:W1:Y:S01]  /*1550*/  SHFL.IDX PT, R0, R213, RZ, 0x1f ;  /* 0x00001fffd5007589 */ /* 0x000e6200000e0000 */
[----:B------:R-:W-:-:S13]  /*1560*/  R2UR UR6, R16 ;  /* 0x00000000100672ca */ /* 0x000fda00000e0000 */
[----:B------:R-:W-:-:S04]  /*1570*/  UIADD3 UR6, UR6, 0x15400, URZ ;  /* 0x0001540006067890 */ /* 0x000fc8000fffe03f */
[----:B------:R-:W-:Y:S01]  /*1580*/  ULOP3.LUT UP0, URZ, UR6, 0x9f, URZ, 0xc0, !UPT ;  /* 0x0000009f063f7892 */ /* 0x000fe2000f80c03f */
[----:B-1----:R-:W-:-:S05]  /*1590*/  R2UR UR4, R0 ;  /* 0x00000000000472ca */ /* 0x002fca00000e0000 */
[----:B------:R-:W-:-:S08]  /*15a0*/  PLOP3.LUT P0, PT, PT, PT, UP0, 0x80, 0x0 ;  /* 0x000000000000781c */ /* 0x000fd00003f0f008 */
        /* <DEDUP_REMOVED lines=23> */
.L_x_1859:
[----:B------:R-:W-:Y:S02]  /*1720*/  LEA.HI R0, R210, R210, RZ, 0x1 ;  /* 0x000000d2d2007211 */ /* 0x000fe400078f08ff */
[----:B------:R-:W-:Y:S02]  /*1730*/  R2UR UR4, R16 ;  /* 0x00000000100472ca */ /* 0x000fe400000e0000 */
[----:B------:R-:W-:Y:S02]  /*1740*/  LOP3.LUT R3, R0, 0xfffffffe, RZ, 0xc0, !PT ;  /* 0xfffffffe00037812 */ /* 0x000fe400078ec0ff */
[----:B------:R-:W-:-:S03]  /*1750*/  ISETP.NE.AND P0, PT, R204, 0x3, PT ;  /* 0x00000003cc00780c */ /* 0x000fc60003f05270 */
[----:B------:R-:W-:-:S05]  /*1760*/  IMAD.IADD R0, R210, 0x1, -R3 ;  /* 0x00000001d2007824 */ /* 0x000fca00078e0a03 */
[----:B------:R-:W-:-:S04]  /*1770*/  SHF.L.U32 R0, R0, 0x1f, RZ ;  /* 0x0000001f00007819 */ /* 0x000fc800000006ff */
[----:B------:R-:W1:Y:S02]  /*1780*/  SYNCS.PHASECHK.TRANS64.TRYWAIT P1, [UR4+0x36800], R0 ;  /* 0x03680000ff0075a7 */ /* 0x000e640008020144 */
[----:B-1----:R-:W-:Y:S05]  /*1790*/  @!P1 BRA `(.L_x_1860) ;  /* 0x0000012000b89947 */ /* 0x002fea0003800000 */
.L_x_1961:
[----:B------:R-:W-:Y:S05]  /*17a0*/  @!P0 BRA `(.L_x_1861) ;  /* 0x0000000000048947 */ /* 0x000fea0003800000 */
[----:B------:R-:W-:Y:S01]  /*17b0*/  BPT.TRAP 0x1 ;  /* 0x000000040000795c */ /* 0x000fe20000300000 */
.L_x_1861:
[----:B------:R-:W-:Y:S01]  /*17c0*/  R2UR UR5, R17 ;  /* 0x00000000110572ca */ /* 0x000fe200000e0000 */
[----:B------:R-:W-:Y:S01]  /*17d0*/  IMAD.U32 R2, RZ, RZ, UR46 ;  /* 0x0000002eff027e24 */ /* 0x000fe2000f8e00ff */
[----:B------:R-:W-:-:S11]  /*17e0*/  R2UR UR4, R16 ;  /* 0x00000000100472ca */ /* 0x000fd600000e0000 */
[----:B-1----:R-:W-:Y:S02]  /*17f0*/  IMAD.U32 R3, RZ, RZ, UR5 ;  /* 0x00000005ff037e24 */ /* 0x002fe4000f8e00ff */
[----:B------:R-:W-:-:S03]  /*1800*/  LEA R2, R2, UR4, 0x3 ;  /* 0x0000000402027c11 */ /* 0x000fc6000f8e18ff */
[----:B------:R-:W-:-:S04]  /*1810*/  SHF.L.U32 R3, R3, 0x1f, RZ ;  /* 0x0000001f03037819 */ /* 0x000fc800000006ff */
[----:B------:R1:W2:Y:S01]  /*1820*/  SYNCS.PHASECHK.TRANS64.TRYWAIT P2, [R2+URZ+0x36830], R3 ;  /* 0x03683003020075a7 */ /* 0x0002a2000804017f */
[----:B------:R-:W-:Y:S05]  /*1830*/  @!P0 BRA `(.L_x_1862) ;  /* 0x0000000000048947 */ /* 0x000fea0003800000 */
[----:B------:R-:W-:Y:S01]  /*1840*/  BPT.TRAP 0x1 ;  /* 0x000000040000795c */ /* 0x000fe20000300000 */
.L_x_1862:
[----:B------:R-:W3:Y:S01]  /*1850*/  S2R R0, SR_TID.X ;  /* 0x0000000000007919 */ /* 0x000ee20000002100 */
[----:B------:R-:W-:Y:S02]  /*1860*/  MOV R119, RZ ;  /* 0x000000ff00777202 */ /* 0x000fe40000000f00 */
[----:B---3--:R-:W-:Y:S01]  /*1870*/  LOP3.LUT P1, RZ, R0, 0x7f, RZ, 0xc0, !PT ;  /* 0x0000007f00ff7812 */ /* 0x008fe2000782c0ff */
[----:B--2---:R-:W-:-:S12]  /*1880*/  @P2 BRA `(.L_x_1863) ;  /* 0x0000000000082947 */ /* 0x004fd80003800000 */
[----:B------:R-:W2:Y:S02]  /*1890*/  SYNCS.PHASECHK.TRANS64.TRYWAIT P2, [R2+URZ+0x36830], R3 ;  /* 0x03683003020075a7 */ /* 0x000ea4000804017f */
[----:B--2---:R-:W-:Y:S05]  /*18a0*/  @!P2 BRA `(.L_x_1864) ;  /* 0x000001200090a947 */ /* 0x004fea0003800000 */
.L_x_1863:
        /* <DEDUP_REMOVED lines=12> */
[----:B------:R-:W-:Y:S01]  /*1970*/  UMOV UR27, 0x40000040 ;  /* 0x40000040001b7882 */ /* 0x000fe20000000000 */
[----:B------:R-:W-:Y:S01]  /*1980*/  UMOV UR31, 0x40000040 ;  /* 0x40000040001f7882 */ /* 0x000fe20000000000 */
[----:B------:R-:W-:Y:S01]  /*1990*/  UIADD3 UR4, UR4, 0x21400, URZ ;  /* 0x0002140004047890 */ /* 0x000fe2000fffe03f */
[----:B------:R-:W-:Y:S01]  /*19a0*/  MOV R0, UR43 ;  /* 0x0000002b00007c02 */ /* 0x000fe20008000f00 */
[----:B------:R-:W-:Y:S01]  /*19b0*/  UMOV UR35, 0x40000040 ;  /* 0x4000004000237882 */ /* 0x000fe20000000000 */
[----:B------:R-:W-:Y:S01]  /*19c0*/  UMOV UR39, 0x40000040 ;  /* 0x4000004000277882 */ /* 0x000fe20000000000 */
[----:B------:R-:W-:Y:S01]  /*19d0*/  USHF.R.U32.HI UR4, URZ, 0x4, UR4 ;  /* 0x000000043f047899 */ /* 0x000fe20008011604 */
[----:B-12---:R-:W-:Y:S01]  /*19e0*/  MOV R3, UR42 ;  /* 0x0000002a00037c02 */ /* 0x006fe20008000f00 */
[----:B------:R-:W-:Y:S01]  /*19f0*/  UMOV UR51, 0x40000040 ;  /* 0x4000004000337882 */ /* 0x000fe20000000000 */
[----:B------:R-:W-:Y:S01]  /*1a00*/  UMOV UR55, 0x40000040 ;  /* 0x4000004000377882 */ /* 0x000fe20000000000 */
[----:B------:R-:W-:Y:S01]  /*1a10*/  ULOP3.LUT UR4, UR4, 0x3fff, URZ, 0xc0, !UPT ;  /* 0x00003fff04047892 */ /* 0x000fe2000f8ec03f */
[----:B------:R-:W-:Y:S01]  /*1a20*/  @!P1 IADD3 R2, R2, 0x36840, RZ ;  /* 0x0003684002029810 */ /* 0x000fe20007ffe0ff */
[----:B------:R-:W-:Y:S01]  /*1a30*/  UMOV UR59, 0x40000040 ;  /* 0x40000040003b7882 */ /* 0x000fe20000000000 */
[----:B------:R-:W-:Y:S01]  /*1a40*/  UMOV UR43, 0x40000040 ;  /* 0x40000040002b7882 */ /* 0x000fe20000000000 */
[----:B------:R-:W-:Y:S01]  /*1a50*/  ULOP3.LUT UR40, UR4, 0x10000, URZ, 0xfc, !UPT ;  /* 0x0001000004287892 */ /* 0x000fe2000f8efc3f */
[----:B------:R-:W-:Y:S01]  /*1a60*/  @!P1 PRMT R2, RZ, 0x654, R2 ;  /* 0x00000654ff029816 */ /* 0x000fe20000000002 */
[----:B------:R-:W-:Y:S01]  /*1a70*/  ULOP3.LUT UR4, UR36, 0x10000, URZ, 0xfc, !UPT ;  /* 0x0001000024047892 */ /* 0x000fe2000f8efc3f */
[--C-:B------:R-:W-:Y:S01]  /*1a80*/  IMAD.MOV.U32 R118, RZ, RZ, R119.reuse ;  /* 0x000000ffff767224 */ /* 0x100fe200078e0077 */
[----:B------:R-:W-:Y:S01]  /*1a90*/  UIMAD UR6, UR46, 0xa80, UR40 ;  /* 0x00000a802e0678a4 */ /* 0x000fe2000f8e0228 */
[--C-:B------:R-:W-:Y:S01]  /*1aa0*/  IMAD.MOV.U32 R116, RZ, RZ, R119.reuse ;  /* 0x000000ffff747224 */ /* 0x100fe200078e0077 */
[----:B------:R-:W-:Y:S01]  /*1ab0*/  MOV R4, UR40 ;  /* 0x0000002800047c02 */ /* 0x000fe20008000f00 */
[--C-:B------:R-:W-:Y:S01]  /*1ac0*/  IMAD.MOV.U32 R114, RZ, RZ, R119.reuse ;  /* 0x000000ffff727224 */ /* 0x100fe200078e0077 */
[----:B------:R-:W-:Y:S01]  /*1ad0*/  UIADD3 UR10, UR6, 0x80, URZ ;  /* 0x00000080060a7890 */ /* 0x000fe2000fffe03f */
[--C-:B------:R-:W-:Y:S01]  /*1ae0*/  IMAD.MOV.U32 R112, RZ, RZ, R119.reuse ;  /* 0x000000ffff707224 */ /* 0x100fe200078e0077 */
[----:B------:R-:W-:Y:S01]  /*1af0*/  UMOV UR8, UR4 ;  /* 0x0000000400087c82 */ /* 0x000fe20008000000 */
[----:B------:R-:W-:Y:S01]  /*1b00*/  UIADD3 UR14, UR6, 0x200, URZ ;  /* 0x00000200060e7890 */ /* 0x000fe2000fffe03f */
[--C-:B------:R-:W-:Y:S01]  /*1b10*/  IMAD.MOV.U32 R110, RZ, RZ, R119.reuse ;  /* 0x000000ffff6e7224 */ /* 0x100fe200078e0077 */
[----:B------:R-:W-:Y:S01]  /*1b20*/  HGMMA.64x16x16.F32.BF16 R72, gdesc[UR4], RZ, !UPT, gsb0 ;  /* 0x00200000044879f0 */ /* 0x000fe2000c0018ff */
[----:B------:R-:W-:Y:S01]  /*1b30*/  UMOV UR12, UR4 ;  /* 0x00000004000c7c82 */ /* 0x000fe20008000000 */
[----:B------:R-:W-:Y:S01]  /*1b40*/  UIADD3 UR18, UR6, 0x280, URZ ;  /* 0x0000028006127890 */ /* 0x000fe2000fffe03f */
[-C--:B------:R-:W-:Y:S01]  /*1b50*/  MOV R108, R119.reuse ;  /* 0x00000077006c7202 */ /* 0x080fe20000000f00 */
[----:B------:R-:W-:Y:S01]  /*1b60*/  UMOV UR16, UR4 ;  /* 0x0000000400107c82 */ /* 0x000fe20008000000 */
        /* <DEDUP_REMOVED lines=46> */
[----:B------:R-:W-:Y:S02]  /*1e50*/  UIADD3 UR12, UR6, 0x2, URZ ;  /* 0x00000002060c7890 */ /* 0x000fe4000fffe03f */
[----:B------:R-:W-:Y:S01]  /*1e60*/  UIADD3 UR14, UR6, 0x202, URZ ;  /* 0x00000202060e7890 */ /* 0x000fe2000fffe03f */
[----:B------:R-:W-:Y:S01]  /*1e70*/  UMOV UR15, 0x40000040 ;  /* 0x40000040000f7882 */ /* 0x000fe20000000000 */
[----:B------:R-:W-:Y:S02]  /*1e80*/  WARPGROUP.DEPBAR.LE gsb0, 0x0 ;  /* 0x00008000000079c5 */ /* 0x000fe40000010000 */
[----:B------:R-:W-:-:S06]  /*1e90*/  WARPGROUP.ARRIVE ;  /* 0x00000000000079c5 */ /* 0x000fcc0000000000 */
[----:B------:R-:W-:Y:S01]  /*1ea0*/  HGMMA.64x16x16.F32.BF16 R32, gdesc[UR16], RZ, !UPT, gsb0 ;  /* 0x00200000102079f0 */ /* 0x000fe2000c0018ff */
[----:B------:R-:W-:Y:S01]  /*1eb0*/  UIADD3 UR18, UR6, 0x282, URZ ;  /* 0x0000028206127890 */ /* 0x000fe2000fffe03f */
[----:B------:R-:W-:Y:S01]  /*1ec0*/  UMOV UR19, 0x40000040 ;  /* 0x4000004000137882 */ /* 0x000fe20000000000 */
[----:B------:R-:W-:Y:S02]  /*1ed0*/  WARPGROUP.DEPBAR.LE gsb0, 0x0 ;  /* 0x00008000000079c5 */ /* 0x000fe40000010000 */
[----:B------:R-:W-:-:S06]  /*1ee0*/  WARPGROUP.ARRIVE ;  /* 0x00000000000079c5 */ /* 0x000fcc0000000000 */
[----:B------:R-:W-:Y:S01]  /*1ef0*/  HGMMA.64x16x16.F32.BF16 R24, gdesc[UR8], RZ, !UPT, gsb0 ;  /* 0x00200000081879f0 */ /* 0x000fe2000c0018ff */
        /* <DEDUP_REMOVED lines=395> */
[----:B------:R-:W-:Y:S02]  /*37b0*/  R2UR UR42, R3 ;  /* 0x00000000032a72ca */ /* 0x000fe400000e0000 */
[----:B------:R-:W1:Y:S01]  /*37c0*/  LDC R3, c[0x0][0x288] ;  /* 0x0000a200ff037b82 */ /* 0x000e620000000800 */
[----:B------:R-:W-:Y:S01]  /*37d0*/  R2UR UR43, R0 ;  /* 0x00000000002b72ca */ /* 0x000fe200000e0000 */
[C---:B------:R-:W-:Y:S01]  /*37e0*/  IMAD R0, R83.reuse, -0x70, R82 ;  /* 0xffffff9053007824 */ /* 0x040fe200078e0252 */
[----:B------:R-:W-:Y:S01]  /*37f0*/  R2UR UR40, R4 ;  /* 0x00000000042872ca */ /* 0x000fe200000e0000 */
[----:B------:R-:W-:-:S05]  /*3800*/  VIADD R83, R83, 0xfffffffe ;  /* 0xfffffffe53537836 */ /* 0x000fca0000000000 */
[----:B------:R-:W-:Y:S02]  /*3810*/  R2UR UR45, R83 ;  /* 0x00000000532d72ca */ /* 0x000fe400000e0000 */
[----:B------:R-:W-:Y:S01]  /*3820*/  VIADD R9, R206, UR42 ;  /* 0x0000002ace097c36 */ /* 0x000fe20008000000 */
[----:B-1----:R-:W-:Y:S01]  /*3830*/  IADD3 R4, -R3, 0x71, R0 ;  /* 0x0000007103047810 */ /* 0x002fe20007ffe100 */
[----:B------:R-:W-:-:S04]  /*3840*/  VIADD R0, R0, 0x70 ;  /* 0x0000007000007836 */ /* 0x000fc80000000000 */
[C---:B------:R-:W-:Y:S02]  /*3850*/  IMAD R8, R205.reuse, -0x2, R4 ;  /* 0xfffffffecd087824 */ /* 0x040fe400078e0204 */
[----:B------:R-:W-:-:S03]  /*3860*/  IMAD R5, R205, -0x2, R0 ;  /* 0xfffffffecd057824 */ /* 0x000fc600078e0200 */
[----:B------:R-:W-:-:S04]  /*3870*/  IADD3 R0, R8, 0x8, R9 ;  /* 0x0000000808007810 */ /* 0x000fc80007ffe009 */
[----:B------:R-:W-:Y:S02]  /*3880*/  VIMNMX R0, R5, R0, PT ;  /* 0x0000000005007248 */ /* 0x000fe40003fe0100 */
[----:B------:R-:W-:Y:S02]  /*3890*/  VIADDMNMX R5, R9, R8, R5, PT ;  /* 0x0000000809057246 */ /* 0x000fe40003800105 */
[C---:B------:R-:W-:Y:S02]  /*38a0*/  ISETP.GT.AND P2, PT, R0.reuse, RZ, PT ;  /* 0x000000ff0000720c */ /* 0x040fe40003f44270 */
[C---:B------:R-:W-:Y:S02]  /*38b0*/  ISETP.GT.AND P3, PT, R0.reuse, 0x1, PT ;  /* 0x000000010000780c */ /* 0x040fe40003f64270 */
[----:B------:R-:W-:Y:S01]  /*38c0*/  ISETP.GT.AND P4, PT, R0, 0x8, PT ;  /* 0x000000080000780c */ /* 0x000fe20003f84270 */
        /* <DEDUP_REMOVED lines=9> */
[----:B------:R-:W-:Y:S02]  /*3960*/  IMAD.U32 R6, RZ, RZ, UR56 ;  /* 0x00000038ff067e24 */ /* 0x000fe4000f8e00ff */
[----:B------:R-:W-:Y:S01]  /*3970*/  IMAD.U32 R7, RZ, RZ, UR57 ;  /* 0x00000039ff077e24 */ /* 0x000fe2000f8e00ff */
[----:B------:R-:W-:-:S02]  /*3980*/  WARPGROUP.DEPBAR.LE gsb0, 0x0 ;  /* 0x00008000000079c5 */ /* 0x000fc40000010000 */
        /* <DEDUP_REMOVED lines=15> */
[----:B------:R-:W-:Y:S01]  /*3a80*/  WARPGROUP.ARRIVE ;  /* 0x00000000000079c5 */ /* 0x000fe20000000000 */
[----:B------:R-:W-:Y:S01]  /*3a90*/  FSEL R11, R74, -INF , P2 ;  /* 0xff8000004a0b7808 */ /* 0x000fe20001000000 */
[----:B------:R-:W-:Y:S01]  /*3aa0*/  IMAD.MOV.U32 R74, RZ, RZ, R119 ;  /* 0x000000ffff4a7224 */ /* 0x000fe200078e0077 */
[----:B------:R-:W-:-:S02]  /*3ab0*/  FSEL R75, R75, -INF , P3 ;  /* 0xff8000004b4b7808 */ /* 0x000fc40001800000 */
[----:B------:R-:W-:Y:S01]  /*3ac0*/  ISETP.GT.AND P2, PT, R0, 0x9, PT ;  /* 0x000000090000780c */ /* 0x000fe20003f44270 */
        /* <DEDUP_REMOVED lines=8> */
[----:B------:R-:W-:Y:S02]  /*3b50*/  ISETP.GT.AND P3, PT, R0, 0x10, PT ;  /* 0x000000100000780c */ /* 0x000fe40003f64270 */
[----:B------:R-:W-:-:S02]  /*3b60*/  FSEL R79, R79, -INF , P2 ;  /* 0xff8000004f4f7808 */ /* 0x000fc40001000000 */
[----:B------:R-:W-:Y:S02]  /*3b70*/  FMNMX.FTZ R4, R15, R4, !PT ;  /* 0x000000040f047209 */ /* 0x000fe40007810000 */
[C---:B------:R-:W-:Y:S02]  /*3b80*/  ISETP.GT.AND P2, PT, R0.reuse, 0x11, PT ;  /* 0x000000110000780c */ /* 0x040fe40003f44270 */
[----:B------:R-:W-:Y:S02]  /*3b90*/  FMNMX.FTZ R4, R79, R4, !PT ;  /* 0x000000044f047209 */ /* 0x000fe40007810000 */
[----:B------:R-:W-:Y:S01]  /*3ba0*/  ISETP.GT.AND P4, PT, R0, 0x20, PT ;  /* 0x000000200000780c */ /* 0x000fe20003f84270 */
[----:B------:R-:W-:Y:S02]  /*3bb0*/  WARPGROUP.DEPBAR.LE gsb0, 0x0 ;  /* 0x00008000000079c5 */ /* 0x000fe40000010000 */
[----:B------:R-:W-:Y:S01]  /*3bc0*/  WARPGROUP.ARRIVE ;  /* 0x00000000000079c5 */ /* 0x000fe20000000000 */
[----:B------:R-:W-:Y:S01]  /*3bd0*/  FSEL R81, R66, -INF , P3 ;  /* 0xff80000042517808 */ /* 0x000fe20001800000 */
[----:B------:R-:W-:Y:S01]  /*3be0*/  IMAD.MOV.U32 R66, RZ, RZ, R119 ;  /* 0x000000ffff427224 */ /* 0x000fe200078e0077 */
[----:B------:R-:W-:-:S02]  /*3bf0*/  ISETP.GT.AND P3, PT, R0, 0x18, PT ;  /* 0x000000180000780c */ /* 0x000fc40003f64270 */
[----:B------:R-:W-:Y:S01]  /*3c00*/  FSEL R67, R67, -INF , P2 ;  /* 0xff80000043437808 */ /* 0x000fe20001000000 */
[----:B------:R-:W-:Y:S01]  /*3c10*/  HGMMA.64x16x16.F32.BF16 R56, gdesc[UR56], R56, gsb0 ;  /* 0x00200000383879f0 */ /* 0x000fe20008001838 */
[----:B------:R-:W-:Y:S01]  /*3c20*/  UIADD3 UR58, UR6, 0x886, URZ ;  /* 0x00000886063a7890 */ /* 0x000fe2000fffe03f */
[----:B------:R-:W-:Y:S01]  /*3c30*/  FMNMX.FTZ R4, R81, R4, !PT ;  /* 0x0000000451047209 */ /* 0x000fe20007810000 */
[----:B------:R-:W-:Y:S01]  /*3c40*/  UMOV UR56, UR10 ;  /* 0x0000000a00387c82 */ /* 0x000fe20008000000 */
[----:B------:R-:W-:Y:S01]  /*3c50*/  UMOV UR57, UR11 ;  /* 0x0000000b00397c82 */ /* 0x000fe20008000000 */
[----:B------:R-:W-:Y:S01]  /*3c60*/  UMOV UR59, 0x40000040 ;  /* 0x40000040003b7882 */ /* 0x000fe20000000000 */
[----:B------:R-:W-:Y:S02]  /*3c70*/  ISETP.GT.AND P2, PT, R0, 0x19, PT ;  /* 0x000000190000780c */ /* 0x000fe40003f44270 */
[----:B------:R-:W-:Y:S01]  /*3c80*/  FSEL R85, R70, -INF , P3 ;  /* 0xff80000046557808 */ /* 0x000fe20001800000 */
[----:B------:R-:W-:Y:S01]  /*3c90*/  IMAD.MOV.U32 R70, RZ, RZ, R119 ;  /* 0x000000ffff467224 */ /* 0x000fe200078e0077 */
[----:B------:R-:W-:-:S02]  /*3ca0*/  FMNMX.FTZ R4, R67, R4, !PT ;  /* 0x0000000443047209 */ /* 0x000fc40007810000 */
[----:B------:R-:W-:Y:S02]  /*3cb0*/  FSEL R71, R71, -INF , P2 ;  /* 0xff80000047477808 */ /* 0x000fe40001000000 */
        /* <DEDUP_REMOVED lines=12> */
[----:B------:R-:W-:Y:S01]  /*3d80*/  ISETP.GT.AND P2, PT, R0, 0x29, PT ;  /* 0x000000290000780c */ /* 0x000fe20003f44270 */
[----:B------:R-:W-:Y:S01]  /*3d90*/  UMOV UR56, UR10 ;  /* 0x0000000a00387c82 */ /* 0x000fe20008000000 */
[----:B------:R-:W-:Y:S01]  /*3da0*/  UMOV UR57, UR11 ;  /* 0x0000000b00397c82 */ /* 0x000fe20008000000 */
[----:B------:R-:W-:Y:S01]  /*3db0*/  UMOV UR59, 0x40000040 ;  /* 0x40000040003b7882 */ /* 0x000fe20000000000 */
[----:B------:R-:W-:Y:S01]  /*3dc0*/  FSEL R89, R62, -INF , P3 ;  /* 0xff8000003e597808 */ /* 0x000fe20001800000 */
[----:B------:R-:W-:Y:S01]  /*3dd0*/  IMAD.MOV.U32 R62, RZ, RZ, R119 ;  /* 0x000000ffff3e7224 */ /* 0x000fe200078e0077 */
[----:B------:R-:W-:Y:S02]  /*3de0*/  FMNMX.FTZ R4, R59, R4, !PT ;  /* 0x000000043b047209 */ /* 0x000fe40007810000 */
[----:B------:R-:W-:-:S02]  /*3df0*/  ISETP.GT.AND P4, PT, R0, 0x30, PT ;  /* 0x000000300000780c */ /* 0x000fc40003f84270 */
        /* <DEDUP_REMOVED lines=23> */
[----:B------:R-:W-:Y:S02]  /*3f70*/  ISETP.GT.AND P2, PT, R0, 0x41, PT ;  /* 0x000000410000780c */ /* 0x000fe40003f44270 */
[----:B------:R-:W-:Y:S02]  /*3f80*/  FMNMX.FTZ R4, R97, R4, !PT ;  /* 0x0000000461047209 */ /* 0x000fe40007810000 */
[----:B------:R-:W-:Y:S01]  /*3f90*/  ISETP.GT.AND P4, PT, R5, 0x8, PT ;  /* 0x000000080500780c */ /* 0x000fe20003f84270 */
[----:B------:R-:W-:Y:S02]  /*3fa0*/  WARPGROUP.DEPBAR.LE gsb0, 0x0 ;  /* 0x00008000000079c5 */ /* 0x000fe40000010000 */
[----:B------:R-:W-:Y:S01]  /*3fb0*/  WARPGROUP.ARRIVE ;  /* 0x00000000000079c5 */ /* 0x000fe20000000000 */
[----:B------:R-:W-:-:S02]  /*3fc0*/  FSEL R99, R42, -INF , P3 ;  /* 0xff8000002a637808 */ /* 0x000fc40001800000 */
[C---:B------:R-:W-:Y:S02]  /*3fd0*/  ISETP.GT.AND P3, PT, R0.reuse, 0x48, PT ;  /* 0x000000480000780c */ /* 0x040fe40003f64270 */
[----:B------:R-:W-:Y:S01]  /*3fe0*/  FSEL R101, R43, -INF , P2 ;  /* 0xff8000002b657808 */ /* 0x000fe20001000000 */
[----:B------:R-:W-:Y:S01]  /*3ff0*/  HGMMA.64x16x16.F32.BF16 R32, gdesc[UR56], R32, gsb0 ;  /* 0x00200000382079f0 */ /* 0x000fe20008001820 */
[----:B------:R-:W-:Y:S01]  /*4000*/  UIADD3 UR58, UR6, 0xa06, URZ ;  /* 0x00000a06063a7890 */ /* 0x000fe2000fffe03f */
[----:B------:R-:W-:Y:S01]  /*4010*/  FMNMX.FTZ R4, R99, R4, !PT ;  /* 0x0000000463047209 */ /* 0x000fe20007810000 */
[----:B------:R-:W-:Y:S01]  /*4020*/  UMOV UR56, UR10 ;  /* 0x0000000a00387c82 */ /* 0x000fe20008000000 */
[----:B------:R-:W-:Y:S01]  /*4030*/  UMOV UR57, UR11 ;  /* 0x0000000b00397c82 */ /* 0x000fe20008000000 */
[----:B------:R-:W-:Y:S01]  /*4040*/  UMOV UR59, 0x40000040 ;  /* 0x40000040003b7882 */ /* 0x000fe20000000000 */
[----:B------:R-:W-:Y:S01]  /*4050*/  ISETP.GT.AND P2, PT, R0, 0x49, PT ;  /* 0x000000490000780c */ /* 0x000fe20003f44270 */
[----:B------:R-:W-:Y:S01]  /*4060*/  ULDC UR6, c[0x0][0x988] ;  /* 0x0002620000067ab9 */ /* 0x000fe20000000800 */
[----:B------:R-:W-:-:S02]  /*4070*/  FSEL R103, R46, -INF , P3 ;  /* 0xff8000002e677808 */ /* 0x000fc40001800000 */
[----:B------:R-:W-:Y:S02]  /*4080*/  FMNMX.FTZ R4, R101, R4, !PT ;  /* 0x0000000465047209 */ /* 0x000fe40007810000 */
[C---:B------:R-:W-:Y:S02]  /*4090*/  ISETP.GT.AND P3, PT, R0.reuse, 0x50, PT ;  /* 0x000000500000780c */ /* 0x040fe40003f64270 */
[----:B------:R-:W-:Y:S02]  /*40a0*/  FSEL R105, R47, -INF , P2 ;  /* 0xff8000002f697808 */ /* 0x000fe40001000000 */
[----:B------:R-:W-:Y:S02]  /*40b0*/  FMNMX.FTZ R4, R103, R4, !PT ;  /* 0x0000000467047209 */ /* 0x000fe40007810000 */
[----:B------:R-:W-:Y:S02]  /*40c0*/  ISETP.GT.AND P2, PT, R0, 0x51, PT ;  /* 0x000000510000780c */ /* 0x000fe40003f44270 */
[----:B------:R-:W-:Y:S01]  /*40d0*/  FMNMX.FTZ R4, R105, R4, !PT ;  /* 0x0000000469047209 */ /* 0x000fe20007810000 */
[----:B------:R-:W-:-:S02]  /*40e0*/  WARPGROUP.DEPBAR.LE gsb0, 0x0 ;  /* 0x00008000000079c5 */ /* 0x000fc40000010000 */
[----:B------:R-:W-:Y:S01]  /*40f0*/  WARPGROUP.ARRIVE ;  /* 0x00000000000079c5 */ /* 0x000fe20000000000 */
[----:B------:R-:W-:Y:S02]  /*4100*/  FSEL R107, R34, -INF , P3 ;  /* 0xff800000226b7808 */ /* 0x000fe40001800000 */
[C---:B------:R-:W-:Y:S02]  /*4110*/  ISETP.GT.AND P3, PT, R0.reuse, 0x58, PT ;  /* 0x000000580000780c */ /* 0x040fe40003f64270 */
[----:B------:R-:W-:Y:S01]  /*4120*/  FSEL R109, R35, -INF , P2 ;  /* 0xff800000236d7808 */ /* 0x000fe20001000000 */
[----:B------:R-:W-:Y:S01]  /*4130*/  HGMMA.64x16x16.F32.BF16 R24, gdesc[UR56], R24, gsb0 ;  /* 0x00200000381879f0 */ /* 0x000fe20008001818 */
[----:B------:R-:W-:Y:S02]  /*4140*/  FMNMX.FTZ R4, R107, R4, !PT ;  /* 0x000000046b047209 */ /* 0x000fe40007810000 */
[----:B------:R-:W-:Y:S02]  /*4150*/  ISETP.GT.AND P2, PT, R0, 0x59, PT ;  /* 0x000000590000780c */ /* 0x000fe40003f44270 */
        /* <DEDUP_REMOVED lines=8> */
[----:B------:R-:W-:Y:S01]  /*41e0*/  FSEL R115, R26, -INF , P3 ;  /* 0xff8000001a737808 */ /* 0x000fe20001800000 */
[----:B------:R1:W-:Y:S01]  /*41f0*/  @!P1 SYNCS.ARRIVE.TRANS64.RED.A1T0 RZ, [R2+URZ], RZ ;  /* 0x000000ff02ff99a7 */ /* 0x0003e2000810043f */
[C---:B------:R-:W-:Y:S02]  /*4200*/  ISETP.GT.AND P3, PT, R0.reuse, 0x68, PT ;  /* 0x000000680000780c */ /* 0x040fe40003f64270 */
[----:B------:R-:W-:Y:S02]  /*4210*/  FSEL R117, R27, -INF , P2 ;  /* 0xff8000001b757808 */ /* 0x000fe40001000000 */
[----:B------:R-:W-:Y:S02]  /*4220*/  FMNMX.FTZ R4, R115, R4, !PT ;  /* 0x0000000473047209 */ /* 0x000fe40007810000 */
[----:B------:R-:W-:Y:S01]  /*4230*/  ISETP.GT.AND P2, PT, R0, 0x69, PT ;  /* 0x000000690000780c */ /* 0x000fe20003f44270 */
[----:B------:R-:W-:Y:S01]  /*4240*/  IMAD.U32 R0, RZ, RZ, UR6 ;  /* 0x00000006ff007e24 */ /* 0x000fe2000f8e00ff */
[----:B------:R-:W-:-:S02]  /*4250*/  FSEL R121, R30, -INF , P3 ;  /* 0xff8000001e797808 */ /* 0x000fc40001800000 */
[----:B------:R-:W-:Y:S02]  /*4260*/  FMNMX.FTZ R4, R117, R4, !PT ;  /* 0x0000000475047209 */ /* 0x000fe40007810000 */
[----:B------:R-:W-:Y:S02]  /*4270*/  FSEL R123, R31, -INF , P2 ;  /* 0xff8000001f7b7808 */ /* 0x000fe40001000000 */
[----:B------:R-:W-:Y:S02]  /*4280*/  FMNMX.FTZ R4, R121, R4, !PT ;  /* 0x0000000479047209 */ /* 0x000fe40007810000 */
[----:B------:R-:W-:Y:S02]  /*4290*/  ISETP.GT.AND P3, PT, R5, 0x1, PT ;  /* 0x000000010500780c */ /* 0x000fe40003f64270 */
[----:B------:R-:W-:Y:S02]  /*42a0*/  FMNMX.FTZ R10, R123, R4, !PT ;  /* 0x000000047b0a7209 */ /* 0x000fe40007810000 */
[----:B------:R-:W-:-:S02]  /*42b0*/  FSEL R73, R73, -INF , P3 ;  /* 0xff80000049497808 */ /* 0x000fc40001800000 */
[----:B------:R-:W-:Y:S01]  /*42c0*/  ISETP.GT.AND P3, PT, R5, 0x11, PT ;  /* 0x000000110500780c */ /* 0x000fe20003f64270 */
[----:B------:R-:W2:Y:S03]  /*42d0*/  SHFL.BFLY PT, R13, R10, 0x2, 0x1f ;  /* 0x0c401f000a0d7f89 */ /* 0x000ea600000e0000 */
[----:B------:R-:W-:Y:S02]  /*42e0*/  FSEL R65, R65, -INF , P3 ;  /* 0xff80000041417808 */ /* 0x000fe40001800000 */
[----:B------:R-:W-:-:S04]  /*42f0*/  ISETP.GT.AND P3, PT, R5, 0x19, PT ;  /* 0x000000190500780c */ /* 0x000fc80003f64270 */
[----:B------:R-:W-:Y:S02]  /*4300*/  FSEL R69, R69, -INF , P3 ;  /* 0xff80000045457808 */ /* 0x000fe40001800000 */
[----:B------:R-:W-:-:S04]  /*4310*/  ISETP.GT.AND P3, PT, R5, 0x21, PT ;  /* 0x000000210500780c */ /* 0x000fc80003f64270 */
[----:B------:R-:W-:Y:S02]  /*4320*/  FSEL R57, R57, -INF , P3 ;  /* 0xff80000039397808 */ /* 0x000fe40001800000 */
[----:B------:R-:W-:-:S04]  /*4330*/  ISETP.GT.AND P3, PT, R5, 0x29, PT ;  /* 0x000000290500780c */ /* 0x000fc80003f64270 */
[----:B------:R-:W-:Y:S02]  /*4340*/  FSEL R61, R61, -INF , P3 ;  /* 0xff8000003d3d7808 */ /* 0x000fe40001800000 */
[----:B------:R-:W-:Y:S02]  /*4350*/  ISETP.GT.AND P3, PT, R5, 0x31, PT ;  /* 0x000000310500780c */ /* 0x000fe40003f64270 */
[----:B--2---:R-:W-:Y:S02]  /*4360*/  FMNMX.FTZ R13, R10, R13, !PT ;  /* 0x0000000d0a0d7209 */ /* 0x004fe40007810000 */
[----:B------:R-:W-:Y:S02]  /*4370*/  FSEL R49, R49, -INF , P3 ;  /* 0xff80000031317808 */ /* 0x000fe40001800000 */
[----:B------:R-:W-:Y:S01]  /*4380*/  ISETP.GT.AND P3, PT, R5, 0x39, PT ;  /* 0x000000390500780c */ /* 0x000fe20003f64270 */
[----:B------:R-:W2:Y:S03]  /*4390*/  SHFL.BFLY PT, R4, R13, 0x1, 0x1f ;  /* 0x0c201f000d047f89 */ /* 0x000ea600000e0000 */
[----:B------:R-:W-:-:S02]  /*43a0*/  FSEL R53, R53, -INF , P3 ;  /* 0xff80000035357808 */ /* 0x000fc40001800000 */
        /* <DEDUP_REMOVED lines=9> */
[C---:B------:R-:W-:Y:S01]  /*4440*/  FSETP.NEU.FTZ.AND P2, PT, R4.reuse, -INF , PT ;  /* 0xff8000000400780b */ /* 0x040fe20003f5d000 */
[----:B------:R-:W-:Y:S01]  /*4450*/  FMUL.FTZ R12, R4, R0 ;  /* 0x00000000040c7220 */ /* 0x000fe20000410000 */
[----:B------:R-:W-:-:S04]  /*4460*/  ISETP.GT.AND P3, PT, R5, 0x61, PT ;  /* 0x000000610500780c */ /* 0x000fc80003f64270 */
[----:B------:R-:W-:Y:S02]  /*4470*/  FSEL R34, R12, RZ, P2 ;  /* 0x000000ff0c227208 */ /* 0x000fe40001000000 */
[----:B------:R-:W-:Y:S02]  /*4480*/  ISETP.GT.AND P2, PT, R5, RZ, PT ;  /* 0x000000ff0500720c */ /* 0x000fe40003f44270 */
[----:B------:R-:W-:Y:S01]  /*4490*/  FSEL R25, R25, -INF , P3 ;  /* 0xff80000019197808 */ /* 0x000fe20001800000 */
[-CC-:B------:R-:W-:Y:S01]  /*44a0*/  FFMA.FTZ R201, R11, R0.reuse, -R34.reuse ;  /* 0x000000000bc97223 */ /* 0x180fe20000010822 */
[----:B------:R-:W-:Y:S01]  /*44b0*/  FSEL R9, R72, -INF , P2 ;  /* 0xff80000048097808 */ /* 0x000fe20001000000 */
[-CC-:B------:R-:W-:Y:S01]  /*44c0*/  FFMA.FTZ R203, R15, R0.reuse, -R34.reuse ;  /* 0x000000000fcb7223 */ /* 0x180fe20000010822 */
[----:B------:R-:W-:Y:S01]  /*44d0*/  ISETP.GT.AND P2, PT, R5, 0x9, PT ;  /* 0x000000090500780c */ /* 0x000fe20003f44270 */
[-CC-:B------:R-:W-:Y:S01]  /*44e0*/  FFMA.FTZ R26, R59, R0.reuse, -R34.reuse ;  /* 0x000000003b1a7223 */ /* 0x180fe20000010822 */
[----:B------:R-:W-:Y:S01]  /*44f0*/  FSEL R11, R76, -INF , P4 ;  /* 0xff8000004c0b7808 */ /* 0x000fe20002000000 */
[-CC-:B------:R-:W-:Y:S01]  /*4500*/  FFMA.FTZ R8, R75, R0.reuse, -R34.reuse ;  /* 0x000000004b087223 */ /* 0x180fe20000010822 */
[----:B------:R-:W-:Y:S01]  /*4510*/  FMNMX.FTZ R10, R9, R73, !PT ;  /* 0x00000049090a7209 */ /* 0x000fe20007810000 */
[----:B------:R-:W-:Y:S01]  /*4520*/  MUFU.EX2 R201, R201 ;  /* 0x000000c900c97308 */ /* 0x000fe20000000800 */
[----:B------:R-:W-:Y:S01]  /*4530*/  FSEL R77, R77, -INF , P2 ;  /* 0xff8000004d4d7808 */ /* 0x000fe20001000000 */
[-CC-:B------:R-:W-:Y:S01]  /*4540*/  FFMA.FTZ R12, R79, R0.reuse, -R34.reuse ;  /* 0x000000004f0c7223 */ /* 0x180fe20000010822 */
[----:B------:R-:W-:Y:S01]  /*4550*/  ISETP.GT.AND P2, PT, R5, 0x10, PT ;  /* 0x000000100500780c */ /* 0x000fe20003f44270 */
[--C-:B------:R-:W-:Y:S01]  /*4560*/  FFMA.FTZ R197, R81, R0, -R34.reuse ;  /* 0x0000000051c57223 */ /* 0x100fe20000010822 */
[----:B------:R-:W-:Y:S01]  /*4570*/  FMNMX.FTZ R10, R11, R10, !PT ;  /* 0x0000000a0b0a7209 */ /* 0x000fe20007810000 */
[--C-:B------:R-:W-:Y:S01]  /*4580*/  FFMA.FTZ R14, R67, R0, -R34.reuse ;  /* 0x00000000430e7223 */ /* 0x100fe20000010822 */
[----:B------:R-:W-:Y:S01]  /*4590*/  FSEL R13, R64, -INF , P2 ;  /* 0xff800000400d7808 */ /* 0x000fe20001000000 */
[----:B------:R-:W-:Y:S01]  /*45a0*/  MUFU.EX2 R8, R8 ;  /* 0x0000000800087308 */ /* 0x000fe20000000800 */
[----:B------:R-:W-:Y:S01]  /*45b0*/  FMNMX.FTZ R10, R77, R10, !PT ;  /* 0x0000000a4d0a7209 */ /* 0x000fe20007810000 */
        /* <DEDUP_REMOVED lines=52> */
[----:B------:R-:W-:Y:S01]  /*4900*/  FFMA.FTZ R34, R123, R0, -R34 ;  /* 0x000000007b227223 */ /* 0x000fe20000010822 */
[----:B------:R-:W-:Y:S01]  /*4910*/  FSEL R43, R44, -INF , P2 ;  /* 0xff8000002c2b7808 */ /* 0x000fe20001000000 */
[----:B------:R-:W-:Y:S01]  /*4920*/  MUFU.EX2 R193, R193 ;  /* 0x000000c100c17308 */ /* 0x000fe20000000800 */
[----:B------:R-:W-:Y:S01]  /*4930*/  FMNMX.FTZ R10, R41, R10, !PT ;  /* 0x0000000a290a7209 */ /* 0x000fe20007810000 */
[--C-:B------:R-:W-:Y:S01]  /*4940*/  IMAD.MOV.U32 R89, RZ, RZ, R119.reuse ;  /* 0x000000ffff597224 */ /* 0x100fe200078e0077 */
[----:B------:R-:W-:Y:S01]  /*4950*/  ISETP.GT.AND P2, PT, R5, 0x50, PT ;  /* 0x000000500500780c */ /* 0x000fe20003f44270 */
[--C-:B------:R-:W-:Y:S01]  /*4960*/  IMAD.MOV.U32 R85, RZ, RZ, R119.reuse ;  /* 0x000000ffff557224 */ /* 0x100fe200078e0077 */
[----:B------:R-:W-:Y:S01]  /*4970*/  FMNMX.FTZ R10, R43, R10, !PT ;  /* 0x0000000a2b0a7209 */ /* 0x000fe20007810000 */
[--C-:B------:R-:W-:Y:S01]  /*4980*/  IMAD.MOV.U32 R81, RZ, RZ, R119.reuse ;  /* 0x000000ffff517224 */ /* 0x100fe200078e0077 */
        /* <DEDUP_REMOVED lines=24> */
[----:B------:R-:W-:Y:S01]  /*4b10*/  ISETP.GT.AND P3, PT, R5, 0x69, PT ;  /* 0x000000690500780c */ /* 0x000fe20003f64270 */
[----:B------:R-:W-:Y:S01]  /*4b20*/  MUFU.EX2 R91, R91 ;  /* 0x0000005b005b7308 */ /* 0x000fe20000000800 */
[----:B------:R-:W-:Y:S01]  /*4b30*/  FSEL R59, R28, -INF , P2 ;  /* 0xff8000001c3b7808 */ /* 0x000fe20001000000 */
[--C-:B------:R-:W-:Y:S01]  /*4b40*/  IMAD.MOV.U32 R56, RZ, RZ, R119.reuse ;  /* 0x000000ffff387224 */ /* 0x100fe200078e0077 */
[----:B------:R-:W-:Y:S01]  /*4b50*/  FMNMX.FTZ R10, R25, R10, !PT ;  /* 0x0000000a190a7209 */ /* 0x000fe20007810000 */
[----:B------:R-:W-:Y:S01]  /*4b60*/  IMAD.MOV.U32 R52, RZ, RZ, R119 ;  /* 0x000000ffff347224 */ /* 0x000fe200078e0077 */
[----:B------:R-:W-:-:S02]  /*4b70*/  FSEL R29, R29, -INF , P3 ;  /* 0xff8000001d1d7808 */ /* 0x000fc40001800000 */
[----:B------:R-:W-:Y:S01]  /*4b80*/  FMNMX.FTZ R10, R59, R10, !PT ;  /* 0x0000000a3b0a7209 */ /* 0x000fe20007810000 */
[----:B------:R2:W3:Y:S01]  /*4b90*/  MUFU.EX2 R28, R93 ;  /* 0x0000005d001c7308 */ /* 0x0004e20000000800 */
[-C--:B------:R-:W-:Y:S02]  /*4ba0*/  MOV R87, R119.reuse ;  /* 0x0000007700577202 */ /* 0x080fe40000000f00 */
[----:B------:R-:W-:Y:S02]  /*4bb0*/  FMNMX.FTZ R10, R29, R10, !PT ;  /* 0x0000000a1d0a7209 */ /* 0x000fe40007810000 */
[----:B------:R-:W-:-:S03]  /*4bc0*/  MOV R67, R119 ;  /* 0x0000007700437202 */ /* 0x000fc60000000f00 */
[----:B------:R-:W4:Y:S01]  /*4bd0*/  SHFL.BFLY PT, R5, R10, 0x2, 0x1f ;  /* 0x0c401f000a057f89 */ /* 0x000f2200000e0000 */
[----:B------:R-:W-:Y:S01]  /*4be0*/  MUFU.EX2 R95, R95 ;  /* 0x0000005f005f7308 */ /* 0x000fe20000000800 */
[----:B--2---:R-:W-:-:S07]  /*4bf0*/  IMAD.MOV.U32 R93, RZ, RZ, R119 ;  /* 0x000000ffff5d7224 */ /* 0x004fce00078e0077 */
[----:B------:R2:W5:Y:S01]  /*4c00*/  MUFU.EX2 R32, R97 ;  /* 0x0000006100207308 */ /* 0x0005620000000800 */
[----:B---3--:R-:W-:-:S07]  /*4c10*/  F2FP.BF16.F32.PACK_AB R189, R28, R91 ;  /* 0x0000005b1cbd723e */ /* 0x008fce00000010ff */
[----:B------:R-:W-:Y:S01]  /*4c20*/  MUFU.EX2 R99, R99 ;  /* 0x0000006300637308 */ /* 0x000fe20000000800 */
[----:B--2---:R-:W-:Y:S01]  /*4c30*/  IMAD.MOV.U32 R97, RZ, RZ, R119 ;  /* 0x000000ffff617224 */ /* 0x004fe200078e0077 */
[----:B----4-:R-:W-:-:S06]  /*4c40*/  FMNMX.FTZ R24, R10, R5, !PT ;  /* 0x000000050a187209 */ /* 0x010fcc0007810000 */
[----:B------:R2:W3:Y:S01]  /*4c50*/  MUFU.EX2 R36, R101 ;  /* 0x0000006500247308 */ /* 0x0004e20000000800 */
[----:B-----5:R-:W-:Y:S01]  /*4c60*/  F2FP.BF16.F32.PACK_AB R191, R32, R95 ;  /* 0x0000005f20bf723e */ /* 0x020fe200000010ff */
[----:B------:R-:W4:Y:S06]  /*4c70*/  SHFL.BFLY PT, R5, R24, 0x1, 0x1f ;  /* 0x0c201f0018057f89 */ /* 0x000f2c00000e0000 */
[----:B------:R-:W-:Y:S01]  /*4c80*/  MUFU.EX2 R103, R103 ;  /* 0x0000006700677308 */ /* 0x000fe20000000800 */
[----:B--2---:R-:W-:-:S07]  /*4c90*/  MOV R101, R119 ;  /* 0x0000007700657202 */ /* 0x004fce0000000f00 */
[----:B------:R2:W5:Y:S01]  /*4ca0*/  MUFU.EX2 R38, R105 ;  /* 0x0000006900267308 */ /* 0x0005620000000800 */
[----:B---3--:R-:W-:-:S07]  /*4cb0*/  F2FP.BF16.F32.PACK_AB R185, R36, R99 ;  /* 0x0000006324b9723e */ /* 0x008fce00000010ff */
[----:B------:R-:W-:Y:S01]  /*4cc0*/  MUFU.EX2 R107, R107 ;  /* 0x0000006b006b7308 */ /* 0x000fe20000000800 */
[----:B--2---:R-:W-:Y:S01]  /*4cd0*/  IMAD.MOV.U32 R105, RZ, RZ, R119 ;  /* 0x000000ffff697224 */ /* 0x004fe200078e0077 */
[----:B----4-:R-:W-:-:S04]  /*4ce0*/  FMNMX.FTZ R5, R24, R5, !PT ;  /* 0x0000000518057209 */ /* 0x010fc80007810000 */
[C---:B------:R-:W-:Y:S01]  /*4cf0*/  FSETP.NEU.FTZ.AND P2, PT, R5.reuse, -INF , PT ;  /* 0xff8000000500780b */ /* 0x040fe20003f5d000 */
[----:B------:R-:W-:Y:S01]  /*4d00*/  FMUL.FTZ R10, R5, R0 ;  /* 0x00000000050a7220 */ /* 0x000fe20000410000 */
[----:B------:R-:W2:Y:S01]  /*4d10*/  MUFU.EX2 R40, R109 ;  /* 0x0000006d00287308 */ /* 0x000ea20000000800 */
[----:B-----5:R-:W-:-:S03]  /*4d20*/  F2FP.BF16.F32.PACK_AB R187, R38, R103 ;  /* 0x0000006726bb723e */ /* 0x020fc600000010ff */
[----:B------:R-:W-:Y:S01]  /*4d30*/  FSEL R24, R10, RZ, P2 ;  /* 0x000000ff0a187208 */ /* 0x000fe20001000000 */
[----:B------:R-:W-:Y:S01]  /*4d40*/  FADD.FTZ R10, R201, R8 ;  /* 0x00000008c90a7221 */ /* 0x000fe20000010000 */
[----:B------:R-:W-:Y:S02]  /*4d50*/  F2FP.BF16.F32.PACK_AB R201, R8, R201 ;  /* 0x000000c908c9723e */ /* 0x000fe400000010ff */
        /* <DEDUP_REMOVED lines=31> */
[----:B------:R-:W-:Y:S01]  /*4f50*/  FFMA.FTZ R24, R29, R0, -R24 ;  /* 0x000000001d187223 */ /* 0x000fe20000010818 */
[----:B------:R5:W1:Y:S01]  /*4f60*/  MUFU.EX2 R202, R11 ;  /* 0x0000000b00ca7308 */ /* 0x000a620000000800 */
[----:B----4-:R-:W-:Y:S01]  /*4f70*/  FADD.FTZ R57, R203, R10 ;  /* 0x0000000acb397221 */ /* 0x010fe20000010000 */
[----:B--2---:R-:W-:Y:S01]  /*4f80*/  F2FP.BF16.F32.PACK_AB R181, R40, R107 ;  /* 0x0000006b28b5723e */ /* 0x004fe200000010ff */
[----:B------:R-:W-:Y:S01]  /*4f90*/  IMAD.MOV.U32 R109, RZ, RZ, R119 ;  /* 0x000000ffff6d7224 */ /* 0x000fe200078e0077 */
[C---:B------:R-:W-:Y:S01]  /*4fa0*/  F2FP.BF16.F32.PACK_AB R203, R12.reuse, R203 ;  /* 0x000000cb0ccb723e */ /* 0x040fe200000010ff */
[----:B------:R-:W-:Y:S01]  /*4fb0*/  FADD.FTZ R10, R12, R57 ;  /* 0x000000390c0a7221 */ /* 0x000fe20000010000 */
[----:B------:R-:W-:Y:S01]  /*4fc0*/  MOV R73, R119 ;  /* 0x0000007700497202 */ /* 0x000fe20000000f00 */
[--C-:B------:R-:W-:Y:S01]  /*4fd0*/  IMAD.MOV.U32 R57, RZ, RZ, R119.reuse ;  /* 0x000000ffff397224 */ /* 0x100fe200078e0077 */
[----:B------:R-:W2:Y:S01]  /*4fe0*/  MUFU.EX2 R77, R77 ;  /* 0x0000004d004d7308 */ /* 0x000ea20000000800 */
[----:B-----5:R-:W-:Y:S01]  /*4ff0*/  IADD3 R11, -R3, UR42, R82 ;  /* 0x0000002a030b7c10 */ /* 0x020fe2000fffe152 */
[----:B------:R-:W-:Y:S01]  /*5000*/  FADD.FTZ R3, R197, R10 ;  /* 0x0000000ac5037221 */ /* 0x000fe20000010000 */
[----:B------:R-:W-:Y:S01]  /*5010*/  IMAD.MOV.U32 R10, RZ, RZ, RZ ;  /* 0x000000ffff0a7224 */ /* 0x000fe200078e00ff */
[----:B------:R-:W-:Y:S01]  /*5020*/  F2FP.BF16.F32.PACK_AB R197, R14, R197 ;  /* 0x000000c50ec5723e */ /* 0x000fe200000010ff */
[----:B------:R-:W-:-:S02]  /*5030*/  IMAD.MOV.U32 R82, RZ, RZ, R119 ;  /* 0x000000ffff527224 */ /* 0x000fc400078e0077 */
[----:B------:R-:W-:Y:S01]  /*5040*/  IMAD.HI R48, R11, -0x6db6db6d, R10 ;  /* 0x924924930b307827 */ /* 0x000fe200078e020a */
[----:B------:R-:W4:Y:S03]  /*5050*/  MUFU.EX2 R13, R13 ;  /* 0x0000000d000d7308 */ /* 0x000f260000000800 */
[----:B------:R-:W-:Y:S01]  /*5060*/  FADD.FTZ R10, R14, R3 ;  /* 0x000000030e0a7221 */ /* 0x000fe20000010000 */
[----:B---3--:R-:W-:Y:S01]  /*5070*/  FADD.FTZ R3, R9, R200 ;  /* 0x000000c809037221 */ /* 0x008fe20000010000 */
[----:B------:R-:W-:Y:S01]  /*5080*/  F2FP.BF16.F32.PACK_AB R200, R200, R9 ;  /* 0x00000009c8c8723e */ /* 0x000fe200000010ff */
[----:B------:R-:W-:Y:S02]  /*5090*/  IMAD.MOV.U32 R29, RZ, RZ, R119 ;  /* 0x000000ffff1d7224 */ /* 0x000fe400078e0077 */
[----:B------:R-:W-:Y:S01]  /*50a0*/  FADD.FTZ R11, R199, R10 ;  /* 0x0000000ac70b7221 */ /* 0x000fe20000010000 */
[----:B-1----:R-:W-:Y:S01]  /*50b0*/  FADD.FTZ R10, R202, R3 ;  /* 0x00000003ca0a7221 */ /* 0x002fe20000010000 */
[C---:B------:R-:W-:Y:S01]  /*50c0*/  F2FP.BF16.F32.PACK_AB R199, R20.reuse, R199 ;  /* 0x000000c714c7723e */ /* 0x040fe200000010ff */
[----:B------:R1:W3:Y:S01]  /*50d0*/  MUFU.EX2 R196, R65 ;  /* 0x0000004100c47308 */ /* 0x0002e20000000800 */
[----:B------:R-:W-:Y:S01]  /*50e0*/  FADD.FTZ R46, R20, R11 ;  /* 0x0000000b142e7221 */ /* 0x000fe20000010000 */
[C---:B--2---:R-:W-:Y:S01]  /*50f0*/  FADD.FTZ R10, R77.reuse, R10 ;  /* 0x0000000a4d0a7221 */ /* 0x044fe20000010000 */
[----:B------:R-:W-:Y:S01]  /*5100*/  F2FP.BF16.F32.PACK_AB R202, R77, R202 ;  /* 0x000000ca4dca723e */ /* 0x000fe200000010ff */
[----:B------:R-:W-:-:S02]  /*5110*/  IMAD.MOV.U32 R77, RZ, RZ, R119 ;  /* 0x000000ffff4d7224 */ /* 0x000fc400078e0077 */
[----:B------:R-:W-:Y:S01]  /*5120*/  FADD.FTZ R11, R193, R46 ;  /* 0x0000002ec10b7221 */ /* 0x000fe20000010000 */
[C---:B------:R-:W-:Y:S01]  /*5130*/  F2FP.BF16.F32.PACK_AB R193, R26.reuse, R193 ;  /* 0x000000c11ac1723e */ /* 0x040fe200000010ff */
[----:B------:R-:W2:Y:S01]  /*5140*/  MUFU.EX2 R15, R15 ;  /* 0x0000000f000f7308 */ /* 0x000ea20000000800 */
[----:B----4-:R-:W-:Y:S01]  /*5150*/  FADD.FTZ R3, R13, R10 ;  /* 0x0000000a0d037221 */ /* 0x010fe20000010000 */
[----:B------:R-:W-:Y:S01]  /*5160*/  FADD.FTZ R10, R26, R11 ;  /* 0x0000000b1a0a7221 */ /* 0x000fe20000010000 */
[--C-:B-1----:R-:W-:Y:S02]  /*5170*/  IMAD.MOV.U32 R65, RZ, RZ, R119.reuse ;  /* 0x000000ffff417224 */ /* 0x102fe400078e0077 */
[----:B------:R-:W-:Y:S02]  /*5180*/  IMAD.MOV.U32 R26, RZ, RZ, R119 ;  /* 0x000000ffff1a7224 */ /* 0x000fe400078e0077 */
[----:B------:R-:W-:Y:S01]  /*5190*/  FADD.FTZ R11, R195, R10 ;  /* 0x0000000ac30b7221 */ /* 0x000fe20000010000 */
[----:B------:R-:W-:Y:S01]  /*51a0*/  F2FP.BF16.F32.PACK_AB R195, R30, R195 ;  /* 0x000000c31ec3723e */ /* 0x000fe200000010ff */
[----:B------:R1:W4:Y:S01]  /*51b0*/  MUFU.EX2 R198, R69 ;  /* 0x0000004500c67308 */ /* 0x0003220000000800 */
[----:B---3--:R-:W-:Y:S01]  /*51c0*/  FADD.FTZ R2, R196, R3 ;  /* 0x00000003c4027221 */ /* 0x008fe20000010000 */
[----:B------:R-:W-:Y:S01]  /*51d0*/  FADD.FTZ R10, R30, R11 ;  /* 0x0000000b1e0a7221 */ /* 0x000fe20000010000 */
[----:B------:R-:W-:Y:S01]  /*51e0*/  F2FP.BF16.F32.PACK_AB R196, R196, R13 ;  /* 0x0000000dc4c4723e */ /* 0x000fe200000010ff */
[----:B------:R-:W-:-:S02]  /*51f0*/  IMAD.MOV.U32 R30, RZ, RZ, R119 ;  /* 0x000000ffff1e7224 */ /* 0x000fc400078e0077 */
[----:B------:R-:W-:Y:S01]  /*5200*/  FADD.FTZ R11, R91, R10 ;  /* 0x0000000a5b0b7221 */ /* 0x000fe20000010000 */
[----:B------:R-:W-:Y:S01]  /*5210*/  IMAD.MOV.U32 R91, RZ, RZ, R119 ;  /* 0x000000ffff5b7224 */ /* 0x000fe200078e0077 */
[----:B------:R-:W3:Y:S01]  /*5220*/  MUFU.EX2 R21, R21 ;  /* 0x0000001500157308 */ /* 0x000ee20000000800 */
[----:B--2---:R-:W-:Y:S01]  /*5230*/  FADD.FTZ R3, R15, R2 ;  /* 0x000000020f037221 */ /* 0x004fe20000010000 */
[----:B------:R-:W-:Y:S01]  /*5240*/  FADD.FTZ R46, R28, R11 ;  /* 0x0000000b1c2e7221 */ /* 0x000fe20000010000 */
[--C-:B-1----:R-:W-:Y:S02]  /*5250*/  IMAD.MOV.U32 R69, RZ, RZ, R119.reuse ;  /* 0x000000ffff457224 */ /* 0x102fe400078e0077 */
[--C-:B------:R-:W-:Y:S02]  /*5260*/  IMAD.MOV.U32 R28, RZ, RZ, R119.reuse ;  /* 0x000000ffff1c7224 */ /* 0x100fe400078e0077 */
[----:B------:R-:W-:Y:S01]  /*5270*/  FADD.FTZ R11, R95, R46 ;  /* 0x0000002e5f0b7221 */ /* 0x000fe20000010000 */
[----:B------:R-:W-:Y:S01]  /*5280*/  IMAD.MOV.U32 R95, RZ, RZ, R119 ;  /* 0x000000ffff5f7224 */ /* 0x000fe200078e0077 */
[----:B------:R-:W1:Y:S01]  /*5290*/  MUFU.EX2 R27, R27 ;  /* 0x0000001b001b7308 */ /* 0x000e620000000800 */
[----:B----4-:R-:W-:Y:S01]  /*52a0*/  FADD.FTZ R2, R198, R3 ;  /* 0x00000003c6027221 */ /* 0x010fe20000010000 */
[----:B------:R-:W-:Y:S01]  /*52b0*/  FADD.FTZ R46, R32, R11 ;  /* 0x0000000b202e7221 */ /* 0x000fe20000010000 */
[----:B------:R-:W-:Y:S01]  /*52c0*/  F2FP.BF16.F32.PACK_AB R198, R198, R15 ;  /* 0x0000000fc6c6723e */ /* 0x000fe200000010ff */
[----:B------:R-:W-:-:S02]  /*52d0*/  IMAD.MOV.U32 R32, RZ, RZ, R119 ;  /* 0x000000ffff207224 */ /* 0x000fc400078e0077 */
[----:B------:R-:W-:Y:S01]  /*52e0*/  FADD.FTZ R11, R99, R46 ;  /* 0x0000002e630b7221 */ /* 0x000fe20000010000 */
[----:B------:R-:W-:Y:S01]  /*52f0*/  IMAD.MOV.U32 R99, RZ, RZ, R119 ;  /* 0x000000ffff637224 */ /* 0x000fe200078e0077 */
[----:B------:R2:W4:Y:S01]  /*5300*/  MUFU.EX2 R194, R61 ;  /* 0x0000003d00c27308 */ /* 0x0005220000000800 */
[----:B---3--:R-:W-:Y:S01]  /*5310*/  FADD.FTZ R3, R21, R2 ;  /* 0x0000000215037221 */ /* 0x008fe20000010000 */
[----:B------:R-:W-:Y:S01]  /*5320*/  FADD.FTZ R46, R36, R11 ;  /* 0x0000000b242e7221 */ /* 0x000fe20000010000 */
[----:B------:R-:W-:Y:S02]  /*5330*/  IMAD.MOV.U32 R36, RZ, RZ, R119 ;  /* 0x000000ffff247224 */ /* 0x000fe400078e0077 */
[C---:B------:R-:W-:Y:S01]  /*5340*/  FADD.FTZ R2, R192.reuse, R3 ;  /* 0x00000003c0027221 */ /* 0x040fe20000010000 */
[----:B------:R-:W-:Y:S01]  /*5350*/  FADD.FTZ R11, R103, R46 ;  /* 0x0000002e670b7221 */ /* 0x000fe20000010000 */
[----:B------:R-:W-:Y:S01]  /*5360*/  F2FP.BF16.F32.PACK_AB R192, R192, R21 ;  /* 0x00000015c0c0723e */ /* 0x000fe200000010ff */
[----:B------:R-:W3:Y:S01]  /*5370*/  MUFU.EX2 R31, R31 ;  /* 0x0000001f001f7308 */ /* 0x000ee20000000800 */
[----:B-1----:R-:W-:Y:S01]  /*5380*/  FADD.FTZ R3, R27, R2 ;  /* 0x000000021b037221 */ /* 0x002fe20000010000 */
[----:B------:R-:W-:Y:S01]  /*5390*/  FADD.FTZ R8, R38, R11 ;  /* 0x0000000b26087221 */ /* 0x000fe20000010000 */
[--C-:B------:R-:W-:Y:S01]  /*53a0*/  IMAD.MOV.U32 R103, RZ, RZ, R119.reuse ;  /* 0x000000ffff677224 */ /* 0x100fe200078e0077 */
[----:B--2---:R-:W-:Y:S01]  /*53b0*/  MOV R61, R119 ;  /* 0x00000077003d7202 */ /* 0x004fe20000000f00 */
[----:B------:R-:W-:-:S02]  /*53c0*/  IMAD.MOV.U32 R46, RZ, RZ, R119 ;  /* 0x000000ffff2e7224 */ /* 0x000fc400078e0077 */
[----:B------:R-:W-:Y:S01]  /*53d0*/  FADD.FTZ R11, R107, R8 ;  /* 0x000000086b0b7221 */ /* 0x000fe20000010000 */
[----:B------:R-:W-:Y:S01]  /*53e0*/  IMAD.MOV.U32 R107, RZ, RZ, R119 ;  /* 0x000000ffff6b7224 */ /* 0x000fe200078e0077 */
[----:B------:R1:W2:Y:S01]  /*53f0*/  MUFU.EX2 R188, R49 ;  /* 0x0000003100bc7308 */ /* 0x0002a20000000800 */
[----:B----4-:R-:W-:Y:S01]  /*5400*/  FADD.FTZ R2, R194, R3 ;  /* 0x00000003c2027221 */ /* 0x010fe20000010000 */
[----:B------:R-:W-:Y:S01]  /*5410*/  FADD.FTZ R8, R40, R11 ;  /* 0x0000000b28087221 */ /* 0x000fe20000010000 */
[----:B------:R-:W-:Y:S01]  /*5420*/  F2FP.BF16.F32.PACK_AB R194, R194, R27 ;  /* 0x0000001bc2c2723e */ /* 0x000fe200000010ff */
[--C-:B------:R-:W-:Y:S02]  /*5430*/  IMAD.MOV.U32 R40, RZ, RZ, R119.reuse ;  /* 0x000000ffff287224 */ /* 0x100fe400078e0077 */
[----:B------:R-:W-:Y:S01]  /*5440*/  FADD.FTZ R11, R111, R8 ;  /* 0x000000086f0b7221 */ /* 0x000fe20000010000 */
[--C-:B------:R-:W-:Y:S01]  /*5450*/  IMAD.MOV.U32 R38, RZ, RZ, R119.reuse ;  /* 0x000000ffff267224 */ /* 0x100fe200078e0077 */
[----:B------:R-:W4:Y:S01]  /*5460*/  MUFU.EX2 R35, R35 ;  /* 0x0000002300237308 */ /* 0x000f220000000800 */
[----:B---3--:R-:W-:Y:S01]  /*5470*/  FADD.FTZ R3, R31, R2 ;  /* 0x000000021f037221 */ /* 0x008fe20000010000 */
[----:B-1----:R-:W-:Y:S01]  /*5480*/  SHF.R.U32.HI R49, RZ, 0x1f, R48 ;  /* 0x0000001fff317819 */ /* 0x002fe20000011630 */
[----:B------:R-:W-:-:S03]  /*5490*/  IMAD.MOV.U32 R27, RZ, RZ, R119 ;  /* 0x000000ffff1b7224 */ /* 0x000fc600078e0077 */
[----:B------:R-:W-:Y:S01]  /*54a0*/  LEA.HI.SX32 R49, R48, R49, 0x1a ;  /* 0x0000003130317211 */ /* 0x000fe200078fd2ff */
[----:B------:R-:W-:Y:S01]  /*54b0*/  IMAD.MOV.U32 R48, RZ, RZ, R119 ;  /* 0x000000ffff307224 */ /* 0x000fe200078e0077 */
[----:B------:R1:W3:Y:S01]  /*54c0*/  MUFU.EX2 R190, R53 ;  /* 0x0000003500be7308 */ /* 0x0002e20000000800 */
[C---:B--2---:R-:W-:Y:S01]  /*54d0*/  FADD.FTZ R2, R188.reuse, R3 ;  /* 0x00000003bc027221 */ /* 0x044fe20000010000 */
[----:B------:R-:W-:Y:S02]  /*54e0*/  VIMNMX R10, RZ, R49, !PT ;  /* 0x00000031ff0a7248 */ /* 0x000fe40007fe0100 */
[----:B------:R-:W-:Y:S02]  /*54f0*/  F2FP.BF16.F32.PACK_AB R188, R188, R31 ;  /* 0x0000001fbcbc723e */ /* 0x000fe400000010ff */
[----:B------:R-:W-:Y:S01]  /*5500*/  ISETP.GE.AND P2, PT, R83, R10, PT ;  /* 0x0000000a5300720c */ /* 0x000fe20003f46270 */
[--C-:B------:R-:W-:Y:S01]  /*5510*/  IMAD.MOV.U32 R83, RZ, RZ, R119.reuse ;  /* 0x000000ffff537224 */ /* 0x100fe200078e0077 */
[----:B------:R-:W2:Y:S01]  /*5520*/  MUFU.EX2 R39, R39 ;  /* 0x0000002700277308 */ /* 0x000ea20000000800 */
[----:B----4-:R-:W-:Y:S01]  /*5530*/  FADD.FTZ R3, R35, R2 ;  /* 0x0000000223037221 */ /* 0x010fe20000010000 */
[----:B-1----:R-:W-:Y:S01]  /*5540*/  IMAD.MOV.U32 R53, RZ, RZ, R119 ;  /* 0x000000ffff357224 */ /* 0x002fe200078e0077 */
[----:B------:R-:W-:-:S02]  /*5550*/  MOV R49, R119 ;  /* 0x0000007700317202 */ /* 0x000fc40000000f00 */
[----:B------:R-:W-:-:S03]  /*5560*/  MOV R31, R119 ;  /* 0x00000077001f7202 */ /* 0x000fc60000000f00 */
[----:B------:R1:W4:Y:S01]  /*5570*/  MUFU.EX2 R184, R41 ;  /* 0x0000002900b87308 */ /* 0x0003220000000800 */
[C---:B---3--:R-:W-:Y:S01]  /*5580*/  FADD.FTZ R2, R190.reuse, R3 ;  /* 0x00000003be027221 */ /* 0x048fe20000010000 */
[----:B------:R-:W-:Y:S01]  /*5590*/  F2FP.BF16.F32.PACK_AB R190, R190, R35 ;  /* 0x00000023bebe723e */ /* 0x000fe200000010ff */
[----:B------:R-:W-:-:S05]  /*55a0*/  IMAD.MOV.U32 R35, RZ, RZ, R119 ;  /* 0x000000ffff237224 */ /* 0x000fca00078e0077 */
[----:B------:R-:W3:Y:S01]  /*55b0*/  MUFU.EX2 R43, R43 ;  /* 0x0000002b002b7308 */ /* 0x000ee20000000800 */
[----:B--2---:R-:W-:Y:S01]  /*55c0*/  FADD.FTZ R3, R39, R2 ;  /* 0x0000000227037221 */ /* 0x004fe20000010000 */
[----:B-1----:R-:W-:-:S06]  /*55d0*/  IMAD.MOV.U32 R41, RZ, RZ, R119 ;  /* 0x000000ffff297224 */ /* 0x002fcc00078e0077 */
[----:B------:R1:W2:Y:S01]  /*55e0*/  MUFU.EX2 R186, R45 ;  /* 0x0000002d00ba7308 */ /* 0x0002a20000000800 */
[C---:B----4-:R-:W-:Y:S01]  /*55f0*/  FADD.FTZ R2, R184.reuse, R3 ;  /* 0x00000003b8027221 */ /* 0x050fe20000010000 */
[----:B------:R-:W-:Y:S01]  /*5600*/  F2FP.BF16.F32.PACK_AB R184, R184, R39 ;  /* 0x00000027b8b8723e */ /* 0x000fe200000010ff */
[----:B------:R-:W-:-:S05]  /*5610*/  IMAD.MOV.U32 R39, RZ, RZ, R119 ;  /* 0x000000ffff277224 */ /* 0x000fca00078e0077 */
[----:B------:R-:W4:Y:S01]  /*5620*/  MUFU.EX2 R47, R47 ;  /* 0x0000002f002f7308 */ /* 0x000f220000000800 */
[----:B---3--:R-:W-:Y:S01]  /*5630*/  FADD.FTZ R3, R43, R2 ;  /* 0x000000022b037221 */ /* 0x008fe20000010000 */
[----:B-1----:R-:W-:-:S06]  /*5640*/  IMAD.MOV.U32 R45, RZ, RZ, R119 ;  /* 0x000000ffff2d7224 */ /* 0x002fcc00078e0077 */
[----:B------:R1:W3:Y:S01]  /*5650*/  MUFU.EX2 R180, R33 ;  /* 0x0000002100b47308 */ /* 0x0002e20000000800 */
[C---:B--2---:R-:W-:Y:S01]  /*5660*/  FADD.FTZ R2, R186.reuse, R3 ;  /* 0x00000003ba027221 */ /* 0x044fe20000010000 */
[----:B------:R-:W-:Y:S02]  /*5670*/  F2FP.BF16.F32.PACK_AB R186, R186, R43 ;  /* 0x0000002bbaba723e */ /* 0x000fe400000010ff */
[----:B------:R-:W-:-:S04]  /*5680*/  MOV R43, R119 ;  /* 0x00000077002b7202 */ /* 0x000fc80000000f00 */
[----:B------:R-:W2:Y:S01]  /*5690*/  MUFU.EX2 R51, R51 ;  /* 0x0000003300337308 */ /* 0x000ea20000000800 */
[----:B----4-:R-:W-:Y:S01]  /*56a0*/  FADD.FTZ R3, R47, R2 ;  /* 0x000000022f037221 */ /* 0x010fe20000010000 */
[----:B-1----:R-:W-:-:S06]  /*56b0*/  IMAD.MOV.U32 R33, RZ, RZ, R119 ;  /* 0x000000ffff217224 */ /* 0x002fcc00078e0077 */
[----:B------:R1:W4:Y:S01]  /*56c0*/  MUFU.EX2 R42, R113 ;  /* 0x00000071002a7308 */ /* 0x0003220000000800 */
[C---:B---3--:R-:W-:Y:S01]  /*56d0*/  FADD.FTZ R2, R180.reuse, R3 ;  /* 0x00000003b4027221 */ /* 0x048fe20000010000 */
[----:B------:R-:W-:Y:S01]  /*56e0*/  F2FP.BF16.F32.PACK_AB R180, R180, R47 ;  /* 0x0000002fb4b4723e */ /* 0x000fe200000010ff */
[----:B------:R-:W-:-:S05]  /*56f0*/  IMAD.MOV.U32 R47, RZ, RZ, R119 ;  /* 0x000000ffff2f7224 */ /* 0x000fca00078e0077 */
[----:B------:R3:W5:Y:S01]  /*5700*/  MUFU.EX2 R182, R37 ;  /* 0x0000002500b67308 */ /* 0x0007620000000800 */
[----:B--2---:R-:W-:Y:S01]  /*5710*/  FADD.FTZ R3, R51, R2 ;  /* 0x0000000233037221 */ /* 0x004fe20000010000 */
[----:B-1----:R-:W-:-:S06]  /*5720*/  IMAD.MOV.U32 R113, RZ, RZ, R119 ;  /* 0x000000ffff717224 */ /* 0x002fcc00078e0077 */
[----:B------:R-:W1:Y:S01]  /*5730*/  MUFU.EX2 R115, R115 ;  /* 0x0000007300737308 */ /* 0x000e620000000800 */
[C---:B----4-:R-:W-:Y:S01]  /*5740*/  FADD.FTZ R8, R42.reuse, R11 ;  /* 0x0000000b2a087221 */ /* 0x050fe20000010000 */
[----:B------:R-:W-:Y:S01]  /*5750*/  F2FP.BF16.F32.PACK_AB R183, R42, R111 ;  /* 0x0000006f2ab7723e */ /* 0x000fe200000010ff */
[--C-:B------:R-:W-:Y:S01]  /*5760*/  IMAD.MOV.U32 R111, RZ, RZ, R119.reuse ;  /* 0x000000ffff6f7224 */ /* 0x100fe200078e0077 */
[----:B---3--:R-:W-:Y:S01]  /*5770*/  MOV R37, R119 ;  /* 0x0000007700257202 */ /* 0x008fe20000000f00 */
[----:B------:R-:W-:-:S03]  /*5780*/  IMAD.MOV.U32 R42, RZ, RZ, R119 ;  /* 0x000000ffff2a7224 */ /* 0x000fc600078e0077 */
[----:B------:R-:W2:Y:S01]  /*5790*/  MUFU.EX2 R55, R55 ;  /* 0x0000003700377308 */ /* 0x000ea20000000800 */
[C---:B-----5:R-:W-:Y:S01]  /*57a0*/  FADD.FTZ R2, R182.reuse, R3 ;  /* 0x00000003b6027221 */ /* 0x060fe20000010000 */
[----:B------:R-:W-:Y:S01]  /*57b0*/  F2FP.BF16.F32.PACK_AB R182, R182, R51 ;  /* 0x00000033b6b6723e */ /* 0x000fe200000010ff */
[----:B------:R-:W-:-:S05]  /*57c0*/  IMAD.MOV.U32 R51, RZ, RZ, R119 ;  /* 0x000000ffff337224 */ /* 0x000fca00078e0077 */
        /* <DEDUP_REMOVED lines=8> */
[----:B------:R-:W-:Y:S01]  /*5850*/  IMAD.MOV.U32 R44, RZ, RZ, R119 ;  /* 0x000000ffff2c7224 */ /* 0x000fe200078e0077 */
[-C--:B------:R-:W-:Y:S02]  /*5860*/  MOV R115, R119.reuse ;  /* 0x0000007700737202 */ /* 0x080fe40000000f00 */
[----:B-1----:R-:W-:Y:S02]  /*5870*/  MOV R25, R119 ;  /* 0x0000007700197202 */ /* 0x002fe40000000f00 */
[----:B------:R-:W1:Y:S01]  /*5880*/  MUFU.EX2 R59, R59 ;  /* 0x0000003b003b7308 */ /* 0x000e620000000800 */
[C---:B-----5:R-:W-:Y:S01]  /*5890*/  FADD.FTZ R2, R176.reuse, R3 ;  /* 0x00000003b0027221 */ /* 0x060fe20000010000 */
[----:B------:R-:W-:Y:S01]  /*58a0*/  F2FP.BF16.F32.PACK_AB R176, R176, R55 ;  /* 0x00000037b0b0723e */ /* 0x000fe200000010ff */
[----:B------:R-:W-:Y:S01]  /*58b0*/  IMAD.MOV.U32 R3, RZ, RZ, 0x3f800000 ;  /* 0x3f800000ff037424 */ /* 0x000fe200078e00ff */
[----:B------:R-:W-:-:S04]  /*58c0*/  MOV R55, R119 ;  /* 0x0000007700377202 */ /* 0x000fc80000000f00 */
[----:B------:R-:W3:Y:S01]  /*58d0*/  MUFU.EX2 R34, R34 ;  /* 0x0000002200227308 */ /* 0x000ee20000000800 */
[----:B--2---:R-:W-:-:S07]  /*58e0*/  FADD.FTZ R11, R121, R8 ;  /* 0x00000008790b7221 */ /* 0x004fce0000010000 */
[----:B------:R-:W2:Y:S01]  /*58f0*/  MUFU.EX2 R24, R24 ;  /* 0x0000001800187308 */ /* 0x000ea20000000800 */
[----:B-1----:R-:W-:Y:S01]  /*5900*/  FADD.FTZ R9, R59, R2 ;  /* 0x000000023b097221 */ /* 0x002fe20000010000 */
[----:B------:R-:W-:Y:S02]  /*5910*/  IMAD.MOV.U32 R2, RZ, RZ, 0x3f800000 ;  /* 0x3f800000ff027424 */ /* 0x000fe400078e00ff */
[C---:B---3--:R-:W-:Y:S01]  /*5920*/  FADD.FTZ R8, R34.reuse, R11 ;  /* 0x0000000b22087221 */ /* 0x048fe20000010000 */
[----:B------:R-:W-:Y:S01]  /*5930*/  F2FP.BF16.F32.PACK_AB R179, R34, R121 ;  /* 0x0000007922b3723e */ /* 0x000fe200000010ff */
[----:B------:R-:W-:Y:S02]  /*5940*/  IMAD.MOV.U32 R34, RZ, RZ, R119 ;  /* 0x000000ffff227224 */ /* 0x000fe400078e0077 */
[C---:B--2---:R-:W-:Y:S01]  /*5950*/  FADD.FTZ R9, R24.reuse, R9 ;  /* 0x0000000918097221 */ /* 0x044fe20000010000 */
[----:B------:R-:W-:Y:S01]  /*5960*/  F2FP.BF16.F32.PACK_AB R178, R24, R59 ;  /* 0x0000003b18b2723e */ /* 0x000fe200000010ff */
[----:B------:R-:W-:-:S02]  /*5970*/  IMAD.MOV.U32 R59, RZ, RZ, R119 ;  /* 0x000000ffff3b7224 */ /* 0x000fc400078e0077 */
[----:B------:R-:W-:Y:S01]  /*5980*/  IMAD.MOV.U32 R24, RZ, RZ, R119 ;  /* 0x000000ffff187224 */ /* 0x000fe200078e0077 */
[----:B------:R-:W-:Y:S06]  /*5990*/  @!P2 BRA `(.L_x_1865) ;  /* 0x000000480028a947 */ /* 0x000fec0003800000 */
[----:B------:R-:W-:Y:S01]  /*59a0*/  R2UR UR6, R17 ;  /* 0x00000000110672ca */ /* 0x000fe200000e0000 */
[----:B------:R-:W-:Y:S01]  /*59b0*/  IMAD.MOV.U32 R11, RZ, RZ, R4 ;  /* 0x000000ffff0b7224 */ /* 0x000fe200078e0004 */
[----:B------:R-:W-:Y:S01]  /*59c0*/  CS2R R118, SRZ ;  /* 0x0000000000767805 */ /* 0x000fe2000001ff00 */
[----:B------:R-:W-:Y:S01]  /*59d0*/  IMAD.MOV.U32 R12, RZ, RZ, R5 ;  /* 0x000000ffff0c7224 */ /* 0x000fe200078e0005 */
[----:B------:R-:W-:Y:S01]  /*59e0*/  CS2R R114, SRZ ;  /* 0x0000000000727805 */ /* 0x000fe2000001ff00 */
[----:B------:R-:W-:Y:S01]  /*59f0*/  IMAD.MOV.U32 R3, RZ, RZ, 0x3f800000 ;  /* 0x3f800000ff037424 */ /* 0x000fe200078e00ff */
[----:B------:R-:W-:Y:S02]  /*5a00*/  CS2R R110, SRZ ;  /* 0x00000000006e7805 */ /* 0x000fe4000001ff00 */
[----:B------:R-:W-:Y:S02]  /*5a10*/  CS2R R106, SRZ ;  /* 0x00000000006a7805 */ /* 0x000fe4000001ff00 */
[----:B------:R-:W-:-:S02]  /*5a20*/  CS2R R102, SRZ ;  /* 0x0000000000667805 */ /* 0x000fc4000001ff00 */
[----:B------:R-:W-:Y:S02]  /*5a30*/  CS2R R98, SRZ ;  /* 0x0000000000627805 */ /* 0x000fe4000001ff00 */
[----:B------:R-:W-:Y:S02]  /*5a40*/  CS2R R94, SRZ ;  /* 0x00000000005e7805 */ /* 0x000fe4000001ff00 */
[----:B------:R-:W-:Y:S02]  /*5a50*/  CS2R R90, SRZ ;  /* 0x00000000005a7805 */ /* 0x000fe4000001ff00 */
[----:B------:R-:W-:Y:S01]  /*5a60*/  CS2R R86, SRZ ;  /* 0x0000000000567805 */ /* 0x000fe2000001ff00 */
[----:B------:R-:W-:Y:S01]  /*5a70*/  IMAD.U32 R13, RZ, RZ, UR6 ;  /* 0x00000006ff0d7e24 */ /* 0x000fe2000f8e00ff */
        /* <DEDUP_REMOVED lines=39> */
[----:B------:R-:W-:Y:S01]  /*5cf0*/  UMOV UR41, UR46 ;  /* 0x0000002e00297c82 */ /* 0x000fe20008000000 */
[----:B------:R-:W-:-:S05]  /*5d00*/  ULDC.64 UR60, c[0x0][0x3f8] ;  /* 0x0000fe00003c7ab9 */ /* 0x000fca0000000a00 */
.L_x_1874:
[----:B------:R-:W-:Y:S01]  /*5d10*/  R2UR UR10, R13 ;  /* 0x000000000d0a72ca */ /* 0x000fe200000e0000 */
[----:B------:R-:W-:-:S04]  /*5d20*/  UIADD3 UR6, UR41, 0x1, URZ ;  /* 0x0000000129067890 */ /* 0x000fc8000fffe03f */
[----:B------:R-:W-:-:S04]  /*5d30*/  UISETP.NE.AND UP0, UPT, UR6, 0x2, UPT ;  /* 0x000000020600788c */ /* 0x000fc8000bf05270 */
[----:B------:R-:W-:Y:S02]  /*5d40*/  USEL UR7, URZ, 0x1, UP0 ;  /* 0x000000013f077887 */ /* 0x000fe40008000000 */
[----:B------:R-:W-:Y:S02]  /*5d50*/  USEL UR46, UR6, URZ, UP0 ;  /* 0x0000003f062e7287 */ /* 0x000fe40008000000 */
[----:B------:R-:W-:-:S06]  /*5d60*/  ULOP3.LUT UR6, UR10, UR7, URZ, 0x3c, !UPT ;  /* 0x000000070a067292 */ /* 0x000fcc000f8e3c3f */
[----:B------:R-:W-:Y:S01]  /*5d70*/  MOV R17, UR6 ;  /* 0x0000000600117c02 */ /* 0x000fe20008000f00 */
[----:B------:R-:W-:Y:S06]  /*5d80*/  @!P0 BRA `(.L_x_1866) ;  /* 0x0000000000048947 */ /* 0x000fec0003800000 */
[----:B------:R-:W-:Y:S01]  /*5d90*/  BPT.TRAP 0x1 ;  /* 0x000000040000795c */ /* 0x000fe20000300000 */
.L_x_1866:
        /* <DEDUP_REMOVED lines=8> */
.L_x_1867:
[----:B--2---:R-:W-:Y:S05]  /*5e20*/  @P2 BRA `(.L_x_1868) ;  /* 0x0000000000082947 */ /* 0x004fea0003800000 */
[----:B------:R-:W2:Y:S02]  /*5e30*/  SYNCS.PHASECHK.TRANS64.TRYWAIT P2, [UR47+0x36830], R0 ;  /* 0x03683000ff0075a7 */ /* 0x000ea4000804016f */
[----:B--2---:R-:W-:Y:S05]  /*5e40*/  @!P2 BRA `(.L_x_1869) ;  /* 0x000000dc003ca947 */ /* 0x004fea0003800000 */
.L_x_1868:
[----:B------:R-:W-:Y:S01]  /*5e50*/  UIMAD UR6, UR46, 0xa80, UR40 ;  /* 0x00000a802e0678a4 */ /* 0x000fe2000f8e0228 */
[----:B------:R-:W-:Y:S01]  /*5e60*/  WARPGROUP.ARRIVE ;  /* 0x00000000000079c5 */ /* 0x000fe20000000000 */
[----:B------:R-:W-:Y:S01]  /*5e70*/  UMOV UR7, 0x40000040 ;  /* 0x4000004000077882 */ /* 0x000fe20000000000 */
[----:B------:R-:W-:Y:S01]  /*5e80*/  UMOV UR56, UR4 ;  /* 0x0000000400387c82 */ /* 0x000fe20008000000 */
[----:B------:R-:W-:Y:S01]  /*5e90*/  UIADD3 UR58, UR6, 0x80, URZ ;  /* 0x00000080063a7890 */ /* 0x000fe2000fffe03f */
[-C--:B------:R-:W-:Y:S01]  /*5ea0*/  FMUL.FTZ R24, R24, R2.reuse ;  /* 0x0000000218187220 */ /* 0x080fe20000410000 */
[----:B------:R-:W-:Y:S01]  /*5eb0*/  UMOV UR57, UR5 ;  /* 0x0000000500397c82 */ /* 0x000fe20008000000 */
[----:B------:R-:W-:Y:S01]  /*5ec0*/  UMOV UR59, 0x40000040 ;  /* 0x40000040003b7882 */ /* 0x000fe20000000000 */
[----:B------:R-:W-:Y:S02]  /*5ed0*/  UIADD3 UR10, UR6, 0x180, URZ ;  /* 0x00000180060a7890 */ /* 0x000fe4000fffe03f */
[----:B------:R-:W-:Y:S01]  /*5ee0*/  HGMMA.64x16x16.F32.BF16 R168, gdesc[UR4], RZ, !UPT, gsb0 ;  /* 0x0020000004a879f0 */ /* 0x000fe2000c0018ff */
        /* <DEDUP_REMOVED lines=60> */
[----:B------:R-:W-:Y:S01]  /*62b0*/  UMOV UR57, UR5 ;  /* 0x0000000500397c82 */ /* 0x000fe20008000000 */
        /* <DEDUP_REMOVED lines=71> */
[----:B------:R-:W-:-:S06]  /*6730*/  WARPGROUP.ARRIVE ;  /* 0x00000000000079c5 */ /* 0x000fcc0000000000 */
[----:B------:R-:W-:Y:S01]  /*6740*/  HGMMA.64x16x16.F32.BF16 R144, gdesc[UR56], RZ, !UPT, gsb0 ;  /* 0x00200000389079f0 */ /* 0x000fe2000c0018ff */
[----:B------:R-:W-:Y:S01]  /*6750*/  UMOV UR56, UR4 ;  /* 0x0000000400387c82 */ /* 0x000fe20008000000 */
[----:B------:R-:W-:Y:S01]  /*6760*/  UMOV UR57, UR5 ;  /* 0x0000000500397c82 */ /* 0x000fe20008000000 */
[----:B------:R-:W-:Y:S01]  /*6770*/  UMOV UR58, UR7 ;  /* 0x00000007003a7c82 */ /* 0x000fe20008000000 */
[----:B------:R-:W-:Y:S01]  /*6780*/  UMOV UR59, 0x40000040 ;  /* 0x40000040003b7882 */ /* 0x000fe20000000000 */
[----:B------:R-:W-:Y:S01]  /*6790*/  UIADD3 UR7, UR6, 0x300, URZ ;  /* 0x0000030006077890 */ /* 0x000fe2000fffe03f */
[----:B------:R-:W-:Y:S02]  /*67a0*/  WARPGROUP.DEPBAR.LE gsb0, 0x0 ;  /* 0x00008000000079c5 */ /* 0x000fe40000010000 */
        /* <DEDUP_REMOVED lines=99> */
[----:B------:R-:W-:Y:S02]  /*6de0*/  R2UR UR14, R6 ;  /* 0x00000000060e72ca */ /* 0x000fe400000e0000 */
[----:B------:R-:W-:-:S11]  /*6df0*/  R2UR UR15, R7 ;  /* 0x00000000070f72ca */ /* 0x000fd600000e0000 */
[----:B------:R-:W-:Y:S02]  /*6e00*/  UMOV UR56, UR14 ;  /* 0x0000000e00387c82 */ /* 0x000fe40008000000 */
[----:B------:R-:W-:Y:S01]  /*6e10*/  UMOV UR57, UR15 ;  /* 0x0000000f00397c82 */ /* 0x000fe20008000000 */
        /* <DEDUP_REMOVED lines=364> */
.L_x_1870:
[----:B------:R-:W-:Y:S02]  /*84e0*/  R2UR UR6, R16 ;  /* 0x00000000100672ca */ /* 0x000fe400000e0000 */
[----:B------:R-:W-:-:S11]  /*84f0*/  R2UR UR7, R13 ;  /* 0x000000000d0772ca */ /* 0x000fd600000e0000 */
[----:B------:R-:W-:Y:S02]  /*8500*/  ULEA UR6, UR41, UR6, 0x3 ;  /* 0x0000000629067291 */ /* 0x000fe4000f8e183f */
[----:B-12---:R-:W-:-:S05]  /*8510*/  IMAD.U32 R0, RZ, RZ, UR7 ;  /* 0x00000007ff007e24 */ /* 0x006fca000f8e00ff */
[----:B------:R-:W-:-:S04]  /*8520*/  SHF.L.U32 R0, R0, 0x1f, RZ ;  /* 0x0000001f00007819 */ /* 0x000fc800000006ff */
[----:B------:R1:W2:Y:S01]  /*8530*/  SYNCS.PHASECHK.TRANS64.TRYWAIT P2, [UR6+0x36850], R0 ;  /* 0x03685000ff0075a7 */ /* 0x0002a20008040146 */
[----:B------:R-:W-:Y:S05]  /*8540*/  @!P0 BRA `(.L_x_1871) ;  /* 0x0000000000048947 */ /* 0x000fea0003800000 */
[----:B------:R-:W-:Y:S01]  /*8550*/  BPT.TRAP 0x1 ;  /* 0x000000040000795c */ /* 0x000fe20000300000 */
.L_x_1871:
[----:B--2---:R-:W-:Y:S05]  /*8560*/  @P2 BRA `(.L_x_1872) ;  /* 0x0000000000082947 */ /* 0x004fea0003800000 */
[----:B------:R-:W2:Y:S02]  /*8570*/  SYNCS.PHASECHK.TRANS64.TRYWAIT P2, [UR6+0x36850], R0 ;  /* 0x03685000ff0075a7 */ /* 0x000ea40008040146 */
[----:B--2---:R-:W-:Y:S05]  /*8580*/  @!P2 BRA `(.L_x_1873) ;  /* 0x000000b40084a947 */ /* 0x004fea0003800000 */
.L_x_1872:
[----:B------:R-:W-:Y:S01]  /*8590*/  R2UR UR7, R16 ;  /* 0x00000000100772ca */ /* 0x000fe200000e0000 */
[----:B------:R-:W-:Y:S01]  /*85a0*/  WARPGROUP.ARRIVE ;  /* 0x00000000000079c5 */ /* 0x000fe20000000000 */
[----:B------:R-:W-:Y:S01]  /*85b0*/  UMOV UR11, 0x40000040 ;  /* 0x40000040000b7882 */ /* 0x000fe20000000000 */
[----:B-12---:R-:W1:Y:S01]  /*85c0*/  LDC R0, c[0x0][0x288] ;  /* 0x0000a200ff007b82 */ /* 0x006e620000000800 */
[----:B------:R-:W-:Y:S01]  /*85d0*/  UISETP.NE.U32.AND UP0, UPT, UR60, URZ, UPT ;  /* 0x0000003f3c00728c */ /* 0x000fe2000bf05070 */
[----:B------:R-:W-:Y:S01]  /*85e0*/  ULDC UR15, c[0x0][0x404] ;  /* 0x00010100000f7ab9 */ /* 0x000fe20000000800 */
[----:B------:R-:W-:Y:S02]  /*85f0*/  ULDC UR14, c[0x0][0x2e0] ;  /* 0x0000b800000e7ab9 */ /* 0x000fe40000000800 */
[----:B------:R-:W-:-:S05]  /*8600*/  UISETP.NE.AND.EX UP0, UPT, UR61, URZ, UPT, UP0 ;  /* 0x0000003f3d00728c */ /* 0x000fca000bf05300 */
[----:B------:R-:W-:-:S04]  /*8610*/  UIADD3 UR7, UR7, 0x400, URZ ;  /* 0x0000040007077890 */ /* 0x000fc8000fffe03f */
[----:B------:R-:W-:-:S04]  /*8620*/  USHF.R.U32.HI UR7, URZ, 0x4, UR7 ;  /* 0x000000043f077899 */ /* 0x000fc80008011607 */
[----:B------:R-:W-:-:S04]  /*8630*/  ULOP3.LUT UR7, UR7, 0x3fff, URZ, 0xc0, !UPT ;  /* 0x00003fff07077892 */ /* 0x000fc8000f8ec03f */
[----:B------:R-:W-:-:S04]  /*8640*/  ULOP3.LUT UR7, UR7, 0x3800000, URZ, 0xfc, !UPT ;  /* 0x0380000007077892 */ /* 0x000fc8000f8efc3f */
[----:B------:R-:W-:-:S03]  /*8650*/  UIMAD UR7, UR41, 0xa80, UR7 ;  /* 0x00000a80290778a4 */ /* 0x000fc6000f8e0207 */
[----:B------:R-:W-:-:S04]  /*8660*/  UMOV UR41, UR46 ;  /* 0x0000002e00297c82 */ /* 0x000fc80008000000 */
        /* <DEDUP_REMOVED lines=12> */
[----:B------:R-:W-:Y:S02]  /*8730*/  UIMAD UR10, UR45, -0x70, UR42 ;  /* 0xffffff902d0a78a4 */ /* 0x000fe4000f8e022a */
[----:B------:R-:W-:Y:S02]  /*8740*/  USEL UR11, UR15, 0x1, UP0 ;  /* 0x000000010f0b7887 */ /* 0x000fe40008000000 */
[----:B------:R-:W-:-:S04]  /*8750*/  UIADD3 UR10, UR10, 0x1, URZ ;  /* 0x000000010a0a7890 */ /* 0x000fc8000fffe03f */
[----:B------:R-:W-:-:S03]  /*8760*/  UIMAD UR10, UR11, UR14, UR10 ;  /* 0x0000000e0b0a72a4 */ /* 0x000fc6000f8e020a */
[----:B------:R-:W-:-:S03]  /*8770*/  UMOV UR11, 0x40000040 ;  /* 0x40000040000b7882 */ /* 0x000fc60000000000 */
[----:B-1----:R-:W-:Y:S01]  /*8780*/  IADD3 R0, -R0, UR10, RZ ;  /* 0x0000000a00007c10 */ /* 0x002fe2000fffe1ff */
[----:B------:R-:W-:-:S04]  /*8790*/  UIADD3 UR10, UR7, 0x180, URZ ;  /* 0x00000180070a7890 */ /* 0x000fc8000fffe03f */
[----:B------:R-:W-:-:S04]  /*87a0*/  IMAD R3, R205, -0x2, R0 ;  /* 0xfffffffecd037824 */ /* 0x000fc800078e0200 */
[----:B------:R-:W-:-:S05]  /*87b0*/  IMAD.IADD R4, R206, 0x1, R3 ;  /* 0x00000001ce047824 */ /* 0x000fca00078e0203 */
[C---:B------:R-:W-:Y:S02]  /*87c0*/  ISETP.GT.AND P2, PT, R4.reuse, RZ, PT ;  /* 0x000000ff0400720c */ /* 0x040fe40003f44270 */
[----:B------:R-:W-:Y:S02]  /*87d0*/  ISETP.GT.AND P3, PT, R4, 0x1, PT ;  /* 0x000000010400780c */ /* 0x000fe40003f64270 */
        /* <DEDUP_REMOVED lines=53> */
[----:B------:R-:W-:Y:S01]  /*8b30*/  FSEL R161, R140, -INF , P2 ;  /* 0xff8000008ca17808 */ /* 0x000fe20001000000 */
[----:B------:R-:W-:Y:S01]  /*8b40*/  IMAD.U32 R140, RZ, RZ, UR6 ;  /* 0x00000006ff8c7e24 */ /* 0x000fe2000f8e00ff */
[----:B------:R-:W-:Y:S01]  /*8b50*/  FMNMX.FTZ R0, R137, R0, !PT ;  /* 0x0000000089007209 */ /* 0x000fe20007810000 */
[----:B------:R-:W-:Y:S01]  /*8b60*/  UIADD3 UR6, UR45, -0x1, URZ ;  /* 0xffffffff2d067890 */ /* 0x000fe2000fffe03f */
[----:B------:R-:W-:Y:S01]  /*8b70*/  ISETP.GT.AND P2, PT, R4, 0x50, PT ;  /* 0x000000500400780c */ /* 0x000fe20003f44270 */
[----:B------:R-:W-:Y:S01]  /*8b80*/  @!P1 VIADD R140, R140, 0x36860 ;  /* 0x000368608c8c9836 */ /* 0x000fe20000000000 */
        /* <DEDUP_REMOVED lines=8> */
[C---:B------:R-:W-:Y:S02]  /*8c10*/  ISETP.GT.AND P3, PT, R4.reuse, 0x59, PT ;  /* 0x000000590400780c */ /* 0x040fe40003f64270 */
[----:B------:R-:W-:Y:S02]  /*8c20*/  FMNMX.FTZ R0, R129, R0, !PT ;  /* 0x0000000081007209 */ /* 0x000fe40007810000 */
[----:B------:R-:W-:Y:S02]  /*8c30*/  FSEL R133, R133, -INF , P3 ;  /* 0xff80000085857808 */ /* 0x000fe40001800000 */
[----:B------:R-:W-:Y:S02]  /*8c40*/  ISETP.GT.AND P3, PT, R4, 0x61, PT ;  /* 0x000000610400780c */ /* 0x000fe40003f64270 */
[----:B------:R-:W-:Y:S01]  /*8c50*/  @!P1 PRMT R140, RZ, 0x654, R140 ;  /* 0x00000654ff8c9816 */ /* 0x000fe2000000008c */
[----:B------:R-:W-:Y:S02]  /*8c60*/  WARPGROUP.DEPBAR.LE gsb0, 0x0 ;  /* 0x00008000000079c5 */ /* 0x000fe40000010000 */
[----:B------:R-:W-:Y:S01]  /*8c70*/  WARPGROUP.ARRIVE ;  /* 0x00000000000079c5 */ /* 0x000fe20000000000 */
[----:B------:R-:W-:-:S02]  /*8c80*/  FSEL R193, R121, -INF , P3 ;  /* 0xff80000079c17808 */ /* 0x000fc40001800000 */
[----:B------:R-:W-:-:S03]  /*8c90*/  ISETP.GT.AND P3, PT, R4, 0x69, PT ;  /* 0x000000690400780c */ /* 0x000fc60003f64270 */
[----:B------:R-:W-:Y:S01]  /*8ca0*/  HGMMA.64x192x16.F32.BF16 R24, R188, gdesc[UR8].tnspB, R24, gsb0 ;  /* 0x42e00008bc187df0 */ /* 0x000fe20008001818 */
[----:B------:R-:W-:Y:S01]  /*8cb0*/  UIADD3 UR10, UR7, 0x200, URZ ;  /* 0x00000200070a7890 */ /* 0x000fe2000fffe03f */
[----:B------:R-:W-:Y:S01]  /*8cc0*/  FSEL R125, R125, -INF , P3 ;  /* 0xff8000007d7d7808 */ /* 0x000fe20001800000 */
[----:B------:R-:W-:Y:S01]  /*8cd0*/  UMOV UR11, 0x40000040 ;  /* 0x40000040000b7882 */ /* 0x000fe20000000000 */
[----:B------:R-:W-:Y:S02]  /*8ce0*/  WARPGROUP.DEPBAR.LE gsb0, 0x0 ;  /* 0x00008000000079c5 */ /* 0x000fe40000010000 */
[----:B------:R-:W-:Y:S01]  /*8cf0*/  WARPGROUP.ARRIVE ;  /* 0x00000000000079c5 */ /* 0x000fe20000000000 */
[----:B------:R-:W-:Y:S02]  /*8d00*/  FSEL R189, R132, -INF , P2 ;  /* 0xff80000084bd7808 */ /* 0x000fe40001000000 */
[----:B------:R-:W-:Y:S02]  /*8d10*/  ISETP.GT.AND P2, PT, R4, 0x60, PT ;  /* 0x000000600400780c */ /* 0x000fe40003f44270 */
[----:B------:R-:W-:-:S09]  /*8d20*/  FMNMX.FTZ R0, R189, R0, !PT ;  /* 0x00000000bd007209 */ /* 0x000fd20007810000 */
[----:B------:R-:W-:Y:S01]  /*8d30*/  HGMMA.64x192x16.F32.BF16 R24, R184, gdesc[UR8].tnspB, R24, gsb0 ;  /* 0x42e00008b8187df0 */ /* 0x000fe20008001818 */
[----:B------:R-:W-:Y:S01]  /*8d40*/  FSEL R191, R120, -INF , P2 ;  /* 0xff80000078bf7808 */ /* 0x000fe20001000000 */
[----:B------:R-:W-:Y:S01]  /*8d50*/  UIADD3 UR10, UR7, 0x280, URZ ;  /* 0x00000280070a7890 */ /* 0x000fe2000fffe03f */
[----:B------:R-:W-:Y:S01]  /*8d60*/  FMNMX.FTZ R0, R133, R0, !PT ;  /* 0x0000000085007209 */ /* 0x000fe20007810000 */
[----:B------:R-:W-:Y:S01]  /*8d70*/  UMOV UR11, 0x40000040 ;  /* 0x40000040000b7882 */ /* 0x000fe20000000000 */
[C---:B------:R-:W-:Y:S01]  /*8d80*/  ISETP.GT.AND P2, PT, R4.reuse, 0x68, PT ;  /* 0x000000680400780c */ /* 0x040fe20003f44270 */
[----:B------:R-:W-:Y:S01]  /*8d90*/  VIADD R4, R4, 0x8 ;  /* 0x0000000804047836 */ /* 0x000fe20000000000 */
[----:B------:R-:W-:Y:S02]  /*8da0*/  FMNMX.FTZ R0, R191, R0, !PT ;  /* 0x00000000bf007209 */ /* 0x000fe40007810000 */
[----:B------:R-:W-:Y:S02]  /*8db0*/  FSEL R195, R124, -INF , P2 ;  /* 0xff8000007cc37808 */ /* 0x000fe40001000000 */
[----:B------:R-:W-:-:S02]  /*8dc0*/  FMNMX.FTZ R0, R193, R0, !PT ;  /* 0x00000000c1007209 */ /* 0x000fc40007810000 */
[C---:B------:R-:W-:Y:S02]  /*8dd0*/  ISETP.GT.AND P3, PT, R4.reuse, RZ, PT ;  /* 0x000000ff0400720c */ /* 0x040fe40003f64270 */
[----:B------:R-:W-:Y:S02]  /*8de0*/  FMNMX.FTZ R0, R195, R0, !PT ;  /* 0x00000000c3007209 */ /* 0x000fe40007810000 */
[----:B------:R-:W-:Y:S02]  /*8df0*/  ISETP.GT.AND P4, PT, R4, 0x1, PT ;  /* 0x000000010400780c */ /* 0x000fe40003f84270 */
[----:B------:R-:W-:Y:S02]  /*8e00*/  FMNMX.FTZ R14, R125, R0, !PT ;  /* 0x000000007d0e7209 */ /* 0x000fe40007810000 */
[----:B------:R-:W1:Y:S01]  /*8e10*/  LDC R0, c[0x0][0x988] ;  /* 0x00026200ff007b82 */ /* 0x000e620000000800 */
[----:B------:R-:W-:Y:S02]  /*8e20*/  FSEL R170, R170, -INF , P3 ;  /* 0xff800000aaaa7808 */ /* 0x000fe40001800000 */
[----:B------:R-:W2:Y:S01]  /*8e30*/  SHFL.BFLY PT, R5, R14, 0x2, 0x1f ;  /* 0x0c401f000e057f89 */ /* 0x000ea200000e0000 */
[----:B------:R-:W-:-:S02]  /*8e40*/  ISETP.GT.AND P3, PT, R4, 0x8, PT ;  /* 0x000000080400780c */ /* 0x000fc40003f64270 */
[----:B------:R-:W-:Y:S02]  /*8e50*/  FSEL R171, R171, -INF , P4 ;  /* 0xff800000abab7808 */ /* 0x000fe40002000000 */
[----:B------:R-:W-:Y:S02]  /*8e60*/  ISETP.GT.AND P4, PT, R4, 0x9, PT ;  /* 0x000000090400780c */ /* 0x000fe40003f84270 */
[----:B--2---:R-:W-:Y:S02]  /*8e70*/  FMNMX.FTZ R20, R14, R5, !PT ;  /* 0x000000050e147209 */ /* 0x004fe40007810000 */
[----:B------:R-:W-:-:S03]  /*8e80*/  FMNMX.FTZ R14, R170, R11, !PT ;  /* 0x0000000baa0e7209 */ /* 0x000fc60007810000 */
[----:B------:R-:W2:Y:S01]  /*8e90*/  SHFL.BFLY PT, R5, R20, 0x1, 0x1f ;  /* 0x0c201f0014057f89 */ /* 0x000ea200000e0000 */
[----:B------:R-:W-:Y:S02]  /*8ea0*/  FMNMX.FTZ R14, R171, R14, !PT ;  /* 0x0000000eab0e7209 */ /* 0x000fe40007810000 */
[----:B--2---:R-:W-:-:S04]  /*8eb0*/  FMNMX.FTZ R5, R20, R5, !PT ;  /* 0x0000000514057209 */ /* 0x004fc80007810000 */
[C---:B------:R-:W-:Y:S01]  /*8ec0*/  FSETP.NEU.FTZ.AND P2, PT, R5.reuse, -INF , PT ;  /* 0xff8000000500780b */ /* 0x040fe20003f5d000 */
[----:B-1----:R-:W-:-:S05]  /*8ed0*/  FMUL.FTZ R2, R5, R0 ;  /* 0x0000000005027220 */ /* 0x002fca0000410000 */
[----:B------:R-:W-:-:S05]  /*8ee0*/  FSEL R2, R2, RZ, P2 ;  /* 0x000000ff02027208 */ /* 0x000fca0001000000 */
        /* <DEDUP_REMOVED lines=31> */
[----:B------:R-:W-:Y:S01]  /*90e0*/  FSEL R185, R174, -INF , P3 ;  /* 0xff800000aeb97808 */ /* 0x000fe20001800000 */
[-CC-:B------:R-:W-:Y:S01]  /*90f0*/  FFMA.FTZ R184, R15, R0.reuse, -R2.reuse ;  /* 0x000000000fb87223 */ /* 0x180fe20000010802 */
[----:B------:R-:W-:Y:S01]  /*9100*/  FSEL R187, R175, -INF , P4 ;  /* 0xff800000afbb7808 */ /* 0x000fe20002000000 */
[--C-:B------:R-:W-:Y:S01]  /*9110*/  FFMA.FTZ R175, R197, R0, -R2.reuse ;  /* 0x00000000c5af7223 */ /* 0x100fe20000010802 */
[C---:B------:R-:W-:Y:S01]  /*9120*/  ISETP.GT.AND P3, PT, R4.reuse, 0x10, PT ;  /* 0x000000100400780c */ /* 0x040fe20003f64270 */
[----:B------:R-:W-:Y:S01]  /*9130*/  HGMMA.64x192x16.F32.BF16 R24, R180, gdesc[UR8].tnspB, R24, gsb0 ;  /* 0x42e00008b4187df0 */ /* 0x000fe20008001818 */
[----:B------:R-:W-:Y:S01]  /*9140*/  FMNMX.FTZ R14, R185, R14, !PT ;  /* 0x0000000eb90e7209 */ /* 0x000fe20007810000 */
[----:B------:R-:W-:Y:S01]  /*9150*/  UIADD3 UR10, UR7, 0x300, URZ ;  /* 0x00000300070a7890 */ /* 0x000fe2000fffe03f */
[----:B------:R-:W-:Y:S01]  /*9160*/  ISETP.GT.AND P4, PT, R4, 0x11, PT ;  /* 0x000000110400780c */ /* 0x000fe20003f84270 */
[----:B------:R-:W-:Y:S01]  /*9170*/  UMOV UR11, 0x40000040 ;  /* 0x40000040000b7882 */ /* 0x000fe20000000000 */
[----:B------:R-:W-:Y:S01]  /*9180*/  FSEL R197, R162, -INF , P3 ;  /* 0xff800000a2c57808 */ /* 0x000fe20001800000 */
[--C-:B------:R-:W-:Y:S01]  /*9190*/  FFMA.FTZ R15, R137, R0, -R2.reuse ;  /* 0x00000000890f7223 */ /* 0x100fe20000010802 */
[----:B------:R-:W-:Y:S01]  /*91a0*/  FMNMX.FTZ R14, R187, R14, !PT ;  /* 0x0000000ebb0e7209 */ /* 0x000fe20007810000 */
[-CC-:B------:R-:W-:Y:S01]  /*91b0*/  FFMA.FTZ R137, R141, R0.reuse, -R2.reuse ;  /* 0x000000008d897223 */ /* 0x180fe20000010802 */
[C---:B------:R-:W-:Y:S01]  /*91c0*/  ISETP.GT.AND P3, PT, R4.reuse, 0x18, PT ;  /* 0x000000180400780c */ /* 0x040fe20003f64270 */
[-CC-:B------:R-:W-:Y:S01]  /*91d0*/  FFMA.FTZ R186, R161, R0.reuse, -R2.reuse ;  /* 0x00000000a1ba7223 */ /* 0x180fe20000010802 */
[----:B------:R-:W-:Y:S01]  /*91e0*/  FSEL R163, R163, -INF , P4 ;  /* 0xff800000a3a37808 */ /* 0x000fe20002000000 */
[----:B------:R-:W-:Y:S01]  /*91f0*/  FFMA.FTZ R141, R193, R0, -R2 ;  /* 0x00000000c18d7223 */ /* 0x000fe20000010802 */
[----:B------:R-:W-:Y:S01]  /*9200*/  FMNMX.FTZ R14, R197, R14, !PT ;  /* 0x0000000ec50e7209 */ /* 0x000fe20007810000 */
[----:B------:R-:W-:Y:S01]  /*9210*/  MUFU.EX2 R175, R175 ;  /* 0x000000af00af7308 */ /* 0x000fe20000000800 */
[----:B------:R-:W-:-:S02]  /*9220*/  ISETP.GT.AND P4, PT, R4, 0x19, PT ;  /* 0x000000190400780c */ /* 0x000fc40003f84270 */
[----:B------:R-:W-:Y:S02]  /*9230*/  FSEL R199, R166, -INF , P3 ;  /* 0xff800000a6c77808 */ /* 0x000fe40001800000 */
[----:B------:R-:W-:Y:S02]  /*9240*/  FMNMX.FTZ R14, R163, R14, !PT ;  /* 0x0000000ea30e7209 */ /* 0x000fe40007810000 */
[----:B------:R-:W-:Y:S01]  /*9250*/  FSEL R201, R167, -INF , P4 ;  /* 0xff800000a7c97808 */ /* 0x000fe20002000000 */
[----:B------:R-:W-:Y:S01]  /*9260*/  FFMA.FTZ R167, R203, R0, -R2 ;  /* 0x00000000cba77223 */ /* 0x000fe20000010802 */
[C---:B------:R-:W-:Y:S01]  /*9270*/  ISETP.GT.AND P3, PT, R4.reuse, 0x20, PT ;  /* 0x000000200400780c */ /* 0x040fe20003f64270 */
[----:B------:R-:W-:Y:S01]  /*9280*/  MUFU.EX2 R184, R184 ;  /* 0x000000b800b87308 */ /* 0x000fe20000000800 */
[----:B------:R-:W-:Y:S02]  /*9290*/  FMNMX.FTZ R14, R199, R14, !PT ;  /* 0x0000000ec70e7209 */ /* 0x000fe40007810000 */
[----:B------:R-:W-:-:S02]  /*92a0*/  ISETP.GT.AND P4, PT, R4, 0x21, PT ;  /* 0x000000210400780c */ /* 0x000fc40003f84270 */
[----:B------:R-:W-:Y:S02]  /*92b0*/  FSEL R203, R154, -INF , P3 ;  /* 0xff8000009acb7808 */ /* 0x000fe40001800000 */
[----:B------:R-:W-:Y:S01]  /*92c0*/  FMNMX.FTZ R14, R201, R14, !PT ;  /* 0x0000000ec90e7209 */ /* 0x000fe20007810000 */
[----:B------:R-:W-:Y:S01]  /*92d0*/  MUFU.EX2 R167, R167 ;  /* 0x000000a700a77308 */ /* 0x000fe20000000800 */
[C---:B------:R-:W-:Y:S02]  /*92e0*/  ISETP.GT.AND P3, PT, R4.reuse, 0x28, PT ;  /* 0x000000280400780c */ /* 0x040fe40003f64270 */
[----:B------:R-:W-:Y:S02]  /*92f0*/  FSEL R155, R155, -INF , P4 ;  /* 0xff8000009b9b7808 */ /* 0x000fe40002000000 */
[----:B------:R-:W-:Y:S02]  /*9300*/  FMNMX.FTZ R14, R203, R14, !PT ;  /* 0x0000000ecb0e7209 */ /* 0x000fe40007810000 */
[----:B------:R-:W-:Y:S01]  /*9310*/  ISETP.GT.AND P4, PT, R4, 0x29, PT ;  /* 0x000000290400780c */ /* 0x000fe20003f84270 */
[----:B------:R-:W-:Y:S01]  /*9320*/  MUFU.EX2 R15, R15 ;  /* 0x0000000f000f7308 */ /* 0x000fe20000000800 */
[----:B------:R-:W-:-:S02]  /*9330*/  FSEL R217, R158, -INF , P3 ;  /* 0xff8000009ed97808 */ /* 0x000fc40001800000 */
[----:B------:R-:W-:Y:S02]  /*9340*/  FMNMX.FTZ R14, R155, R14, !PT ;  /* 0x0000000e9b0e7209 */ /* 0x000fe40007810000 */
[----:B------:R-:W-:Y:S01]  /*9350*/  FSEL R219, R159, -INF , P4 ;  /* 0xff8000009fdb7808 */ /* 0x000fe20002000000 */
[----:B------:R-:W-:Y:S01]  /*9360*/  FFMA.FTZ R159, R173, R0, -R2 ;  /* 0x00000000ad9f7223 */ /* 0x000fe20000010802 */
[C---:B------:R-:W-:Y:S01]  /*9370*/  ISETP.GT.AND P3, PT, R4.reuse, 0x30, PT ;  /* 0x000000300400780c */ /* 0x040fe20003f64270 */
[----:B------:R-:W-:Y:S01]  /*9380*/  MUFU.EX2 R186, R186 ;  /* 0x000000ba00ba7308 */ /* 0x000fe20000000800 */
[----:B------:R-:W-:Y:S02]  /*9390*/  FMNMX.FTZ R14, R217, R14, !PT ;  /* 0x0000000ed90e7209 */ /* 0x000fe40007810000 */
[----:B------:R-:W-:Y:S02]  /*93a0*/  ISETP.GT.AND P4, PT, R4, 0x31, PT ;  /* 0x000000310400780c */ /* 0x000fe40003f84270 */
[----:B------:R-:W-:-:S02]  /*93b0*/  FSEL R173, R146, -INF , P3 ;  /* 0xff80000092ad7808 */ /* 0x000fc40001800000 */
[----:B------:R-:W-:Y:S01]  /*93c0*/  FMNMX.FTZ R14, R219, R14, !PT ;  /* 0x0000000edb0e7209 */ /* 0x000fe20007810000 */
[----:B------:R-:W-:Y:S01]  /*93d0*/  MUFU.EX2 R159, R159 ;  /* 0x0000009f009f7308 */ /* 0x000fe20000000800 */
[C---:B------:R-:W-:Y:S02]  /*93e0*/  ISETP.GT.AND P3, PT, R4.reuse, 0x38, PT ;  /* 0x000000380400780c */ /* 0x040fe40003f64270 */
[----:B------:R-:W-:Y:S01]  /*93f0*/  FSEL R221, R147, -INF , P4 ;  /* 0xff80000093dd7808 */ /* 0x000fe20002000000 */
[----:B------:R-:W-:Y:S01]  /*9400*/  FFMA.FTZ R147, R153, R0, -R2 ;  /* 0x0000000099937223 */ /* 0x000fe20000010802 */
[----:B------:R-:W-:Y:S02]  /*9410*/  FMNMX.FTZ R14, R173, R14, !PT ;  /* 0x0000000ead0e7209 */ /* 0x000fe40007810000 */
[----:B------:R-:W-:Y:S01]  /*9420*/  ISETP.GT.AND P4, PT, R4, 0x39, PT ;  /* 0x000000390400780c */ /* 0x000fe20003f84270 */
[----:B------:R-:W-:Y:S01]  /*9430*/  MUFU.EX2 R137, R137 ;  /* 0x0000008900897308 */ /* 0x000fe20000000800 */
[----:B------:R-:W-:-:S02]  /*9440*/  FSEL R165, R150, -INF , P3 ;  /* 0xff80000096a57808 */ /* 0x000fc40001800000 */
[----:B------:R-:W-:Y:S02]  /*9450*/  FMNMX.FTZ R14, R221, R14, !PT ;  /* 0x0000000edd0e7209 */ /* 0x000fe40007810000 */
[----:B------:R-:W-:Y:S02]  /*9460*/  FSEL R151, R151, -INF , P4 ;  /* 0xff80000097977808 */ /* 0x000fe40002000000 */
        /* <DEDUP_REMOVED lines=25> */
[----:B------:R-:W-:-:S02]  /*9600*/  FSEL R225, R134, -INF , P3 ;  /* 0xff80000086e17808 */ /* 0x000fc40001800000 */
[----:B------:R-:W-:Y:S02]  /*9610*/  FMNMX.FTZ R14, R131, R14, !PT ;  /* 0x0000000e830e7209 */ /* 0x000fe40007810000 */
[----:B------:R-:W-:Y:S02]  /*9620*/  FSEL R135, R135, -INF , P4 ;  /* 0xff80000087877808 */ /* 0x000fe40002000000 */
[C---:B------:R-:W-:Y:S02]  /*9630*/  ISETP.GT.AND P3, PT, R4.reuse, 0x60, PT ;  /* 0x000000600400780c */ /* 0x040fe40003f64270 */
        /* <DEDUP_REMOVED lines=10> */
[----:B------:R-:W-:Y:S01]  /*96e0*/  FSEL R229, R127, -INF , P4 ;  /* 0xff8000007fe57808 */ /* 0x000fe20002000000 */
[--C-:B------:R-:W-:Y:S01]  /*96f0*/  FFMA.FTZ R127, R149, R0, -R2.reuse ;  /* 0x00000000957f7223 */ /* 0x100fe20000010802 */
[----:B------:R-:W-:Y:S02]  /*9700*/  FMNMX.FTZ R14, R227, R14, !PT ;  /* 0x0000000ee30e7209 */ /* 0x000fe40007810000 */
[----:B------:R-:W-:Y:S02]  /*9710*/  R2UR UR7, R17 ;  /* 0x00000000110772ca */ /* 0x000fe400000e0000 */
[----:B------:R-:W-:Y:S01]  /*9720*/  FMNMX.FTZ R14, R229, R14, !PT ;  /* 0x0000000ee50e7209 */ /* 0x000fe20007810000 */
[----:B------:R-:W-:Y:S04]  /*9730*/  MUFU.EX2 R127, R127 ;  /* 0x0000007f007f7308 */ /* 0x000fe80000000800 */
[----:B------:R-:W1:Y:S02]  /*9740*/  SHFL.BFLY PT, R3, R14, 0x2, 0x1f ;  /* 0x0c401f000e037f89 */ /* 0x000e6400000e0000 */
[----:B-1----:R-:W-:Y:S01]  /*9750*/  FMNMX.FTZ R3, R14, R3, !PT ;  /* 0x000000030e037209 */ /* 0x002fe20007810000 */
[----:B------:R-:W-:-:S04]  /*9760*/  FFMA.FTZ R14, R191, R0, -R2 ;  /* 0x00000000bf0e7223 */ /* 0x000fc80000010802 */
[----:B------:R-:W1:Y:S02]  /*9770*/  SHFL.BFLY PT, R4, R3, 0x1, 0x1f ;  /* 0x0c201f0003047f89 */ /* 0x000e6400000e0000 */
[----:B------:R-:W-:Y:S01]  /*9780*/  MUFU.EX2 R14, R14 ;  /* 0x0000000e000e7308 */ /* 0x000fe20000000800 */
[----:B-1----:R-:W-:Y:S01]  /*9790*/  FMNMX.FTZ R4, R3, R4, !PT ;  /* 0x0000000403047209 */ /* 0x002fe20007810000 */
[----:B------:R-:W-:Y:S02]  /*97a0*/  WARPGROUP.DEPBAR.LE gsb0, 0x0 ;  /* 0x00008000000079c5 */ /* 0x000fe40000010000 */
[----:B------:R-:W-:Y:S01]  /*97b0*/  WARPGROUP.ARRIVE ;  /* 0x00000000000079c5 */ /* 0x000fe20000000000 */
[----:B------:R-:W-:Y:S01]  /*97c0*/  FSEL R3, R5, RZ, P2 ;  /* 0x000000ff05037208 */ /* 0x000fe20001000000 */
[-C--:B------:R-:W-:Y:S01]  /*97d0*/  FFMA.FTZ R182, R189, R0.reuse, -R2 ;  /* 0x00000000bdb67223 */ /* 0x080fe20000010802 */
[C---:B------:R-:W-:Y:S01]  /*97e0*/  FSETP.NEU.FTZ.AND P2, PT, R4.reuse, -INF , PT ;  /* 0xff8000000400780b */ /* 0x040fe20003f5d000 */
[C---:B------:R-:W-:Y:S01]  /*97f0*/  FMUL.FTZ R124, R4.reuse, R0 ;  /* 0x00000000047c7220 */ /* 0x040fe20000410000 */
[----:B------:R-:W-:Y:S01]  /*9800*/  MUFU.EX2 R180, R169 ;  /* 0x000000a900b47308 */ /* 0x000fe20000000800 */
[----:B------:R-:W-:Y:S01]  /*9810*/  HGMMA.64x192x16.F32.BF16 R24, R176, gdesc[UR8].tnspB, R24, gsb0 ;  /* 0x42e00008b0187df0 */ /* 0x000fe20008001818 */
[----:B------:R-:W-:Y:S01]  /*9820*/  FADD.FTZ R3, -R3, R12 ;  /* 0x0000000c03037221 */ /* 0x000fe20000010100 */
[----:B------:R-:W-:-:S02]  /*9830*/  FSEL R132, R4, RZ, P2 ;  /* 0x000000ff04847208 */ /* 0x000fc40001000000 */
[----:B------:R-:W-:Y:S01]  /*9840*/  FSEL R124, R124, RZ, P2 ;  /* 0x000000ff7c7c7208 */ /* 0x000fe20001000000 */
[-C--:B------:R-:W-:Y:S01]  /*9850*/  FMUL.FTZ R3, R3, R0.reuse ;  /* 0x0000000003037220 */ /* 0x080fe20000410000 */
[----:B------:R-:W-:Y:S01]  /*9860*/  ISETP.LT.AND P2, PT, R10, UR45, PT ;  /* 0x0000002d0a007c0c */ /* 0x000fe2000bf41270 */
[----:B------:R-:W-:Y:S01]  /*9870*/  MUFU.EX2 R182, R182 ;  /* 0x000000b600b67308 */ /* 0x000fe20000000800 */
[----:B------:R-:W-:Y:S01]  /*9880*/  UMOV UR45, UR6 ;  /* 0x00000006002d7c82 */ /* 0x000fe20008000000 */
[-CC-:B------:R-:W-:Y:S01]  /*9890*/  FFMA.FTZ R12, R170, R0.reuse, -R124.reuse ;  /* 0x00000000aa0c7223 */ /* 0x180fe2000001087c */
[-CC-:B------:R-:W-:Y:S01]  /*98a0*/  FFMA.FTZ R149, R171, R0.reuse, -R124.reuse ;  /* 0x00000000ab957223 */ /* 0x180fe2000001087c */
[-CC-:B------:R-:W-:Y:S01]  /*98b0*/  FFMA.FTZ R120, R185, R0.reuse, -R124.reuse ;  /* 0x00000000b9787223 */ /* 0x180fe2000001087c */
[-CC-:B------:R-:W-:Y:S01]  /*98c0*/  FFMA.FTZ R161, R187, R0.reuse, -R124.reuse ;  /* 0x00000000bba17223 */ /* 0x180fe2000001087c */
[-CC-:B------:R-:W-:Y:S01]  /*98d0*/  FFMA.FTZ R197, R197, R0.reuse, -R124.reuse ;  /* 0x00000000c5c57223 */ /* 0x180fe2000001087c */
[-CC-:B------:R-:W-:Y:S01]  /*98e0*/  FFMA.FTZ R122, R163, R0.reuse, -R124.reuse ;  /* 0x00000000a37a7223 */ /* 0x180fe2000001087c */
[----:B------:R1:W2:Y:S01]  /*98f0*/  MUFU.EX2 R2, R3 ;  /* 0x0000000300027308 */ /* 0x0002a20000000800 */
        /* <DEDUP_REMOVED lines=8> */
[----:B-1----:R-:W-:Y:S01]  /*9980*/  FADD.FTZ R3, -R132, R11 ;  /* 0x0000000b84037221 */ /* 0x002fe20000010100 */
[----:B------:R-:W-:-:S02]  /*9990*/  IMAD.U32 R11, RZ, RZ, UR47 ;  /* 0x0000002fff0b7e24 */ /* 0x000fc4000f8e00ff */
[-CC-:B------:R-:W-:Y:S01]  /*99a0*/  FFMA.FTZ R221, R221, R0.reuse, -R124.reuse ;  /* 0x00000000dddd7223 */ /* 0x180fe2000001087c */
[-CC-:B------:R-:W-:Y:S01]  /*99b0*/  FFMA.FTZ R191, R165, R0.reuse, -R124.reuse ;  /* 0x00000000a5bf7223 */ /* 0x180fe2000001087c */
[-C--:B------:R-:W-:Y:S01]  /*99c0*/  FMUL.FTZ R3, R3, R0.reuse ;  /* 0x0000000003037220 */ /* 0x080fe20000410000 */
[-CC-:B------:R-:W-:Y:S01]  /*99d0*/  FFMA.FTZ R185, R153, R0.reuse, -R124.reuse ;  /* 0x0000000099b97223 */ /* 0x180fe2000001087c */
[-CC-:B------:R-:W-:Y:S01]  /*99e0*/  FFMA.FTZ R139, R139, R0.reuse, -R124.reuse ;  /* 0x000000008b8b7223 */ /* 0x180fe2000001087c */
[----:B------:R-:W1:Y:S01]  /*99f0*/  MUFU.EX2 R149, R149 ;  /* 0x0000009500957308 */ /* 0x000e620000000800 */
[----:B--2---:R-:W-:Y:S01]  /*9a00*/  FFMA.FTZ R9, R2, R9, R121 ;  /* 0x0000000902097223 */ /* 0x004fe20000010079 */
[-CC-:B------:R-:W-:Y:S01]  /*9a10*/  FFMA.FTZ R187, R223, R0.reuse, -R124.reuse ;  /* 0x00000000dfbb7223 */ /* 0x180fe2000001087c */
[-CC-:B------:R-:W-:Y:S01]  /*9a20*/  FFMA.FTZ R181, R157, R0.reuse, -R124.reuse ;  /* 0x000000009db57223 */ /* 0x180fe2000001087c */
[-CC-:B------:R-:W-:Y:S01]  /*9a30*/  FFMA.FTZ R225, R225, R0.reuse, -R124.reuse ;  /* 0x00000000e1e17223 */ /* 0x180fe2000001087c */
[----:B------:R-:W-:Y:S01]  /*9a40*/  FADD.FTZ R9, R200, R9 ;  /* 0x00000009c8097221 */ /* 0x000fe20000010000 */
[-CC-:B------:R-:W-:Y:S01]  /*9a50*/  FFMA.FTZ R135, R135, R0.reuse, -R124.reuse ;  /* 0x0000000087877223 */ /* 0x180fe2000001087c */
[-CC-:B------:R-:W-:Y:S01]  /*9a60*/  FFMA.FTZ R145, R145, R0.reuse, -R124.reuse ;  /* 0x0000000091917223 */ /* 0x180fe2000001087c */
[----:B------:R-:W2:Y:S01]  /*9a70*/  MUFU.EX2 R3, R3 ;  /* 0x0000000300037308 */ /* 0x000ea20000000800 */
[----:B------:R-:W-:Y:S01]  /*9a80*/  FADD.FTZ R134, R202, R9 ;  /* 0x00000009ca867221 */ /* 0x000fe20000010000 */
[-CC-:B------:R-:W-:Y:S01]  /*9a90*/  FFMA.FTZ R123, R123, R0.reuse, -R124.reuse ;  /* 0x000000007b7b7223 */ /* 0x180fe2000001087c */
[-C--:B------:R-:W-:Y:S01]  /*9aa0*/  FFMA.FTZ R227, R227, R0.reuse, -R124 ;  /* 0x00000000e3e37223 */ /* 0x080fe2000001087c */
[----:B------:R-:W-:Y:S01]  /*9ab0*/  F2FP.BF16.F32.PACK_AB R200, R200, R121 ;  /* 0x00000079c8c8723e */ /* 0x000fe200000010ff */
[----:B------:R-:W-:Y:S01]  /*9ac0*/  FADD.FTZ R9, R175, R134 ;  /* 0x00000086af097221 */ /* 0x000fe20000010000 */
[----:B------:R-:W-:Y:S01]  /*9ad0*/  FFMA.FTZ R134, R151, R0, -R124 ;  /* 0x0000000097867223 */ /* 0x000fe2000001087c */
[----:B------:R-:W-:Y:S01]  /*9ae0*/  F2FP.BF16.F32.PACK_AB R202, R175, R202 ;  /* 0x000000caafca723e */ /* 0x000fe200000010ff */
[----:B------:R-:W3:Y:S01]  /*9af0*/  MUFU.EX2 R120, R120 ;  /* 0x0000007800787308 */ /* 0x000ee20000000800 */
[----:B------:R-:W-:Y:S01]  /*9b00*/  FADD.FTZ R136, R196, R9 ;  /* 0x00000009c4887221 */ /* 0x000fe20000010000 */
[----:B-1----:R-:W-:-:S02]  /*9b10*/  F2FP.BF16.F32.PACK_AB R201, R149, R12 ;  /* 0x0000000c95c9723e */ /* 0x002fc400000010ff */
[C---:B------:R-:W-:Y:S01]  /*9b20*/  F2FP.BF16.F32.PACK_AB R196, R167.reuse, R196 ;  /* 0x000000c4a7c4723e */ /* 0x040fe200000010ff */
[----:B------:R-:W-:-:S03]  /*9b30*/  FADD.FTZ R9, R167, R136 ;  /* 0x00000088a7097221 */ /* 0x000fc60000010000 */
[----:B------:R-:W1:Y:S01]  /*9b40*/  MUFU.EX2 R161, R161 ;  /* 0x000000a100a17308 */ /* 0x000e620000000800 */
[----:B--2---:R-:W-:Y:S01]  /*9b50*/  FFMA.FTZ R136, R3, R8, R12 ;  /* 0x0000000803887223 */ /* 0x004fe2000001000c */
[----:B------:R-:W-:Y:S01]  /*9b60*/  FADD.FTZ R138, R198, R9 ;  /* 0x00000009c68a7221 */ /* 0x000fe20000010000 */
[----:B------:R-:W-:Y:S01]  /*9b70*/  @!P1 IADD3 R8, R11, 0x36840, RZ ;  /* 0x000368400b089810 */ /* 0x000fe20007ffe0ff */
[----:B------:R-:W-:Y:S02]  /*9b80*/  IMAD.MOV.U32 R12, RZ, RZ, R5 ;  /* 0x000000ffff0c7224 */ /* 0x000fe400078e0005 */
[----:B------:R-:W-:Y:S01]  /*9b90*/  FADD.FTZ R9, R149, R136 ;  /* 0x0000008895097221 */ /* 0x000fe20000010000 */
[C---:B------:R-:W-:Y:S01]  /*9ba0*/  FADD.FTZ R11, R159.reuse, R138 ;  /* 0x0000008a9f0b7221 */ /* 0x040fe20000010000 */
[----:B------:R-:W-:Y:S01]  /*9bb0*/  @!P1 PRMT R8, RZ, 0x654, R8 ;  /* 0x00000654ff089816 */ /* 0x000fe20000000008 */
[----:B------:R-:W2:Y:S01]  /*9bc0*/  MUFU.EX2 R197, R197 ;  /* 0x000000c500c57308 */ /* 0x000ea20000000800 */
[----:B---3--:R-:W-:Y:S01]  /*9bd0*/  FADD.FTZ R136, R120, R9 ;  /* 0x0000000978887221 */ /* 0x008fe20000010000 */
[----:B------:R-:W-:Y:S01]  /*9be0*/  FADD.FTZ R138, R192, R11 ;  /* 0x0000000bc08a7221 */ /* 0x000fe20000010000 */
[----:B------:R-:W-:-:S02]  /*9bf0*/  F2FP.BF16.F32.PACK_AB R198, R159, R198 ;  /* 0x000000c69fc6723e */ /* 0x000fc400000010ff */
[C---:B------:R-:W-:Y:S01]  /*9c00*/  F2FP.BF16.F32.PACK_AB R192, R147.reuse, R192 ;  /* 0x000000c093c0723e */ /* 0x040fe200000010ff */
[----:B------:R-:W-:Y:S02]  /*9c10*/  FADD.FTZ R11, R147, R138 ;  /* 0x0000008a930b7221 */ /* 0x000fe40000010000 */
[----:B------:R-:W3:Y:S01]  /*9c20*/  MUFU.EX2 R122, R122 ;  /* 0x0000007a007a7308 */ /* 0x000ee20000000800 */
[C---:B-1----:R-:W-:Y:S01]  /*9c30*/  FADD.FTZ R136, R161.reuse, R136 ;  /* 0x00000088a1887221 */ /* 0x042fe20000010000 */
[----:B------:R-:W-:-:S06]  /*9c40*/  F2FP.BF16.F32.PACK_AB R203, R161, R120 ;  /* 0x00000078a1cb723e */ /* 0x000fcc00000010ff */
[----:B------:R-:W1:Y:S01]  /*9c50*/  MUFU.EX2 R199, R199 ;  /* 0x000000c700c77308 */ /* 0x000e620000000800 */
[----:B--2---:R-:W-:Y:S01]  /*9c60*/  FADD.FTZ R9, R197, R136 ;  /* 0x00000088c5097221 */ /* 0x004fe20000010000 */
[----:B------:R-:W-:Y:S01]  /*9c70*/  FADD.FTZ R136, R194, R11 ;  /* 0x0000000bc2887221 */ /* 0x000fe20000010000 */
[----:B------:R-:W-:-:S03]  /*9c80*/  F2FP.BF16.F32.PACK_AB R194, R21, R194 ;  /* 0x000000c215c2723e */ /* 0x000fc600000010ff */
[----:B------:R-:W-:Y:S01]  /*9c90*/  FADD.FTZ R11, R21, R136 ;  /* 0x00000088150b7221 */ /* 0x000fe20000010000 */
[----:B------:R-:W-:Y:S01]  /*9ca0*/  FFMA.FTZ R136, R143, R0, -R124 ;  /* 0x000000008f887223 */ /* 0x000fe2000001087c */
[----:B------:R-:W2:Y:S01]  /*9cb0*/  MUFU.EX2 R126, R126 ;  /* 0x0000007e007e7308 */ /* 0x000ea20000000800 */
[C---:B---3--:R-:W-:Y:S01]  /*9cc0*/  FADD.FTZ R138, R122.reuse, R9 ;  /* 0x000000097a8a7221 */ /* 0x048fe20000010000 */
[----:B------:R-:W-:-:S06]  /*9cd0*/  F2FP.BF16.F32.PACK_AB R197, R122, R197 ;  /* 0x000000c57ac5723e */ /* 0x000fcc00000010ff */
[----:B------:R-:W-:Y:S01]  /*9ce0*/  MUFU.EX2 R193, R193 ;  /* 0x000000c100c17308 */ /* 0x000fe20000000800 */
[----:B-1----:R-:W-:Y:S01]  /*9cf0*/  FADD.FTZ R9, R199, R138 ;  /* 0x0000008ac7097221 */ /* 0x002fe20000010000 */
[----:B------:R-:W-:Y:S01]  /*9d00*/  FADD.FTZ R138, R188, R11 ;  /* 0x0000000bbc8a7221 */ /* 0x000fe20000010000 */
[----:B------:R-:W-:-:S03]  /*9d10*/  F2FP.BF16.F32.PACK_AB R188, R13, R188 ;  /* 0x000000bc0dbc723e */ /* 0x000fc600000010ff */
[----:B------:R-:W-:Y:S01]  /*9d20*/  FADD.FTZ R11, R13, R138 ;  /* 0x0000008a0d0b7221 */ /* 0x000fe20000010000 */
[-CC-:B------:R-:W-:Y:S01]  /*9d30*/  FFMA.FTZ R138, R131, R0.reuse, -R124.reuse ;  /* 0x00000000838a7223 */ /* 0x180fe2000001087c */
[----:B------:R-:W-:Y:S01]  /*9d40*/  MUFU.EX2 R128, R128 ;  /* 0x0000008000807308 */ /* 0x000fe20000000800 */
[----:B------:R-:W-:Y:S01]  /*9d50*/  FFMA.FTZ R124, R229, R0, -R124 ;  /* 0x00000000e57c7223 */ /* 0x000fe2000001087c */
[----:B------:R-:W-:Y:S01]  /*9d60*/  FADD.FTZ R142, R190, R11 ;  /* 0x0000000bbe8e7221 */ /* 0x000fe20000010000 */
[----:B------:R-:W-:Y:S01]  /*9d70*/  IMAD.U32 R13, RZ, RZ, UR7 ;  /* 0x00000007ff0d7e24 */ /* 0x000fe2000f8e00ff */
[C---:B------:R-:W-:Y:S02]  /*9d80*/  F2FP.BF16.F32.PACK_AB R190, R127.reuse, R190 ;  /* 0x000000be7fbe723e */ /* 0x040fe400000010ff */
[----:B------:R-:W-:Y:S01]  /*9d90*/  FADD.FTZ R11, R127, R142 ;  /* 0x0000008e7f0b7221 */ /* 0x000fe20000010000 */
[----:B--2---:R-:W-:Y:S01]  /*9da0*/  F2FP.BF16.F32.PACK_AB R199, R126, R199 ;  /* 0x000000c77ec7723e */ /* 0x004fe200000010ff */
[----:B------:R-:W-:Y:S02]  /*9db0*/  MUFU.EX2 R195, R195 ;  /* 0x000000c300c37308 */ /* 0x000fe40000000800 */
[----:B------:R-:W-:Y:S01]  /*9dc0*/  FADD.FTZ R142, R184, R11 ;  /* 0x0000000bb88e7221 */ /* 0x000fe20000010000 */
[----:B------:R-:W-:-:S03]  /*9dd0*/  F2FP.BF16.F32.PACK_AB R184, R15, R184 ;  /* 0x000000b80fb8723e */ /* 0x000fc600000010ff */
[----:B------:R-:W-:Y:S02]  /*9de0*/  FADD.FTZ R11, R15, R142 ;  /* 0x0000008e0f0b7221 */ /* 0x000fe40000010000 */
        /* <DEDUP_REMOVED lines=13> */
[----:B------:R-:W-:-:S04]  /*9ec0*/  FADD.FTZ R142, R14, R11 ;  /* 0x0000000b0e8e7221 */ /* 0x000fc80000010000 */
[----:B------:R-:W-:Y:S02]  /*9ed0*/  FADD.FTZ R11, R141, R142 ;  /* 0x0000008e8d0b7221 */ /* 0x000fe40000010000 */
        /* <DEDUP_REMOVED lines=8> */
[----:B------:R1:W-:Y:S05]  /*9f60*/  @!P1 SYNCS.ARRIVE.TRANS64.RED.A1T0 RZ, [R8+URZ], RZ ;  /* 0x000000ff08ff99a7 */ /* 0x0003ea000810043f */
[----:B------:R-:W2:Y:S01]  /*9f70*/  MUFU.EX2 R135, R135 ;  /* 0x0000008700877308 */ /* 0x000ea20000000800 */
[----:B------:R-:W-:Y:S02]  /*9f80*/  F2FP.BF16.F32.PACK_AB R176, R141, R14 ;  /* 0x0000000e8db0723e */ /* 0x000fe400000010ff */
[----:B------:R-:W-:Y:S01]  /*9f90*/  F2FP.BF16.F32.PACK_AB R178, R125, R20 ;  /* 0x000000147db2723e */ /* 0x000fe200000010ff */
[----:B------:R3:W-:Y:S04]  /*9fa0*/  @!P1 SYNCS.ARRIVE.TRANS64.RED.A1T0 RZ, [R140+URZ], RZ ;  /* 0x000000ff8cff99a7 */ /* 0x0007e8000810043f */
[----:B-1----:R-:W-:Y:S01]  /*9fb0*/  MUFU.EX2 R8, R139 ;  /* 0x0000008b00087308 */ /* 0x002fe20000000800 */
[----:B---3--:R-:W-:-:S07]  /*9fc0*/  FADD.FTZ R140, R126, R9 ;  /* 0x000000097e8c7221 */ /* 0x008fce0000010000 */
[----:B------:R-:W-:Y:S01]  /*9fd0*/  MUFU.EX2 R146, R145 ;  /* 0x0000009100927308 */ /* 0x000fe20000000800 */
[----:B--2---:R-:W-:Y:S01]  /*9fe0*/  F2FP.BF16.F32.PACK_AB R183, R135, R144 ;  /* 0x0000009087b7723e */ /* 0x004fe200000010ff */
[----:B------:R-:W-:Y:S01]  /*9ff0*/  FADD.FTZ R9, R193, R140 ;  /* 0x0000008cc1097221 */ /* 0x000fe20000010000 */
[----:B------:R-:W-:-:S03]  /*a000*/  F2FP.BF16.F32.PACK_AB R193, R128, R193 ;  /* 0x000000c180c1723e */ /* 0x000fc600000010ff */
[----:B------:R-:W-:Y:S02]  /*a010*/  FADD.FTZ R140, R128, R9 ;  /* 0x00000009808c7221 */ /* 0x000fe40000010000 */
[----:B------:R-:W1:Y:S02]  /*a020*/  MUFU.EX2 R123, R123 ;  /* 0x0000007b007b7308 */ /* 0x000e640000000800 */
[----:B------:R-:W-:Y:S01]  /*a030*/  FADD.FTZ R9, R195, R140 ;  /* 0x0000008cc3097221 */ /* 0x000fe20000010000 */
[----:B------:R-:W-:-:S03]  /*a040*/  F2FP.BF16.F32.PACK_AB R195, R130, R195 ;  /* 0x000000c382c3723e */ /* 0x000fc600000010ff */
[----:B------:R-:W-:Y:S02]  /*a050*/  FADD.FTZ R140, R130, R9 ;  /* 0x00000009828c7221 */ /* 0x000fe40000010000 */
[----:B------:R-:W-:Y:S02]  /*a060*/  MUFU.EX2 R14, R227 ;  /* 0x000000e3000e7308 */ /* 0x000fe40000000800 */
[----:B------:R-:W-:Y:S01]  /*a070*/  FADD.FTZ R9, R189, R140 ;  /* 0x0000008cbd097221 */ /* 0x000fe20000010000 */
[----:B------:R-:W-:-:S03]  /*a080*/  F2FP.BF16.F32.PACK_AB R189, R132, R189 ;  /* 0x000000bd84bd723e */ /* 0x000fc600000010ff */
[----:B------:R-:W-:Y:S02]  /*a090*/  FADD.FTZ R140, R132, R9 ;  /* 0x00000009848c7221 */ /* 0x000fe40000010000 */
[----:B------:R-:W2:Y:S01]  /*a0a0*/  MUFU.EX2 R124, R124 ;  /* 0x0000007c007c7308 */ /* 0x000ea20000000800 */
[----:B-1----:R-:W-:Y:S01]  /*a0b0*/  F2FP.BF16.F32.PACK_AB R177, R123, R146 ;  /* 0x000000927bb1723e */ /* 0x002fe200000010ff */
[----:B------:R-:W-:Y:S01]  /*a0c0*/  FADD.FTZ R9, R191, R140 ;  /* 0x0000008cbf097221 */ /* 0x000fe20000010000 */
[----:B------:R-:W-:-:S03]  /*a0d0*/  F2FP.BF16.F32.PACK_AB R191, R134, R191 ;  /* 0x000000bf86bf723e */ /* 0x000fc600000010ff */
[----:B------:R-:W-:-:S04]  /*a0e0*/  FADD.FTZ R140, R134, R9 ;  /* 0x00000009868c7221 */ /* 0x000fc80000010000 */
        /* <DEDUP_REMOVED lines=8> */
[----:B------:R-:W-:Y:S01]  /*a170*/  FADD.FTZ R140, R20, R11 ;  /* 0x0000000b148c7221 */ /* 0x000fe20000010000 */
[C---:B------:R-:W-:Y:S02]  /*a180*/  F2FP.BF16.F32.PACK_AB R181, R138.reuse, R181 ;  /* 0x000000b58ab5723e */ /* 0x040fe400000010ff */
[----:B------:R-:W-:Y:S01]  /*a190*/  FADD.FTZ R11, R138, R9 ;  /* 0x000000098a0b7221 */ /* 0x000fe20000010000 */
[----:B------:R-:W-:-:S03]  /*a1a0*/  FADD.FTZ R9, R125, R140 ;  /* 0x0000008c7d097221 */ /* 0x000fc60000010000 */
[----:B------:R-:W-:-:S04]  /*a1b0*/  FADD.FTZ R11, R144, R11 ;  /* 0x0000000b900b7221 */ /* 0x000fc80000010000 */
[----:B------:R-:W-:-:S04]  /*a1c0*/  FADD.FTZ R11, R135, R11 ;  /* 0x0000000b870b7221 */ /* 0x000fc80000010000 */
[----:B------:R-:W-:-:S04]  /*a1d0*/  FADD.FTZ R11, R146, R11 ;  /* 0x0000000b920b7221 */ /* 0x000fc80000010000 */
[----:B------:R-:W-:-:S04]  /*a1e0*/  FADD.FTZ R11, R123, R11 ;  /* 0x0000000b7b0b7221 */ /* 0x000fc80000010000 */
[----:B------:R-:W-:-:S04]  /*a1f0*/  FADD.FTZ R11, R14, R11 ;  /* 0x0000000b0e0b7221 */ /* 0x000fc80000010000 */
[----:B------:R-:W-:Y:S01]  /*a200*/  FADD.FTZ R8, R124, R11 ;  /* 0x0000000b7c087221 */ /* 0x000fe20000010000 */
[----:B------:R-:W-:Y:S01]  /*a210*/  IMAD.MOV.U32 R11, RZ, RZ, R4 ;  /* 0x000000ffff0b7224 */ /* 0x000fe200078e0004 */
[----:B------:R-:W-:Y:S06]  /*a220*/  @P2 BRA `(.L_x_1874) ;  /* 0xffffffb800b82947 */ /* 0x000fec000383ffff */
[----:B------:R-:W-:-:S05]  /*a230*/  UMOV UR45, UR6 ;  /* 0x00000006002d7c82 */ /* 0x000fca0008000000 */
.L_x_1865:
[----:B------:R-:W-:-:S13]  /*a240*/  ISETP.LE.AND P2, PT, RZ, UR45, PT ;  /* 0x0000002dff007c0c */ /* 0x000fda000bf43270 */
[----:B------:R-:W-:Y:S05]  /*a250*/  @!P2 BRA `(.L_x_1875) ;  /* 0x0000003c0048a947 */ /* 0x000fea0003800000 */
[----:B------:R-:W-:Y:S01]  /*a260*/  R2UR UR47, R17 ;  /* 0x00000000112f72ca */ /* 0x000fe200000e0000 */
[----:B------:R-:W-:Y:S01]  /*a270*/  IMAD.MOV.U32 R10, RZ, RZ, R5 ;  /* 0x000000ffff0a7224 */ /* 0x000fe200078e0005 */
[----:B------:R-:W-:Y:S01]  /*a280*/  MOV R11, R4 ;  /* 0x00000004000b7202 */ /* 0x000fe20000000f00 */
[----:B------:R-:W-:-:S12]  /*a290*/  UMOV UR41, UR46 ;  /* 0x0000002e00297c82 */ /* 0x000fd80008000000 */
.L_x_1884:
        /* <DEDUP_REMOVED lines=8> */
.L_x_1876:
        /* <DEDUP_REMOVED lines=8> */
.L_x_1877:
[----:B--2---:R-:W-:Y:S05]  /*a3a0*/  @P2 BRA `(.L_x_1878) ;  /* 0x0000000000082947 */ /* 0x004fea0003800000 */
[----:B------:R-:W2:Y:S02]  /*a3b0*/  SYNCS.PHASECHK.TRANS64.TRYWAIT P2, [UR6+0x36830], R0 ;  /* 0x03683000ff0075a7 */ /* 0x000ea40008040146 */
[----:B--2---:R-:W-:Y:S05]  /*a3c0*/  @!P2 BRA `(.L_x_1879) ;  /* 0x00000098000ca947 */ /* 0x004fea0003800000 */
.L_x_1878:
[----:B------:R-:W-:Y:S01]  /*a3d0*/  UIMAD UR6, UR46, 0xa80, UR40 ;  /* 0x00000a802e0678a4 */ /* 0x000fe2000f8e0228 */
[----:B------:R-:W-:Y:S01]  /*a3e0*/  WARPGROUP.ARRIVE ;  /* 0x00000000000079c5 */ /* 0x000fe20000000000 */
[----:B------:R-:W-:Y:S01]  /*a3f0*/  UMOV UR7, 0x40000040 ;  /* 0x4000004000077882 */ /* 0x000fe20000000000 */
[----:B------:R-:W-:Y:S01]  /*a400*/  UMOV UR56, UR4 ;  /* 0x0000000400387c82 */ /* 0x000fe20008000000 */
[----:B------:R-:W-:Y:S01]  /*a410*/  UIADD3 UR58, UR6, 0x80, URZ ;  /* 0x00000080063a7890 */ /* 0x000fe2000fffe03f */
[----:B------:R-:W-:Y:S01]  /*a420*/  R2UR UR60, R6 ;  /* 0x00000000063c72ca */ /* 0x000fe200000e0000 */
[----:B------:R-:W-:Y:S01]  /*a430*/  UMOV UR57, UR5 ;  /* 0x0000000500397c82 */ /* 0x000fe20008000000 */
[----:B------:R-:W-:Y:S01]  /*a440*/  UMOV UR59, 0x40000040 ;  /* 0x40000040003b7882 */ /* 0x000fe20000000000 */
[----:B------:R-:W-:Y:S02]  /*a450*/  UIADD3 UR10, UR6, 0x180, URZ ;  /* 0x00000180060a7890 */ /* 0x000fe4000fffe03f */
[----:B------:R-:W-:Y:S01]  /*a460*/  HGMMA.64x16x16.F32.BF16 R168, gdesc[UR4], RZ, !UPT, gsb0 ;  /* 0x0020000004a879f0 */ /* 0x000fe2000c0018ff */
[----:B------:R-:W-:Y:S01]  /*a470*/  UIADD3 UR7, UR6, 0x100, URZ ;  /* 0x0000010006077890 */ /* 0x000fe2000fffe03f */
[----:B------:R-:W-:Y:S01]  /*a480*/  R2UR UR61, R7 ;  /* 0x00000000073d72ca */ /* 0x000fe200000e0000 */
        /* <DEDUP_REMOVED lines=605> */
.L_x_1880:
[----:B------:R-:W-:Y:S01]  /*ca60*/  R2UR UR6, R16 ;  /* 0x00000000100672ca */ /* 0x000fe200000e0000 */
[----:B-12---:R-:W-:-:S05]  /*ca70*/  IMAD.U32 R0, RZ, RZ, UR47 ;  /* 0x0000002fff007e24 */ /* 0x006fca000f8e00ff */
[----:B------:R-:W-:-:S07]  /*ca80*/  SHF.L.U32 R0, R0, 0x1f, RZ ;  /* 0x0000001f00007819 */ /* 0x000fce00000006ff */
[----:B------:R-:W-:-:S09]  /*ca90*/  ULEA UR7, UR41, UR6, 0x3 ;  /* 0x0000000629077291 */ /* 0x000fd2000f8e183f */
[----:B------:R1:W2:Y:S01]  /*caa0*/  SYNCS.PHASECHK.TRANS64.TRYWAIT P2, [UR7+0x36850], R0 ;  /* 0x03685000ff0075a7 */ /* 0x0002a20008040147 */
[----:B------:R-:W-:Y:S05]  /*cab0*/  @!P0 BRA `(.L_x_1881) ;  /* 0x0000000000048947 */ /* 0x000fea0003800000 */
[----:B------:R-:W-:Y:S01]  /*cac0*/  BPT.TRAP 0x1 ;  /* 0x000000040000795c */ /* 0x000fe20000300000 */
.L_x_1881:
[----:B--2---:R-:W-:Y:S05]  /*cad0*/  @P2 BRA `(.L_x_1882) ;  /* 0x0000000000082947 */ /* 0x004fea0003800000 */
[----:B------:R-:W2:Y:S02]  /*cae0*/  SYNCS.PHASECHK.TRANS64.TRYWAIT P2, [UR7+0x36850], R0 ;  /* 0x03685000ff0075a7 */ /* 0x000ea40008040147 */
[----:B--2---:R-:W-:Y:S05]  /*caf0*/  @!P2 BRA `(.L_x_1883) ;  /* 0x000000700058a947 */ /* 0x004fea0003800000 */
.L_x_1882:
        /* <DEDUP_REMOVED lines=55> */
[----:B------:R-:W-:-:S03]  /*ce70*/  FMNMX.FTZ R15, R167, R4, !PT ;  /* 0x00000004a70f7209 */ /* 0x000fc60007810000 */
[----:B------:R-:W-:Y:S01]  /*ce80*/  FADD.FTZ R3, -R5, R10 ;  /* 0x0000000a05037221 */ /* 0x000fe20000010100 */
[----:B------:R-:W-:-:S03]  /*ce90*/  FMNMX.FTZ R4, R154, R15, !PT ;  /* 0x0000000f9a047209 */ /* 0x000fc60007810000 */
[----:B-1----:R-:W-:Y:S01]  /*cea0*/  FMUL.FTZ R2, R3, R0 ;  /* 0x0000000003027220 */ /* 0x002fe20000410000 */
[----:B------:R-:W-:Y:S01]  /*ceb0*/  FMNMX.FTZ R21, R155, R4, !PT ;  /* 0x000000049b157209 */ /* 0x000fe20007810000 */
[----:B------:R-:W-:-:S03]  /*cec0*/  FMUL.FTZ R3, R5, R0 ;  /* 0x0000000005037220 */ /* 0x000fc60000410000 */
        /* <DEDUP_REMOVED lines=22> */
[----:B------:R1:W-:Y:S01]  /*d030*/  MUFU.EX2 R21, R10 ;  /* 0x0000000a00157308 */ /* 0x0003e20000000800 */
[----:B------:R-:W-:-:S04]  /*d040*/  FMNMX.FTZ R157, R139, R4, !PT ;  /* 0x000000048b9d7209 */ /* 0x000fc80007810000 */
[----:B------:R-:W-:-:S03]  /*d050*/  FMNMX.FTZ R4, R142, R157, !PT ;  /* 0x0000009d8e047209 */ /* 0x000fc60007810000 */
[----:B------:R-:W2:Y:S01]  /*d060*/  MUFU.EX2 R13, R13 ;  /* 0x0000000d000d7308 */ /* 0x000ea20000000800 */
[----:B------:R-:W-:Y:S01]  /*d070*/  FMNMX.FTZ R157, R143, R4, !PT ;  /* 0x000000048f9d7209 */ /* 0x000fe20007810000 */
[----:B-1----:R-:W-:-:S03]  /*d080*/  FFMA.FTZ R10, R120, R0, -R3 ;  /* 0x00000000780a7223 */ /* 0x002fc60000010803 */
[----:B------:R-:W-:-:S03]  /*d090*/  FMNMX.FTZ R4, R130, R157, !PT ;  /* 0x0000009d82047209 */ /* 0x000fc60007810000 */
[----:B------:R-:W-:Y:S01]  /*d0a0*/  MUFU.EX2 R161, R161 ;  /* 0x000000a100a17308 */ /* 0x000fe20000000800 */
[----:B------:R-:W-:-:S04]  /*d0b0*/  FMNMX.FTZ R157, R131, R4, !PT ;  /* 0x00000004839d7209 */ /* 0x000fc80007810000 */
[----:B------:R-:W-:-:S03]  /*d0c0*/  FMNMX.FTZ R4, R134, R157, !PT ;  /* 0x0000009d86047209 */ /* 0x000fc60007810000 */
[----:B------:R-:W-:Y:S01]  /*d0d0*/  MUFU.EX2 R15, R165 ;  /* 0x000000a5000f7308 */ /* 0x000fe20000000800 */
[----:B------:R-:W-:Y:S01]  /*d0e0*/  FMNMX.FTZ R157, R135, R4, !PT ;  /* 0x00000004879d7209 */ /* 0x000fe20007810000 */
[----:B--2---:R-:W-:-:S03]  /*d0f0*/  FFMA.FTZ R9, R2, R9, R13 ;  /* 0x0000000902097223 */ /* 0x004fc6000001000d */
[----:B------:R-:W-:-:S03]  /*d100*/  FMNMX.FTZ R4, R122, R157, !PT ;  /* 0x0000009d7a047209 */ /* 0x000fc60007810000 */
[----:B------:R-:W-:Y:S01]  /*d110*/  MUFU.EX2 R153, R153 ;  /* 0x0000009900997308 */ /* 0x000fe20000000800 */
[----:B------:R-:W-:Y:S02]  /*d120*/  WARPGROUP.DEPBAR.LE gsb0, 0x0 ;  /* 0x00008000000079c5 */ /* 0x000fe40000010000 */
[----:B------:R-:W-:Y:S01]  /*d130*/  WARPGROUP.ARRIVE ;  /* 0x00000000000079c5 */ /* 0x000fe20000000000 */
[----:B------:R-:W-:Y:S01]  /*d140*/  FMNMX.FTZ R157, R123, R4, !PT ;  /* 0x000000047b9d7209 */ /* 0x000fe20007810000 */
[-CC-:B------:R-:W-:Y:S01]  /*d150*/  FFMA.FTZ R200, R169, R0.reuse, -R3.reuse ;  /* 0x00000000a9c87223 */ /* 0x180fe20000010803 */
[-CC-:B------:R-:W-:Y:S01]  /*d160*/  FFMA.FTZ R202, R172, R0.reuse, -R3.reuse ;  /* 0x00000000acca7223 */ /* 0x180fe20000010803 */
[----:B------:R-:W-:Y:S01]  /*d170*/  FFMA.FTZ R169, R173, R0, -R3 ;  /* 0x00000000ada97223 */ /* 0x000fe20000010803 */
[----:B------:R-:W-:Y:S01]  /*d180*/  FMNMX.FTZ R4, R126, R157, !PT ;  /* 0x0000009d7e047209 */ /* 0x000fe20007810000 */
[----:B------:R-:W-:Y:S01]  /*d190*/  HGMMA.64x192x16.F32.BF16 R24, R196, gdesc[UR8].tnspB, R24, gsb0 ;  /* 0x42e00008c4187df0 */ /* 0x000fe20008001818 */
[----:B------:R-:W-:Y:S01]  /*d1a0*/  UIADD3 UR10, UR6, 0x100, URZ ;  /* 0x00000100060a7890 */ /* 0x000fe2000fffe03f */
[----:B------:R-:W1:Y:S01]  /*d1b0*/  MUFU.EX2 R200, R200 ;  /* 0x000000c800c87308 */ /* 0x000e620000000800 */
[----:B------:R-:W-:Y:S01]  /*d1c0*/  UMOV UR11, 0x40000040 ;  /* 0x40000040000b7882 */ /* 0x000fe20000000000 */
[----:B------:R-:W-:-:S05]  /*d1d0*/  FMNMX.FTZ R4, R127, R4, !PT ;  /* 0x000000047f047209 */ /* 0x000fca0007810000 */
[----:B------:R-:W2:Y:S01]  /*d1e0*/  SHFL.BFLY PT, R157, R4, 0x2, 0x1f ;  /* 0x0c401f00049d7f89 */ /* 0x000ea200000e0000 */
[----:B------:R-:W-:Y:S08]  /*d1f0*/  MUFU.EX2 R202, R202 ;  /* 0x000000ca00ca7308 */ /* 0x000ff00000000800 */
[----:B------:R-:W-:Y:S01]  /*d200*/  MUFU.EX2 R169, R169 ;  /* 0x000000a900a97308 */ /* 0x000fe20000000800 */
[C---:B-1----:R-:W-:Y:S01]  /*d210*/  FADD.FTZ R9, R200.reuse, R9 ;  /* 0x00000009c8097221 */ /* 0x042fe20000010000 */
[----:B------:R-:W-:-:S06]  /*d220*/  F2FP.BF16.F32.PACK_AB R200, R200, R13 ;  /* 0x0000000dc8c8723e */ /* 0x000fcc00000010ff */
[----:B------:R-:W-:Y:S01]  /*d230*/  MUFU.EX2 R145, R145 ;  /* 0x0000009100917308 */ /* 0x000fe20000000800 */
[----:B--2---:R-:W-:-:S07]  /*d240*/  FMNMX.FTZ R157, R4, R157, !PT ;  /* 0x0000009d049d7209 */ /* 0x004fce0007810000 */
[----:B------:R-:W-:Y:S01]  /*d250*/  MUFU.EX2 R149, R149 ;  /* 0x0000009500957308 */ /* 0x000fe20000000800 */
[----:B------:R-:W1:Y:S07]  /*d260*/  SHFL.BFLY PT, R4, R157, 0x1, 0x1f ;  /* 0x0c201f009d047f89 */ /* 0x000e6e00000e0000 */
[----:B------:R-:W-:Y:S08]  /*d270*/  MUFU.EX2 R137, R137 ;  /* 0x0000008900897308 */ /* 0x000ff00000000800 */
[----:B------:R-:W-:Y:S08]  /*d280*/  MUFU.EX2 R141, R141 ;  /* 0x0000008d008d7308 */ /* 0x000ff00000000800 */
[----:B------:R-:W-:Y:S01]  /*d290*/  MUFU.EX2 R129, R129 ;  /* 0x0000008100817308 */ /* 0x000fe20000000800 */
[----:B-1----:R-:W-:-:S07]  /*d2a0*/  FMNMX.FTZ R4, R157, R4, !PT ;  /* 0x000000049d047209 */ /* 0x002fce0007810000 */
[----:B------:R-:W-:Y:S01]  /*d2b0*/  MUFU.EX2 R133, R133 ;  /* 0x0000008500857308 */ /* 0x000fe20000000800 */
[----:B------:R-:W-:-:S04]  /*d2c0*/  FMUL.FTZ R125, R4, R0 ;  /* 0x00000000047d7220 */ /* 0x000fc80000410000 */
        /* <DEDUP_REMOVED lines=19> */
[----:B------:R-:W-:Y:S08]  /*d400*/  MUFU.EX2 R130, R130 ;  /* 0x0000008200827308 */ /* 0x000ff00000000800 */
[----:B------:R-:W1:Y:S08]  /*d410*/  MUFU.EX2 R131, R131 ;  /* 0x0000008300837308 */ /* 0x000e700000000800 */
[----:B------:R-:W-:Y:S08]  /*d420*/  MUFU.EX2 R134, R134 ;  /* 0x0000008600867308 */ /* 0x000ff00000000800 */
[----:B------:R-:W2:Y:S08]  /*d430*/  MUFU.EX2 R135, R135 ;  /* 0x0000008700877308 */ /* 0x000eb00000000800 */
        /* <DEDUP_REMOVED lines=9> */
[-CC-:B------:R-:W-:Y:S01]  /*d4d0*/  FFMA.FTZ R197, R162, R0.reuse, -R125.reuse ;  /* 0x00000000a2c57223 */ /* 0x180fe2000001087d */
[----:B------:R-:W-:Y:S02]  /*d4e0*/  FFMA.FTZ R199, R166, R0, -R125 ;  /* 0x00000000a6c77223 */ /* 0x000fe4000001087d */
[----:B------:R-:W-:Y:S01]  /*d4f0*/  HGMMA.64x192x16.F32.BF16 R24, R192, gdesc[UR8].tnspB, R24, gsb0 ;  /* 0x42e00008c0187df0 */ /* 0x000fe20008001818 */
[----:B------:R-:W-:Y:S01]  /*d500*/  UIADD3 UR10, UR6, 0x180, URZ ;  /* 0x00000180060a7890 */ /* 0x000fe2000fffe03f */
[----:B------:R-:W-:Y:S01]  /*d510*/  MUFU.EX2 R196, R196 ;  /* 0x000000c400c47308 */ /* 0x000fe20000000800 */
[----:B------:R-:W-:-:S07]  /*d520*/  UMOV UR11, 0x40000040 ;  /* 0x40000040000b7882 */ /* 0x000fce0000000000 */
        /* <DEDUP_REMOVED lines=21> */
[----:B------:R-:W-:Y:S02]  /*d680*/  IMAD.U32 R146, RZ, RZ, UR7 ;  /* 0x00000007ff927e24 */ /* 0x000fe4000f8e00ff */
[----:B------:R-:W-:Y:S01]  /*d690*/  FFMA.FTZ R191, R150, R0, -R125 ;  /* 0x0000000096bf7223 */ /* 0x000fe2000001087d */
[----:B------:R-:W-:Y:S01]  /*d6a0*/  HGMMA.64x192x16.F32.BF16 R24, R184, gdesc[UR8].tnspB, R24, gsb0 ;  /* 0x42e00008b8187df0 */ /* 0x000fe20008001818 */
[----:B------:R-:W-:Y:S01]  /*d6b0*/  UIADD3 UR10, UR6, 0x280, URZ ;  /* 0x00000280060a7890 */ /* 0x000fe2000fffe03f */
[----:B------:R-:W-:Y:S01]  /*d6c0*/  MUFU.EX2 R188, R188 ;  /* 0x000000bc00bc7308 */ /* 0x000fe20000000800 */
[----:B------:R-:W-:Y:S01]  /*d6d0*/  UMOV UR11, 0x40000040 ;  /* 0x40000040000b7882 */ /* 0x000fe20000000000 */
[----:B------:R-:W-:-:S06]  /*d6e0*/  UIADD3 UR6, UR6, 0x300, URZ ;  /* 0x0000030006067890 */ /* 0x000fcc000fffe03f */
[----:B------:R-:W-:Y:S08]  /*d6f0*/  MUFU.EX2 R189, R189 ;  /* 0x000000bd00bd7308 */ /* 0x000ff00000000800 */
[----:B------:R-:W-:Y:S08]  /*d700*/  MUFU.EX2 R190, R190 ;  /* 0x000000be00be7308 */ /* 0x000ff00000000800 */
[----:B------:R-:W-:Y:S01]  /*d710*/  MUFU.EX2 R191, R191 ;  /* 0x000000bf00bf7308 */ /* 0x000fe20000000800 */
[----:B------:R-:W-:-:S02]  /*d720*/  WARPGROUP.DEPBAR.LE gsb0, 0x0 ;  /* 0x00008000000079c5 */ /* 0x000fc40000010000 */
[----:B------:R-:W-:Y:S01]  /*d730*/  WARPGROUP.ARRIVE ;  /* 0x00000000000079c5 */ /* 0x000fe20000000000 */
[-CC-:B------:R-:W-:Y:S01]  /*d740*/  FFMA.FTZ R184, R136, R0.reuse, -R3.reuse ;  /* 0x0000000088b87223 */ /* 0x180fe20000010803 */
[-C--:B------:R-:W-:Y:S01]  /*d750*/  FFMA.FTZ R186, R140, R0.reuse, -R3 ;  /* 0x000000008cba7223 */ /* 0x080fe20000010803 */
[----:B------:R-:W-:Y:S02]  /*d760*/  IMAD.U32 R140, RZ, RZ, UR46 ;  /* 0x0000002eff8c7e24 */ /* 0x000fe4000f8e00ff */
[-CC-:B------:R-:W-:Y:S01]  /*d770*/  FFMA.FTZ R185, R138, R0.reuse, -R125.reuse ;  /* 0x000000008ab97223 */ /* 0x180fe2000001087d */
[-CC-:B------:R-:W-:Y:S01]  /*d780*/  FFMA.FTZ R187, R142, R0.reuse, -R125.reuse ;  /* 0x000000008ebb7223 */ /* 0x180fe2000001087d */
[----:B------:R-:W-:Y:S01]  /*d790*/  HGMMA.64x192x16.F32.BF16 R24, R180, gdesc[UR8].tnspB, R24, gsb0 ;  /* 0x42e00008b4187df0 */ /* 0x000fe20008001818 */
[----:B------:R-:W-:Y:S01]  /*d7a0*/  UMOV UR10, UR6 ;  /* 0x00000006000a7c82 */ /* 0x000fe20008000000 */
[----:B------:R-:W-:Y:S01]  /*d7b0*/  UMOV UR11, 0x40000040 ;  /* 0x40000040000b7882 */ /* 0x000fe20000000000 */
[----:B------:R-:W-:Y:S01]  /*d7c0*/  @!P1 LEA R140, R140, UR14, 0x3 ;  /* 0x0000000e8c8c9c11 */ /* 0x000fe2000f8e18ff */
[----:B------:R-:W-:Y:S01]  /*d7d0*/  FFMA.FTZ R136, R147, R0, -R125 ;  /* 0x0000000093887223 */ /* 0x000fe2000001087d */
[----:B------:R-:W-:Y:S01]  /*d7e0*/  MUFU.EX2 R184, R184 ;  /* 0x000000b800b87308 */ /* 0x000fe20000000800 */
[----:B------:R-:W-:Y:S01]  /*d7f0*/  UIADD3 UR6, UR45, -0x1, URZ ;  /* 0xffffffff2d067890 */ /* 0x000fe2000fffe03f */
[----:B------:R-:W-:-:S04]  /*d800*/  @!P1 IADD3 R140, R140, 0x36840, RZ ;  /* 0x000368408c8c9810 */ /* 0x000fc80007ffe0ff */
[----:B------:R-:W-:Y:S02]  /*d810*/  @!P1 PRMT R144, RZ, 0x654, R140 ;  /* 0x00000654ff909816 */ /* 0x000fe4000000008c */
[----:B------:R-:W-:Y:S01]  /*d820*/  MUFU.EX2 R136, R136 ;  /* 0x0000008800887308 */ /* 0x000fe20000000800 */
[----:B------:R-:W-:-:S07]  /*d830*/  UMOV UR45, UR6 ;  /* 0x00000006002d7c82 */ /* 0x000fce0008000000 */
        /* <DEDUP_REMOVED lines=10> */
[----:B------:R-:W-:Y:S01]  /*d8e0*/  MUFU.EX2 R11, R20 ;  /* 0x00000014000b7308 */ /* 0x000fe20000000800 */
[----:B------:R-:W-:Y:S01]  /*d8f0*/  HGMMA.64x192x16.F32.BF16 R24, R176, gdesc[UR8].tnspB, R24, gsb0 ;  /* 0x42e00008b0187df0 */ /* 0x000fe20008001818 */
[-C--:B------:R-:W-:Y:S01]  /*d900*/  FMUL.FTZ R3, R3, R0.reuse ;  /* 0x0000000003037220 */ /* 0x080fe20000410000 */
[----:B------:R-:W-:Y:S01]  /*d910*/  FFMA.FTZ R132, R159, R0, -R125 ;  /* 0x000000009f847223 */ /* 0x000fe2000001087d */
[----:B-1----:R-:W-:Y:S02]  /*d920*/  F2FP.BF16.F32.PACK_AB R181, R131, R130 ;  /* 0x0000008283b5723e */ /* 0x002fe400000010ff */
[----:B--2---:R-:W-:-:S02]  /*d930*/  F2FP.BF16.F32.PACK_AB R183, R135, R134 ;  /* 0x0000008687b7723e */ /* 0x004fc400000010ff */
[----:B------:R-:W1:Y:S08]  /*d940*/  MUFU.EX2 R3, R3 ;  /* 0x0000000300037308 */ /* 0x000e700000000800 */
[----:B------:R-:W2:Y:S08]  /*d950*/  MUFU.EX2 R20, R175 ;  /* 0x000000af00147308 */ /* 0x000eb00000000800 */
[----:B------:R-:W3:Y:S01]  /*d960*/  MUFU.EX2 R128, R128 ;  /* 0x0000008000807308 */ /* 0x000ee20000000800 */
[----:B-1----:R-:W-:-:S04]  /*d970*/  FFMA.FTZ R8, R3, R8, R14 ;  /* 0x0000000803087223 */ /* 0x002fc8000001000e */
[----:B------:R-:W-:Y:S01]  /*d980*/  FADD.FTZ R138, R201, R8 ;  /* 0x00000008c98a7221 */ /* 0x000fe20000010000 */
[----:B------:R-:W-:Y:S01]  /*d990*/  FFMA.FTZ R8, R139, R0, -R125 ;  /* 0x000000008b087223 */ /* 0x000fe2000001087d */
[----:B------:R-:W-:Y:S01]  /*d9a0*/  F2FP.BF16.F32.PACK_AB R201, R201, R14 ;  /* 0x0000000ec9c9723e */ /* 0x000fe200000010ff */
[----:B------:R-:W1:Y:S08]  /*d9b0*/  MUFU.EX2 R132, R132 ;  /* 0x0000008400847308 */ /* 0x000e700000000800 */
[----:B------:R-:W4:Y:S08]  /*d9c0*/  MUFU.EX2 R8, R8 ;  /* 0x0000000800087308 */ /* 0x000f300000000800 */
[----:B------:R-:W-:Y:S08]  /*d9d0*/  MUFU.EX2 R180, R180 ;  /* 0x000000b400b47308 */ /* 0x000ff00000000800 */
[----:B------:R-:W-:Y:S01]  /*d9e0*/  MUFU.EX2 R182, R182 ;  /* 0x000000b600b67308 */ /* 0x000fe20000000800 */
[----:B------:R-:W-:-:S02]  /*d9f0*/  WARPGROUP.DEPBAR.LE gsb0, 0x0 ;  /* 0x00008000000079c5 */ /* 0x000fc40000010000 */
[----:B------:R5:W-:Y:S01]  /*da00*/  @!P1 SYNCS.ARRIVE.TRANS64.RED.A1T0 RZ, [R144+URZ], RZ ;  /* 0x000000ff90ff99a7 */ /* 0x000be2000810043f */
[----:B------:R-:W-:Y:S02]  /*da10*/  F2FP.BF16.F32.PACK_AB R176, R121, R10 ;  /* 0x0000000a79b0723e */ /* 0x000fe400000010ff */
[----:B------:R-:W-:Y:S01]  /*da20*/  F2FP.BF16.F32.PACK_AB R178, R11, R12 ;  /* 0x0000000c0bb2723e */ /* 0x000fe200000010ff */
[----:B-----5:R-:W-:-:S05]  /*da30*/  @!P1 VIADD R144, R146, 0x36860 ;  /* 0x0003686092909836 */ /* 0x020fca0000000000 */
[----:B------:R-:W-:-:S04]  /*da40*/  @!P1 PRMT R144, RZ, 0x654, R144 ;  /* 0x00000654ff909816 */ /* 0x000fc80000000090 */
[----:B------:R5:W-:Y:S02]  /*da50*/  @!P1 SYNCS.ARRIVE.TRANS64.RED.A1T0 RZ, [R144+URZ], RZ ;  /* 0x000000ff90ff99a7 */ /* 0x000be4000810043f */
[----:B-----5:R-:W-:Y:S01]  /*da60*/  FADD.FTZ R144, R202, R9 ;  /* 0x00000009ca907221 */ /* 0x020fe20000010000 */
[----:B------:R-:W-:Y:S01]  /*da70*/  FADD.FTZ R9, R203, R138 ;  /* 0x0000008acb097221 */ /* 0x000fe20000010000 */
[C---:B--2---:R-:W-:Y:S02]  /*da80*/  F2FP.BF16.F32.PACK_AB R203, R20.reuse, R203 ;  /* 0x000000cb14cb723e */ /* 0x044fe400000010ff */
[C---:B------:R-:W-:Y:S01]  /*da90*/  FADD.FTZ R139, R169.reuse, R144 ;  /* 0x00000090a98b7221 */ /* 0x040fe20000010000 */
[----:B------:R-:W-:Y:S01]  /*daa0*/  FADD.FTZ R138, R20, R9 ;  /* 0x00000009148a7221 */ /* 0x000fe20000010000 */
[----:B------:R-:W-:Y:S02]  /*dab0*/  F2FP.BF16.F32.PACK_AB R202, R169, R202 ;  /* 0x000000caa9ca723e */ /* 0x000fe400000010ff */
[----:B------:R-:W-:Y:S01]  /*dac0*/  FADD.FTZ R142, R196, R139 ;  /* 0x0000008bc48e7221 */ /* 0x000fe20000010000 */
[----:B------:R-:W-:Y:S01]  /*dad0*/  FADD.FTZ R9, R197, R138 ;  /* 0x0000008ac5097221 */ /* 0x000fe20000010000 */
[----:B------:R-:W-:-:S02]  /*dae0*/  F2FP.BF16.F32.PACK_AB R197, R120, R197 ;  /* 0x000000c578c5723e */ /* 0x000fc400000010ff */
[----:B------:R-:W-:Y:S01]  /*daf0*/  FADD.FTZ R139, R161, R142 ;  /* 0x0000008ea18b7221 */ /* 0x000fe20000010000 */
[----:B------:R-:W-:Y:S01]  /*db00*/  FADD.FTZ R138, R120, R9 ;  /* 0x00000009788a7221 */ /* 0x000fe20000010000 */
[-CC-:B------:R-:W-:Y:S01]  /*db10*/  FFMA.FTZ R9, R122, R0.reuse, -R125.reuse ;  /* 0x000000007a097223 */ /* 0x180fe2000001087d */
[----:B------:R-:W-:Y:S01]  /*db20*/  FFMA.FTZ R125, R127, R0, -R125 ;  /* 0x000000007f7d7223 */ /* 0x000fe2000001087d */
[----:B------:R-:W-:Y:S01]  /*db30*/  FADD.FTZ R142, R198, R139 ;  /* 0x0000008bc68e7221 */ /* 0x000fe20000010000 */
[----:B------:R-:W-:Y:S01]  /*db40*/  FADD.FTZ R139, R199, R138 ;  /* 0x0000008ac78b7221 */ /* 0x000fe20000010000 */
[C---:B------:R-:W-:Y:S01]  /*db50*/  F2FP.BF16.F32.PACK_AB R198, R15.reuse, R198 ;  /* 0x000000c60fc6723e */ /* 0x040fe200000010ff */
[----:B------:R-:W2:Y:S01]  /*db60*/  MUFU.EX2 R122, R143 ;  /* 0x0000008f007a7308 */ /* 0x000ea20000000800 */
[----:B------:R-:W-:Y:S01]  /*db70*/  FADD.FTZ R147, R15, R142 ;  /* 0x0000008e0f937221 */ /* 0x000fe20000010000 */
[----:B------:R-:W-:Y:S01]  /*db80*/  FADD.FTZ R138, R124, R139 ;  /* 0x0000008b7c8a7221 */ /* 0x000fe20000010000 */
[----:B------:R-:W-:-:S02]  /*db90*/  F2FP.BF16.F32.PACK_AB R196, R161, R196 ;  /* 0x000000c4a1c4723e */ /* 0x000fc400000010ff */
[----:B------:R-:W-:Y:S01]  /*dba0*/  FADD.FTZ R142, R192, R147 ;  /* 0x00000093c08e7221 */ /* 0x000fe20000010000 */
[----:B------:R-:W-:Y:S01]  /*dbb0*/  FADD.FTZ R139, R193, R138 ;  /* 0x0000008ac18b7221 */ /* 0x000fe20000010000 */
[----:B------:R-:W-:Y:S01]  /*dbc0*/  F2FP.BF16.F32.PACK_AB R199, R124, R199 ;  /* 0x000000c77cc7723e */ /* 0x000fe200000010ff */
[----:B------:R5:W5:Y:S01]  /*dbd0*/  MUFU.EX2 R120, R9 ;  /* 0x0000000900787308 */ /* 0x000b620000000800 */
[C---:B------:R-:W-:Y:S01]  /*dbe0*/  FADD.FTZ R127, R153.reuse, R142 ;  /* 0x0000008e997f7221 */ /* 0x040fe20000010000 */
[----:B---3--:R-:W-:Y:S01]  /*dbf0*/  FADD.FTZ R138, R128, R139 ;  /* 0x0000008b808a7221 */ /* 0x008fe20000010000 */
[----:B------:R-:W-:Y:S02]  /*dc00*/  F2FP.BF16.F32.PACK_AB R192, R153, R192 ;  /* 0x000000c099c0723e */ /* 0x000fe400000010ff */
[----:B------:R-:W-:Y:S01]  /*dc10*/  FADD.FTZ R142, R194, R127 ;  /* 0x0000007fc28e7221 */ /* 0x000fe20000010000 */
[----:B------:R-:W-:Y:S01]  /*dc20*/  FADD.FTZ R13, R195, R138 ;  /* 0x0000008ac30d7221 */ /* 0x000fe20000010000 */
[----:B------:R-:W-:Y:S01]  /*dc30*/  F2FP.BF16.F32.PACK_AB R193, R128, R193 ;  /* 0x000000c180c1723e */ /* 0x000fe200000010ff */
[----:B------:R-:W3:Y:S01]  /*dc40*/  MUFU.EX2 R125, R125 ;  /* 0x0000007d007d7308 */ /* 0x000ee20000000800 */
[C---:B------:R-:W-:Y:S01]  /*dc50*/  FADD.FTZ R127, R21.reuse, R142 ;  /* 0x0000008e157f7221 */ /* 0x040fe20000010000 */
[----:B-1----:R-:W-:Y:S01]  /*dc60*/  FADD.FTZ R138, R132, R13 ;  /* 0x0000000d848a7221 */ /* 0x002fe20000010000 */
[----:B------:R-:W-:-:S02]  /*dc70*/  F2FP.BF16.F32.PACK_AB R194, R21, R194 ;  /* 0x000000c215c2723e */ /* 0x000fc400000010ff */
[----:B------:R-:W-:Y:S01]  /*dc80*/  FADD.FTZ R14, R188, R127 ;  /* 0x0000007fbc0e7221 */ /* 0x000fe20000010000 */
[----:B------:R-:W-:Y:S01]  /*dc90*/  FADD.FTZ R13, R189, R138 ;  /* 0x0000008abd0d7221 */ /* 0x000fe20000010000 */
[----:B------:R-:W-:Y:S02]  /*dca0*/  F2FP.BF16.F32.PACK_AB R195, R132, R195 ;  /* 0x000000c384c3723e */ /* 0x000fe400000010ff */
[C---:B------:R-:W-:Y:S01]  /*dcb0*/  FADD.FTZ R127, R145.reuse, R14 ;  /* 0x0000000e917f7221 */ /* 0x040fe20000010000 */
[----:B------:R-:W-:Y:S01]  /*dcc0*/  FADD.FTZ R14, R136, R13 ;  /* 0x0000000d880e7221 */ /* 0x000fe20000010000 */
[----:B------:R-:W-:Y:S02]  /*dcd0*/  F2FP.BF16.F32.PACK_AB R188, R145, R188 ;  /* 0x000000bc91bc723e */ /* 0x000fe400000010ff */
[----:B------:R-:W-:Y:S01]  /*dce0*/  FADD.FTZ R20, R190, R127 ;  /* 0x0000007fbe147221 */ /* 0x000fe20000010000 */
[----:B------:R-:W-:Y:S01]  /*dcf0*/  FADD.FTZ R13, R191, R14 ;  /* 0x0000000ebf0d7221 */ /* 0x000fe20000010000 */
[----:B------:R-:W-:-:S02]  /*dd00*/  F2FP.BF16.F32.PACK_AB R189, R136, R189 ;  /* 0x000000bd88bd723e */ /* 0x000fc400000010ff */
[C---:B------:R-:W-:Y:S01]  /*dd10*/  FADD.FTZ R15, R149.reuse, R20 ;  /* 0x00000014950f7221 */ /* 0x040fe20000010000 */
[----:B------:R-:W-:Y:S01]  /*dd20*/  FADD.FTZ R14, R140, R13 ;  /* 0x0000000d8c0e7221 */ /* 0x000fe20000010000 */
[----:B------:R-:W-:Y:S02]  /*dd30*/  F2FP.BF16.F32.PACK_AB R190, R149, R190 ;  /* 0x000000be95be723e */ /* 0x000fe400000010ff */
[----:B------:R-:W-:Y:S01]  /*dd40*/  FADD.FTZ R20, R184, R15 ;  /* 0x0000000fb8147221 */ /* 0x000fe20000010000 */
[----:B------:R-:W-:Y:S01]  /*dd50*/  FADD.FTZ R13, R185, R14 ;  /* 0x0000000eb90d7221 */ /* 0x000fe20000010000 */
[C---:B----4-:R-:W-:Y:S02]  /*dd60*/  F2FP.BF16.F32.PACK_AB R185, R8.reuse, R185 ;  /* 0x000000b908b9723e */ /* 0x050fe400000010ff */
[----:B------:R-:W-:Y:S01]  /*dd70*/  FADD.FTZ R15, R137, R20 ;  /* 0x00000014890f7221 */ /* 0x000fe20000010000 */
[----:B------:R-:W-:Y:S01]  /*dd80*/  FADD.FTZ R14, R8, R13 ;  /* 0x0000000d080e7221 */ /* 0x000fe20000010000 */
[----:B------:R-:W-:-:S02]  /*dd90*/  F2FP.BF16.F32.PACK_AB R191, R140, R191 ;  /* 0x000000bf8cbf723e */ /* 0x000fc400000010ff */
[----:B------:R-:W-:Y:S01]  /*dda0*/  FADD.FTZ R20, R186, R15 ;  /* 0x0000000fba147221 */ /* 0x000fe20000010000 */
[----:B------:R-:W-:Y:S01]  /*ddb0*/  FADD.FTZ R13, R187, R14 ;  /* 0x0000000ebb0d7221 */ /* 0x000fe20000010000 */
[----:B------:R-:W-:Y:S02]  /*ddc0*/  F2FP.BF16.F32.PACK_AB R184, R137, R184 ;  /* 0x000000b889b8723e */ /* 0x000fe400000010ff */
[C---:B------:R-:W-:Y:S01]  /*ddd0*/  FADD.FTZ R15, R141.reuse, R20 ;  /* 0x000000148d0f7221 */ /* 0x040fe20000010000 */
[----:B--2---:R-:W-:Y:S01]  /*dde0*/  FADD.FTZ R13, R122, R13 ;  /* 0x0000000d7a0d7221 */ /* 0x004fe20000010000 */
[----:B------:R-:W-:Y:S02]  /*ddf0*/  F2FP.BF16.F32.PACK_AB R186, R141, R186 ;  /* 0x000000ba8dba723e */ /* 0x000fe400000010ff */
[----:B------:R-:W-:Y:S01]  /*de00*/  FADD.FTZ R14, R180, R15 ;  /* 0x0000000fb40e7221 */ /* 0x000fe20000010000 */
[----:B------:R-:W-:Y:S01]  /*de10*/  FADD.FTZ R13, R130, R13 ;  /* 0x0000000d820d7221 */ /* 0x000fe20000010000 */
[----:B------:R-:W-:-:S02]  /*de20*/  F2FP.BF16.F32.PACK_AB R187, R122, R187 ;  /* 0x000000bb7abb723e */ /* 0x000fc400000010ff */
[----:B-----5:R-:W-:Y:S01]  /*de30*/  FADD.FTZ R9, R129, R14 ;  /* 0x0000000e81097221 */ /* 0x020fe20000010000 */
        /* <DEDUP_REMOVED lines=9> */
[----:B------:R-:W-:Y:S01]  /*ded0*/  FADD.FTZ R13, R120, R13 ;  /* 0x0000000d780d7221 */ /* 0x000fe20000010000 */
[----:B---3--:R-:W-:Y:S01]  /*dee0*/  F2FP.BF16.F32.PACK_AB R179, R125, R126 ;  /* 0x0000007e7db3723e */ /* 0x008fe200000010ff */
[----:B------:R-:W-:Y:S02]  /*def0*/  IMAD.MOV.U32 R10, RZ, RZ, R5 ;  /* 0x000000ffff0a7224 */ /* 0x000fe400078e0005 */
[----:B------:R-:W-:Y:S01]  /*df00*/  FADD.FTZ R9, R121, R8 ;  /* 0x0000000879097221 */ /* 0x000fe20000010000 */
[----:B------:R-:W-:-:S03]  /*df10*/  FADD.FTZ R13, R123, R13 ;  /* 0x0000000d7b0d7221 */ /* 0x000fc60000010000 */
[----:B------:R-:W-:Y:S01]  /*df20*/  FADD.FTZ R8, R12, R9 ;  /* 0x000000090c087221 */ /* 0x000fe20000010000 */
[----:B------:R-:W-:-:S03]  /*df30*/  FADD.FTZ R13, R126, R13 ;  /* 0x0000000d7e0d7221 */ /* 0x000fc60000010000 */
[----:B------:R-:W-:Y:S01]  /*df40*/  FADD.FTZ R9, R11, R8 ;  /* 0x000000080b097221 */ /* 0x000fe20000010000 */
[----:B------:R-:W-:Y:S01]  /*df50*/  FADD.FTZ R8, R125, R13 ;  /* 0x0000000d7d087221 */ /* 0x000fe20000010000 */
[----:B------:R-:W-:Y:S01]  /*df60*/  IMAD.MOV.U32 R11, RZ, RZ, R4 ;  /* 0x000000ffff0b7224 */ /* 0x000fe200078e0004 */
[----:B------:R-:W-:Y:S06]  /*df70*/  @P2 BRA `(.L_x_1884) ;  /* 0xffffffc000c82947 */ /* 0x000fec000383ffff */
.L_x_1875:
        /* <DEDUP_REMOVED lines=99> */
.L_x_1885:
        /* <DEDUP_REMOVED lines=8> */
.L_x_1886:
[----:B--2---:R-:W-:Y:S05]  /*e630*/  @P2 BRA `(.L_x_1887) ;  /* 0x0000000000082947 */ /* 0x004fea0003800000 */
[----:B------:R-:W2:Y:S02]  /*e640*/  SYNCS.PHASECHK.TRANS64.TRYWAIT P0, [UR5+0x36850], R2 ;  /* 0x03685002ff0075a7 */ /* 0x000ea40008000145 */
[----:B--2---:R-:W-:Y:S05]  /*e650*/  @!P0 BRA `(.L_x_1888) ;  /* 0x0000005400988947 */ /* 0x004fea0003800000 */
.L_x_1887:
[----:B------:R-:W-:Y:S01]  /*e660*/  R2UR UR4, R16 ;  /* 0x00000000100472ca */ /* 0x000fe200000e0000 */
[----:B------:R-:W-:Y:S01]  /*e670*/  WARPGROUP.ARRIVE ;  /* 0x00000000000079c5 */ /* 0x000fe20000000000 */
[----:B------:R-:W-:Y:S01]  /*e680*/  UMOV UR7, 0x40000040 ;  /* 0x4000004000077882 */ /* 0x000fe20000000000 */
[----:B--2---:R-:W2:Y:S01]  /*e690*/  SHFL.BFLY PT, R3, R8, 0x2, 0x1f ;  /* 0x0c401f0008037f89 */ /* 0x004ea200000e0000 */
[----:B------:R-:W-:Y:S01]  /*e6a0*/  IMAD.U32 R15, RZ, RZ, UR5 ;  /* 0x00000005ff0f7e24 */ /* 0x000fe2000f8e00ff */
[----:B------:R-:W-:Y:S01]  /*e6b0*/  R2UR UR8, R17 ;  /* 0x00000000110872ca */ /* 0x000fe200000e0000 */
[----:B------:R-:W-:Y:S01]  /*e6c0*/  VIADD R210, R210, 0x1 ;  /* 0x00000001d2d27836 */ /* 0x000fe20000000000 */
        /* <DEDUP_REMOVED lines=8> */
[----:B------:R-:W1:Y:S01]  /*e750*/  SHFL.BFLY PT, R7, R6, 0x1, 0x1f ;  /* 0x0c201f0006077f89 */ /* 0x000e6200000e0000 */
[----:B------:R-:W-:Y:S01]  /*e760*/  CS2R R8, SRZ ;  /* 0x0000000000087805 */ /* 0x000fe2000001ff00 */
[----:B------:R-:W-:-:S03]  /*e770*/  UIADD3 UR46, UR46, 0x1, URZ ;  /* 0x000000012e2e7890 */ /* 0x000fc6000fffe03f */
[----:B------:R-:W-:Y:S01]  /*e780*/  UMOV UR6, UR4 ;  /* 0x0000000400067c82 */ /* 0x000fe20008000000 */
[----:B------:R-:W2:Y:S01]  /*e790*/  SHFL.BFLY PT, R3, R2, 0x1, 0x1f ;  /* 0x0c201f0002037f89 */ /* 0x000ea200000e0000 */
[----:B------:R-:W-:Y:S01]  /*e7a0*/  HGMMA.64x192x16.F32.BF16 R24, R200, gdesc[UR4].tnspB, R24, gsb0 ;  /* 0x42e00004c8187df0 */ /* 0x000fe20008001818 */
[----:B------:R-:W-:Y:S01]  /*e7b0*/  UIADD3 UR6, UR4, 0x80, URZ ;  /* 0x0000008004067890 */ /* 0x000fe2000fffe03f */
[----:B------:R-:W-:Y:S01]  /*e7c0*/  UMOV UR7, 0x40000040 ;  /* 0x4000004000077882 */ /* 0x000fe20000000000 */
[----:B------:R-:W-:-:S04]  /*e7d0*/  UISETP.NE.AND UP0, UPT, UR46, 0x2, UPT ;  /* 0x000000022e00788c */ /* 0x000fc8000bf05270 */
[----:B------:R-:W-:Y:S01]  /*e7e0*/  USEL UR46, UR46, URZ, UP0 ;  /* 0x0000003f2e2e7287 */ /* 0x000fe20008000000 */
[----:B-1----:R-:W-:-:S05]  /*e7f0*/  FADD.FTZ R13, R6, R7 ;  /* 0x00000007060d7221 */ /* 0x002fca0000010000 */
[----:B------:R-:W-:Y:S01]  /*e800*/  FSETP.NE.FTZ.AND P2, PT, R13, RZ, PT ;  /* 0x000000ff0d00720b */ /* 0x000fe20003f55000 */
[----:B--2---:R-:W-:Y:S01]  /*e810*/  FADD.FTZ R12, R2, R3 ;  /* 0x00000003020c7221 */ /* 0x004fe20000010000 */
[----:B------:R-:W-:Y:S01]  /*e820*/  IMAD.MOV.U32 R3, RZ, RZ, -0x800000 ;  /* 0xff800000ff037424 */ /* 0x000fe200078e00ff */
[----:B------:R-:W-:-:S03]  /*e830*/  MOV R2, 0xff800000 ;  /* 0xff80000000027802 */ /* 0x000fc60000000f00 */
[----:B------:R-:W-:-:S07]  /*e840*/  FSETP.NE.FTZ.AND P0, PT, R12, RZ, PT ;  /* 0x000000ff0c00720b */ /* 0x000fce0003f15000 */
[----:B------:R-:W1:Y:S01]  /*e850*/  @P2 MUFU.LG2 R10, R13 ;  /* 0x0000000d000a2308 */ /* 0x000e620000000c00 */
[----:B------:R-:W-:-:S05]  /*e860*/  @P2 FMUL.FTZ R14, R0, 0.69314718246459960938 ;  /* 0x3f317218000e2820 */ /* 0x000fca0000410000 */
[----:B------:R-:W-:Y:S01]  /*e870*/  @P0 FMUL.FTZ R6, R0, 0.69314718246459960938 ;  /* 0x3f31721800060820 */ /* 0x000fe20000410000 */
[----:B------:R-:W-:Y:S01]  /*e880*/  @!P1 VIADD R0, R15, 0x36860 ;  /* 0x000368600f009836 */ /* 0x000fe20000000000 */
        /* <DEDUP_REMOVED lines=36> */
[----:B------:R-:W-:-:S06]  /*ead0*/  ULOP3.LUT UR8, UR8, UR4, URZ, 0x3c, !UPT ;  /* 0x0000000408087292 */ /* 0x000fcc000f8e3c3f */
[----:B------:R-:W-:Y:S01]  /*eae0*/  IMAD.U32 R17, RZ, RZ, UR8 ;  /* 0x00000008ff117e24 */ /* 0x000fe2000f8e00ff */
[----:B------:R-:W-:Y:S02]  /*eaf0*/  WARPGROUP.DEPBAR.LE gsb0, 0x0 ;  /* 0x00008000000079c5 */ /* 0x000fe40000010000 */
[----:B------:R-:W-:-:S06]  /*eb00*/  WARPGROUP.ARRIVE ;  /* 0x00000000000079c5 */ /* 0x000fcc0000000000 */
        /* <DEDUP_REMOVED lines=99> */
.L_x_1858:
[----:B------:R-:W1:Y:S08]  /*f140*/  S2UR UR5, SR_CgaCtaId ;  /* 0x00000000000579c3 */ /* 0x000e700000008800 */
[----:B------:R-:W-:Y:S06]  /*f150*/  BAR.SYNC.DEFER_BLOCKING 0x5, 0x120 ;  /* 0x0144800000007b1d */ /* 0x000fec0000010000 */
[----:B------:R-:W-:-:S02]  /*f160*/  UMOV UR4, 0x400 ;  /* 0x0000040000047882 */ /* 0x000fc40000000000 */
[----:B-1----:R-:W-:-:S06]  /*f170*/  ULEA UR6, UR5, UR4, 0x18 ;  /* 0x0000000405067291 */ /* 0x002fcc000f8ec03f */
[----:B------:R-:W-:-:S03]  /*f180*/  MOV R16, UR6 ;  /* 0x0000000600107c02 */ /* 0x000fc60008000f00 */
        /* <DEDUP_REMOVED lines=14> */
[C---:B------:R-:W-:Y:S01]  /*f270*/  IADD3 R13, P4, R18.reuse, 0x60, RZ ;  /* 0x00000060120d7810 */ /* 0x040fe20007f9e0ff */
[----:B------:R-:W-:Y:S01]  /*f280*/  UIMAD UR5, UR5, UR8, URZ ;  /* 0x00000008050572a4 */ /* 0x000fe2000f8e023f */
[----:B------:R-:W-:Y:S01]  /*f290*/  IADD3 R15, P6, R18, 0x4000, RZ ;  /* 0x00004000120f7810 */ /* 0x000fe20007fde0ff */
[----:B------:R-:W-:Y:S01]  /*f2a0*/  UIMAD.WIDE.U32 UR6, UR43, UR8, URZ ;  /* 0x000000082b0672a5 */ /* 0x000fe2000f8e003f */
[----:B------:R-:W-:Y:S01]  /*f2b0*/  LOP3.LUT R10, R10, R11, RZ, 0x3c, !PT ;  /* 0x0000000b0a0a7212 */ /* 0x000fe200078e3cff */
[----:B------:R-:W-:Y:S01]  /*f2c0*/  IMAD.X R11, RZ, RZ, R19, P2 ;  /* 0x000000ffff0b7224 */ /* 0x000fe200010e0613 */
[----:B------:R-:W-:Y:S01]  /*f2d0*/  LOP3.LUT R20, R21, 0x380, RZ, 0xc0, !PT ;  /* 0x0000038015147812 */ /* 0x000fe200078ec0ff */
[----:B------:R-:W-:Y:S01]  /*f2e0*/  UIMAD UR5, UR43, UR9, UR5 ;  /* 0x000000092b0572a4 */ /* 0x000fe2000f8e0205 */
[C---:B------:R-:W-:Y:S01]  /*f2f0*/  LOP3.LUT R5, R18.reuse, 0x380, RZ, 0xc0, !PT ;  /* 0x0000038012057812 */ /* 0x040fe200078ec0ff */
[----:B------:R-:W-:Y:S01]  /*f300*/  ULDC.64 UR12, c[0x0][0x208] ;  /* 0x00008200000c7ab9 */ /* 0x000fe20000000a00 */
[----:B------:R-:W-:Y:S01]  /*f310*/  IADD3 R35, P2, R18, 0x4060, RZ ;  /* 0x0000406012237810 */ /* 0x000fe20007f5e0ff */
[----:B------:R-:W-:Y:S01]  /*f320*/  UIADD3 UR5, UR7, UR5, URZ ;  /* 0x0000000507057290 */ /* 0x000fe2000fffe03f */
[----:B------:R-:W-:-:S02]  /*f330*/  LOP3.LUT R8, R9, 0x380, RZ, 0xc0, !PT ;  /* 0x0000038009087812 */ /* 0x000fc400078ec0ff */
[----:B------:R-:W-:Y:S02]  /*f340*/  LOP3.LUT R12, R13, 0x380, RZ, 0xc0, !PT ;  /* 0x000003800d0c7812 */ /* 0x000fe400078ec0ff */
[----:B------:R-:W-:Y:S02]  /*f350*/  LOP3.LUT R14, R15, 0x380, RZ, 0xc0, !PT ;  /* 0x000003800f0e7812 */ /* 0x000fe400078ec0ff */
[----:B------:R-:W-:Y:S02]  /*f360*/  LOP3.LUT P0, RZ, R212, 0x3, RZ, 0xc0, !PT ;  /* 0x00000003d4ff7812 */ /* 0x000fe4000780c0ff */
[----:B------:R-:W-:Y:S02]  /*f370*/  SHF.R.U64 R20, R20, 0x3, RZ ;  /* 0x0000000314147819 */ /* 0x000fe400000012ff */
[----:B------:R-:W-:Y:S02]  /*f380*/  SHF.R.U64 R5, R5, 0x3, RZ ;  /* 0x0000000305057819 */ /* 0x000fe400000012ff */
[----:B------:R-:W-:-:S02]  /*f390*/  LOP3.LUT R26, R35, 0x380, RZ, 0xc0, !PT ;  /* 0x00000380231a7812 */ /* 0x000fc400078ec0ff */
[----:B------:R-:W-:Y:S02]  /*f3a0*/  SHF.R.U64 R8, R8, 0x3, RZ ;  /* 0x0000000308087819 */ /* 0x000fe400000012ff */
[----:B------:R-:W-:Y:S02]  /*f3b0*/  SHF.R.U64 R12, R12, 0x3, RZ ;  /* 0x000000030c0c7819 */ /* 0x000fe400000012ff */
[----:B------:R-:W-:Y:S02]  /*f3c0*/  SHF.R.U64 R14, R14, 0x3, RZ ;  /* 0x000000030e0e7819 */ /* 0x000fe400000012ff */
[----:B------:R-:W-:Y:S02]  /*f3d0*/  ISETP.GE.OR P1, PT, R4, UR10, P0 ;  /* 0x0000000a04007c0c */ /* 0x000fe40008726670 */
[----:B------:R-:W-:Y:S01]  /*f3e0*/  LOP3.LUT R20, R20, R21, RZ, 0x3c, !PT ;  /* 0x0000001514147212 */ /* 0x000fe200078e3cff */
[----:B------:R-:W-:Y:S01]  /*f3f0*/  IMAD.X R21, RZ, RZ, R19, P5 ;  /* 0x000000ffff157224 */ /* 0x000fe200028e0613 */
[----:B------:R-:W-:-:S02]  /*f400*/  LOP3.LUT R4, R5, R18, RZ, 0x3c, !PT ;  /* 0x0000001205047212 */ /* 0x000fc400078e3cff */
[----:B------:R-:W-:Y:S02]  /*f410*/  SHF.R.U64 R26, R26, 0x3, RZ ;  /* 0x000000031a1a7819 */ /* 0x000fe400000012ff */
[----:B------:R-:W-:Y:S01]  /*f420*/  LOP3.LUT R8, R8, R9, RZ, 0x3c, !PT ;  /* 0x0000000908087212 */ /* 0x000fe200078e3cff */
[--C-:B------:R-:W-:Y:S01]  /*f430*/  IMAD.X R9, RZ, RZ, R19.reuse, P3 ;  /* 0x000000ffff097224 */ /* 0x100fe200018e0613 */
[----:B------:R-:W-:Y:S02]  /*f440*/  MOV R5, R19 ;  /* 0x0000001300057202 */ /* 0x000fe40000000f00 */
[----:B------:R-:W-:Y:S01]  /*f450*/  LOP3.LUT R12, R12, R13, RZ, 0x3c, !PT ;  /* 0x0000000d0c0c7212 */ /* 0x000fe200078e3cff */
[----:B------:R-:W-:Y:S01]  /*f460*/  IMAD.X R13, RZ, RZ, R19, P4 ;  /* 0x000000ffff0d7224 */ /* 0x000fe200020e0613 */
[----:B------:R-:W-:Y:S02]  /*f470*/  LOP3.LUT R14, R14, R15, RZ, 0x3c, !PT ;  /* 0x0000000f0e0e7212 */ /* 0x000fe400078e3cff */
[----:B------:R-:W-:-:S02]  /*f480*/  IADD3 R15, P3, R18, 0x4040, RZ ;  /* 0x00004040120f7810 */ /* 0x000fc40007f7e0ff */
[C---:B------:R-:W-:Y:S02]  /*f490*/  IADD3 R82, P5, R18.reuse, 0x8040, RZ ;  /* 0x0000804012527810 */ /* 0x040fe40007fbe0ff */
[----:B------:R-:W-:Y:S02]  /*f4a0*/  IADD3 R83, P4, R18, 0x8000, RZ ;  /* 0x0000800012537810 */ /* 0x000fe40007f9e0ff */
[----:B------:R-:W-:Y:S02]  /*f4b0*/  LOP3.LUT R26, R26, R35, RZ, 0x3c, !PT ;  /* 0x000000231a1a7212 */ /* 0x000fe400078e3cff */
[----:B------:R-:W-:Y:S02]  /*f4c0*/  MOV R35, R4 ;  /* 0x0000000400237202 */ /* 0x000fe40000000f00 */
[----:B------:R-:W-:Y:S02]  /*f4d0*/  MOV R126, R20 ;  /* 0x00000014007e7202 */ /* 0x000fe40000000f00 */
[----:B------:R-:W-:Y:S01]  /*f4e0*/  F2FP.BF16.F32.PACK_AB R5, R29, R32 ;  /* 0x000000201d05723e */ /* 0x000fe200000010ff */
[----:B------:R-:W1:Y:S01]  /*f4f0*/  LDC.64 R20, c[0x0][0xb78] ;  /* 0x0002de00ff147b82 */ /* 0x000e620000000a00 */
[----:B------:R-:W-:-:S02]  /*f500*/  LOP3.LUT R24, R15, 0x380, RZ, 0xc0, !PT ;  /* 0x000003800f187812 */ /* 0x000fc400078ec0ff */
[----:B------:R-:W-:Y:S02]  /*f510*/  LOP3.LUT R29, R82, 0x380, RZ, 0xc0, !PT ;  /* 0x00000380521d7812 */ /* 0x000fe400078ec0ff */
[----:B------:R-:W-:Y:S02]  /*f520*/  LOP3.LUT R28, R83, 0x380, RZ, 0xc0, !PT ;  /* 0x00000380531c7812 */ /* 0x000fe400078ec0ff */
[----:B------:R-:W-:Y:S02]  /*f530*/  SHF.R.U64 R24, R24, 0x3, RZ ;  /* 0x0000000318187819 */ /* 0x000fe400000012ff */
[----:B------:R-:W-:Y:S02]  /*f540*/  SHF.R.U64 R29, R29, 0x3, RZ ;  /* 0x000000031d1d7819 */ /* 0x000fe400000012ff */
[----:B------:R-:W-:Y:S02]  /*f550*/  SHF.R.U64 R28, R28, 0x3, RZ ;  /* 0x000000031c1c7819 */ /* 0x000fe400000012ff */
[----:B------:R-:W-:Y:S01]  /*f560*/  F2FP.BF16.F32.PACK_AB R4, R25, R6 ;  /* 0x000000061904723e */ /* 0x000fe200000010ff */
[----:B------:R-:W-:Y:S01]  /*f570*/  IMAD.X R25, RZ, RZ, R19, P3 ;  /* 0x000000ffff197224 */ /* 0x000fe200018e0613 */
[----:B------:R-:W-:-:S02]  /*f580*/  F2FP.BF16.F32.PACK_AB R6, R120, R7 ;  /* 0x000000077806723e */ /* 0x000fc400000010ff */
[----:B------:R-:W-:Y:S01]  /*f590*/  F2FP.BF16.F32.PACK_AB R7, R27, R30 ;  /* 0x0000001e1b07723e */ /* 0x000fe200000010ff */
[----:B------:R-:W-:Y:S01]  /*f5a0*/  BAR.SYNC.DEFER_BLOCKING 0x1, 0x100 ;  /* 0x0044000000007b1d */ /* 0x000fe20000010000 */
[----:B------:R-:W-:Y:S01]  /*f5b0*/  LOP3.LUT R24, R24, R15, RZ, 0x3c, !PT ;  /* 0x0000000f18187212 */ /* 0x000fe200078e3cff */
[--C-:B------:R-:W-:Y:S01]  /*f5c0*/  IMAD.X R15, RZ, RZ, R19.reuse, P6 ;  /* 0x000000ffff0f7224 */ /* 0x100fe200030e0613 */
[----:B------:R-:W-:Y:S01]  /*f5d0*/  LOP3.LUT R30, R29, R82, RZ, 0x3c, !PT ;  /* 0x000000521d1e7212 */ /* 0x000fe200078e3cff */
[--C-:B------:R-:W-:Y:S01]  /*f5e0*/  IMAD.X R29, RZ, RZ, R19.reuse, P4 ;  /* 0x000000ffff1d7224 */ /* 0x100fe200020e0613 */
[----:B------:R-:W-:Y:S01]  /*f5f0*/  LOP3.LUT R28, R28, R83, RZ, 0x3c, !PT ;  /* 0x000000531c1c7212 */ /* 0x000fe200078e3cff */
[----:B------:R-:W-:Y:S01]  /*f600*/  IMAD.X R27, RZ, RZ, R19, P2 ;  /* 0x000000ffff1b7224 */ /* 0x000fe200010e0613 */
[C---:B------:R-:W-:Y:S02]  /*f610*/  IADD3 R83, P6, R18.reuse, 0x8020, RZ ;  /* 0x0000802012537810 */ /* 0x040fe40007fde0ff */
[----:B------:R-:W-:-:S02]  /*f620*/  IADD3 R123, P3, R18, 0x8060, RZ ;  /* 0x00008060127b7810 */ /* 0x000fc40007f7e0ff */
[----:B------:R-:W-:Y:S02]  /*f630*/  LOP3.LUT R34, R83, 0x380, RZ, 0xc0, !PT ;  /* 0x0000038053227812 */ /* 0x000fe400078ec0ff */
[----:B------:R-:W-:Y:S02]  /*f640*/  LOP3.LUT R32, R123, 0x380, RZ, 0xc0, !PT ;  /* 0x000003807b207812 */ /* 0x000fe400078ec0ff */
[----:B------:R-:W-:Y:S01]  /*f650*/  MOV R120, R28 ;  /* 0x0000001c00787202 */ /* 0x000fe20000000f00 */
[----:B------:R-:W-:Y:S01]  /*f660*/  IMAD.U32 R29, RZ, RZ, UR7 ;  /* 0x00000007ff1d7e24 */ /* 0x000fe2000f8e00ff */
[----:B------:R-:W-:Y:S01]  /*f670*/  SHF.R.U64 R34, R34, 0x3, RZ ;  /* 0x0000000322227819 */ /* 0x000fe200000012ff */
[----:B------:R-:W-:Y:S01]  /*f680*/  IMAD.U32 R29, RZ, RZ, UR5 ;  /* 0x00000005ff1d7e24 */ /* 0x000fe2000f8e00ff */
[----:B------:R-:W-:Y:S01]  /*f690*/  USHF.R.S32.HI UR5, URZ, 0x1f, UR44 ;  /* 0x0000001f3f057899 */ /* 0x000fe2000801142c */
[----:B------:R-:W-:Y:S01]  /*f6a0*/  SHF.R.U64 R32, R32, 0x3, RZ ;  /* 0x0000000320207819 */ /* 0x000fe200000012ff */
[----:B------:R-:W-:Y:S01]  /*f6b0*/  IMAD.U32 R28, RZ, RZ, UR6 ;  /* 0x00000006ff1c7e24 */ /* 0x000fe2000f8e00ff */
[----:B------:R-:W-:Y:S01]  /*f6c0*/  MOV R128, R8 ;  /* 0x0000000800807202 */ /* 0x000fe20000000f00 */
[----:B------:R-:W-:Y:S01]  /*f6d0*/  ULDC.64 UR6, c[0x0][0xb40] ;  /* 0x0002d00000067ab9 */ /* 0x000fe20000000a00 */
[----:B------:R2:W-:Y:S01]  /*f6e0*/  STSM.16.M88.4 [R35], R4 ;  /* 0x0000000423007844 */ /* 0x0005e20000000200 */
[----:B------:R-:W-:-:S02]  /*f6f0*/  LOP3.LUT R34, R34, R83, RZ, 0x3c, !PT ;  /* 0x0000005322227212 */ /* 0x000fc400078e3cff */
[----:B------:R-:W-:Y:S02]  /*f700*/  LOP3.LUT R32, R32, R123, RZ, 0x3c, !PT ;  /* 0x0000007b20207212 */ /* 0x000fe400078e3cff */
[----:B------:R-:W-:Y:S02]  /*f710*/  MOV R127, R10 ;  /* 0x0000000a007f7202 */ /* 0x000fe40000000f00 */
[----:B------:R-:W-:Y:S02]  /*f720*/  MOV R82, R12 ;  /* 0x0000000c00527202 */ /* 0x000fe40000000f00 */
[----:B------:R-:W-:Y:S02]  /*f730*/  MOV R83, R14 ;  /* 0x0000000e00537202 */ /* 0x000fe40000000f00 */
[----:B------:R-:W-:Y:S02]  /*f740*/  F2FP.BF16.F32.PACK_AB R8, R41, R40 ;  /* 0x000000282908723e */ /* 0x000fe400000010ff */
[----:B------:R-:W-:-:S02]  /*f750*/  F2FP.BF16.F32.PACK_AB R9, R43, R42 ;  /* 0x0000002a2b09723e */ /* 0x000fc400000010ff */
[----:B------:R-:W-:Y:S02]  /*f760*/  F2FP.BF16.F32.PACK_AB R10, R45, R44 ;  /* 0x0000002c2d0a723e */ /* 0x000fe400000010ff */
[----:B--2---:R-:W-:Y:S01]  /*f770*/  F2FP.BF16.F32.PACK_AB R5, R124, R31 ;  /* 0x0000001f7c05723e */ /* 0x004fe200000010ff */
[--C-:B------:R-:W-:Y:S01]  /*f780*/  IMAD.X R31, RZ, RZ, R19.reuse, P5 ;  /* 0x000000ffff1f7224 */ /* 0x100fe200028e0613 */
[----:B------:R-:W-:Y:S01]  /*f790*/  F2FP.BF16.F32.PACK_AB R4, R33, R0 ;  /* 0x000000002104723e */ /* 0x000fe200000010ff */
[----:B------:R-:W-:Y:S01]  /*f7a0*/  IMAD.X R33, RZ, RZ, R19, P3 ;  /* 0x000000ffff217224 */ /* 0x000fe200018e0613 */
[----:B------:R-:W-:Y:S02]  /*f7b0*/  F2FP.BF16.F32.PACK_AB R6, R37, R36 ;  /* 0x000000242506723e */ /* 0x000fe400000010ff */
[----:B------:R-:W-:Y:S02]  /*f7c0*/  F2FP.BF16.F32.PACK_AB R7, R122, R121 ;  /* 0x000000797a07723e */ /* 0x000fe400000010ff */
[----:B------:R-:W-:Y:S01]  /*f7d0*/  MOV R0, R30 ;  /* 0x0000001e00007202 */ /* 0x000fe20000000f00 */
[----:B-1----:R-:W-:Y:S01]  /*f7e0*/  IMAD R30, R20, UR5, RZ ;  /* 0x00000005141e7c24 */ /* 0x002fe2000f8e02ff */
[----:B------:R-:W-:Y:S01]  /*f7f0*/  F2FP.BF16.F32.PACK_AB R11, R47, R46 ;  /* 0x0000002e2f0b723e */ /* 0x000fe200000010ff */
[----:B------:R1:W-:Y:S01]  /*f800*/  STSM.16.M88.4 [R128], R4 ;  /* 0x0000000480007844 */ /* 0x0003e20000000200 */
[----:B------:R-:W-:-:S02]  /*f810*/  MOV R125, R24 ;  /* 0x00000018007d7202 */ /* 0x000fc40000000f00 */
[----:B------:R-:W-:Y:S01]  /*f820*/  MOV R123, R26 ;  /* 0x0000001a007b7202 */ /* 0x000fe20000000f00 */
[----:B------:R-:W-:Y:S01]  /*f830*/  STSM.16.M88.4 [R127], R8 ;  /* 0x000000087f007844 */ /* 0x000fe20000000200 */
[----:B------:R-:W-:Y:S02]  /*f840*/  F2FP.BF16.F32.PACK_AB R12, R49, R48 ;  /* 0x00000030310c723e */ /* 0x000fe400000010ff */
[----:B------:R-:W-:Y:S02]  /*f850*/  F2FP.BF16.F32.PACK_AB R13, R51, R50 ;  /* 0x00000032330d723e */ /* 0x000fe400000010ff */
[----:B------:R-:W-:Y:S02]  /*f860*/  F2FP.BF16.F32.PACK_AB R14, R53, R52 ;  /* 0x00000034350e723e */ /* 0x000fe400000010ff */
[----:B------:R-:W-:Y:S02]  /*f870*/  F2FP.BF16.F32.PACK_AB R15, R55, R54 ;  /* 0x00000036370f723e */ /* 0x000fe400000010ff */
[----:B------:R-:W-:-:S02]  /*f880*/  F2FP.BF16.F32.PACK_AB R24, R57, R56 ;  /* 0x000000383918723e */ /* 0x000fc400000010ff */
[----:B------:R-:W-:Y:S01]  /*f890*/  F2FP.BF16.F32.PACK_AB R25, R59, R58 ;  /* 0x0000003a3b19723e */ /* 0x000fe200000010ff */
[----:B------:R2:W-:Y:S01]  /*f8a0*/  STSM.16.M88.4 [R82], R12 ;  /* 0x0000000c52007844 */ /* 0x0005e20000000200 */
[----:B------:R-:W-:Y:S02]  /*f8b0*/  F2FP.BF16.F32.PACK_AB R26, R61, R60 ;  /* 0x0000003c3d1a723e */ /* 0x000fe400000010ff */
[----:B------:R-:W-:Y:S02]  /*f8c0*/  F2FP.BF16.F32.PACK_AB R27, R63, R62 ;  /* 0x0000003e3f1b723e */ /* 0x000fe400000010ff */
[----:B------:R-:W-:Y:S01]  /*f8d0*/  MOV R32, R32 ;  /* 0x0000002000207202 */ /* 0x000fe20000000f00 */
[----:B------:R-:W-:Y:S01]  /*f8e0*/  IMAD R33, R21, UR44, R30 ;  /* 0x0000002c15217c24 */ /* 0x000fe2000f8e021e */
[----:B-1----:R-:W-:Y:S01]  /*f8f0*/  F2FP.BF16.F32.PACK_AB R4, R65, R64 ;  /* 0x000000404104723e */ /* 0x002fe200000010ff */
[----:B------:R-:W-:Y:S01]  /*f900*/  IMAD.WIDE.U32 R20, R20, UR44, R28 ;  /* 0x0000002c14147c25 */ /* 0x000fe2000f8e001c */
[----:B------:R-:W-:Y:S01]  /*f910*/  F2FP.BF16.F32.PACK_AB R5, R67, R66 ;  /* 0x000000424305723e */ /* 0x000fe200000010ff */
[----:B------:R1:W-:Y:S01]  /*f920*/  STSM.16.M88.4 [R83], R24 ;  /* 0x0000001853007844 */ /* 0x0003e20000000200 */
[----:B------:R-:W-:-:S02]  /*f930*/  F2FP.BF16.F32.PACK_AB R6, R69, R68 ;  /* 0x000000444506723e */ /* 0x000fc400000010ff */
[----:B------:R-:W-:Y:S02]  /*f940*/  F2FP.BF16.F32.PACK_AB R7, R71, R70 ;  /* 0x000000464707723e */ /* 0x000fe400000010ff */
[----:B------:R-:W-:Y:S02]  /*f950*/  IADD3.X R35, RZ, R19, RZ, P6, !PT ;  /* 0x00000013ff237210 */ /* 0x000fe400037fe4ff */
        /* <DEDUP_REMOVED lines=9> */
[----:B--2---:R-:W-:Y:S02]  /*f9f0*/  F2FP.BF16.F32.PACK_AB R82, R85, R84 ;  /* 0x000000545552723e */ /* 0x004fe400000010ff */
[----:B-1----:R-:W-:Y:S02]  /*fa00*/  F2FP.BF16.F32.PACK_AB R83, R87, R86 ;  /* 0x000000565753723e */ /* 0x002fe400000010ff */
        /* <DEDUP_REMOVED lines=8> */
[----:B------:R-:W-:-:S02]  /*fa90*/  MOV R34, R34 ;  /* 0x0000002200227202 */ /* 0x000fc40000000f00 */
[----:B---3--:R-:W-:Y:S02]  /*faa0*/  SHF.R.S32.HI R5, RZ, 0x1f, R129 ;  /* 0x0000001fff057819 */ /* 0x008fe40000011481 */
[----:B------:R-:W-:Y:S02]  /*fab0*/  IADD3 R6, P2, R129, R20, RZ ;  /* 0x0000001481067210 */ /* 0x000fe40007f5e0ff */
        /* <DEDUP_REMOVED lines=11> */
[----:B------:R-:W-:Y:S02]  /*fb70*/  IADD3.X R5, R5, R21, R33, P2, !PT ;  /* 0x0000001505057210 */ /* 0x000fe400017fe421 */
[----:B------:R-:W-:Y:S01]  /*fb80*/  LEA R4, P2, R6, UR6, 0x2 ;  /* 0x0000000606047c11 */ /* 0x000fe2000f8410ff */
[----:B------:R-:W-:Y:S01]  /*fb90*/  STSM.16.M88.4 [R32], R112 ;  /* 0x0000007020007844 */ /* 0x000fe20000000200 */
[----:B------:R-:W-:-:S02]  /*fba0*/  ISETP.GE.OR P0, PT, R129, UR10, P0 ;  /* 0x0000000a81007c0c */ /* 0x000fc40008706670 */
[----:B------:R-:W-:Y:S01]  /*fbb0*/  LEA.HI.X R5, R6, UR7, R5, 0x2, P2 ;  /* 0x0000000706057c11 */ /* 0x000fe200090f1405 */
[----:B------:R-:W-:Y:S01]  /*fbc0*/  @!PT LDS RZ, [RZ] ;  /* 0x00000000fffff984 */ /* 0x000fe20000000800 */
[----:B------:R-:W-:Y:S01]  /*fbd0*/  @!PT LDS RZ, [RZ] ;  /* 0x00000000fffff984 */ /* 0x000fe20000000800 */
[----:B------:R-:W-:Y:S01]  /*fbe0*/  @!PT LDS RZ, [RZ] ;  /* 0x00000000fffff984 */ /* 0x000fe20000000800 */
[----:B------:R-:W-:Y:S01]  /*fbf0*/  @!PT LDS RZ, [RZ] ;  /* 0x00000000fffff984 */ /* 0x000fe20000000800 */
[----:B------:R1:W-:Y:S06]  /*fc00*/  MEMBAR.ALL.CTA ;  /* 0x0000000000007992 */ /* 0x0003ec0000008000 */
[----:B-1----:R-:W1:Y:S04]  /*fc10*/  FENCE.VIEW.ASYNC.S ;  /* 0x00000000000073c6 */ /* 0x002e680000000000 */
[----:B-1----:R-:W1:Y:S01]  /*fc20*/  SHFL.IDX PT, R6, R214, RZ, 0x1f ;  /* 0x00001fffd6067589 */ /* 0x002e6200000e0000 */
        /* <DEDUP_REMOVED lines=32> */
.L_x_1892:
[----:B------:R-:W-:Y:S05]  /*fe30*/  BSYNC B0 ;  /* 0x0000000000007941 */ /* 0x000fea0003800000 */
.L_x_1891:
[----:B------:R-:W-:Y:S05]  /*fe40*/  BRA `(.L_x_1890) ;  /* 0x0000000800607947 */ /* 0x000fea0003800000 */
.L_x_1889:
        /* <DEDUP_REMOVED lines=16> */
[----:B------:R-:W-:Y:S01]  /*ff50*/  ULDC.64 UR8, c[0x0][0xb40] ;  /* 0x0002d00000087ab9 */ /* 0x000fe20000000a00 */
[----:B------:R-:W-:-:S05]  /*ff60*/  ULDC.64 UR10, c[0x0][0x208] ;  /* 0x00008200000a7ab9 */ /* 0x000fca0000000a00 */
[----:B------:R-:W5:Y:S01]  /*ff70*/  LDC.64 R10, c[0x0][0xb78] ;  /* 0x0002de00ff0a7b82 */ /* 0x000f620000000a00 */
[C---:B----4-:R-:W-:Y:S02]  /*ff80*/  IMAD R0, R4.reuse, UR6, RZ ;  /* 0x0000000604007c24 */ /* 0x050fe4000f8e02ff */
[----:B------:R-:W-:-:S04]  /*ff90*/  IMAD.WIDE.U32 R2, R4, UR43, R2 ;  /* 0x0000002b04027c25 */ /* 0x000fc8000f8e0002 */
[----:B------:R-:W-:Y:S02]  /*ffa0*/  IMAD R5, R5, UR43, R0 ;  /* 0x0000002b05057c24 */ /* 0x000fe4000f8e0200 */
[----:B-----5:R-:W-:-:S03]  /*ffb0*/  IMAD R0, R10, UR7, RZ ;  /* 0x000000070a007c24 */ /* 0x020fc6000f8e02ff */
[----:B------:R-:W-:Y:S01]  /*ffc0*/  IADD3 R3, R3, R5, RZ ;  /* 0x0000000503037210 */ /* 0x000fe20007ffe0ff */
[----:B------:R-:W-:Y:S02]  /*ffd0*/  IMAD R5, R11, UR44, R0 ;  /* 0x0000002c0b057c24 */ /* 0x000fe4000f8e0200 */
[----:B------:R-:W-:-:S04]  /*ffe0*/  IMAD.WIDE.U32 R2, R10, UR44, R2 ;  /* 0x0000002c0a027c25 */ /* 0x000fc8000f8e0002 */
[----:B------:R-:W-:Y:S01]  /*fff0*/  IMAD.IADD R3, R3, 0x1, R5 ;  /* 0x0000000103037824 */ /* 0x000fe200078e0205 */
[----:B------:R-:W-:-:S04]  /*10000*/  LEA R4, P0, R2, UR8, 0x2 ;  /* 0x0000000802047c11 */ /* 0x000fc8000f8010ff */
[----:B------:R-:W-:Y:S01]  /*10010*/  LEA.HI.X R5, R2, UR9, R3, 0x2, P0 ;  /* 0x0000000902057c11 */ /* 0x000fe200080f1403 */
[----:B------:R-:W-:-:S05]  /*10020*/  IMAD.MOV.U32 R3, RZ, RZ, -0x800000 ;  /* 0xff800000ff037424 */ /* 0x000fca00078e00ff */
[----:B------:R4:W-:Y:S03]  /*10030*/  STG.E desc[UR10][R4.64], R3 ;  /* 0x0000000304007986 */ /* 0x0009e6000c10190a */
.L_x_1894:
[----:B------:R-:W-:Y:S05]  /*10040*/  BSYNC B0 ;  /* 0x0000000000007941 */ /* 0x000fea0003800000 */
.L_x_1893:
        /* <DEDUP_REMOVED lines=12> */
[----:B------:R-:W-:Y:S02]  /*10110*/  IADD3 R3, R3, R5, RZ ;  /* 0x0000000503037210 */ /* 0x000fe40007ffe0ff */
        /* <DEDUP_REMOVED lines=21> */
[C---:B------:R-:W-:Y:S01]  /*10270*/  IMAD R9, R4.reuse, UR7, R9 ;  /* 0x0000000704097c24 */ /* 0x040fe2000f8e0209 */
[----:B------:R-:W-:Y:S01]  /*10280*/  ULDC.64 UR8, c[0x0][0x208] ;  /* 0x0000820000087ab9 */ /* 0x000fe20000000a00 */
        /* <DEDUP_REMOVED lines=8> */
.L_x_1896:
[----:B------:R-:W-:Y:S05]  /*10310*/  BSYNC B0 ;  /* 0x0000000000007941 */ /* 0x000fea0003800000 */
.L_x_1895:
[----:B------:R-:W-:Y:S04]  /*10320*/  BSSY B0, `(.L_x_1897) ;  /* 0x0000018000007945 */ /* 0x000fe80003800000 */
[----:B------:R-:W-:Y:S05]  /*10330*/  @P0 BRA `(.L_x_1898) ;  /* 0x0000000000580947 */ /* 0x000fea0003800000 */
[----:B-1----:R-:W-:Y:S01]  /*10340*/  IADD3 R9, P0, R4, 0x20, RZ ;  /* 0x0000002004097810 */ /* 0x002fe20007f1e0ff */
[----:B------:R-:W-:Y:S01]  /*10350*/  VIADD R2, R22, 0x40 ;  /* 0x0000004016027836 */ /* 0x000fe20000000000 */
[----:B------:R-:W-:Y:S01]  /*10360*/  ULDC UR5, c[0x0][0xa8c] ;  /* 0x0002a30000057ab9 */ /* 0x000fe20000000800 */
[----:B------:R-:W-:Y:S01]  /*10370*/  ULDC.64 UR6, c[0x0][0xad8] ;  /* 0x0002b60000067ab9 */ /* 0x000fe20000000a00 */
[----:B------:R-:W-:Y:S01]  /*10380*/  MOV R3, R11 ;  /* 0x0000000b00037202 */ /* 0x000fe20000000f00 */
[----:B------:R-:W-:Y:S01]  /*10390*/  IMAD.X R0, RZ, RZ, R5, P0 ;  /* 0x000000ffff007224 */ /* 0x000fe200000e0605 */
[----:B------:R-:W-:Y:S01]  /*103a0*/  ISETP.GE.AND P4, PT, R2, UR5, PT ;  /* 0x0000000502007c0c */ /* 0x000fe2000bf86270 */
[----:B------:R-:W-:Y:S01]  /*103b0*/  IMAD.MOV.U32 R2, RZ, RZ, R6 ;  /* 0x000000ffff027224 */ /* 0x000fe200078e0006 */
[C---:B------:R-:W-:Y:S01]  /*103c0*/  ISETP.GE.AND P3, PT, R22.reuse, UR5, PT ;  /* 0x0000000516007c0c */ /* 0x040fe2000bf66270 */
[----:B------:R-:W-:Y:S01]  /*103d0*/  VIADD R8, R22, 0x80 ;  /* 0x0000008016087836 */ /* 0x000fe20000000000 */
[----:B------:R-:W-:Y:S01]  /*103e0*/  ULDC.64 UR8, c[0x0][0x208] ;  /* 0x0000820000087ab9 */ /* 0x000fe20000000a00 */
[----:B------:R-:W-:-:S02]  /*103f0*/  IMAD R0, R0, UR6, RZ ;  /* 0x0000000600007c24 */ /* 0x000fc4000f8e02ff */
        /* <DEDUP_REMOVED lines=10> */
.L_x_1898:
[----:B------:R-:W-:Y:S05]  /*104a0*/  BSYNC B0 ;  /* 0x0000000000007941 */ /* 0x000fea0003800000 */
.L_x_1897:
[----:B------:R-:W-:Y:S04]  /*104b0*/  BSSY B0, `(.L_x_1899) ;  /* 0x0000018000007945 */ /* 0x000fe80003800000 */
[----:B------:R-:W-:Y:S05]  /*104c0*/  @P1 BRA `(.L_x_1900) ;  /* 0x0000000000581947 */ /* 0x000fea0003800000 */
[----:B-12---:R-:W-:Y:S01]  /*104d0*/  IADD3 R9, P0, R4, 0x40, RZ ;  /* 0x0000004004097810 */ /* 0x006fe20007f1e0ff */
        /* <DEDUP_REMOVED lines=21> */
.L_x_1900:
[----:B------:R-:W-:Y:S05]  /*10630*/  BSYNC B0 ;  /* 0x0000000000007941 */ /* 0x000fea0003800000 */
.L_x_1899:
[----:B------:R-:W-:Y:S04]  /*10640*/  BSSY B0, `(.L_x_1890) ;  /* 0x0000018000007945 */ /* 0x000fe80003800000 */
[----:B------:R-:W-:Y:S05]  /*10650*/  @P2 BRA `(.L_x_1901) ;  /* 0x0000000000582947 */ /* 0x000fea0003800000 */
[----:B------:R-:W-:Y:S01]  /*10660*/  IADD3 R7, P0, R4, 0x60, RZ ;  /* 0x0000006004077810 */ /* 0x000fe20007f1e0ff */
[C---:B------:R-:W-:Y:S01]  /*10670*/  VIADD R0, R22.reuse, 0x40 ;  /* 0x0000004016007836 */ /* 0x040fe20000000000 */
[----:B------:R-:W-:Y:S01]  /*10680*/  ULDC.64 UR6, c[0x0][0xad8] ;  /* 0x0002b60000067ab9 */ /* 0x000fe20000000a00 */
[----:B------:R-:W-:Y:S01]  /*10690*/  ULDC UR5, c[0x0][0xa8c] ;  /* 0x0002a30000057ab9 */ /* 0x000fe20000000800 */
[----:B------:R-:W-:Y:S01]  /*106a0*/  IMAD.MOV.U32 R2, RZ, RZ, R6 ;  /* 0x000000ffff027224 */ /* 0x000fe200078e0006 */
[----:B------:R-:W-:Y:S01]  /*106b0*/  ISETP.GE.AND P1, PT, R22, UR5, PT ;  /* 0x0000000516007c0c */ /* 0x000fe2000bf26270 */
[----:B------:R-:W-:Y:S01]  /*106c0*/  IMAD.X R4, RZ, RZ, R5, P0 ;  /* 0x000000ffff047224 */ /* 0x000fe200000e0605 */
[----:B------:R-:W-:Y:S01]  /*106d0*/  ISETP.GE.AND P2, PT, R0, UR5, PT ;  /* 0x0000000500007c0c */ /* 0x000fe2000bf46270 */
[----:B------:R-:W-:Y:S01]  /*106e0*/  IMAD.MOV.U32 R3, RZ, RZ, R11 ;  /* 0x000000ffff037224 */ /* 0x000fe200078e000b */
[----:B------:R-:W-:Y:S01]  /*106f0*/  IADD3 R0, R22, 0x80, RZ ;  /* 0x0000008016007810 */ /* 0x000fe20007ffe0ff */
[----:B------:R-:W-:Y:S01]  /*10700*/  IMAD R4, R4, UR6, RZ ;  /* 0x0000000604047c24 */ /* 0x000fe2000f8e02ff */
[----:B------:R-:W-:Y:S01]  /*10710*/  ULDC.64 UR8, c[0x0][0x208] ;  /* 0x0000820000087ab9 */ /* 0x000fe20000000a00 */
        /* <DEDUP_REMOVED lines=10> */
.L_x_1901:
[----:B------:R-:W-:Y:S05]  /*107c0*/  BSYNC B0 ;  /* 0x0000000000007941 */ /* 0x000fea0003800000 */
.L_x_1890:
[----:B------:R-:W5:Y:S02]  /*107d0*/  LDC R0, c[0x0][0xda8] ;  /* 0x00036a00ff007b82 */ /* 0x000f640000000800 */
[----:B-----5:R-:W-:-:S13]  /*107e0*/  ISETP.LE.AND P0, PT, R0, UR4, PT ;  /* 0x0000000400007c0c */ /* 0x020fda000bf03270 */
[----:B------:R-:W-:Y:S05]  /*107f0*/  @!P0 BRA `(.L_x_1902) ;  /* 0xffffff0400688947 */ /* 0x000fea000383ffff */
[----:B------:R-:W-:Y:S05]  /*10800*/  EXIT ;  /* 0x000000000000794d */ /* 0x000fea0003800000 */
.L_x_1854:
[----:B------:R-:W-:-:S08]  /*10810*/  NOP ;  /* 0x0000000000007918 */ /* 0x000fd00000000000 */
[----:B-1----:R-:W1:-:S00]  /*10820*/  USETMAXREG.DEALLOC.CTAPOOL 0x18 ;  /* 0x00000018000079c8 */ /* 0x002e4000080e0500 */
[----:B-1----:R-:W-:-:S06]  /*10830*/  LOP3.LUT R0, R0, 0x3, RZ, 0xc0, !PT ;  /* 0x0000000300007812 */ /* 0x002fcc00078ec0ff */
[----:B------:R-:W1:Y:S02]  /*10840*/  SHFL.IDX PT, R0, R0, RZ, 0x1f ;  /* 0x00001fff00007589 */ /* 0x000e6400000e0000 */
[----:B-1----:R-:W-:-:S13]  /*10850*/  ISETP.NE.AND P0, PT, R0, RZ, PT ;  /* 0x000000ff0000720c */ /* 0x002fda0003f05270 */
[----:B--2---:R-:W-:Y:S05]  /*10860*/  @P0 EXIT ;  /* 0x000000000000094d */ /* 0x004fea0003800000 */
[----:B------:R-:W1:Y:S01]  /*10870*/  S2UR UR4, SR_CTAID.X ;  /* 0x00000000000479c3 */ /* 0x000e620000002500 */
[----:B------:R2:W-:Y:S01]  /*10880*/  STL [R1+0x4], RZ ;  /* 0x000004ff01007387 */ /* 0x0005e20000100800 */
[----:B------:R-:W-:Y:S02]  /*10890*/  IMAD.MOV.U32 R17, RZ, RZ, 0x1 ;  /* 0x00000001ff117424 */ /* 0x000fe400078e00ff */
[----:B------:R-:W-:-:S04]  /*108a0*/  IMAD.MOV.U32 R16, RZ, RZ, RZ ;  /* 0x000000ffff107224 */ /* 0x000fc800078e00ff */
[----:B------:R-:W1:Y:S02]  /*108b0*/  LDC R0, c[0x0][0xda8] ;  /* 0x00036a00ff007b82 */ /* 0x000e640000000800 */
[----:B-1----:R-:W-:-:S13]  /*108c0*/  ISETP.LE.AND P0, PT, R0, UR4, PT ;  /* 0x0000000400007c0c */ /* 0x002fda000bf03270 */
[----:B--2---:R-:W-:Y:S05]  /*108d0*/  @P0 BRA `(.L_x_1903) ;  /* 0x0000002c00980947 */ /* 0x004fea0003800000 */
[----:B------:R-:W-:Y:S01]  /*108e0*/  IMAD.U32 R0, RZ, RZ, UR4 ;  /* 0x00000004ff007e24 */ /* 0x000fe2000f8e00ff */
[----:B------:R-:W-:Y:S01]  /*108f0*/  MOV R17, 0x1 ;  /* 0x0000000100117802 */ /* 0x000fe20000000f00 */
[----:B------:R-:W-:Y:S01]  /*10900*/  IMAD.MOV.U32 R16, RZ, RZ, RZ ;  /* 0x000000ffff107224 */ /* 0x000fe200078e00ff */
[----:B------:R-:W-:Y:S01]  /*10910*/  ULDC UR44, c[0x0][0xc] ;  /* 0x00000300002c7ab9 */ /* 0x000fe20000000800 */
[----:B------:R-:W-:Y:S01]  /*10920*/  ULDC.64 UR38, c[0x0][0x198] ;  /* 0x0000660000267ab9 */ /* 0x000fe20000000a00 */
[----:B------:R1:W-:Y:S04]  /*10930*/  STL [R1], R0 ;  /* 0x0000000001007387 */ /* 0x0003e80000100800 */
[----:B------:R1:W-:Y:S02]  /*10940*/  STL [R1+0x4], RZ ;  /* 0x000004ff01007387 */ /* 0x0003e40000100800 */
.L_x_1951:
[----:B------:R-:W2:Y:S01]  /*10950*/  LDL R6, [R1] ;  /* 0x0000000001067983 */ /* 0x000ea20000100800 */
[----:B------:R-:W-:Y:S01]  /*10960*/  ULDC UR8, c[0x0][0xdd0] ;  /* 0x0003740000087ab9 */ /* 0x000fe20000000800 */
[----:B-1----:R-:W1:Y:S01]  /*10970*/  LDC R0, c[0x0][0xde8] ;  /* 0x00037a00ff007b82 */ /* 0x002e620000000800 */
[----:B------:R-:W-:-:S11]  /*10980*/  UISETP.NE.AND UP0, UPT, UR8, 0x1, UPT ;  /* 0x000000010800788c */ /* 0x000fd6000bf05270 */
[----:B------:R-:W-:Y:S01]  /*10990*/  @UP0 ULDC UR4, c[0x0][0xdd4] ;  /* 0x0003750000040ab9 */ /* 0x000fe20000000800 */
[----:B------:R-:W-:Y:S01]  /*109a0*/  @UP0 ULDC UR9, c[0x0][0xdd8] ;  /* 0x0003760000090ab9 */ /* 0x000fe20000000800 */
[C---:B--2---:R-:W-:Y:S02]  /*109b0*/  R2UR UR6, R6.reuse ;  /* 0x00000000060672ca */ /* 0x044fe400000e0000 */
[----:B------:R-:W-:-:S11]  /*109c0*/  R2UR UR7, R6 ;  /* 0x00000000060772ca */ /* 0x000fd600000e0000 */
        /* <DEDUP_REMOVED lines=14> */
.L_x_1904:
[----:B------:R-:W-:Y:S01]  /*10ab0*/  ULDC UR9, c[0x0][0xdc4] ;  /* 0x0003710000097ab9 */ /* 0x000fe20000000800 */
[----:B------:R-:W-:Y:S01]  /*10ac0*/  UMOV UR7, UR8 ;  /* 0x0000000800077c82 */ /* 0x000fe20008000000 */
[----:B------:R-:W-:-:S11]  /*10ad0*/  UISETP.NE.AND UP0, UPT, UR9, 0x1, UPT ;  /* 0x000000010900788c */ /* 0x000fd6000bf05270 */
[----:B------:R-:W-:Y:S02]  /*10ae0*/  @UP0 ULDC.64 UR10, c[0x0][0xdc8] ;  /* 0x00037200000a0ab9 */ /* 0x000fe40000000a00 */
[----:B------:R-:W-:-:S04]  /*10af0*/  UIMAD.WIDE.U32 UR4, UR8, UR10, URZ ;  /* 0x0000000a080472a5 */ /* 0x000fc8000f8e003f */
[----:B------:R-:W-:-:S04]  /*10b00*/  @UP0 USHF.R.U32.HI UR7, URZ, UR11, UR5 ;  /* 0x0000000b3f070299 */ /* 0x000fc80008011605 */
[----:B------:R-:W-:-:S12]  /*10b10*/  UIMAD UR4, UR7, UR9, URZ ;  /* 0x00000009070472a4 */ /* 0x000fd8000f8e023f */
.L_x_1905:
[----:B------:R-:W1:Y:S01]  /*10b20*/  LDC R0, c[0x0][0x404] ;  /* 0x00010100ff007b82 */ /* 0x000e620000000800 */
[----:B------:R-:W-:Y:S01]  /*10b30*/  ULOP3.LUT UR5, URZ, UR7, URZ, 0x33, !UPT ;  /* 0x000000073f057292 */ /* 0x000fe2000f8e333f */
[----:B------:R-:W-:Y:S01]  /*10b40*/  BSSY B6, `(.L_x_1906) ;  /* 0x00002ad000067945 */ /* 0x000fe20003800000 */
[----:B------:R-:W-:Y:S01]  /*10b50*/  ULDC.64 UR10, c[0x0][0x3f8] ;  /* 0x0000fe00000a7ab9 */ /* 0x000fe20000000a00 */
[----:B------:R-:W-:Y:S01]  /*10b60*/  ULDC UR7, c[0x0][0xdac] ;  /* 0x00036b0000077ab9 */ /* 0x000fe20000000800 */
[----:B------:R-:W-:Y:S01]  /*10b70*/  ISETP.NE.U32.AND P0, PT, RZ, UR10, PT ;  /* 0x0000000aff007c0c */ /* 0x000fe2000bf05070 */
[----:B------:R-:W-:Y:S02]  /*10b80*/  UIADD3 UR5, UR5, UR7, URZ ;  /* 0x0000000705057290 */ /* 0x000fe4000fffe03f */
[----:B------:R-:W2:Y:S01]  /*10b90*/  LDC R2, c[0x0][0x288] ;  /* 0x0000a200ff027b82 */ /* 0x000ea20000000800 */
[----:B------:R-:W-:Y:S01]  /*10ba0*/  ISETP.NE.AND.EX P0, PT, RZ, UR11, PT, P0 ;  /* 0x0000000bff007c0c */ /* 0x000fe2000bf05300 */
[----:B------:R-:W-:Y:S01]  /*10bb0*/  USHF.L.U32 UR41, UR5, 0x7, URZ ;  /* 0x0000000705297899 */ /* 0x000fe2000800063f */
[----:B------:R-:W-:Y:S01]  /*10bc0*/  ULDC UR7, c[0x0][0xdb8] ;  /* 0x00036e0000077ab9 */ /* 0x000fe20000000800 */
[----:B------:R-:W-:-:S02]  /*10bd0*/  UIADD3 UR4, UR8, -UR4, URZ ;  /* 0x8000000408047290 */ /* 0x000fc4000fffe03f */
[----:B------:R-:W-:Y:S02]  /*10be0*/  UISETP.NE.AND UP0, UPT, UR7, 0x1, UPT ;  /* 0x000000010700788c */ /* 0x000fe4000bf05270 */
[----:B------:R-:W3:Y:S01]  /*10bf0*/  LDC R4, c[0x0][0x2e0] ;  /* 0x0000b800ff047b82 */ /* 0x000ee20000000800 */
[----:B------:R-:W-:Y:S01]  /*10c00*/  IMAD.U32 R5, RZ, RZ, UR41 ;  /* 0x00000029ff057e24 */ /* 0x000fe2000f8e00ff */
[----:B------:R-:W-:Y:S02]  /*10c10*/  ULDC UR5, c[0x0][0xdc4] ;  /* 0x0003710000057ab9 */ /* 0x000fe40000000800 */
[----:B------:R-:W-:Y:S01]  /*10c20*/  UIMAD UR6, UR6, UR5, UR4 ;  /* 0x00000005060672a4 */ /* 0x000fe2000f8e0204 */
[----:B-1----:R-:W-:-:S04]  /*10c30*/  SEL R3, R0, 0x1, P0 ;  /* 0x0000000100037807 */ /* 0x002fc80000000000 */
[----:B------:R-:W-:Y:S01]  /*10c40*/  @UP0 ULDC UR4, c[0x0][0xdbc] ;  /* 0x00036f0000040ab9 */ /* 0x000fe20000000800 */
[----:B------:R-:W-:Y:S01]  /*10c50*/  @UP0 ULDC UR8, c[0x0][0xdc0] ;  /* 0x0003700000080ab9 */ /* 0x000fe20000000800 */
[----:B------:R-:W-:Y:S02]  /*10c60*/  UIMAD.WIDE.U32 UR4, UR6, UR4, URZ ;  /* 0x00000004060472a5 */ /* 0x000fe4000f8e003f */
[----:B------:R-:W-:Y:S01]  /*10c70*/  UMOV UR43, UR6 ;  /* 0x00000006002b7c82 */ /* 0x000fe20008000000 */
[----:B--2---:R-:W-:Y:S01]  /*10c80*/  IADD3 R2, R5, 0xef, -R2 ;  /* 0x000000ef05027810 */ /* 0x004fe20007ffe802 */
[----:B------:R-:W-:-:S04]  /*10c90*/  @UP0 USHF.R.U32.HI UR43, URZ, UR8, UR5 ;  /* 0x000000083f2b0299 */ /* 0x000fc80008011605 */
[----:B------:R-:W-:Y:S01]  /*10ca0*/  UIADD3 UR42, -UR43, URZ, URZ ;  /* 0x0000003f2b2a7290 */ /* 0x000fe2000fffe13f */
[----:B---3--:R-:W-:-:S03]  /*10cb0*/  IMAD R5, R3, R4, 0x6f ;  /* 0x0000006f03057424 */ /* 0x008fc600078e0204 */
[----:B------:R-:W-:Y:S01]  /*10cc0*/  UIMAD UR42, UR7, UR42, UR6 ;  /* 0x0000002a072a72a4 */ /* 0x000fe2000f8e0206 */
[----:B------:R-:W-:Y:S02]  /*10cd0*/  IMAD R3, R3, R4, R2 ;  /* 0x0000000403037224 */ /* 0x000fe400078e0202 */
[----:B------:R-:W-:Y:S02]  /*10ce0*/  IMAD.MOV.U32 R4, RZ, RZ, RZ ;  /* 0x000000ffff047224 */ /* 0x000fe400078e00ff */
[----:B------:R-:W-:Y:S02]  /*10cf0*/  IMAD.MOV.U32 R2, RZ, RZ, RZ ;  /* 0x000000ffff027224 */ /* 0x000fe400078e00ff */
[----:B------:R-:W-:-:S04]  /*10d00*/  IMAD.HI R4, R5, -0x6db6db6d, R4 ;  /* 0x9249249305047827 */ /* 0x000fc800078e0204 */
[----:B------:R-:W-:Y:S01]  /*10d10*/  IMAD.HI R2, R3, -0x6db6db6d, R2 ;  /* 0x9249249303027827 */ /* 0x000fe200078e0202 */
[----:B------:R-:W-:-:S04]  /*10d20*/  SHF.R.U32.HI R3, RZ, 0x1f, R4 ;  /* 0x0000001fff037819 */ /* 0x000fc80000011604 */
[----:B------:R-:W-:Y:S02]  /*10d30*/  SHF.R.U32.HI R5, RZ, 0x1f, R2 ;  /* 0x0000001fff057819 */ /* 0x000fe40000011602 */
[----:B------:R-:W-:Y:S02]  /*10d40*/  LEA.HI.SX32 R3, R4, R3, 0x1a ;  /* 0x0000000304037211 */ /* 0x000fe400078fd2ff */
[----:B------:R-:W-:-:S04]  /*10d50*/  LEA.HI.SX32 R2, R2, R5, 0x1a ;  /* 0x0000000502027211 */ /* 0x000fc800078fd2ff */
[----:B------:R-:W-:-:S04]  /*10d60*/  VIMNMX R19, R3, R2, PT ;  /* 0x0000000203137248 */ /* 0x000fc80003fe0100 */
[----:B------:R-:W-:-:S13]  /*10d70*/  ISETP.GT.AND P0, PT, R19, RZ, PT ;  /* 0x000000ff1300720c */ /* 0x000fda0003f04270 */
        /* <DEDUP_REMOVED lines=9> */
[----:B------:R-:W1:Y:S01]  /*10e10*/  FLO.U32 R0, UR4 ;  /* 0x0000000400007d00 */ /* 0x000e6200080e0000 */
[----:B------:R-:W-:Y:S01]  /*10e20*/  ULDC.64 UR6, c[0x0][0x208] ;  /* 0x0000820000067ab9 */ /* 0x000fe20000000a00 */
        /* <DEDUP_REMOVED lines=9> */
.L_x_1907:
[----:B------:R-:W1:Y:S01]  /*10ec0*/  S2R R3, SR_CgaCtaId ;  /* 0x0000000000037919 */ /* 0x000e620000008800 */
[----:B------:R-:W-:-:S04]  /*10ed0*/  MOV R18, 0x400 ;  /* 0x0000040000127802 */ /* 0x000fc80000000f00 */
[----:B-1----:R-:W-:-:S05]  /*10ee0*/  LEA R18, R3, R18, 0x18 ;  /* 0x0000001203127211 */ /* 0x002fca00078ec0ff */
[----:B------:R-:W-:-:S05]  /*10ef0*/  VIADD R0, R18, 0x21400 ;  /* 0x0002140012007836 */ /* 0x000fca0000000000 */
[----:B------:R-:W-:-:S13]  /*10f00*/  LOP3.LUT P0, RZ, R0, 0x3ff, RZ, 0xc0, !PT ;  /* 0x000003ff00ff7812 */ /* 0x000fda000780c0ff */
[----:B------:R-:W-:Y:S05]  /*10f10*/  @!P0 BRA `(.L_x_1909) ;  /* 0x0000000000408947 */ /* 0x000fea0003800000 */
        /* <DEDUP_REMOVED lines=8> */
[----:B------:R-:W-:Y:S01]  /*10fa0*/  MOV R8, 0x70 ;  /* 0x0000007000087802 */ /* 0x000fe20000000f00 */
[----:B------:R-:W-:Y:S02]  /*10fb0*/  IMAD.U32 R7, RZ, RZ, UR9 ;  /* 0x00000009ff077e24 */ /* 0x000fe4000f8e00ff */
[----:B------:R-:W-:-:S02]  /*10fc0*/  IMAD.U32 R10, RZ, RZ, UR4 ;  /* 0x00000004ff0a7e24 */ /* 0x000fc4000f8e00ff */
[----:B------:R-:W-:Y:S02]  /*10fd0*/  IMAD.U32 R11, RZ, RZ, UR5 ;  /* 0x00000005ff0b7e24 */ /* 0x000fe4000f8e00ff */
[----:B------:R-:W-:Y:S02]  /*10fe0*/  IMAD.MOV.U32 R12, RZ, RZ, 0x1 ;  /* 0x00000001ff0c7424 */ /* 0x000fe400078e00ff */
[----:B------:R-:W-:-:S07]  /*10ff0*/  IMAD.MOV.U32 R13, RZ, RZ, RZ ;  /* 0x000000ffff0d7224 */ /* 0x000fce00078e00ff */
[----:B------:R-:W-:-:S07]  /*11000*/  LEPC R20, `(.L_x_1909) ;  /* 0x000000001014794e */ /* 0x000fce0000000000 */
[----:B-1----:R-:W-:Y:S05]  /*11010*/  CALL.ABS.NOINC R2 ;  /* 0x0000000002007343 */ /* 0x002fea0003c00000 */
.L_x_1909:
[----:B------:R-:W-:-:S05]  /*11020*/  VIADD R0, R18, 0x400 ;  /* 0x0000040012007836 */ /* 0x000fca0000000000 */
        /* <DEDUP_REMOVED lines=9> */
[----:B------:R-:W-:Y:S01]  /*110c0*/  IMAD.U32 R5, RZ, RZ, UR7 ;  /* 0x00000007ff057e24 */ /* 0x000fe2000f8e00ff */
[----:B------:R-:W-:Y:S01]  /*110d0*/  MOV R13, RZ ;  /* 0x000000ff000d7202 */ /* 0x000fe20000000f00 */
[----:B------:R-:W-:Y:S02]  /*110e0*/  IMAD.U32 R7, RZ, RZ, UR9 ;  /* 0x00000009ff077e24 */ /* 0x000fe4000f8e00ff */
[----:B------:R-:W-:-:S02]  /*110f0*/  IMAD.U32 R10, RZ, RZ, UR4 ;  /* 0x00000004ff0a7e24 */ /* 0x000fc4000f8e00ff */
[----:B------:R-:W-:Y:S02]  /*11100*/  IMAD.U32 R11, RZ, RZ, UR5 ;  /* 0x00000005ff0b7e24 */ /* 0x000fe4000f8e00ff */
[----:B------:R-:W-:Y:S02]  /*11110*/  IMAD.MOV.U32 R8, RZ, RZ, 0x70 ;  /* 0x00000070ff087424 */ /* 0x000fe400078e00ff */
[----:B-1----:R-:W-:-:S07]  /*11120*/  IMAD.MOV.U32 R12, RZ, RZ, 0x1 ;  /* 0x00000001ff0c7424 */ /* 0x002fce00078e00ff */
[----:B------:R-:W-:-:S07]  /*11130*/  LEPC R20, `(.L_x_1911) ;  /* 0x000000001014794e */ /* 0x000fce0000000000 */
[----:B--2---:R-:W-:Y:S05]  /*11140*/  CALL.ABS.NOINC R2 ;  /* 0x0000000002007343 */ /* 0x004fea0003c00000 */
.L_x_1911:
[----:B------:R-:W-:Y:S01]  /*11150*/  MOV R2, 0x0 ;  /* 0x0000000000027802 */ /* 0x000fe20000000f00 */
[----:B------:R-:W-:Y:S01]  /*11160*/  ULDC.64 UR6, c[0x4][0xa8] ;  /* 0x01002a0000067ab9 */ /* 0x000fe20000000a00 */
[----:B------:R-:W-:Y:S01]  /*11170*/  ULDC.64 UR8, c[0x4][0xb0] ;  /* 0x01002c0000087ab9 */ /* 0x000fe20000000a00 */
[----:B------:R-:W-:Y:S01]  /*11180*/  ULDC.64 UR4, c[0x4][0x18] ;  /* 0x0100060000047ab9 */ /* 0x000fe20000000a00 */
[----:B------:R-:W-:Y:S01]  /*11190*/  IMAD.U32 R4, RZ, RZ, UR6 ;  /* 0x00000006ff047e24 */ /* 0x000fe2000f8e00ff */
        /* <DEDUP_REMOVED lines=11> */
.L_x_1910:
[----:B------:R-:W-:Y:S01]  /*11250*/  ULDC.64 UR4, c[0x0][0x9f8] ;  /* 0x00027e0000047ab9 */ /* 0x000fe20000000a00 */
[----:B------:R-:W-:Y:S01]  /*11260*/  IMAD.U32 R5, RZ, RZ, UR43 ;  /* 0x0000002bff057e24 */ /* 0x000fe2000f8e00ff */
[----:B------:R-:W-:Y:S01]  /*11270*/  ISETP.NE.U32.AND P0, PT, RZ, UR4, PT ;  /* 0x00000004ff007c0c */ /* 0x000fe2000bf05070 */
[----:B------:R-:W-:Y:S01]  /*11280*/  IMAD.U32 R0, RZ, RZ, UR43 ;  /* 0x0000002bff007e24 */ /* 0x000fe2000f8e00ff */
[----:B------:R-:W-:Y:S01]  /*11290*/  ULDC.64 UR6, c[0x0][0x208] ;  /* 0x0000820000067ab9 */ /* 0x000fe20000000a00 */
[----:B------:R-:W1:Y:S01]  /*112a0*/  LDC R4, c[0x0][0x428] ;  /* 0x00010a00ff047b82 */ /* 0x000e620000000800 */
[----:B------:R-:W-:Y:S01]  /*112b0*/  ISETP.NE.AND.EX P0, PT, RZ, UR5, PT, P0 ;  /* 0x00000005ff007c0c */ /* 0x000fe2000bf05300 */
[----:B------:R-:W2:-:S12]  /*112c0*/  S2R R6, SR_TID.X ;  /* 0x0000000000067919 */ /* 0x000e980000002100 */
[----:B------:R-:W3:Y:S02]  /*112d0*/  @P0 LDC.64 R2, c[0x0][0x9f8] ;  /* 0x00027e00ff020b82 */ /* 0x000ee40000000a00 */
[----:B---3--:R-:W-:-:S05]  /*112e0*/  @P0 IMAD.WIDE R2, R5, 0x4, R2 ;  /* 0x0000000405020825 */ /* 0x008fca00078e0202 */
[----:B------:R3:W4:Y:S01]  /*112f0*/  @P0 LDG.E R0, desc[UR6][R2.64] ;  /* 0x0000000602000981 */ /* 0x000722000c1e1900 */
[----:B-1----:R-:W-:Y:S01]  /*11300*/  ISETP.NE.AND P0, PT, R4, 0x1, PT ;  /* 0x000000010400780c */ /* 0x002fe20003f05270 */
[----:B------:R-:W-:Y:S01]  /*11310*/  UMOV UR40, URZ ;  /* 0x0000003f00287c82 */ /* 0x000fe20008000000 */
[----:B--2---:R-:W-:Y:S01]  /*11320*/  LOP3.LUT R7, R6, 0x1f, RZ, 0xc0, !PT ;  /* 0x0000001f06077812 */ /* 0x004fe200078ec0ff */
[----:B------:R-:W-:Y:S01]  /*11330*/  UMOV UR8, 0x40 ;  /* 0x0000004000087882 */ /* 0x000fe20000000000 */
[----:B------:R-:W-:Y:S01]  /*11340*/  MOV R4, UR42 ;  /* 0x0000002a00047c02 */ /* 0x000fe20008000f00 */
        /* <DEDUP_REMOVED lines=19> */
[----:B------:R-:W-:Y:S01]  /*11480*/  VIADD R5, R19, 0xffffffff ;  /* 0xffffffff13057836 */ /* 0x000fe20000000000 */
[----:B-1----:R-:W-:Y:S01]  /*11490*/  ISETP.NE.U32.AND P0, PT, R2, RZ, PT ;  /* 0x000000ff0200720c */ /* 0x002fe20003f05070 */
[----:B------:R2:W-:Y:S03]  /*114a0*/  @!UP1 UTMAPF.L2.4D [UR12], [UR4] ;  /* 0x0000000c040095b8 */ /* 0x0005e60008018000 */
[----:B------:R-:W-:-:S04]  /*114b0*/  ISETP.NE.AND.EX P0, PT, R3, RZ, PT, P0 ;  /* 0x000000ff0300720c */ /* 0x000fc80003f05300 */
[----:B----4-:R-:W-:Y:S01]  /*114c0*/  SEL R6, R0, RZ, !P0 ;  /* 0x000000ff00067207 */ /* 0x010fe20004000000 */
[----:B--2---:R-:W-:Y:S08]  /*114d0*/  BRA.DIV UR6, `(.L_x_1912) ;  /* 0x0000002a06107947 */ /* 0x004ff0000b800000 */
.L_x_1963:
[----:B------:R-:W-:Y:S01]  /*114e0*/  UMOV UR4, 0xffffffff ;  /* 0xffffffff00047882 */ /* 0x000fe20000000000 */
[----:B------:R-:W-:Y:S02]  /*114f0*/  SHF.R.S32.HI R12, RZ, 0x1f, R0 ;  /* 0x0000001fff0c7819 */ /* 0x000fe40000011400 */
[----:B------:R-:W-:Y:S05]  /*11500*/  BRA.DIV UR4, `(.L_x_1913) ;  /* 0x0000002a04307947 */ /* 0x000fea000b800000 */
[----:B------:R-:W-:-:S13]  /*11510*/  ELECT P6, URZ, PT ;  /* 0x00000000003f782f */ /* 0x000fda00038c0000 */
.L_x_1966:
[----:B------:R-:W-:Y:S05]  /*11520*/  @!P6 BRA `(.L_x_1914) ;  /* 0x0000000000f8e947 */ /* 0x000fea0003800000 */
        /* <DEDUP_REMOVED lines=14> */
[----:B------:R-:W-:-:S03]  /*11610*/  SHF.R.S32.HI R7, RZ, 0x1f, R6 ;  /* 0x0000001fff077819 */ /* 0x000fc60000011406 */
[----:B------:R-:W-:-:S04]  /*11620*/  IMAD.WIDE.U32 R6, R0, UR4, R6 ;  /* 0x0000000400067c25 */ /* 0x000fc8000f8e0006 */
[----:B------:R-:W-:Y:S01]  /*11630*/  IMAD.IADD R9, R7, 0x1, R9 ;  /* 0x0000000107097824 */ /* 0x000fe200078e0209 */
[----:B------:R-:W-:-:S04]  /*11640*/  LEA R8, P2, R6, R2, 0x2 ;  /* 0x0000000206087211 */ /* 0x000fc800078410ff */
[----:B------:R-:W-:-:S05]  /*11650*/  LEA.HI.X R9, R6, R3, R9, 0x2, P2 ;  /* 0x0000000306097211 */ /* 0x000fca00010f1409 */
[----:B------:R1:W5:Y:S04]  /*11660*/  LDG.E R6, desc[UR6][R8.64] ;  /* 0x0000000608067981 */ /* 0x000368000c1e1900 */
.L_x_1915:
[----:B-1----:R-:W-:Y:S02]  /*11670*/  LEA R8, R16, R18, 0x3 ;  /* 0x0000001210087211 */ /* 0x002fe400078e18ff */
[----:B------:R-:W-:-:S04]  /*11680*/  SHF.L.U32 R7, R17, 0x1f, RZ ;  /* 0x0000001f11077819 */ /* 0x000fc800000006ff */
[----:B------:R-:W1:Y:S02]  /*11690*/  SYNCS.PHASECHK.TRANS64.TRYWAIT P2, [R8+URZ+0x36840], R7 ;  /* 0x03684007080075a7 */ /* 0x000e64000804017f */
[----:B-1----:R-:W-:Y:S05]  /*116a0*/  @!P2 BRA `(.L_x_1916) ;  /* 0x0000002400e8a947 */ /* 0x002fea0003800000 */
.L_x_1967:
        /* <DEDUP_REMOVED lines=11> */
.L_x_1917:
[----:B-1----:R-:W-:Y:S01]  /*11760*/  IMAD R7, R16, 0xa800, R18 ;  /* 0x0000a80010077824 */ /* 0x002fe200078e0212 */
        /* <DEDUP_REMOVED lines=26> */
.L_x_1914:
[----:B------:R-:W-:Y:S05]  /*11910*/  WARPSYNC.ALL ;  /* 0x0000000000007948 */ /* 0x000fea0003800000 */
[----:B------:R-:W2:Y:S01]  /*11920*/  LDL.LU R8, [R1+0x4] ;  /* 0x0000040001087983 */ /* 0x000ea20000300800 */
[----:B------:R-:W-:Y:S02]  /*11930*/  ELECT P2, URZ, PT ;  /* 0x00000000003f782f */ /* 0x000fe40003840000 */
[----:B------:R-:W-:Y:S01]  /*11940*/  ISETP.GE.AND P3, PT, R19, 0x2, PT ;  /* 0x000000021300780c */ /* 0x000fe20003f66270 */
[----:B------:R-:W-:Y:S01]  /*11950*/  UIADD3 UR4, UP0, UR38, 0x270, URZ ;  /* 0x0000027026047890 */ /* 0x000fe2000ff1e03f */
[----:B------:R-:W-:Y:S01]  /*11960*/  UMOV UR11, UR41 ;  /* 0x00000029000b7c82 */ /* 0x000fe20008000000 */
[----:B------:R-:W-:-:S02]  /*11970*/  UMOV UR12, UR42 ;  /* 0x0000002a000c7c82 */ /* 0x000fc40008000000 */
[----:B------:R-:W-:Y:S01]  /*11980*/  UIADD3.X UR5, URZ, UR39, URZ, UP0, !UPT ;  /* 0x000000273f057290 */ /* 0x000fe200087fe43f */
[----:B------:R-:W-:Y:S01]  /*11990*/  UMOV UR13, UR43 ;  /* 0x0000002b000d7c82 */ /* 0x000fe20008000000 */
[----:B------:R-:W-:Y:S01]  /*119a0*/  UMOV UR6, 0x0 ;  /* 0x0000000000067882 */ /* 0x000fe20000000000 */
[----:B------:R-:W-:Y:S01]  /*119b0*/  UMOV UR7, 0x12f00000 ;  /* 0x12f0000000077882 */ /* 0x000fe20000000000 */
[----:B------:R-:W-:Y:S01]  /*119c0*/  UMOV UR10, URZ ;  /* 0x0000003f000a7c82 */ /* 0x000fe20008000000 */
[----:B------:R-:W-:Y:S01]  /*119d0*/  UMOV UR27, UR41 ;  /* 0x00000029001b7c82 */ /* 0x000fe20008000000 */
[----:B------:R-:W-:Y:S01]  /*119e0*/  @P2 IMAD.MOV.U32 R7, RZ, RZ, 0xc000 ;  /* 0x0000c000ff072424 */ /* 0x000fe200078e00ff */
[----:B------:R-:W-:Y:S06]  /*119f0*/  BAR.SYNC.DEFER_BLOCKING 0x8, 0x120 ;  /* 0x0204800000007b1d */ /* 0x000fec0000010000 */
[----:B------:R-:W-:Y:S01]  /*11a00*/  UMOV UR28, UR42 ;  /* 0x0000002a001c7c82 */ /* 0x000fe20008000000 */
[----:B------:R-:W-:Y:S01]  /*11a10*/  UMOV UR29, UR43 ;  /* 0x0000002b001d7c82 */ /* 0x000fe20008000000 */
[----:B------:R-:W-:Y:S01]  /*11a20*/  UMOV UR26, 0x40 ;  /* 0x00000040001a7882 */ /* 0x000fe20000000000 */
[----:B------:R-:W-:Y:S01]  /*11a30*/  UMOV UR19, UR41 ;  /* 0x0000002900137c82 */ /* 0x000fe20008000000 */
[----:B------:R-:W-:Y:S01]  /*11a40*/  UMOV UR20, UR42 ;  /* 0x0000002a00147c82 */ /* 0x000fe20008000000 */
[----:B------:R-:W-:Y:S01]  /*11a50*/  UMOV UR21, UR43 ;  /* 0x0000002b00157c82 */ /* 0x000fe20008000000 */
[----:B------:R-:W-:Y:S01]  /*11a60*/  UMOV UR18, 0x80 ;  /* 0x0000008000127882 */ /* 0x000fe20000000000 */
[----:B------:R1:W-:Y:S02]  /*11a70*/  @P2 SYNCS.ARRIVE.TRANS64 RZ, [R18+URZ+0x36800], R7 ;  /* 0x0368000712ff29a7 */ /* 0x0003e4000800003f */
[----:B-1----:R-:W-:-:S05]  /*11a80*/  @P2 VIADD R7, R18, 0x15400 ;  /* 0x0001540012072836 */ /* 0x002fca0000000000 */
[----:B------:R-:W-:Y:S01]  /*11a90*/  @P2 R2UR UR8, R7 ;  /* 0x00000000070822ca */ /* 0x000fe200000e0000 */
[----:B------:R-:W-:-:S05]  /*11aa0*/  @P2 VIADD R7, R18, 0x36800 ;  /* 0x0003680012072836 */ /* 0x000fca0000000000 */
[----:B------:R-:W-:Y:S01]  /*11ab0*/  @P2 R2UR UR9, R7 ;  /* 0x00000000070922ca */ /* 0x000fe200000e0000 */
[----:B------:R-:W-:-:S05]  /*11ac0*/  @P2 VIADD R7, R18, 0x19400 ;  /* 0x0001940012072836 */ /* 0x000fca0000000000 */
[----:B------:R-:W-:Y:S02]  /*11ad0*/  @P2 R2UR UR24, R7 ;  /* 0x00000000071822ca */ /* 0x000fe400000e0000 */
[----:B------:R-:W-:-:S04]  /*11ae0*/  @P2 IADD3 R7, R18, 0x1d400, RZ ;  /* 0x0001d40012072810 */ /* 0x000fc80007ffe0ff */
[----:B------:R-:W-:Y:S01]  /*11af0*/  @P2 R2UR UR16, R7 ;  /* 0x00000000071022ca */ /* 0x000fe200000e0000 */
[----:B------:R-:W-:Y:S01]  /*11b00*/  UMOV UR25, UR9 ;  /* 0x0000000900197c82 */ /* 0x000fe20008000000 */
[----:B------:R1:W-:Y:S01]  /*11b10*/  UTMALDG.4D [UR8], [UR4], desc[UR6] ;  /* 0x00000608040075b4 */ /* 0x0003e20008019000 */
[----:B------:R-:W-:-:S04]  /*11b20*/  UMOV UR17, UR9 ;  /* 0x0000000900117c82 */ /* 0x000fc80008000000 */
[----:B------:R1:W-:Y:S06]  /*11b30*/  UTMALDG.4D [UR24], [UR4], desc[UR6] ;  /* 0x00000618040075b4 */ /* 0x0003ec0008019000 */
[----:B------:R1:W-:Y:S01]  /*11b40*/  UTMALDG.4D [UR16], [UR4], desc[UR6] ;  /* 0x00000610040075b4 */ /* 0x0003e20008019000 */
[----:B--2---:R-:W-:-:S05]  /*11b50*/  VIADD R8, R8, 0x1 ;  /* 0x0000000108087836 */ /* 0x004fca0000000000 */
[----:B------:R-:W-:Y:S01]  /*11b60*/  LEA.HI R7, R8, R8, RZ, 0x1 ;  /* 0x0000000808077211 */ /* 0x000fe200078f08ff */
[----:B------:R1:W-:Y:S03]  /*11b70*/  STL [R1+0x4], R8 ;  /* 0x0000040801007387 */ /* 0x0003e60000100800 */
[----:B------:R-:W-:-:S05]  /*11b80*/  LOP3.LUT R7, R7, 0xfffffffe, RZ, 0xc0, !PT ;  /* 0xfffffffe07077812 */ /* 0x000fca00078ec0ff */
[----:B------:R-:W-:-:S05]  /*11b90*/  IMAD.IADD R7, R8, 0x1, -R7 ;  /* 0x0000000108077824 */ /* 0x000fca00078e0a07 */
[----:B------:R-:W-:-:S04]  /*11ba0*/  SHF.L.U32 R7, R7, 0x1f, RZ ;  /* 0x0000001f07077819 */ /* 0x000fc800000006ff */
[----:B------:R-:W2:Y:S02]  /*11bb0*/  SYNCS.PHASECHK.TRANS64.TRYWAIT P2, [R18+URZ+0x36820], R7 ;  /* 0x03682007120075a7 */ /* 0x000ea4000804017f */
[----:B-12---:R-:W-:Y:S05]  /*11bc0*/  @!P2 BRA `(.L_x_1918) ;  /* 0x0000002000b4a947 */ /* 0x006fea0003800000 */
.L_x_1968:
[----:B------:R-:W-:Y:S05]  /*11bd0*/  @!P3 BRA `(.L_x_1919) ;  /* 0x00000014007cb947 */ /* 0x000fea0003800000 */
[C---:B-1----:R-:W-:Y:S01]  /*11be0*/  LOP3.LUT R7, R19.reuse, 0x1, RZ, 0xc0, !PT ;  /* 0x0000000113077812 */ /* 0x042fe200078ec0ff */
[----:B------:R-:W-:Y:S01]  /*11bf0*/  VIADD R10, R19, 0xfffffffe ;  /* 0xfffffffe130a7836 */ /* 0x000fe20000000000 */
[----:B------:R-:W-:Y:S02]  /*11c00*/  ULDC.64 UR36, c[0x0][0x408] ;  /* 0x0001020000247ab9 */ /* 0x000fe40000000a00 */
[----:B------:R-:W-:Y:S01]  /*11c10*/  ISETP.NE.U32.AND P2, PT, R7, 0x1, PT ;  /* 0x000000010700780c */ /* 0x000fe20003f45070 */
[----:B------:R-:W-:-:S12]  /*11c20*/  IMAD.MOV.U32 R7, RZ, RZ, R10 ;  /* 0x000000ffff077224 */ /* 0x000fd800078e000a */
[----:B------:R-:W-:Y:S05]  /*11c30*/  @!P2 BRA `(.L_x_1920) ;  /* 0x0000000400cca947 */ /* 0x000fea0003800000 */
[----:B------:R-:W-:Y:S01]  /*11c40*/  VIADD R11, R16, 0x1 ;  /* 0x00000001100b7836 */ /* 0x000fe20000000000 */
[----:B------:R-:W-:Y:S04]  /*11c50*/  BSSY B0, `(.L_x_1921) ;  /* 0x000006e000007945 */ /* 0x000fe80003800000 */
[----:B------:R-:W-:-:S04]  /*11c60*/  ISETP.NE.AND P2, PT, R11, 0x2, PT ;  /* 0x000000020b00780c */ /* 0x000fc80003f45270 */
[----:B------:R-:W-:Y:S02]  /*11c70*/  SEL R8, RZ, 0x1, P2 ;  /* 0x00000001ff087807 */ /* 0x000fe40001000000 */
[----:B------:R-:W-:Y:S02]  /*11c80*/  SEL R11, R11, RZ, P2 ;  /* 0x000000ff0b0b7207 */ /* 0x000fe40001000000 */
[----:B------:R-:W-:Y:S01]  /*11c90*/  LOP3.LUT R13, R17, R8, RZ, 0x3c, !PT ;  /* 0x00000008110d7212 */ /* 0x000fe200078e3cff */
[----:B------:R-:W-:Y:S06]  /*11ca0*/  @!P6 BRA `(.L_x_1922) ;  /* 0x0000000400a0e947 */ /* 0x000fec0003800000 */
[----:B------:R-:W-:Y:S01]  /*11cb0*/  MOV R8, R6 ;  /* 0x0000000600087202 */ /* 0x000fe20000000f00 */
        /* <DEDUP_REMOVED lines=20> */
.L_x_1923:
[----:B-1----:R-:W-:Y:S01]  /*11e00*/  IMAD R3, R11, 0x8, R18 ;  /* 0x000000080b037824 */ /* 0x002fe200078e0212 */
[----:B------:R-:W-:-:S04]  /*11e10*/  SHF.L.U32 R2, R13, 0x1f, RZ ;  /* 0x0000001f0d027819 */ /* 0x000fc800000006ff */
[----:B------:R-:W1:Y:S02]  /*11e20*/  SYNCS.PHASECHK.TRANS64.TRYWAIT P2, [R3+URZ+0x36840], R2 ;  /* 0x03684002030075a7 */ /* 0x000e64000804017f */
[----:B-1----:R-:W-:Y:S05]  /*11e30*/  @!P2 BRA `(.L_x_1924) ;  /* 0x00000020002ca947 */ /* 0x002fea0003800000 */
.L_x_1969:
[----:B------:R-:W2:Y:S02]  /*11e40*/  S2R R9, SR_TID.X ;  /* 0x0000000000097919 */ /* 0x000ea40000002100 */
[----:B--2---:R-:W-:-:S04]  /*11e50*/  LOP3.LUT R9, R9, 0x7f, RZ, 0xc0, !PT ;  /* 0x0000007f09097812 */ /* 0x004fc800078ec0ff */
[----:B------:R-:W-:-:S13]  /*11e60*/  ISETP.NE.AND P3, PT, R9, RZ, PT ;  /* 0x000000ff0900720c */ /* 0x000fda0003f65270 */
[----:B------:R-:W-:Y:S05]  /*11e70*/  @P3 BRA `(.L_x_1925) ;  /* 0x00000000001c3947 */ /* 0x000fea0003800000 */
[----:B------:R-:W2:Y:S01]  /*11e80*/  S2R R9, SR_TID.X ;  /* 0x0000000000097919 */ /* 0x000ea20000002100 */
[----:B-1----:R-:W-:-:S04]  /*11e90*/  MOV R2, 0xa800 ;  /* 0x0000a80000027802 */ /* 0x002fc80000000f00 */
[----:B------:R3:W-:Y:S01]  /*11ea0*/  SYNCS.ARRIVE.TRANS64 RZ, [R3+URZ+0x36830], R2 ;  /* 0x0368300203ff79a7 */ /* 0x0007e2000800003f */
[----:B--2---:R-:W-:-:S04]  /*11eb0*/  LOP3.LUT R9, R9, 0x1f, RZ, 0xc0, !PT ;  /* 0x0000001f09097812 */ /* 0x004fc800078ec0ff */
[----:B------:R-:W-:-:S13]  /*11ec0*/  ISETP.NE.AND P2, PT, R9, RZ, PT ;  /* 0x000000ff0900720c */ /* 0x000fda0003f45270 */
[----:B---3--:R-:W-:Y:S05]  /*11ed0*/  @!P2 BRA `(.L_x_1925) ;  /* 0x000000000004a947 */ /* 0x008fea0003800000 */
[----:B------:R-:W-:Y:S01]  /*11ee0*/  BPT.TRAP 0x1 ;  /* 0x000000040000795c */ /* 0x000fe20000300000 */
.L_x_1925:
        /* <DEDUP_REMOVED lines=12> */
[----:B------:R-:W-:Y:S01]  /*11fb0*/  VIADD R3, R18, 0x36800 ;  /* 0x0003680012037836 */ /* 0x000fe20000000000 */
[----:B------:R-:W-:Y:S01]  /*11fc0*/  UMOV UR17, 0x80 ;  /* 0x0000008000117882 */ /* 0x000fe20000000000 */
[----:B------:R-:W-:Y:S01]  /*11fd0*/  UIADD3 UR9, UR9, 0x36830, URZ ;  /* 0x0003683009097890 */ /* 0x000fe2000fffe03f */
[----:B------:R-:W-:Y:S01]  /*11fe0*/  SHF.L.U32 R2, R17, 0x1f, RZ ;  /* 0x0000001f11027819 */ /* 0x000fe200000006ff */
[----:B------:R-:W-:Y:S01]  /*11ff0*/  UIMAD UR11, UR11, 0x70, URZ ;  /* 0x000000700b0b78a4 */ /* 0x000fe2000f8e023f */
[----:B------:R-:W-:Y:S01]  /*12000*/  IMAD R3, R16, 0x8, R3 ;  /* 0x0000000810037824 */ /* 0x000fe200078e0203 */
[----:B------:R-:W-:-:S02]  /*12010*/  UIADD3 UR8, UR14, 0x21400, URZ ;  /* 0x000214000e087890 */ /* 0x000fc4000fffe03f */
        /* <DEDUP_REMOVED lines=11> */
.L_x_1970:
[----:B------:R-:W-:Y:S05]  /*120d0*/  @P3 BRA `(.L_x_1927) ;  /* 0x0000000000203947 */ /* 0x000fea0003800000 */
[----:B------:R-:W2:Y:S01]  /*120e0*/  S2R R9, SR_TID.X ;  /* 0x0000000000097919 */ /* 0x000ea20000002100 */
[----:B-1----:R-:W-:Y:S02]  /*120f0*/  IMAD R2, R16, 0x8, R18 ;  /* 0x0000000810027824 */ /* 0x002fe400078e0212 */
[----:B------:R-:W-:-:S04]  /*12100*/  IMAD.MOV.U32 R3, RZ, RZ, 0xa800 ;  /* 0x0000a800ff037424 */ /* 0x000fc800078e00ff */
[----:B------:R3:W-:Y:S01]  /*12110*/  SYNCS.ARRIVE.TRANS64 RZ, [R2+URZ+0x36850], R3 ;  /* 0x0368500302ff79a7 */ /* 0x0007e2000800003f */
[----:B--2---:R-:W-:-:S04]  /*12120*/  LOP3.LUT R9, R9, 0x1f, RZ, 0xc0, !PT ;  /* 0x0000001f09097812 */ /* 0x004fc800078ec0ff */
[----:B------:R-:W-:-:S13]  /*12130*/  ISETP.NE.AND P2, PT, R9, RZ, PT ;  /* 0x000000ff0900720c */ /* 0x000fda0003f45270 */
[----:B---3--:R-:W-:Y:S05]  /*12140*/  @!P2 BRA `(.L_x_1927) ;  /* 0x000000000004a947 */ /* 0x008fea0003800000 */
[----:B------:R-:W-:Y:S01]  /*12150*/  BPT.TRAP 0x1 ;  /* 0x000000040000795c */ /* 0x000fe20000300000 */
.L_x_1927:
[--C-:B-1----:R-:W-:Y:S01]  /*12160*/  IMAD R2, R16, 0x8, R18.reuse ;  /* 0x0000000810027824 */ /* 0x102fe200078e0212 */
[----:B------:R-:W-:Y:S01]  /*12170*/  R2UR UR11, R5 ;  /* 0x00000000050b72ca */ /* 0x000fe200000e0000 */
[----:B------:R-:W-:Y:S01]  /*12180*/  UIADD3 UR4, UP0, UR38, 0x470, URZ ;  /* 0x0000047026047890 */ /* 0x000fe2000ff1e03f */
[----:B------:R-:W-:Y:S01]  /*12190*/  R2UR UR13, R6 ;  /* 0x00000000060d72ca */ /* 0x000fe200000e0000 */
[----:B------:R-:W-:Y:S01]  /*121a0*/  UMOV UR10, URZ ;  /* 0x0000003f000a7c82 */ /* 0x000fe20008000000 */
[----:B------:R-:W-:Y:S01]  /*121b0*/  R2UR UR9, R2 ;  /* 0x00000000020972ca */ /* 0x000fe200000e0000 */
[----:B------:R-:W-:Y:S01]  /*121c0*/  IMAD R2, R16, 0xa800, R18 ;  /* 0x0000a80010027824 */ /* 0x000fe200078e0212 */
[----:B------:R-:W-:Y:S01]  /*121d0*/  R2UR UR12, R4 ;  /* 0x00000000040c72ca */ /* 0x000fe200000e0000 */
[----:B------:R-:W-:Y:S01]  /*121e0*/  UIADD3.X UR5, URZ, UR39, URZ, UP0, !UPT ;  /* 0x000000273f057290 */ /* 0x000fe200087fe43f */
[----:B------:R-:W-:Y:S01]  /*121f0*/  MOV R6, R8 ;  /* 0x0000000800067202 */ /* 0x000fe20000000f00 */
[----:B------:R-:W-:Y:S01]  /*12200*/  UMOV UR6, 0x0 ;  /* 0x0000000000067882 */ /* 0x000fe20000000000 */
[----:B------:R-:W-:Y:S01]  /*12210*/  R2UR UR15, R2 ;  /* 0x00000000020f72ca */ /* 0x000fe200000e0000 */
[----:B------:R-:W-:Y:S01]  /*12220*/  UMOV UR7, 0x14f00000 ;  /* 0x14f0000000077882 */ /* 0x000fe20000000000 */
[----:B------:R-:W-:Y:S01]  /*12230*/  UMOV UR16, 0x40 ;  /* 0x0000004000107882 */ /* 0x000fe20000000000 */
[----:B------:R-:W-:Y:S01]  /*12240*/  UIMAD UR11, UR11, 0x70, URZ ;  /* 0x000000700b0b78a4 */ /* 0x000fe2000f8e023f */
[----:B------:R-:W-:-:S03]  /*12250*/  IMAD.MOV.U32 R5, RZ, RZ, R7 ;  /* 0x000000ffff057224 */ /* 0x000fc600078e0007 */
        /* <DEDUP_REMOVED lines=13> */
.L_x_1922:
[----:B------:R-:W-:Y:S05]  /*12330*/  BSYNC B0 ;  /* 0x0000000000007941 */ /* 0x000fea0003800000 */
.L_x_1921:
[----:B------:R-:W-:Y:S02]  /*12340*/  VIADD R7, R19, 0xfffffffd ;  /* 0xfffffffd13077836 */ /* 0x000fe40000000000 */
[----:B------:R-:W-:Y:S02]  /*12350*/  IMAD.MOV.U32 R16, RZ, RZ, R11 ;  /* 0x000000ffff107224 */ /* 0x000fe400078e000b */
[----:B------:R-:W-:-:S07]  /*12360*/  IMAD.MOV.U32 R17, RZ, RZ, R13 ;  /* 0x000000ffff117224 */ /* 0x000fce00078e000d */
.L_x_1920:
[----:B------:R-:W-:Y:S01]  /*12370*/  ISETP.NE.AND P2, PT, R10, RZ, PT ;  /* 0x000000ff0a00720c */ /* 0x000fe20003f45270 */
[----:B------:R-:W-:-:S12]  /*12380*/  BSSY B0, `(.L_x_1919) ;  /* 0x00000e4000007945 */ /* 0x000fd80003800000 */
[----:B------:R-:W-:Y:S05]  /*12390*/  @!P2 BRA `(.L_x_1928) ;  /* 0x0000000c0088a947 */ /* 0x000fea0003800000 */
[----:B------:R-:W-:-:S07]  /*123a0*/  IMAD.MOV.U32 R8, RZ, RZ, R6 ;  /* 0x000000ffff087224 */ /* 0x000fce00078e0006 */
.L_x_1943:
[----:B------:R-:W-:Y:S01]  /*123b0*/  IADD3 R10, R16, 0x1, RZ ;  /* 0x00000001100a7810 */ /* 0x000fe20007ffe0ff */
        /* <DEDUP_REMOVED lines=15> */
[----:B------:R-:W-:Y:S01]  /*124b0*/  @P2 SHF.R.U32.HI R2, RZ, R3, R14 ;  /* 0x00000003ff022219 */ /* 0x000fe2000001160e */
[----:B------:R-:W-:-:S03]  /*124c0*/  IMAD R14, R12, UR36, RZ ;  /* 0x000000240c0e7c24 */ /* 0x000fc6000f8e02ff */
[--C-:B------:R-:W-:Y:S01]  /*124d0*/  SHF.R.S32.HI R3, RZ, 0x1f, R2.reuse ;  /* 0x0000001fff037819 */ /* 0x100fe20000011402 */
[----:B------:R-:W-:Y:S02]  /*124e0*/  IMAD.MOV R13, RZ, RZ, -R2 ;  /* 0x000000ffff0d7224 */ /* 0x000fe400078e0a02 */
[----:B------:R-:W-:Y:S02]  /*124f0*/  IMAD R14, R0, UR37, R14 ;  /* 0x00000025000e7c24 */ /* 0x000fe4000f8e020e */
[----:B------:R-:W-:Y:S02]  /*12500*/  IMAD R13, R8, R13, R7 ;  /* 0x0000000d080d7224 */ /* 0x000fe400078e0207 */
[----:B------:R-:W1:Y:S01]  /*12510*/  LDC.64 R8, c[0x0][0x3f8] ;  /* 0x0000fe00ff087b82 */ /* 0x000e620000000a00 */
[----:B------:R-:W-:-:S04]  /*12520*/  IMAD.WIDE.U32 R2, R0, UR36, R2 ;  /* 0x0000002400027c25 */ /* 0x000fc8000f8e0002 */
[----:B------:R-:W-:Y:S01]  /*12530*/  IMAD.IADD R14, R14, 0x1, R3 ;  /* 0x000000010e0e7824 */ /* 0x000fe200078e0203 */
[----:B-1----:R-:W-:-:S04]  /*12540*/  LEA R8, P2, R2, R8, 0x2 ;  /* 0x0000000802087211 */ /* 0x002fc800078410ff */
[----:B------:R-:W-:-:S05]  /*12550*/  LEA.HI.X R9, R2, R9, R14, 0x2, P2 ;  /* 0x0000000902097211 */ /* 0x000fca00010f140e */
[----:B------:R1:W5:Y:S04]  /*12560*/  LDG.E R8, desc[UR4][R8.64] ;  /* 0x0000000408087981 */ /* 0x000368000c1e1900 */
.L_x_1931:
[----:B------:R-:W-:Y:S01]  /*12570*/  IMAD R2, R10, 0x8, R18 ;  /* 0x000000080a027824 */ /* 0x000fe200078e0212 */
[----:B------:R-:W-:-:S04]  /*12580*/  SHF.L.U32 R3, R11, 0x1f, RZ ;  /* 0x0000001f0b037819 */ /* 0x000fc800000006ff */
[----:B------:R-:W2:Y:S02]  /*12590*/  SYNCS.PHASECHK.TRANS64.TRYWAIT P2, [R2+URZ+0x36840], R3 ;  /* 0x03684003020075a7 */ /* 0x000ea4000804017f */
[----:B--2---:R-:W-:Y:S05]  /*125a0*/  @!P2 BRA `(.L_x_1932) ;  /* 0x000000180078a947 */ /* 0x004fea0003800000 */
.L_x_1971:
[----:B-1----:R-:W1:Y:S02]  /*125b0*/  S2R R9, SR_TID.X ;  /* 0x0000000000097919 */ /* 0x002e640000002100 */
[----:B-1----:R-:W-:-:S04]  /*125c0*/  LOP3.LUT R9, R9, 0x7f, RZ, 0xc0, !PT ;  /* 0x0000007f09097812 */ /* 0x002fc800078ec0ff */
[----:B------:R-:W-:-:S13]  /*125d0*/  ISETP.NE.AND P3, PT, R9, RZ, PT ;  /* 0x000000ff0900720c */ /* 0x000fda0003f65270 */
[----:B------:R-:W-:Y:S05]  /*125e0*/  @P3 BRA `(.L_x_1933) ;  /* 0x00000000001c3947 */ /* 0x000fea0003800000 */
[----:B------:R-:W1:Y:S01]  /*125f0*/  S2R R9, SR_TID.X ;  /* 0x0000000000097919 */ /* 0x000e620000002100 */
[----:B--2---:R-:W-:-:S04]  /*12600*/  MOV R3, 0xa800 ;  /* 0x0000a80000037802 */ /* 0x004fc80000000f00 */
[----:B------:R3:W-:Y:S01]  /*12610*/  SYNCS.ARRIVE.TRANS64 RZ, [R2+URZ+0x36830], R3 ;  /* 0x0368300302ff79a7 */ /* 0x0007e2000800003f */
[----:B-1----:R-:W-:-:S04]  /*12620*/  LOP3.LUT R9, R9, 0x1f, RZ, 0xc0, !PT ;  /* 0x0000001f09097812 */ /* 0x002fc800078ec0ff */
[----:B------:R-:W-:-:S13]  /*12630*/  ISETP.NE.AND P2, PT, R9, RZ, PT ;  /* 0x000000ff0900720c */ /* 0x000fda0003f45270 */
[----:B---3--:R-:W-:Y:S05]  /*12640*/  @!P2 BRA `(.L_x_1933) ;  /* 0x000000000004a947 */ /* 0x008fea0003800000 */
[----:B------:R-:W-:Y:S01]  /*12650*/  BPT.TRAP 0x1 ;  /* 0x000000040000795c */ /* 0x000fe20000300000 */
.L_x_1933:
[----:B------:R-:W-:Y:S01]  /*12660*/  R2UR UR9, R2 ;  /* 0x00000000020972ca */ /* 0x000fe200000e0000 */
[----:B--2---:R-:W-:Y:S01]  /*12670*/  IMAD R2, R10, 0xa800, R18 ;  /* 0x0000a8000a027824 */ /* 0x004fe200078e0212 */
[----:B------:R-:W-:Y:S01]  /*12680*/  R2UR UR11, R13 ;  /* 0x000000000d0b72ca */ /* 0x000fe200000e0000 */
        /* <DEDUP_REMOVED lines=9> */
[----:B------:R-:W-:Y:S01]  /*12720*/  VIADD R3, R18, 0x36800 ;  /* 0x0003680012037836 */ /* 0x000fe20000000000 */
[----:B------:R-:W-:Y:S01]  /*12730*/  UIADD3 UR9, UR9, 0x36830, URZ ;  /* 0x0003683009097890 */ /* 0x000fe2000fffe03f */
[----:B------:R-:W-:Y:S01]  /*12740*/  SHF.L.U32 R17, R17, 0x1f, RZ ;  /* 0x0000001f11117819 */ /* 0x000fe200000006ff */
[----:B------:R-:W-:Y:S01]  /*12750*/  UIMAD UR11, UR11, 0x70, URZ ;  /* 0x000000700b0b78a4 */ /* 0x000fe2000f8e023f */
[----:B------:R-:W-:Y:S01]  /*12760*/  IMAD R2, R16, 0x8, R3 ;  /* 0x0000000810027824 */ /* 0x000fe200078e0203 */
[----:B------:R-:W-:-:S02]  /*12770*/  UMOV UR17, 0x80 ;  /* 0x0000008000117882 */ /* 0x000fc40000000000 */
        /* <DEDUP_REMOVED lines=12> */
.L_x_1972:
        /* <DEDUP_REMOVED lines=8> */
.L_x_1935:
[----:B------:R-:W-:Y:S01]  /*128c0*/  IMAD R16, R16, 0xa800, R18 ;  /* 0x0000a80010107824 */ /* 0x000fe200078e0212 */
        /* <DEDUP_REMOVED lines=12> */
[----:B------:R-:W-:Y:S01]  /*12990*/  UIMAD UR11, UR11, 0x70, URZ ;  /* 0x000000700b0b78a4 */ /* 0x000fe2000f8e023f */
[----:B------:R-:W-:Y:S01]  /*129a0*/  IMAD.MOV.U32 R6, RZ, RZ, R8 ;  /* 0x000000ffff067224 */ /* 0x000fe200078e0008 */
        /* <DEDUP_REMOVED lines=14> */
.L_x_1930:
[----:B------:R-:W-:Y:S05]  /*12a90*/  BSYNC B1 ;  /* 0x0000000000017941 */ /* 0x000fea0003800000 */
.L_x_1929:
[----:B------:R-:W-:Y:S01]  /*12aa0*/  IADD3 R16, R10, 0x1, RZ ;  /* 0x000000010a107810 */ /* 0x000fe20007ffe0ff */
[----:B------:R-:W-:Y:S03]  /*12ab0*/  BSSY B1, `(.L_x_1936) ;  /* 0x000006d000017945 */ /* 0x000fe60003800000 */
        /* <DEDUP_REMOVED lines=8> */
[----:B------:R-:W-:Y:S01]  /*12b40*/  IMAD R14, R12, UR36, RZ ;  /* 0x000000240c0e7c24 */ /* 0x000fe2000f8e02ff */
[----:B------:R-:W-:-:S03]  /*12b50*/  ULDC.64 UR4, c[0x0][0x208] ;  /* 0x0000820000047ab9 */ /* 0x000fc60000000a00 */
        /* <DEDUP_REMOVED lines=15> */
.L_x_1938:
[----:B------:R-:W-:Y:S01]  /*12c50*/  IMAD R2, R16, 0x8, R18 ;  /* 0x0000000810027824 */ /* 0x000fe200078e0212 */
[----:B------:R-:W-:-:S04]  /*12c60*/  SHF.L.U32 R3, R17, 0x1f, RZ ;  /* 0x0000001f11037819 */ /* 0x000fc800000006ff */
[----:B------:R-:W2:Y:S02]  /*12c70*/  SYNCS.PHASECHK.TRANS64.TRYWAIT P2, [R2+URZ+0x36840], R3 ;  /* 0x03684003020075a7 */ /* 0x000ea4000804017f */
[----:B--2---:R-:W-:Y:S05]  /*12c80*/  @!P2 BRA `(.L_x_1939) ;  /* 0x0000001000e8a947 */ /* 0x004fea0003800000 */
.L_x_1973:
        /* <DEDUP_REMOVED lines=11> */
.L_x_1940:
[----:B--2---:R-:W-:Y:S01]  /*12d40*/  VIADD R3, R18, 0x36800 ;  /* 0x0003680012037836 */ /* 0x004fe20000000000 */
[----:B------:R-:W-:Y:S01]  /*12d50*/  R2UR UR11, R13 ;  /* 0x000000000d0b72ca */ /* 0x000fe200000e0000 */
[----:B------:R-:W-:Y:S01]  /*12d60*/  UIADD3 UR4, UP0, UR38, 0x370, URZ ;  /* 0x0000037026047890 */ /* 0x000fe2000ff1e03f */
[----:B------:R-:W-:Y:S01]  /*12d70*/  R2UR UR12, R4 ;  /* 0x00000000040c72ca */ /* 0x000fe200000e0000 */
[--C-:B------:R-:W-:Y:S01]  /*12d80*/  IMAD R2, R16, 0x8, R3.reuse ;  /* 0x0000000810027824 */ /* 0x100fe200078e0203 */
[----:B-----5:R-:W-:Y:S01]  /*12d90*/  R2UR UR13, R8 ;  /* 0x00000000080d72ca */ /* 0x020fe200000e0000 */
[----:B------:R-:W-:Y:S01]  /*12da0*/  UIADD3.X UR5, URZ, UR39, URZ, UP0, !UPT ;  /* 0x000000273f057290 */ /* 0x000fe200087fe43f */
[----:B------:R-:W-:Y:S01]  /*12db0*/  SHF.L.U32 R11, R11, 0x1f, RZ ;  /* 0x0000001f0b0b7819 */ /* 0x000fe200000006ff */
[----:B------:R-:W-:Y:S01]  /*12dc0*/  UMOV UR10, URZ ;  /* 0x0000003f000a7c82 */ /* 0x000fe20008000000 */
[----:B------:R-:W-:Y:S01]  /*12dd0*/  R2UR UR9, R2 ;  /* 0x00000000020972ca */ /* 0x000fe200000e0000 */
[----:B------:R-:W-:Y:S01]  /*12de0*/  IMAD R2, R16, 0xa800, R18 ;  /* 0x0000a80010027824 */ /* 0x000fe200078e0212 */
[----:B------:R-:W-:Y:S01]  /*12df0*/  UMOV UR6, 0x0 ;  /* 0x0000000000067882 */ /* 0x000fe20000000000 */
[----:B------:R-:W-:Y:S01]  /*12e00*/  UMOV UR7, 0x14f00000 ;  /* 0x14f0000000077882 */ /* 0x000fe20000000000 */
[----:B------:R-:W-:Y:S01]  /*12e10*/  UMOV UR17, 0x40 ;  /* 0x0000004000117882 */ /* 0x000fe20000000000 */
[----:B------:R-:W-:Y:S01]  /*12e20*/  UIMAD UR11, UR11, 0x70, URZ ;  /* 0x000000700b0b78a4 */ /* 0x000fe2000f8e023f */
[----:B------:R-:W-:Y:S01]  /*12e30*/  R2UR UR8, R2 ;  /* 0x00000000020872ca */ /* 0x000fe200000e0000 */
[----:B------:R-:W-:Y:S01]  /*12e40*/  UMOV UR18, 0x80 ;  /* 0x0000008000127882 */ /* 0x000fe20000000000 */
[----:B------:R-:W-:-:S05]  /*12e50*/  IMAD R2, R10, 0x8, R3 ;  /* 0x000000080a027824 */ /* 0x000fca00078e0203 */
        /* <DEDUP_REMOVED lines=14> */
.L_x_1974:
        /* <DEDUP_REMOVED lines=8> */
.L_x_1942:
        /* <DEDUP_REMOVED lines=13> */
[----:B------:R-:W-:Y:S01]  /*13090*/  MOV R6, R8 ;  /* 0x0000000800067202 */ /* 0x000fe20000000f00 */
[----:B------:R-:W-:-:S02]  /*130a0*/  UIMAD UR11, UR11, 0x70, URZ ;  /* 0x000000700b0b78a4 */ /* 0x000fc4000f8e023f */
        /* <DEDUP_REMOVED lines=13> */
.L_x_1937:
[----:B------:R-:W-:Y:S05]  /*13180*/  BSYNC B1 ;  /* 0x0000000000017941 */ /* 0x000fea0003800000 */
.L_x_1936:
[C---:B------:R-:W-:Y:S01]  /*13190*/  ISETP.GT.AND P2, PT, R7.reuse, 0x1, PT ;  /* 0x000000010700780c */ /* 0x040fe20003f44270 */
[----:B------:R-:W-:-:S12]  /*131a0*/  VIADD R7, R7, 0xfffffffe ;  /* 0xfffffffe07077836 */ /* 0x000fd80000000000 */
[----:B------:R-:W-:Y:S05]  /*131b0*/  @P2 BRA `(.L_x_1943) ;  /* 0xfffffff0007c2947 */ /* 0x000fea000383ffff */
.L_x_1928:
[----:B------:R-:W-:Y:S05]  /*131c0*/  BSYNC B0 ;  /* 0x0000000000007941 */ /* 0x000fea0003800000 */
.L_x_1919:
[----:B------:R-:W-:Y:S04]  /*131d0*/  BSSY B0, `(.L_x_1944) ;  /* 0x0000010000007945 */ /* 0x000fe80003800000 */
[----:B------:R-:W-:Y:S05]  /*131e0*/  @P1 BRA `(.L_x_1945) ;  /* 0x0000000000381947 */ /* 0x000fea0003800000 */
[----:B-1----:R-:W1:Y:S01]  /*131f0*/  S2R R7, SR_LANEID ;  /* 0x0000000000077919 */ /* 0x002e620000000000 */
        /* <DEDUP_REMOVED lines=11> */
[----:B-1----:R-:W-:-:S05]  /*132b0*/  IADD3 R0, R0, UR44, R9 ;  /* 0x0000002c00007c10 */ /* 0x002fca000fffe009 */
[----:B------:R2:W-:Y:S02]  /*132c0*/  STL [R1], R0 ;  /* 0x0000000001007387 */ /* 0x0005e40000100800 */
.L_x_1945:
[----:B------:R-:W-:Y:S05]  /*132d0*/  BSYNC B0 ;  /* 0x0000000000007941 */ /* 0x000fea0003800000 */
.L_x_1944:
[----:B------:R-:W-:Y:S04]  /*132e0*/  BSSY B0, `(.L_x_1946) ;  /* 0x000002c000007945 */ /* 0x000fe80003800000 */
[----:B------:R-:W-:Y:S05]  /*132f0*/  @!P6 BRA `(.L_x_1947) ;  /* 0x0000000000a8e947 */ /* 0x000fea0003800000 */
[----:B--2---:R-:W1:Y:S01]  /*13300*/  S2R R0, SR_TID.X ;  /* 0x0000000000007919 */ /* 0x004e620000002100 */
[----:B------:R-:W-:Y:S01]  /*13310*/  IMAD R3, R16, 0x8, R18 ;  /* 0x0000000810037824 */ /* 0x000fe200078e0212 */
[----:B-1----:R-:W-:Y:S02]  /*13320*/  LOP3.LUT R2, R0, 0x7f, RZ, 0xc0, !PT ;  /* 0x0000007f00027812 */ /* 0x002fe400078ec0ff */
[----:B------:R-:W-:Y:S02]  /*13330*/  SHF.L.U32 R0, R17, 0x1f, RZ ;  /* 0x0000001f11007819 */ /* 0x000fe400000006ff */
[----:B------:R-:W-:Y:S02]  /*13340*/  ISETP.NE.AND P1, PT, R2, RZ, PT ;  /* 0x000000ff0200720c */ /* 0x000fe40003f25270 */
[----:B------:R-:W1:Y:S02]  /*13350*/  SYNCS.PHASECHK.TRANS64.TRYWAIT P0, [R3+URZ+0x36860], R0 ;  /* 0x03686000030075a7 */ /* 0x000e64000800017f */
[----:B-1----:R-:W-:Y:S09]  /*13360*/  @!P0 BRA `(.L_x_1948) ;  /* 0x0000000c00588947 */ /* 0x002ff20003800000 */
.L_x_1975:
        /* <DEDUP_REMOVED lines=8> */
.L_x_1949:
        /* <DEDUP_REMOVED lines=26> */
[----:B---3--:R-:W-:Y:S01]  /*13590*/  NOP ;  /* 0x0000000000007918 */ /* 0x008fe20000000000 */
.L_x_1947:
[----:B------:R-:W-:Y:S05]  /*135a0*/  BSYNC B0 ;  /* 0x0000000000007941 */ /* 0x000fea0003800000 */
.L_x_1946:
[----:B------:R3:W5:Y:S01]  /*135b0*/  LDL.LU R13, [R1] ;  /* 0x00000000010d7983 */ /* 0x0007620000300800 */
[----:B------:R-:W-:-:S05]  /*135c0*/  VIADD R16, R16, 0x1 ;  /* 0x0000000110107836 */ /* 0x000fca0000000000 */
[----:B------:R-:W-:-:S04]  /*135d0*/  ISETP.NE.AND P0, PT, R16, 0x2, PT ;  /* 0x000000021000780c */ /* 0x000fc80003f05270 */
[----:B-12---:R-:W-:Y:S02]  /*135e0*/  SEL R0, RZ, 0x1, P0 ;  /* 0x00000001ff007807 */ /* 0x006fe40000000000 */
[----:B------:R-:W-:Y:S02]  /*135f0*/  SEL R16, R16, RZ, P0 ;  /* 0x000000ff10107207 */ /* 0x000fe40000000000 */
[----:B---3--:R-:W-:-:S07]  /*13600*/  LOP3.LUT R17, R17, R0, RZ, 0x3c, !PT ;  /* 0x0000000011117212 */ /* 0x008fce00078e3cff */
.L_x_1908:
[----:B------:R-:W-:Y:S05]  /*13610*/  BSYNC B6 ;  /* 0x0000000000067941 */ /* 0x000fea0003800000 */
.L_x_1906:
[----:B------:R-:W-:-:S03]  /*13620*/  UMOV UR4, 0xffffffff ;  /* 0xffffffff00047882 */ /* 0x000fc60000000000 */
[----:B------:R-:W-:Y:S05]  /*13630*/  BRA.DIV UR4, `(.L_x_1950) ;  /* 0x0000000a04b87947 */ /* 0x000fea000b800000 */
[----:B-----5:R1:W2:Y:S02]  /*13640*/  SHFL.IDX PT, R14, R13, RZ, 0x1f ;  /* 0x00001fff0d0e7589 */ /* 0x0202a400000e0000 */
.L_x_1978:
[----:B------:R-:W3:Y:S01]  /*13650*/  S2R R0, SR_TID.X ;  /* 0x0000000000007919 */ /* 0x000ee20000002100 */
[----:B------:R-:W-:Y:S05]  /*13660*/  WARPSYNC.ALL ;  /* 0x0000000000007948 */ /* 0x000fea0003800000 */
[----:B------:R-:W-:Y:S01]  /*13670*/  BAR.SYNC.DEFER_BLOCKING 0x4, 0x120 ;  /* 0x0104800000007b1d */ /* 0x000fe20000010000 */
[----:B--2---:R-:W-:-:S05]  /*13680*/  IMAD.MOV.U32 R2, RZ, RZ, R14 ;  /* 0x000000ffff027224 */ /* 0x004fca00078e000e */
[----:B------:R-:W-:Y:S01]  /*13690*/  ULDC UR4, c[0x0][0xda8] ;  /* 0x00036a0000047ab9 */ /* 0x000fe20000000800 */
[----:B------:R2:W-:Y:S01]  /*136a0*/  STL [R1], R2 ;  /* 0x0000000201007387 */ /* 0x0005e20000100800 */
[----:B---3--:R-:W-:-:S04]  /*136b0*/  LOP3.LUT R0, R0, 0x1f, RZ, 0xc0, !PT ;  /* 0x0000001f00007812 */ /* 0x008fc800078ec0ff */
[----:B------:R-:W-:-:S13]  /*136c0*/  ISETP.NE.AND P0, PT, R0, RZ, PT ;  /* 0x000000ff0000720c */ /* 0x000fda0003f05270 */
[----:B------:R-:W3:Y:S01]  /*136d0*/  @!P0 S2R R3, SR_CgaCtaId ;  /* 0x0000000000038919 */ /* 0x000ee20000008800 */
[----:B------:R-:W-:-:S04]  /*136e0*/  @!P0 MOV R0, 0x400 ;  /* 0x0000040000008802 */ /* 0x000fc80000000f00 */
[----:B---3--:R-:W-:-:S05]  /*136f0*/  @!P0 LEA R0, R3, R0, 0x18 ;  /* 0x0000000003008211 */ /* 0x008fca00078ec0ff */
[----:B------:R2:W-:Y:S01]  /*13700*/  @!P0 STS [R0+0x368d0], R13 ;  /* 0x0368d00d00008388 */ /* 0x0005e20000000800 */
[----:B------:R-:W-:Y:S06]  /*13710*/  BAR.ARV 0x5, 0x120 ;  /* 0x0144800000007b1d */ /* 0x000fec0000002000 */
[----:B------:R-:W-:-:S13]  /*13720*/  ISETP.GE.AND P0, PT, R2, UR4, PT ;  /* 0x0000000402007c0c */ /* 0x000fda000bf06270 */
[----:B--2---:R-:W-:Y:S05]  /*13730*/  @!P0 BRA `(.L_x_1951) ;  /* 0xffffffd000848947 */ /* 0x004fea000383ffff */
.L_x_1903:
[----:B------:R-:W2:Y:S01]  /*13740*/  LDL.LU R0, [R1+0x4] ;  /* 0x0000040001007983 */ /* 0x000ea20000300800 */
[----:B------:R-:W3:Y:S01]  /*13750*/  S2R R5, SR_CgaCtaId ;  /* 0x0000000000057919 */ /* 0x000ee20000008800 */
[----:B--2---:R-:W-:-:S04]  /*13760*/  IADD3 R0, R0, 0x1, RZ ;  /* 0x0000000100007810 */ /* 0x004fc80007ffe0ff */
[----:B------:R-:W-:-:S04]  /*13770*/  LEA.HI R2, R0, R0, RZ, 0x1 ;  /* 0x0000000000027211 */ /* 0x000fc800078f08ff */
[----:B------:R-:W-:Y:S02]  /*13780*/  LOP3.LUT R3, R2, 0xfffffffe, RZ, 0xc0, !PT ;  /* 0xfffffffe02037812 */ /* 0x000fe400078ec0ff */
[----:B------:R-:W-:-:S03]  /*13790*/  MOV R2, 0x400 ;  /* 0x0000040000027802 */ /* 0x000fc60000000f00 */
[----:B------:R-:W-:Y:S01]  /*137a0*/  IMAD.IADD R0, R0, 0x1, -R3 ;  /* 0x0000000100007824 */ /* 0x000fe200078e0a03 */
[----:B---3--:R-:W-:-:S04]  /*137b0*/  LEA R7, R5, R2, 0x18 ;  /* 0x0000000205077211 */ /* 0x008fc800078ec0ff */
[----:B------:R-:W-:-:S04]  /*137c0*/  SHF.L.U32 R0, R0, 0x1f, RZ ;  /* 0x0000001f00007819 */ /* 0x000fc800000006ff */
[----:B------:R-:W2:Y:S02]  /*137d0*/  SYNCS.PHASECHK.TRANS64.TRYWAIT P0, [R7+URZ+0x36820], R0 ;  /* 0x03682000070075a7 */ /* 0x000ea4000800017f */
[----:B--2---:R-:W-:Y:S05]  /*137e0*/  @!P0 BRA `(.L_x_1952) ;  /* 0x0000000800708947 */ /* 0x004fea0003800000 */
.L_x_1979:
        /* <DEDUP_REMOVED lines=9> */
[----:B------:R-:W2:Y:S02]  /*13880*/  LDL.LU R2, [R1+0x8] ;  /* 0x0000080001027983 */ /* 0x000ea40000300800 */
[----:B--2---:R-:W-:-:S04]  /*13890*/  LOP3.LUT R0, R2, 0x2, RZ, 0xfc, !PT ;  /* 0x0000000202007812 */ /* 0x004fc800078efcff */
[----:B------:R-:W-:-:S13]  /*138a0*/  ISETP.NE.AND P2, PT, R0, 0x3, PT ;  /* 0x000000030000780c */ /* 0x000fda0003f45270 */
[----:B------:R-:W-:Y:S05]  /*138b0*/  @!P2 BRA `(.L_x_1955) ;  /* 0x000000000004a947 */ /* 0x000fea0003800000 */
[----:B------:R-:W-:Y:S01]  /*138c0*/  BPT.TRAP 0x1 ;  /* 0x000000040000795c */ /* 0x000fe20000300000 */
.L_x_1955:
        /* <DEDUP_REMOVED lines=12> */
.L_x_1980:
[----:B------:R-:W3:Y:S02]  /*13990*/  SYNCS.PHASECHK.TRANS64.TRYWAIT P0, [R3+URZ], R0 ;  /* 0x00000000030075a7 */ /* 0x000ee4000800017f */
[----:B---3--:R-:W-:Y:S05]  /*139a0*/  @!P0 BRA `(.L_x_1957) ;  /* 0x0000000800288947 */ /* 0x008fea0003800000 */
.L_x_1981:
[----:B------:R-:W-:Y:S05]  /*139b0*/  @!P2 BRA `(.L_x_1958) ;  /* 0x000000000004a947 */ /* 0x000fea0003800000 */
[----:B------:R-:W-:Y:S01]  /*139c0*/  BPT.TRAP 0x1 ;  /* 0x000000040000795c */ /* 0x000fe20000300000 */
.L_x_1958:
[----:B---3--:R-:W-:-:S05]  /*139d0*/  IADD3 R3, R7, 0x36860, RZ ;  /* 0x0003686007037810 */ /* 0x008fca0007ffe0ff */
[----:B--2---:R-:W-:-:S04]  /*139e0*/  IMAD R5, R16, 0x8, R3 ;  /* 0x0000000810057824 */ /* 0x004fc800078e0203 */
[----:B------:R-:W2:Y:S02]  /*139f0*/  SYNCS.PHASECHK.TRANS64.TRYWAIT P0, [R5+URZ], R4 ;  /* 0x00000004050075a7 */ /* 0x000ea4000800017f */
[----:B--2---:R-:W-:Y:S05]  /*13a00*/  @!P0 BRA `(.L_x_1959) ;  /* 0x0000000800248947 */ /* 0x004fea0003800000 */
.L_x_1982:
[----:B------:R-:W-:-:S07]  /*13a10*/  IMAD R3, R2, 0x8, R3 ;  /* 0x0000000802037824 */ /* 0x000fce00078e0203 */
.L_x_1960:
[----:B---3--:R3:W4:Y:S02]  /*13a20*/  SYNCS.PHASECHK.TRANS64.TRYWAIT P0, [R3+URZ], R0 ;  /* 0x00000000030075a7 */ /* 0x008724000800017f */
[----:B----4-:R-:W-:Y:S05]  /*13a30*/  @!P0 NANOSLEEP.SYNCS 0x989680 ;  /* 0x009896800000895d */ /* 0x010fea0003900000 */
[----:B------:R-:W4:Y:S02]  /*13a40*/  @!P0 SYNCS.PHASECHK.TRANS64 P0, [R3+URZ], R0 ;  /* 0x00000000030085a7 */ /* 0x000f24000800007f */
[----:B----4-:R-:W-:Y:S05]  /*13a50*/  @!P0 BRA `(.L_x_1960) ;  /* 0xfffffffc00f08947 */ /* 0x010fea000383ffff */
.L_x_1954:
[----:B------:R-:W-:Y:S05]  /*13a60*/  BSYNC B0 ;  /* 0x0000000000007941 */ /* 0x000fea0003800000 */
.L_x_1953:
[----:B------:R-:W-:Y:S05]  /*13a70*/  EXIT ;  /* 0x000000000000794d */ /* 0x000fea0003800000 */
.L_x_1860:
[----:B------:R-:W-:-:S13]  /*13a80*/  R2UR UR4, R16 ;  /* 0x00000000100472ca */ /* 0x000fda00000e0000 */
[----:B-1----:R-:W-:-:S04]  /*13a90*/  IMAD.U32 R3, RZ, RZ, UR4 ;  /* 0x00000004ff037e24 */ /* 0x002fc8000f8e00ff */
[----:B------:R1:W2:Y:S03]  /*13aa0*/  SYNCS.PHASECHK.TRANS64.TRYWAIT P1, [R3+URZ+0x36800], R0 ;  /* 0x03680000030075a7 */ /* 0x0002a6000802017f */
[----:B--2---:R-:W-:Y:S05]  /*13ab0*/  @!P1 NANOSLEEP.SYNCS 0x989680 ;  /* 0x009896800000995d */ /* 0x004fea0003900000 */
[----:B------:R-:W2:Y:S02]  /*13ac0*/  @!P1 SYNCS.PHASECHK.TRANS64 P1, [R3+URZ+0x36800], R0 ;  /* 0x03680000030095a7 */ /* 0x000ea4000802007f */
[----:B--2---:R-:W-:Y:S05]  /*13ad0*/  @!P1 BRA `(.L_x_1860) ;  /* 0xfffffffc00e89947 */ /* 0x004fea000383ffff */
[----:B------:R-:W-:Y:S05]  /*13ae0*/  BRA `(.L_x_1961) ;  /* 0xfffffedc002c7947 */ /* 0x000fea000383ffff */
.L_x_1864:
[----:B--2---:R2:W3:Y:S02]  /*13af0*/  SYNCS.PHASECHK.TRANS64.TRYWAIT P2, [R2+URZ+0x36830], R3 ;  /* 0x03683003020075a7 */ /* 0x0044e4000804017f */
[----:B---3--:R-:W-:Y:S05]  /*13b00*/  @!P2 NANOSLEEP.SYNCS 0x989680 ;  /* 0x009896800000a95d */ /* 0x008fea0003900000 */
[----:B------:R-:W3:Y:S02]  /*13b10*/  @!P2 SYNCS.PHASECHK.TRANS64 P2, [R2+URZ+0x36830], R3 ;  /* 0x036830030200a5a7 */ /* 0x000ee4000804007f */
[----:B---3--:R-:W-:Y:S05]  /*13b20*/  @!P2 BRA `(.L_x_1864) ;  /* 0xfffffffc00f0a947 */ /* 0x008fea000383ffff */
[----:B------:R-:W-:Y:S05]  /*13b30*/  BRA `(.L_x_1863) ;  /* 0xfffffedc005c7947 */ /* 0x000fea000383ffff */
.L_x_1869:
[----:B--2---:R-:W-:-:S04]  /*13b40*/  IMAD.U32 R5, RZ, RZ, UR47 ;  /* 0x0000002fff057e24 */ /* 0x004fc8000f8e00ff */
[----:B------:R2:W3:Y:S03]  /*13b50*/  SYNCS.PHASECHK.TRANS64.TRYWAIT P2, [R5+URZ+0x36830], R0 ;  /* 0x03683000050075a7 */ /* 0x0004e6000804017f */
[----:B---3--:R-:W-:Y:S05]  /*13b60*/  @!P2 NANOSLEEP.SYNCS 0x989680 ;  /* 0x009896800000a95d */ /* 0x008fea0003900000 */
[----:B------:R-:W3:Y:S02]  /*13b70*/  @!P2 SYNCS.PHASECHK.TRANS64 P2, [R5+URZ+0x36830], R0 ;  /* 0x036830000500a5a7 */ /* 0x000ee4000804007f */
[----:B---3--:R-:W-:Y:S05]  /*13b80*/  @!P2 BRA `(.L_x_1869) ;  /* 0xfffffffc00eca947 */ /* 0x008fea000383ffff */
[----:B------:R-:W-:Y:S05]  /*13b90*/  BRA `(.L_x_1868) ;  /* 0xffffff2000ac7947 */ /* 0x000fea000383ffff */
.L_x_1873:
[----:B--2---:R-:W-:-:S04]  /*13ba0*/  IMAD.U32 R3, RZ, RZ, UR6 ;  /* 0x00000006ff037e24 */ /* 0x004fc8000f8e00ff */
[----:B------:R2:W3:Y:S03]  /*13bb0*/  SYNCS.PHASECHK.TRANS64.TRYWAIT P2, [R3+URZ+0x36850], R0 ;  /* 0x03685000030075a7 */ /* 0x0004e6000804017f */
[----:B---3--:R-:W-:Y:S05]  /*13bc0*/  @!P2 NANOSLEEP.SYNCS 0x989680 ;  /* 0x009896800000a95d */ /* 0x008fea0003900000 */
[----:B------:R-:W3:Y:S02]  /*13bd0*/  @!P2 SYNCS.PHASECHK.TRANS64 P2, [R3+URZ+0x36850], R0 ;  /* 0x036850000300a5a7 */ /* 0x000ee4000804007f */
[----:B---3--:R-:W-:Y:S05]  /*13be0*/  @!P2 BRA `(.L_x_1873) ;  /* 0xfffffffc00eca947 */ /* 0x008fea000383ffff */
[----:B------:R-:W-:Y:S05]  /*13bf0*/  BRA `(.L_x_1872) ;  /* 0xffffff4800647947 */ /* 0x000fea000383ffff */
.L_x_1879:
[----:B--2---:R-:W-:-:S04]  /*13c00*/  MOV R5, UR6 ;  /* 0x0000000600057c02 */ /* 0x004fc80008000f00 */
[----:B------:R2:W3:Y:S03]  /*13c10*/  SYNCS.PHASECHK.TRANS64.TRYWAIT P2, [R5+URZ+0x36830], R0 ;  /* 0x03683000050075a7 */ /* 0x0004e6000804017f */
[----:B---3--:R-:W-:Y:S05]  /*13c20*/  @!P2 NANOSLEEP.SYNCS 0x989680 ;  /* 0x009896800000a95d */ /* 0x008fea0003900000 */
[----:B------:R-:W3:Y:S02]  /*13c30*/  @!P2 SYNCS.PHASECHK.TRANS64 P2, [R5+URZ+0x36830], R0 ;  /* 0x036830000500a5a7 */ /* 0x000ee4000804007f */
[----:B---3--:R-:W-:Y:S05]  /*13c40*/  @!P2 BRA `(.L_x_1879) ;  /* 0xfffffffc00eca947 */ /* 0x008fea000383ffff */
[----:B------:R-:W-:Y:S05]  /*13c50*/  BRA `(.L_x_1878) ;  /* 0xffffff6400dc7947 */ /* 0x000fea000383ffff */
.L_x_1883:
[----:B--2---:R-:W-:-:S04]  /*13c60*/  IMAD.U32 R3, RZ, RZ, UR7 ;  /* 0x00000007ff037e24 */ /* 0x004fc8000f8e00ff */
[----:B------:R2:W3:Y:S03]  /*13c70*/  SYNCS.PHASECHK.TRANS64.TRYWAIT P2, [R3+URZ+0x36850], R0 ;  /* 0x03685000030075a7 */ /* 0x0004e6000804017f */
[----:B---3--:R-:W-:Y:S05]  /*13c80*/  @!P2 NANOSLEEP.SYNCS 0x989680 ;  /* 0x009896800000a95d */ /* 0x008fea0003900000 */
[----:B------:R-:W3:Y:S02]  /*13c90*/  @!P2 SYNCS.PHASECHK.TRANS64 P2, [R3+URZ+0x36850], R0 ;  /* 0x036850000300a5a7 */ /* 0x000ee4000804007f */
[----:B---3--:R-:W-:Y:S05]  /*13ca0*/  @!P2 BRA `(.L_x_1883) ;  /* 0xfffffffc00eca947 */ /* 0x008fea000383ffff */
[----:B------:R-:W-:Y:S05]  /*13cb0*/  BRA `(.L_x_1882) ;  /* 0xffffff8c00907947 */ /* 0x000fea000383ffff */
.L_x_1888:
[----:B--2---:R-:W-:-:S04]  /*13cc0*/  IMAD.U32 R3, RZ, RZ, UR5 ;  /* 0x00000005ff037e24 */ /* 0x004fc8000f8e00ff */
[----:B------:R2:W3:Y:S03]  /*13cd0*/  SYNCS.PHASECHK.TRANS64.TRYWAIT P0, [R3+URZ+0x36850], R2 ;  /* 0x03685002030075a7 */ /* 0x0004e6000800017f */
[----:B---3--:R-:W-:Y:S05]  /*13ce0*/  @!P0 NANOSLEEP.SYNCS 0x989680 ;  /* 0x009896800000895d */ /* 0x008fea0003900000 */
[----:B------:R-:W3:Y:S02]  /*13cf0*/  @!P0 SYNCS.PHASECHK.TRANS64 P0, [R3+URZ+0x36850], R2 ;  /* 0x03685002030085a7 */ /* 0x000ee4000800007f */
[----:B---3--:R-:W-:Y:S05]  /*13d00*/  @!P0 BRA `(.L_x_1888) ;  /* 0xfffffffc00ec8947 */ /* 0x008fea000383ffff */
[----:B------:R-:W-:Y:S05]  /*13d10*/  BRA `(.L_x_1887) ;  /* 0xffffffa800507947 */ /* 0x000fea000383ffff */
.L_x_1912:
[----:B------:R-:W1:Y:S01]  /*13d20*/  S2R R7, SR_TID.X ;  /* 0x0000000000077919 */ /* 0x000e620000002100 */
[----:B------:R-:W-:Y:S01]  /*13d30*/  IMAD.MOV.U32 R12, RZ, RZ, RZ ;  /* 0x000000ffff0c7224 */ /* 0x000fe200078e00ff */
[----:B------:R-:W-:Y:S01]  /*13d40*/  MOV R15, 0xffffffff ;  /* 0xffffffff000f7802 */ /* 0x000fe20000000f00 */
[----:B------:R-:W-:Y:S01]  /*13d50*/  IMAD.MOV.U32 R11, RZ, RZ, 0x1f ;  /* 0x0000001fff0b7424 */ /* 0x000fe200078e00ff */
[----:B-1----:R-:W-:-:S04]  /*13d60*/  SHF.R.U32.HI R7, RZ, 0x5, R7 ;  /* 0x00000005ff077819 */ /* 0x002fc80000011607 */
[----:B------:R-:W-:-:S05]  /*13d70*/  LOP3.LUT R7, R7, 0x3, RZ, 0xc0, !PT ;  /* 0x0000000307077812 */ /* 0x000fca00078ec0ff */
[----:B------:R-:W-:-:S07]  /*13d80*/  IMAD.MOV.U32 R13, RZ, RZ, R7 ;  /* 0x000000ffff0d7224 */ /* 0x000fce00078e0007 */
[----:B------:R-:W-:Y:S05]  /*13d90*/  WARPSYNC.COLLECTIVE R15, `(.L_x_1962) ;  /* 0x000000000f087348 */ /* 0x000fea0003c00000 */
[----:B------:R1:W2:Y:S02]  /*13da0*/  SHFL.IDX P6, R14, R13, R12, R11 ;  /* 0x0000000c0d0e7389 */ /* 0x0002a400000c000b */
[----:B-12---:R-:W-:Y:S01]  /*13db0*/  ENDCOLLECTIVE ;  /* 0x000000000000791b */ /* 0x006fe20003800000 */
.L_x_1962:
[----:B------:R-:W-:Y:S05]  /*13dc0*/  BRA `(.L_x_1963) ;  /* 0xffffffd400c47947 */ /* 0x000fea000383ffff */
.L_x_1913:
[----:B------:R-:W-:Y:S01]  /*13dd0*/  BSSY B0, `(.L_x_1964) ;  /* 0x0000006000007945 */ /* 0x000fe20003800000 */
[----:B------:R-:W-:-:S07]  /*13de0*/  IMAD.MOV.U32 R15, RZ, RZ, -0x1 ;  /* 0xffffffffff0f7424 */ /* 0x000fce00078e00ff */
[----:B------:R-:W-:Y:S05]  /*13df0*/  WARPSYNC.COLLECTIVE R15, `(.L_x_1965) ;  /* 0x000000000f0c7348 */ /* 0x000fea0003c00000 */
[----:B------:R-:W-:Y:S02]  /*13e00*/  ELECT P6, UR62, PT ;  /* 0x00000000003e782f */ /* 0x000fe400038c0000 */
[----:B------:R-:W-:Y:S01]  /*13e10*/  MOV R14, UR62 ;  /* 0x0000003e000e7c02 */ /* 0x000fe20008000f00 */
[----:B------:R-:W-:Y:S10]  /*13e20*/  ENDCOLLECTIVE ;  /* 0x000000000000791b */ /* 0x000ff40003800000 */
.L_x_1965:
[----:B------:R-:W-:Y:S05]  /*13e30*/  BSYNC B0 ;  /* 0x0000000000007941 */ /* 0x000fea0003800000 */
.L_x_1964:
[----:B------:R-:W-:Y:S05]  /*13e40*/  BRA `(.L_x_1966) ;  /* 0xffffffd400b47947 */ /* 0x000fea000383ffff */
.L_x_1916:
[----:B-1----:R1:W2:Y:S02]  /*13e50*/  SYNCS.PHASECHK.TRANS64.TRYWAIT P2, [R8+URZ+0x36840], R7 ;  /* 0x03684007080075a7 */ /* 0x0022a4000804017f */
[----:B--2---:R-:W-:Y:S05]  /*13e60*/  @!P2 NANOSLEEP.SYNCS 0x989680 ;  /* 0x009896800000a95d */ /* 0x004fea0003900000 */
[----:B------:R-:W2:Y:S02]  /*13e70*/  @!P2 SYNCS.PHASECHK.TRANS64 P2, [R8+URZ+0x36840], R7 ;  /* 0x036840070800a5a7 */ /* 0x000ea4000804007f */
[----:B--2---:R-:W-:Y:S05]  /*13e80*/  @!P2 BRA `(.L_x_1916) ;  /* 0xfffffffc00f0a947 */ /* 0x004fea000383ffff */
[----:B------:R-:W-:Y:S05]  /*13e90*/  BRA `(.L_x_1967) ;  /* 0xffffffd800047947 */ /* 0x000fea000383ffff */
.L_x_1918:
[----:B-1----:R1:W2:Y:S02]  /*13ea0*/  SYNCS.PHASECHK.TRANS64.TRYWAIT P2, [R18+URZ+0x36820], R7 ;  /* 0x03682007120075a7 */ /* 0x0022a4000804017f */
[----:B--2---:R-:W-:Y:S05]  /*13eb0*/  @!P2 NANOSLEEP.SYNCS 0x989680 ;  /* 0x009896800000a95d */ /* 0x004fea0003900000 */
[----:B------:R-:W2:Y:S02]  /*13ec0*/  @!P2 SYNCS.PHASECHK.TRANS64 P2, [R18+URZ+0x36820], R7 ;  /* 0x036820071200a5a7 */ /* 0x000ea4000804007f */
[----:B--2---:R-:W-:Y:S05]  /*13ed0*/  @!P2 BRA `(.L_x_1918) ;  /* 0xfffffffc00f0a947 */ /* 0x004fea000383ffff */
[----:B------:R-:W-:Y:S05]  /*13ee0*/  BRA `(.L_x_1968) ;  /* 0xffffffdc00387947 */ /* 0x000fea000383ffff */
.L_x_1924:
[----:B-1----:R1:W2:Y:S02]  /*13ef0*/  SYNCS.PHASECHK.TRANS64.TRYWAIT P2, [R3+URZ+0x36840], R2 ;  /* 0x03684002030075a7 */ /* 0x0022a4000804017f */
[----:B--2---:R-:W-:Y:S05]  /*13f00*/  @!P2 NANOSLEEP.SYNCS 0x989680 ;  /* 0x009896800000a95d */ /* 0x004fea0003900000 */
[----:B------:R-:W2:Y:S02]  /*13f10*/  @!P2 SYNCS.PHASECHK.TRANS64 P2, [R3+URZ+0x36840], R2 ;  /* 0x036840020300a5a7 */ /* 0x000ea4000804007f */
[----:B--2---:R-:W-:Y:S05]  /*13f20*/  @!P2 BRA `(.L_x_1924) ;  /* 0xfffffffc00f0a947 */ /* 0x004fea000383ffff */
[----:B------:R-:W-:Y:S05]  /*13f30*/  BRA `(.L_x_1969) ;  /* 0xffffffdc00c07947 */ /* 0x000fea000383ffff */
.L_x_1926:
[----:B-1----:R1:W2:Y:S02]  /*13f40*/  SYNCS.PHASECHK.TRANS64.TRYWAIT P2, [R3+URZ+0x60], R2 ;  /* 0x00006002030075a7 */ /* 0x0022a4000804017f */
[----:B--2---:R-:W-:Y:S05]  /*13f50*/  @!P2 NANOSLEEP.SYNCS 0x989680 ;  /* 0x009896800000a95d */ /* 0x004fea0003900000 */
[----:B------:R-:W2:Y:S02]  /*13f60*/  @!P2 SYNCS.PHASECHK.TRANS64 P2, [R3+URZ+0x60], R2 ;  /* 0x000060020300a5a7 */ /* 0x000ea4000804007f */
[----:B--2---:R-:W-:Y:S05]  /*13f70*/  @!P2 BRA `(.L_x_1926) ;  /* 0xfffffffc00f0a947 */ /* 0x004fea000383ffff */
[----:B------:R-:W-:Y:S05]  /*13f80*/  BRA `(.L_x_1970) ;  /* 0xffffffe000507947 */ /* 0x000fea000383ffff */
.L_x_1932:
[----:B--2---:R2:W3:Y:S02]  /*13f90*/  SYNCS.PHASECHK.TRANS64.TRYWAIT P2, [R2+URZ+0x36840], R3 ;  /* 0x03684003020075a7 */ /* 0x0044e4000804017f */
[----:B---3--:R-:W-:Y:S05]  /*13fa0*/  @!P2 NANOSLEEP.SYNCS 0x989680 ;  /* 0x009896800000a95d */ /* 0x008fea0003900000 */
[----:B------:R-:W3:Y:S02]  /*13fb0*/  @!P2 SYNCS.PHASECHK.TRANS64 P2, [R2+URZ+0x36840], R3 ;  /* 0x036840030200a5a7 */ /* 0x000ee4000804007f */
[----:B---3--:R-:W-:Y:S05]  /*13fc0*/  @!P2 BRA `(.L_x_1932) ;  /* 0xfffffffc00f0a947 */ /* 0x008fea000383ffff */
[----:B------:R-:W-:Y:S05]  /*13fd0*/  BRA `(.L_x_1971) ;  /* 0xffffffe400747947 */ /* 0x000fea000383ffff */
.L_x_1934:
[----:B-1----:R1:W2:Y:S02]  /*13fe0*/  SYNCS.PHASECHK.TRANS64.TRYWAIT P2, [R2+URZ+0x60], R17 ;  /* 0x00006011020075a7 */ /* 0x0022a4000804017f */
[----:B--2---:R-:W-:Y:S05]  /*13ff0*/  @!P2 NANOSLEEP.SYNCS 0x989680 ;  /* 0x009896800000a95d */ /* 0x004fea0003900000 */
[----:B------:R-:W2:Y:S02]  /*14000*/  @!P2 SYNCS.PHASECHK.TRANS64 P2, [R2+URZ+0x60], R17 ;  /* 0x000060110200a5a7 */ /* 0x000ea4000804007f */
[----:B--2---:R-:W-:Y:S05]  /*14010*/  @!P2 BRA `(.L_x_1934) ;  /* 0xfffffffc00f0a947 */ /* 0x004fea000383ffff */
[----:B------:R-:W-:Y:S05]  /*14020*/  BRA `(.L_x_1972) ;  /* 0xffffffe800047947 */ /* 0x000fea000383ffff */
.L_x_1939:
[----:B--2---:R2:W3:Y:S02]  /*14030*/  SYNCS.PHASECHK.TRANS64.TRYWAIT P2, [R2+URZ+0x36840], R3 ;  /* 0x03684003020075a7 */ /* 0x0044e4000804017f */
[----:B---3--:R-:W-:Y:S05]  /*14040*/  @!P2 NANOSLEEP.SYNCS 0x989680 ;  /* 0x009896800000a95d */ /* 0x008fea0003900000 */
[----:B------:R-:W3:Y:S02]  /*14050*/  @!P2 SYNCS.PHASECHK.TRANS64 P2, [R2+URZ+0x36840], R3 ;  /* 0x036840030200a5a7 */ /* 0x000ee4000804007f */
[----:B---3--:R-:W-:Y:S05]  /*14060*/  @!P2 BRA `(.L_x_1939) ;  /* 0xfffffffc00f0a947 */ /* 0x008fea000383ffff */
[----:B------:R-:W-:Y:S05]  /*14070*/  BRA `(.L_x_1973) ;  /* 0xffffffec00047947 */ /* 0x000fea000383ffff */
.L_x_1941:
[----:B-1----:R1:W2:Y:S02]  /*14080*/  SYNCS.PHASECHK.TRANS64.TRYWAIT P2, [R2+URZ+0x60], R11 ;  /* 0x0000600b020075a7 */ /* 0x0022a4000804017f */
[----:B--2---:R-:W-:Y:S05]  /*14090*/  @!P2 NANOSLEEP.SYNCS 0x989680 ;  /* 0x009896800000a95d */ /* 0x004fea0003900000 */
[----:B------:R-:W2:Y:S02]  /*140a0*/  @!P2 SYNCS.PHASECHK.TRANS64 P2, [R2+URZ+0x60], R11 ;  /* 0x0000600b0200a5a7 */ /* 0x000ea4000804007f */
[----:B--2---:R-:W-:Y:S05]  /*140b0*/  @!P2 BRA `(.L_x_1941) ;  /* 0xfffffffc00f0a947 */ /* 0x004fea000383ffff */
[----:B------:R-:W-:Y:S05]  /*140c0*/  BRA `(.L_x_1974) ;  /* 0xffffffec009c7947 */ /* 0x000fea000383ffff */
.L_x_1948:
[----:B-1----:R1:W2:Y:S02]  /*140d0*/  SYNCS.PHASECHK.TRANS64.TRYWAIT P0, [R3+URZ+0x36860], R0 ;  /* 0x03686000030075a7 */ /* 0x0022a4000800017f */
[----:B--2---:R-:W-:Y:S05]  /*140e0*/  @!P0 NANOSLEEP.SYNCS 0x989680 ;  /* 0x009896800000895d */ /* 0x004fea0003900000 */
[----:B------:R-:W2:Y:S02]  /*140f0*/  @!P0 SYNCS.PHASECHK.TRANS64 P0, [R3+URZ+0x36860], R0 ;  /* 0x03686000030085a7 */ /* 0x000ea4000800007f */
[----:B--2---:R-:W-:Y:S05]  /*14100*/  @!P0 BRA `(.L_x_1948) ;  /* 0xfffffffc00f08947 */ /* 0x004fea000383ffff */
[----:B------:R-:W-:Y:S05]  /*14110*/  BRA `(.L_x_1975) ;  /* 0xfffffff000947947 */ /* 0x000fea000383ffff */
.L_x_1950:
[----:B------:R-:W-:Y:S01]  /*14120*/  BSSY B0, `(.L_x_1976) ;  /* 0x0000007000007945 */ /* 0x000fe20003800000 */
[----:B------:R-:W-:Y:S02]  /*14130*/  IMAD.MOV.U32 R12, RZ, RZ, RZ ;  /* 0x000000ffff0c7224 */ /* 0x000fe400078e00ff */
[----:B------:R-:W-:Y:S02]  /*14140*/  IMAD.MOV.U32 R11, RZ, RZ, 0x1f ;  /* 0x0000001fff0b7424 */ /* 0x000fe400078e00ff */
[----:B------:R-:W-:-:S07]  /*14150*/  IMAD.MOV.U32 R15, RZ, RZ, -0x1 ;  /* 0xffffffffff0f7424 */ /* 0x000fce00078e00ff */
[----:B-----5:R-:W-:Y:S05]  /*14160*/  WARPSYNC.COLLECTIVE R15, `(.L_x_1977) ;  /* 0x000000000f087348 */ /* 0x020fea0003c00000 */
[----:B-----5:R1:W2:Y:S02]  /*14170*/  SHFL.IDX P6, R14, R13, R12, R11 ;  /* 0x0000000c0d0e7389 */ /* 0x0202a400000c000b */
[----:B-12---:R-:W-:Y:S01]  /*14180*/  ENDCOLLECTIVE ;  /* 0x000000000000791b */ /* 0x006fe20003800000 */
.L_x_1977:
[----:B------:R-:W-:Y:S05]  /*14190*/  BSYNC B0 ;  /* 0x0000000000007941 */ /* 0x000fea0003800000 */
.L_x_1976:
[----:B------:R-:W-:Y:S05]  /*141a0*/  BRA `(.L_x_1978) ;  /* 0xfffffff400287947 */ /* 0x000fea000383ffff */
.L_x_1952:
[----:B--2---:R2:W3:Y:S02]  /*141b0*/  SYNCS.PHASECHK.TRANS64.TRYWAIT P0, [R7+URZ+0x36820], R0 ;  /* 0x03682000070075a7 */ /* 0x0044e4000800017f */
[----:B---3--:R-:W-:Y:S05]  /*141c0*/  @!P0 NANOSLEEP.SYNCS 0x989680 ;  /* 0x009896800000895d */ /* 0x008fea0003900000 */
[----:B------:R-:W3:Y:S02]  /*141d0*/  @!P0 SYNCS.PHASECHK.TRANS64 P0, [R7+URZ+0x36820], R0 ;  /* 0x03682000070085a7 */ /* 0x000ee4000800007f */
[----:B---3--:R-:W-:Y:S05]  /*141e0*/  @!P0 BRA `(.L_x_1952) ;  /* 0xfffffffc00f08947 */ /* 0x008fea000383ffff */
[----:B------:R-:W-:Y:S05]  /*141f0*/  BRA `(.L_x_1979) ;  /* 0xfffffff4007c7947 */ /* 0x000fea000383ffff */
.L_x_1956:
[----:B--2---:R2:W3:Y:S02]  /*14200*/  SYNCS.PHASECHK.TRANS64.TRYWAIT P0, [R5+URZ], R4 ;  /* 0x00000004050075a7 */ /* 0x0044e4000800017f */
[----:B---3--:R-:W-:Y:S05]  /*14210*/  @!P0 NANOSLEEP.SYNCS 0x989680 ;  /* 0x009896800000895d */ /* 0x008fea0003900000 */
[----:B------:R-:W3:Y:S02]  /*14220*/  @!P0 SYNCS.PHASECHK.TRANS64 P0, [R5+URZ], R4 ;  /* 0x00000004050085a7 */ /* 0x000ee4000800007f */
[----:B---3--:R-:W-:Y:S05]  /*14230*/  @!P0 BRA `(.L_x_1956) ;  /* 0xfffffffc00f08947 */ /* 0x008fea000383ffff */
[----:B------:R-:W-:Y:S05]  /*14240*/  BRA `(.L_x_1980) ;  /* 0xfffffff400d07947 */ /* 0x000fea000383ffff */
.L_x_1957:
[----:B---3--:R3:W4:Y:S02]  /*14250*/  SYNCS.PHASECHK.TRANS64.TRYWAIT P0, [R3+URZ], R0 ;  /* 0x00000000030075a7 */ /* 0x008724000800017f */
[----:B----4-:R-:W-:Y:S05]  /*14260*/  @!P0 NANOSLEEP.SYNCS 0x989680 ;  /* 0x009896800000895d */ /* 0x010fea0003900000 */
[----:B------:R-:W4:Y:S02]  /*14270*/  @!P0 SYNCS.PHASECHK.TRANS64 P0, [R3+URZ], R0 ;  /* 0x00000000030085a7 */ /* 0x000f24000800007f */
[----:B----4-:R-:W-:Y:S05]  /*14280*/  @!P0 BRA `(.L_x_1957) ;  /* 0xfffffffc00f08947 */ /* 0x010fea000383ffff */
[----:B------:R-:W-:Y:S05]  /*14290*/  BRA `(.L_x_1981) ;  /* 0xfffffff400c47947 */ /* 0x000fea000383ffff */
.L_x_1959:
[----:B--2---:R2:W3:Y:S02]  /*142a0*/  SYNCS.PHASECHK.TRANS64.TRYWAIT P0, [R5+URZ], R4 ;  /* 0x00000004050075a7 */ /* 0x0044e4000800017f */
[----:B---3--:R-:W-:Y:S05]  /*142b0*/  @!P0 NANOSLEEP.SYNCS 0x989680 ;  /* 0x009896800000895d */ /* 0x008fea0003900000 */
[----:B------:R-:W3:Y:S02]  /*142c0*/  @!P0 SYNCS.PHASECHK.TRANS64 P0, [R5+URZ], R4 ;  /* 0x00000004050085a7 */ /* 0x000ee4000800007f */
[----:B---3--:R-:W-:Y:S05]  /*142d0*/  @!P0 BRA `(.L_x_1959) ;  /* 0xfffffffc00f08947 */ /* 0x008fea000383ffff */
[----:B------:R-:W-:Y:S05]  /*142e0*/  BRA `(.L_x_1982) ;  /* 0xfffffff400c87947 */ /* 0x000fea000383ffff */
.L_x_1983:
        /* <DEDUP_REMOVED lines=9> */
.L_x_2662:


//--------------------- .text._ZN7cutlass13device_kernelIN5flash11enable_sm90INS1_16FlashAttnFwdSm90INS1_25CollectiveMainloopFwdSm90ILi2EN4cute5tupleIJNS5_1CILi1EEES8_S8_EEENS6_IJNS7_ILi128EEENS7_ILi112EEENS7_ILi192EEEEEELi192ENS_10bfloat16_tEfNS_4arch4Sm90ELb1ELb0ELb0ELb1ELb0ELb0ELb0ELb1ELb1ELb0ELb0ELb0EEENS1_21CollectiveEpilogueFwdINS6_IJSA_SC_SB_EEES9_SE_SG_Li256ELb1ELb0ELb0ELb0EEENS1_36VarlenDynamicPersistentTileSchedulerILi128ELi112ELi256ELi32ELb0ELb0ELb1ELb1ELb1ELb1EEEEEEEEEvNT_6ParamsE --------------------------
	.section	.text._ZN7cutlass13device_kernelIN5flash11enable_sm90INS1_16FlashAttnFwdSm90INS1_25CollectiveMainloopFwdSm90ILi2EN4cute5tupleIJNS5_1CILi1EEES8_S8_EEENS6_IJNS7_ILi128EEENS7_ILi112EEENS7_ILi192EEEEEELi192ENS_10bfloat16_tEfNS_4arch4Sm90ELb1ELb0ELb0ELb1ELb0ELb0ELb0ELb1ELb1ELb0ELb0ELb0EEENS1_21CollectiveEpilogueFwdINS6_IJSA_SC_SB_EEES9_SE_SG_Li256ELb1ELb0ELb0ELb0EEENS1_36VarlenDynamicPersistentTileSchedulerILi128ELi112ELi256ELi32ELb0ELb0ELb1ELb1ELb1ELb1EEEEEEEEEvNT_6ParamsE,"ax",@progbits
	.align	128
.text._ZN7cutlass13device_kernelIN5flash11enable_sm90INS1_16FlashAttnFwdSm90INS1_25CollectiveMainloopFwdSm90ILi2EN4cute5tupleIJNS5_1CILi1EEES8_S8_EEENS6_IJNS7_ILi128EEENS7_ILi112EEENS7_ILi192EEEEEELi192ENS_10bfloat16_tEfNS_4arch4Sm90ELb1ELb0ELb0ELb1ELb0ELb0ELb0ELb1ELb1ELb0ELb0ELb0EEENS1_21CollectiveEpilogueFwdINS6_IJSA_SC_SB_EEES9_SE_SG_Li256ELb1ELb0ELb0ELb0EEENS1_36VarlenDynamicPersistentTileSchedulerILi128ELi112ELi256ELi32ELb0ELb0ELb1ELb1ELb1ELb1EEEEEEEEEvNT_6ParamsE:
        .type           _ZN7cutlass13device_kernelIN5flash11enable_sm90INS1_16FlashAttnFwdSm90INS1_25CollectiveMainloopFwdSm90ILi2EN4cute5tupleIJNS5_1CILi1EEES8_S8_EEENS6_IJNS7_ILi128EEENS7_ILi112EEENS7_ILi192EEEEEELi192ENS_10bfloat16_tEfNS_4arch4Sm90ELb1ELb0ELb0ELb1ELb0ELb0ELb0ELb1ELb1ELb0ELb0ELb0EEENS1_21CollectiveEpilogueFwdINS6_IJSA_SC_SB_EEES9_SE_SG_Li256ELb1ELb0ELb0ELb0EEENS1_36VarlenDynamicPersistentTileSchedulerILi128ELi112ELi256ELi32ELb0ELb0ELb1ELb1ELb1ELb1EEEEEEEEEvNT_6ParamsE,@function
        .size           _ZN7cutlass13device_kernelIN5flash11enable_sm90INS1_16FlashAttnFwdSm90INS1_25CollectiveMainloopFwdSm90ILi2EN4cute5tupleIJNS5_1CILi1EEES8_S8_EEENS6_IJNS7_ILi128EEENS7_ILi112EEENS7_ILi192EEEEEELi192ENS_10bfloat16_tEfNS_4arch4Sm90ELb1ELb0ELb0ELb1ELb0ELb0ELb0ELb1ELb1ELb0ELb0ELb0EEENS1_21CollectiveEpilogueFwdINS6_IJSA_SC_SB_EEES9_SE_SG_Li256ELb1ELb0ELb0ELb0EEENS1_36VarlenDynamicPersistentTileSchedulerILi128ELi112ELi256ELi32ELb0ELb0ELb1ELb1ELb1ELb1EEEEEEEEEvNT_6ParamsE,(.L_x_2663 - _ZN7cutlass13device_kernelIN5flash11enable_sm90INS1_16FlashAttnFwdSm90INS1_25CollectiveMainloopFwdSm90ILi2EN4cute5tupleIJNS5_1CILi1EEES8_S8_EEENS6_IJNS7_ILi128EEENS7_ILi112EEENS7_ILi192EEEEEELi192ENS_10bfloat16_tEfNS_4arch4Sm90ELb1ELb0ELb0ELb1ELb0ELb0ELb0ELb1ELb1ELb0ELb0ELb0EEENS1_21CollectiveEpilogueFwdINS6_IJSA_SC_SB_EEES9_SE_SG_Li256ELb1ELb0ELb0ELb0EEENS1_36VarlenDynamicPersistentTileSchedulerILi128ELi112ELi256ELi32ELb0ELb0ELb1ELb1ELb1ELb1EEEEEEEEEvNT_6ParamsE)
        .other          _ZN7cutlass13device_kernelIN5flash11enable_sm90INS1_16FlashAttnFwdSm90INS1_25CollectiveMainloopFwdSm90ILi2EN4cute5tupleIJNS5_1CILi1EEES8_S8_EEENS6_IJNS7_ILi128EEENS7_ILi112EEENS7_ILi192EEEEEELi192ENS_10bfloat16_tEfNS_4arch4Sm90ELb1ELb0ELb0ELb1ELb0ELb0ELb0ELb1ELb1ELb0ELb0ELb0EEENS1_21CollectiveEpilogueFwdINS6_IJSA_SC_SB_EEES9_SE_SG_Li256ELb1ELb0ELb0ELb0EEENS1_36VarlenDynamicPersistentTileSchedulerILi128ELi112ELi256ELi32ELb0ELb0ELb1ELb1ELb1ELb1EEEEEEEEEvNT_6ParamsE,@"STO_CUDA_ENTRY STV_DEFAULT"
_ZN7cutlass13device_kernelIN5flash11enable_sm90INS1_16FlashAttnFwdSm90INS1_25CollectiveMainloopFwdSm90ILi2EN4cute5tupleIJNS5_1CILi1EEES8_S8_EEENS6_IJNS7_ILi128EEENS7_ILi112EEENS7_ILi192EEEEEELi192ENS_10bfloat16_tEfNS_4arch4Sm90ELb1ELb0ELb0ELb1ELb0ELb0ELb0ELb1ELb1ELb0ELb0ELb0EEENS1_21CollectiveEpilogueFwdINS6_IJSA_SC_SB_EEES9_SE_SG_Li256ELb1ELb0ELb0ELb0EEENS1_36VarlenDynamicPersistentTileSchedulerILi128ELi112ELi256ELi32ELb0ELb0ELb1ELb1ELb1ELb1EEEEEEEEEvNT_6ParamsE:
        /* <DEDUP_REMOVED lines=21> */
.L_x_1985:
[----:B------:R-:W-:Y:S05]  /*0150*/  BSYNC B0 ;  /* 0x0000000000007941 */ /* 0x000fea0003800000 */
.L_x_1984:
        /* <DEDUP_REMOVED lines=41> */
.L_x_1986:
        /* <DEDUP_REMOVED lines=22> */
.L_x_1987:
        /* <DEDUP_REMOVED lines=18> */
.L_x_1988:
        /* <DEDUP_REMOVED lines=22> */
.L_x_1989:
        /* <DEDUP_REMOVED lines=22> */
.L_x_1990:
[----:B0-----:R-:W-:Y:S01]  /*0930*/  UMOV UR4, 0x1 ;  /* 0x0000000100047882 */ /* 0x001fe20000000000 */
[----:B------:R-:W-:Y:S01]  /*0940*/  PLOP3.LUT P0, PT, PT, PT, UP0, 0x80, 0x0 ;  /* 0x000000000000781c */ /* 0x000fe20003f0f008 */
[----:B------:R-:W-:Y:S01]  /*0950*/  USEL UR4, UR4, 0x2, !UP0 ;  /* 0x0000000204047887 */ /* 0x000fe2000c000000 */
[----:B------:R-:W-:-:S05]  /*0960*/  NOP ;  /* 0x0000000000007918 */ /* 0x000fca0000000000 */
[----:B------:R-:W-:-:S05]  /*0970*/  IMAD.U32 R2, RZ, RZ, UR4 ;  /* 0x00000004ff027e24 */ /* 0x000fca000f8e00ff */
[----:B------:R0:W-:Y:S01]  /*0980*/  STL [R1+0x28], R2 ;  /* 0x0000280201007387 */ /* 0x0001e20000100800 */
[----:B-12-4-:R-:W-:Y:S06]  /*0990*/  BAR.SYNC.DEFER_BLOCKING 0x0 ;  /* 0x0000000000007b1d */ /* 0x016fec0000010000 */
[----:B------:R-:W-:Y:S05]  /*09a0*/  @!P0 BRA `(.L_x_1991) ;  /* 0x0000010c00688947 */ /* 0x000fea0003800000 */
.L_x_1992:
        /* <DEDUP_REMOVED lines=17> */
[----:B------:R-:W-:Y:S01]  /*0ac0*/  UMOV UR36, URZ ;  /* 0x0000003f00247c82 */ /* 0x000fe20008000000 */
[----:B------:R-:W0:Y:S10]  /*0ad0*/  S2R R0, SR_TID.X ;  /* 0x0000000000007919 */ /* 0x000e340000002100 */
[----:B------:R-:W-:Y:S01]  /*0ae0*/  IMAD.U32 R17, RZ, RZ, UR5 ;  /* 0x00000005ff117e24 */ /* 0x000fe2000f8e00ff */
[----:B------:R-:W-:Y:S01]  /*0af0*/  R2UR UR5, R82 ;  /* 0x00000000520572ca */ /* 0x000fe200000e0000 */
[----:B0-----:R-:W-:-:S05]  /*0b00*/  VIADD R215, R0, 0xffffff80 ;  /* 0xffffff8000d77836 */ /* 0x001fca0000000000 */
[----:B------:R-:W-:-:S04]  /*0b10*/  SHF.R.S32.HI R0, RZ, 0x1f, R215 ;  /* 0x0000001fff007819 */ /* 0x000fc800000114d7 */
[CC--:B------:R-:W-:Y:S02]  /*0b20*/  LEA.HI R3, R0.reuse, R215.reuse, RZ, 0x7 ;  /* 0x000000d700037211 */ /* 0x0c0fe400078f38ff */
[----:B------:R-:W-:Y:S02]  /*0b30*/  LEA.HI R4, R0, R215, RZ, 0x5 ;  /* 0x000000d700047211 */ /* 0x000fe400078f28ff */
[----:B------:R-:W-:Y:S02]  /*0b40*/  SHF.R.S32.HI R212, RZ, 0x7, R3 ;  /* 0x00000007ffd47819 */ /* 0x000fe40000011403 */
[----:B--2---:R-:W-:Y:S02]  /*0b50*/  R2UR UR4, R2 ;  /* 0x00000000020472ca */ /* 0x004fe400000e0000 */
[C---:B------:R-:W-:Y:S02]  /*0b60*/  LOP3.LUT R2, R3.reuse, 0xffffff80, RZ, 0xc0, !PT ;  /* 0xffffff8003027812 */ /* 0x040fe400078ec0ff */
[----:B------:R-:W-:-:S03]  /*0b70*/  LEA.HI R3, R3, R212, RZ, 0x1 ;  /* 0x000000d403037211 */ /* 0x000fc600078f08ff */
[----:B------:R-:W-:Y:S01]  /*0b80*/  IMAD.IADD R211, R215, 0x1, -R2 ;  /* 0x00000001d7d37824 */ /* 0x000fe200078e0a02 */
[----:B------:R-:W-:-:S04]  /*0b90*/  LOP3.LUT R3, R3, 0x3fffffe, RZ, 0xc0, !PT ;  /* 0x03fffffe03037812 */ /* 0x000fc800078ec0ff */
[----:B------:R-:W-:Y:S01]  /*0ba0*/  SHF.R.S32.HI R8, RZ, 0x1f, R211 ;  /* 0x0000001fff087819 */ /* 0x000fe200000114d3 */
[----:B------:R-:W-:Y:S01]  /*0bb0*/  ULOP3.LUT UR4, UR4, 0x1, URZ, 0xfc, !UPT ;  /* 0x0000000104047892 */ /* 0x000fe2000f8efc3f */
[----:B------:R-:W-:Y:S02]  /*0bc0*/  IMAD.IADD R3, R212, 0x1, -R3 ;  /* 0x00000001d4037824 */ /* 0x000fe400078e0a03 */
[CC--:B------:R-:W-:Y:S02]  /*0bd0*/  LEA.HI R9, R8.reuse, R211.reuse, RZ, 0x2 ;  /* 0x000000d308097211 */ /* 0x0c0fe400078f10ff */
[----:B------:R-:W-:Y:S01]  /*0be0*/  LEA.HI R8, R8, R211, RZ, 0x5 ;  /* 0x000000d308087211 */ /* 0x000fe200078f28ff */
[----:B------:R-:W-:Y:S01]  /*0bf0*/  IMAD.U32 R214, RZ, RZ, UR4 ;  /* 0x00000004ffd67e24 */ /* 0x000fe2000f8e00ff */
[--C-:B------:R-:W-:Y:S01]  /*0c00*/  SHF.R.S32.HI R5, RZ, 0x2, R9.reuse ;  /* 0x00000002ff057819 */ /* 0x100fe20000011409 */
[----:B------:R-:W-:Y:S01]  /*0c10*/  UMOV UR4, URZ ;  /* 0x0000003f00047c82 */ /* 0x000fe20008000000 */
[----:B------:R-:W-:Y:S01]  /*0c20*/  SHF.R.S32.HI R2, RZ, 0x1f, R9 ;  /* 0x0000001fff027819 */ /* 0x000fe20000011409 */
[----:B------:R-:W-:Y:S01]  /*0c30*/  IMAD.U32 R210, RZ, RZ, UR4 ;  /* 0x00000004ffd27e24 */ /* 0x000fe2000f8e00ff */
[----:B------:R-:W-:-:S02]  /*0c40*/  SHF.R.S32.HI R8, RZ, 0x5, R8 ;  /* 0x00000005ff087819 */ /* 0x000fc40000011408 */
[----:B------:R-:W-:Y:S02]  /*0c50*/  LEA.HI R2, R2, R5, RZ, 0x3 ;  /* 0x0000000502027211 */ /* 0x000fe400078f18ff */
[----:B------:R-:W-:Y:S02]  /*0c60*/  LOP3.LUT R204, R9, 0x7ffffffc, RZ, 0xc0, !PT ;  /* 0x7ffffffc09cc7812 */ /* 0x000fe400078ec0ff */
[----:B------:R-:W-:Y:S02]  /*0c70*/  LOP3.LUT R6, R2, 0xfffffff8, RZ, 0xc0, !PT ;  /* 0xfffffff802067812 */ /* 0x000fe400078ec0ff */
[CC--:B------:R-:W-:Y:S01]  /*0c80*/  LEA.HI R2, R0.reuse, R215.reuse, RZ, 0x4 ;  /* 0x000000d700027211 */ /* 0x0c0fe200078f20ff */
[----:B------:R-:W-:Y:S01]  /*0c90*/  IMAD.IADD R204, R211, 0x1, -R204 ;  /* 0x00000001d3cc7824 */ /* 0x000fe200078e0acc */
[----:B------:R-:W-:Y:S01]  /*0ca0*/  LEA.HI R0, R0, R215, RZ, 0x3 ;  /* 0x000000d700007211 */ /* 0x000fe200078f18ff */
[----:B------:R-:W-:Y:S01]  /*0cb0*/  IMAD.IADD R11, R5, 0x1, -R6 ;  /* 0x00000001050b7824 */ /* 0x000fe200078e0a06 */
[----:B------:R-:W-:Y:S01]  /*0cc0*/  SHF.R.S32.HI R5, RZ, 0x4, R2 ;  /* 0x00000004ff057819 */ /* 0x000fe20000011402 */
[----:B------:R-:W-:Y:S01]  /*0cd0*/  IMAD.SHL.U32 R6, R4, 0x20, RZ ;  /* 0x0000002004067824 */ /* 0x000fe200078e00ff */
[----:B------:R-:W-:Y:S01]  /*0ce0*/  LOP3.LUT R4, R2, 0x3fffff0, RZ, 0xc0, !PT ;  /* 0x03fffff002047812 */ /* 0x000fe200078ec0ff */
[----:B------:R-:W-:Y:S01]  /*0cf0*/  IMAD R8, R8, 0x10, R11 ;  /* 0x0000001008087824 */ /* 0x000fe200078e020b */
[----:B------:R-:W-:-:S02]  /*0d00*/  LEA.HI R2, R2, R5, RZ, 0x1 ;  /* 0x0000000502027211 */ /* 0x000fc400078f08ff */
[----:B------:R-:W-:Y:S01]  /*0d10*/  LOP3.LUT R7, R6, 0xfffffc00, RZ, 0xc0, !PT ;  /* 0xfffffc0006077812 */ /* 0x000fe200078ec0ff */
[----:B------:R-:W-:Y:S01]  /*0d20*/  IMAD.IADD R4, R215, 0x1, -R4 ;  /* 0x00000001d7047824 */ /* 0x000fe200078e0a04 */
[----:B------:R-:W-:Y:S01]  /*0d30*/  LOP3.LUT R2, R2, 0x1ffffffe, RZ, 0xc0, !PT ;  /* 0x1ffffffe02027812 */ /* 0x000fe200078ec0ff */
[----:B------:R-:W-:Y:S01]  /*0d40*/  IMAD R205, R3, 0x40, R8 ;  /* 0x0000004003cd7824 */ /* 0x000fe200078e0208 */
[----:B------:R-:W-:Y:S01]  /*0d50*/  SHF.R.S32.HI R22, RZ, 0x3, R0 ;  /* 0x00000003ff167819 */ /* 0x000fe20000011400 */
[----:B------:R-:W-:Y:S02]  /*0d60*/  IMAD R7, R4, 0x40, R7 ;  /* 0x0000004004077824 */ /* 0x000fe400078e0207 */
[----:B------:R-:W-:-:S04]  /*0d70*/  IMAD.IADD R2, R5, 0x1, -R2 ;  /* 0x0000000105027824 */ /* 0x000fc800078e0a02 */
[----:B------:R-:W-:Y:S01]  /*0d80*/  IMAD R213, R2, 0x8, R7 ;  /* 0x0000000802d57824 */ /* 0x000fe200078e0207 */
[----:B------:R-:W-:-:S05]  /*0d90*/  LOP3.LUT R2, R0, 0x1ffffff8, RZ, 0xc0, !PT ;  /* 0x1ffffff800027812 */ /* 0x000fca00078ec0ff */
[----:B------:R-:W-:-:S04]  /*0da0*/  IMAD.IADD R2, R215, 0x1, -R2 ;  /* 0x00000001d7027824 */ /* 0x000fc800078e0a02 */
[----:B------:R-:W-:-:S07]  /*0db0*/  IMAD.SHL.U32 R16, R2, 0x8, RZ ;  /* 0x0000000802107824 */ /* 0x000fce00078e00ff */
.L_x_2046:
[----:B0-----:R-:W0:Y:S01]  /*0dc0*/  LDC.64 R2, c[0x0][0xc60] ;  /* 0x00031800ff027b82 */ /* 0x001e220000000a00 */
[----:B------:R-:W-:Y:S01]  /*0dd0*/  ULDC.64 UR10, c[0x0][0x208] ;  /* 0x00008200000a7ab9 */ /* 0x000fe20000000a00 */
[----:B------:R-:W-:Y:S01]  /*0de0*/  ULDC.64 UR6, c[0x0][0xa28] ;  /* 0x00028a0000067ab9 */ /* 0x000fe20000000a00 */
[----:B------:R-:W-:Y:S01]  /*0df0*/  ULDC.64 UR8, c[0x0][0xa18] ;  /* 0x0002860000087ab9 */ /* 0x000fe20000000a00 */
[----:B0-----:R-:W-:-:S06]  /*0e00*/  IMAD.WIDE R2, R83, 0x4, R2 ;  /* 0x0000000453027825 */ /* 0x001fcc00078e0202 */
[----:B--2---:R-:W2:Y:S01]  /*0e10*/  LDG.E R2, desc[UR10][R2.64] ;  /* 0x0000000a02027981 */ /* 0x004ea2000c1e1900 */
[----:B------:R-:W-:Y:S02]  /*0e20*/  UISETP.NE.U32.AND UP0, UPT, UR6, URZ, UPT ;  /* 0x0000003f0600728c */ /* 0x000fe4000bf05070 */
[----:B------:R-:W-:Y:S02]  /*0e30*/  UISETP.NE.U32.AND UP1, UPT, UR8, URZ, UPT ;  /* 0x0000003f0800728c */ /* 0x000fe4000bf25070 */
[----:B------:R-:W-:Y:S02]  /*0e40*/  UISETP.NE.AND.EX UP0, UPT, UR7, URZ, UPT, UP0 ;  /* 0x0000003f0700728c */ /* 0x000fe4000bf05300 */
[----:B------:R-:W-:-:S04]  /*0e50*/  UISETP.NE.AND.EX UP1, UPT, UR9, URZ, UPT, UP1 ;  /* 0x0000003f0900728c */ /* 0x000fc8000bf25310 */
[----:B------:R-:W-:Y:S02]  /*0e60*/  PLOP3.LUT P0, PT, PT, PT, UP0, 0x80, 0x0 ;  /* 0x000000000000781c */ /* 0x000fe40003f0f008 */
[----:B------:R-:W-:Y:S02]  /*0e70*/  PLOP3.LUT P2, PT, PT, PT, UP1, 0x80, 0x0 ;  /* 0x000000000000781c */ /* 0x000fe40003f4f018 */
[----:B--2---:R-:W-:-:S13]  /*0e80*/  R2UR UR4, R2 ;  /* 0x00000000020472ca */ /* 0x004fda00000e0000 */
[----:B------:R-:W-:Y:S02]  /*0e90*/  USHF.R.S32.HI UR12, URZ, 0x1f, UR4 ;  /* 0x0000001f3f0c7899 */ /* 0x000fe40008011404 */
[----:B------:R-:W-:Y:S01]  /*0ea0*/  MOV R206, UR4 ;  /* 0x0000000400ce7c02 */ /* 0x000fe20008000f00 */
[----:B------:R-:W-:-:S04]  /*0eb0*/  @UP0 ULEA UR6, UP2, UR4, UR6, 0x2 ;  /* 0x0000000604060291 */ /* 0x000fc8000f84103f */
[----:B------:R-:W-:Y:S02]  /*0ec0*/  @UP0 ULEA.HI.X UR7, UR4, UR7, UR12, 0x2, UP2 ;  /* 0x0000000704070291 */ /* 0x000fe400090f140c */
[----:B------:R-:W-:Y:S01]  /*0ed0*/  IMAD.U32 R208, RZ, RZ, UR12 ;  /* 0x0000000cffd07e24 */ /* 0x000fe2000f8e00ff */
[----:B------:R-:W-:Y:S01]  /*0ee0*/  @UP1 ULEA UR8, UP0, UR4, UR8, 0x2 ;  /* 0x0000000804081291 */ /* 0x000fe2000f80103f */
[----:B------:R-:W-:-:S03]  /*0ef0*/  IMAD.U32 R2, RZ, RZ, UR6 ;  /* 0x00000006ff027e24 */ /* 0x000fc6000f8e00ff */
[----:B------:R-:W-:Y:S01]  /*0f00*/  @UP1 ULEA.HI.X UR9, UR4, UR9, UR12, 0x2, UP0 ;  /* 0x0000000904091291 */ /* 0x000fe200080f140c */
[----:B------:R-:W-:Y:S01]  /*0f10*/  IMAD.U32 R3, RZ, RZ, UR7 ;  /* 0x00000007ff037e24 */ /* 0x000fe2000f8e00ff */
[----:B------:R-:W-:Y:S01]  /*0f20*/  ULDC.64 UR6, c[0x0][0x3f8] ;  /* 0x0000fe0000067ab9 */ /* 0x000fe20000000a00 */
[----:B---3-5:R-:W-:-:S03]  /*0f30*/  IMAD.U32 R4, RZ, RZ, UR8 ;  /* 0x00000008ff047e24 */ /* 0x028fc6000f8e00ff */
[----:B------:R-:W-:Y:S01]  /*0f40*/  IMAD.U32 R5, RZ, RZ, UR9 ;  /* 0x00000009ff057e24 */ /* 0x000fe2000f8e00ff */
[----:B------:R-:W2:Y:S01]  /*0f50*/  @P0 LDG.E R2, desc[UR10][R2.64] ;  /* 0x0000000a02020981 */ /* 0x000ea2000c1e1900 */
[----:B------:R-:W-:Y:S01]  /*0f60*/  UISETP.NE.U32.AND UP0, UPT, UR6, URZ, UPT ;  /* 0x0000003f0600728c */ /* 0x000fe2000bf05070 */
[----:B------:R-:W-:Y:S02]  /*0f70*/  ULDC UR8, c[0x0][0x2e0] ;  /* 0x0000b80000087ab9 */ /* 0x000fe40000000800 */
[----:B------:R-:W3:Y:S01]  /*0f80*/  @P2 LDG.E R4, desc[UR10][R4.64] ;  /* 0x0000000a04042981 */ /* 0x000ee2000c1e1900 */
[----:B------:R-:W-:Y:S01]  /*0f90*/  ULDC UR9, c[0x0][0x288] ;  /* 0x0000a20000097ab9 */ /* 0x000fe20000000800 */
[----:B------:R-:W-:Y:S01]  /*0fa0*/  UISETP.NE.AND.EX UP0, UPT, UR7, URZ, UPT, UP0 ;  /* 0x0000003f0700728c */ /* 0x000fe2000bf05300 */
[----:B------:R-:W-:Y:S01]  /*0fb0*/  IMAD.U32 R207, RZ, RZ, UR5 ;  /* 0x00000005ffcf7e24 */ /* 0x000fe2000f8e00ff */
[----:B------:R-:W-:Y:S01]  /*0fc0*/  ULDC UR6, c[0x0][0x404] ;  /* 0x0001010000067ab9 */ /* 0x000fe20000000800 */
[----:B------:R-:W-:Y:S01]  /*0fd0*/  ULDC.64 UR10, c[0x0][0xa20] ;  /* 0x00028800000a7ab9 */ /* 0x000fe20000000a00 */
[----:B------:R-:W-:Y:S01]  /*0fe0*/  USEL UR6, UR6, 0x1, UP0 ;  /* 0x0000000106067887 */ /* 0x000fe20008000000 */
[----:B------:R-:W-:Y:S01]  /*0ff0*/  ISETP.NE.U32.AND P1, PT, RZ, UR10, PT ;  /* 0x0000000aff007c0c */ /* 0x000fe2000bf25070 */
[----:B------:R-:W-:-:S02]  /*1000*/  UMOV UR4, URZ ;  /* 0x0000003f00047c82 */ /* 0x000fc40008000000 */
[----:B------:R-:W-:Y:S01]  /*1010*/  UIMAD UR8, UR6, UR8, URZ ;  /* 0x00000008060872a4 */ /* 0x000fe2000f8e023f */
[----:B------:R-:W-:Y:S02]  /*1020*/  ISETP.NE.AND.EX P1, PT, RZ, UR11, PT, P1 ;  /* 0x0000000bff007c0c */ /* 0x000fe4000bf25310 */
[----:B--2---:R-:W-:Y:S02]  /*1030*/  @P0 R2UR UR4, R2 ;  /* 0x00000000020402ca */ /* 0x004fe400000e0000 */
[----:B---3--:R-:W-:-:S13]  /*1040*/  @P2 R2UR UR9, R4 ;  /* 0x00000000040922ca */ /* 0x008fda00000e0000 */
[----:B------:R-:W-:Y:S01]  /*1050*/  IMAD.U32 R18, RZ, RZ, UR9 ;  /* 0x00000009ff127e24 */ /* 0x000fe2000f8e00ff */
[----:B-1--4-:R-:W-:Y:S06]  /*1060*/  @P2 BRA `(.L_x_1993) ;  /* 0x0000000000402947 */ /* 0x012fec0003800000 */
[----:B------:R-:W-:Y:S02]  /*1070*/  ULDC.64 UR6, c[0x0][0xa00] ;  /* 0x0002800000067ab9 */ /* 0x000fe40000000a00 */
[----:B------:R-:W-:-:S04]  /*1080*/  ISETP.NE.U32.AND P0, PT, RZ, UR6, PT ;  /* 0x00000006ff007c0c */ /* 0x000fc8000bf05070 */
[----:B------:R-:W-:-:S13]  /*1090*/  ISETP.NE.AND.EX P0, PT, RZ, UR7, PT, P0 ;  /* 0x00000007ff007c0c */ /* 0x000fda000bf05300 */
[----:B------:R-:W-:Y:S05]  /*10a0*/  @!P0 BRA `(.L_x_1993) ;  /* 0x0000000000308947 */ /* 0x000fea0003800000 */
[----:B------:R-:W-:Y:S01]  /*10b0*/  R2UR UR5, R206 ;  /* 0x00000000ce0572ca */ /* 0x000fe200000e0000 */
[----:B------:R-:W-:Y:S01]  /*10c0*/  ULDC.64 UR6, c[0x0][0xa00] ;  /* 0x0002800000067ab9 */ /* 0x000fe20000000a00 */
[----:B------:R-:W-:-:S11]  /*10d0*/  ULDC.64 UR12, c[0x0][0x208] ;  /* 0x00008200000c7ab9 */ /* 0x000fd60000000a00 */
[----:B------:R-:W-:-:S06]  /*10e0*/  UIMAD.WIDE UR6, UR5, 0x4, UR6 ;  /* 0x00000004050678a5 */ /* 0x000fcc000f8e0206 */
[----:B------:R-:W-:Y:S02]  /*10f0*/  IMAD.U32 R2, RZ, RZ, UR6 ;  /* 0x00000006ff027e24 */ /* 0x000fe4000f8e00ff */
[----:B------:R-:W-:-:S05]  /*1100*/  IMAD.U32 R3, RZ, RZ, UR7 ;  /* 0x00000007ff037e24 */ /* 0x000fca000f8e00ff */
[----:B------:R-:W2:Y:S04]  /*1110*/  LDG.E R4, desc[UR12][R2.64] ;  /* 0x0000000c02047981 */ /* 0x000ea8000c1e1900 */
[----:B------:R-:W3:Y:S01]  /*1120*/  LDG.E R0, desc[UR12][R2.64+0x4] ;  /* 0x0000040c02007981 */ /* 0x000ee2000c1e1900 */
[----:B--2---:R-:W-:Y:S02]  /*1130*/  R2UR UR5, R4 ;  /* 0x00000000040572ca */ /* 0x004fe400000e0000 */
[----:B---3--:R-:W-:-:S13]  /*1140*/  R2UR UR6, R0 ;  /* 0x00000000000672ca */ /* 0x008fda00000e0000 */
[----:B------:R-:W-:-:S06]  /*1150*/  UIADD3 UR5, -UR5, UR6, URZ ;  /* 0x0000000605057290 */ /* 0x000fcc000fffe13f */
[----:B------:R-:W-:-:S07]  /*1160*/  IMAD.U32 R18, RZ, RZ, UR5 ;  /* 0x00000005ff127e24 */ /* 0x000fce000f8e00ff */
.L_x_1993:
[----:B------:R-:W-:-:S13]  /*1170*/  R2UR UR5, R17 ;  /* 0x00000000110572ca */ /* 0x000fda00000e0000 */
[----:B------:R-:W-:Y:S01]  /*1180*/  IMAD.U32 R209, RZ, RZ, UR5 ;  /* 0x00000005ffd17e24 */ /* 0x000fe2000f8e00ff */
[----:B------:R-:W-:Y:S06]  /*1190*/  @!P1 BRA `(.L_x_1994) ;  /* 0x0000000000289947 */ /* 0x000fec0003800000 */
[----:B------:R-:W-:Y:S01]  /*11a0*/  R2UR UR6, R206 ;  /* 0x00000000ce0672ca */ /* 0x000fe200000e0000 */
[----:B------:R-:W-:Y:S01]  /*11b0*/  ULDC.64 UR8, c[0x0][0x208] ;  /* 0x0000820000087ab9 */ /* 0x000fe20000000a00 */
[----:B------:R-:W-:-:S11]  /*11c0*/  R2UR UR7, R208 ;  /* 0x00000000d00772ca */ /* 0x000fd600000e0000 */
[----:B------:R-:W-:-:S04]  /*11d0*/  ULEA UR5, UP0, UR6, UR10, 0x2 ;  /* 0x0000000a06057291 */ /* 0x000fc8000f80103f */
[----:B------:R-:W-:Y:S02]  /*11e0*/  ULEA.HI.X UR6, UR6, UR11, UR7, 0x2, UP0 ;  /* 0x0000000b06067291 */ /* 0x000fe400080f1407 */
[----:B------:R-:W-:-:S04]  /*11f0*/  IMAD.U32 R2, RZ, RZ, UR5 ;  /* 0x00000005ff027e24 */ /* 0x000fc8000f8e00ff */
[----:B------:R-:W-:-:S05]  /*1200*/  IMAD.U32 R3, RZ, RZ, UR6 ;  /* 0x00000006ff037e24 */ /* 0x000fca000f8e00ff */
[----:B------:R-:W2:Y:S02]  /*1210*/  LDG.E R2, desc[UR8][R2.64] ;  /* 0x0000000802027981 */ /* 0x000ea4000c1e1900 */
[----:B--2---:R-:W-:Y:S01]  /*1220*/  R2UR UR8, R2 ;  /* 0x00000000020872ca */ /* 0x004fe200000e0000 */
[----:B------:R-:W-:-:S14]  /*1230*/  BRA `(.L_x_1995) ;  /* 0x00000000003c7947 */ /* 0x000fdc0003800000 */
.L_x_1994:
        /* <DEDUP_REMOVED lines=14> */
[----:B------:R-:W-:-:S12]  /*1320*/  UIADD3 UR8, -UR8, UR5, URZ ;  /* 0x0000000508087290 */ /* 0x000fd8000fffe13f */
.L_x_1995:
[----:B------:R-:W-:Y:S01]  /*1330*/  R2UR UR5, R17 ;  /* 0x00000000110572ca */ /* 0x000fe200000e0000 */
[----:B------:R-:W-:Y:S01]  /*1340*/  UIADD3 UR7, -UR4, UR8, URZ ;  /* 0x0000000804077290 */ /* 0x000fe2000fffe13f */
[----:B------:R-:W-:Y:S02]  /*1350*/  R2UR UR8, R18 ;  /* 0x00000000120872ca */ /* 0x000fe400000e0000 */
[----:B------:R-:W-:Y:S01]  /*1360*/  CS2R R2, SRZ ;  /* 0x0000000000027805 */ /* 0x000fe2000001ff00 */
[----:B------:R-:W-:Y:S01]  /*1370*/  UMOV UR4, URZ ;  /* 0x0000003f00047c82 */ /* 0x000fe20008000000 */
[----:B------:R-:W-:Y:S02]  /*1380*/  PLOP3.LUT P0, PT, PT, PT, PT, 0x80, 0x0 ;  /* 0x000000000000781c */ /* 0x000fe40003f0f070 */
[----:B------:R-:W-:Y:S01]  /*1390*/  CS2R R118, SRZ ;  /* 0x0000000000767805 */ /* 0x000fe2000001ff00 */
[----:B------:R-:W-:Y:S01]  /*13a0*/  IMAD.U32 R19, RZ, RZ, UR7 ;  /* 0x00000007ff137e24 */ /* 0x000fe2000f8e00ff */
[----:B------:R-:W-:-:S02]  /*13b0*/  CS2R R116, SRZ ;  /* 0x0000000000747805 */ /* 0x000fc4000001ff00 */
[----:B------:R-:W-:Y:S02]  /*13c0*/  CS2R R114, SRZ ;  /* 0x0000000000727805 */ /* 0x000fe4000001ff00 */
[----:B------:R-:W-:Y:S02]  /*13d0*/  CS2R R112, SRZ ;  /* 0x0000000000707805 */ /* 0x000fe4000001ff00 */
[----:B------:R-:W-:Y:S02]  /*13e0*/  CS2R R110, SRZ ;  /* 0x00000000006e7805 */ /* 0x000fe4000001ff00 */
[----:B------:R-:W-:Y:S01]  /*13f0*/  CS2R R108, SRZ ;  /* 0x00000000006c7805 */ /* 0x000fe2000001ff00 */
[----:B------:R-:W-:Y:S01]  /*1400*/  ULEA UR6, UR5, 0xef, 0x7 ;  /* 0x000000ef05067891 */ /* 0x000fe2000f8e383f */
[----:B------:R-:W-:Y:S01]  /*1410*/  CS2R R106, SRZ ;  /* 0x00000000006a7805 */ /* 0x000fe2000001ff00 */
[----:B------:R-:W-:Y:S01]  /*1420*/  UIADD3 UR5, UR7, 0x6f, URZ ;  /* 0x0000006f07057890 */ /* 0x000fe2000fffe03f */
[----:B------:R-:W-:Y:S01]  /*1430*/  CS2R R104, SRZ ;  /* 0x0000000000687805 */ /* 0x000fe2000001ff00 */
[----:B------:R-:W-:Y:S01]  /*1440*/  UIADD3 UR7, UR7, UR6, -UR8 ;  /* 0x0000000607077290 */ /* 0x000fe2000fffe808 */
[----:B------:R-:W-:Y:S01]  /*1450*/  CS2R R102, SRZ ;  /* 0x0000000000667805 */ /* 0x000fe2000001ff00 */
[----:B------:R-:W-:Y:S01]  /*1460*/  UIMAD.WIDE UR4, UR5, -0x6db6db6d, UR4 ;  /* 0x92492493050478a5 */ /* 0x000fe2000f8e0204 */
[----:B------:R-:W-:Y:S01]  /*1470*/  CS2R R100, SRZ ;  /* 0x0000000000647805 */ /* 0x000fe2000001ff00 */
[----:B------:R-:W-:Y:S01]  /*1480*/  UMOV UR6, URZ ;  /* 0x0000003f00067c82 */ /* 0x000fe20008000000 */
[----:B------:R-:W-:Y:S01]  /*1490*/  CS2R R98, SRZ ;  /* 0x0000000000627805 */ /* 0x000fe2000001ff00 */
[----:B------:R-:W-:Y:S01]  /*14a0*/  UIMAD.WIDE UR6, UR7, -0x6db6db6d, UR6 ;  /* 0x92492493070678a5 */ /* 0x000fe2000f8e0206 */
[----:B------:R-:W-:Y:S01]  /*14b0*/  CS2R R96, SRZ ;  /* 0x0000000000607805 */ /* 0x000fe2000001ff00 */
[----:B------:R-:W-:Y:S01]  /*14c0*/  USHF.R.U32.HI UR4, URZ, 0x1f, UR5 ;  /* 0x0000001f3f047899 */ /* 0x000fe20008011605 */
[----:B------:R-:W-:Y:S01]  /*14d0*/  IMAD.MOV.U32 R86, RZ, RZ, RZ ;  /* 0x000000ffff567224 */ /* 0x000fe200078e00ff */
[----:B------:R-:W-:Y:S01]  /*14e0*/  USHF.R.U32.HI UR6, URZ, 0x1f, UR7 ;  /* 0x0000001f3f067899 */ /* 0x000fe20008011607 */
[----:B------:R-:W-:Y:S01]  /*14f0*/  CS2R R90, SRZ ;  /* 0x00000000005a7805 */ /* 0x000fe2000001ff00 */
[----:B------:R-:W-:Y:S01]  /*1500*/  ULEA.HI.SX32 UR4, UR5, UR4, 0x1a ;  /* 0x0000000405047291 */ /* 0x000fe2000f8fd23f */
[----:B------:R-:W-:Y:S01]  /*1510*/  CS2R R92, SRZ ;  /* 0x00000000005c7805 */ /* 0x000fe2000001ff00 */
[----:B------:R-:W-:Y:S01]  /*1520*/  ULEA.HI.SX32 UR6, UR7, UR6, 0x1a ;  /* 0x0000000607067291 */ /* 0x000fe2000f8fd23f */
[----:B------:R-:W-:Y:S01]  /*1530*/  IMAD.MOV.U32 R43, RZ, RZ, RZ ;  /* 0x000000ffff2b7224 */ /* 0x000fe200078e00ff */
[----:B------:R-:W-:-:S02]  /*1540*/  CS2R R88, SRZ ;  /* 0x0000000000587805 */ /* 0x000fc4000001ff00 */
[----:B------:R-:W-:Y:S01]  /*1550*/  CS2R R128, SRZ ;  /* 0x0000000000807805 */ /* 0x000fe2000001ff00 */
[----:B------:R-:W-:Y:S01]  /*1560*/  UISETP.LT.AND UP0, UPT, UR4, UR6, UPT ;  /* 0x000000060400728c */ /* 0x000fe2000bf01270 */
[----:B------:R-:W-:Y:S02]  /*1570*/  CS2R R38, SRZ ;  /* 0x0000000000267805 */ /* 0x000fe4000001ff00 */
[----:B------:R-:W-:Y:S02]  /*1580*/  CS2R R84, SRZ ;  /* 0x0000000000547805 */ /* 0x000fe4000001ff00 */
[----:B------:R-:W-:Y:S01]  /*1590*/  CS2R R46, SRZ ;  /* 0x00000000002e7805 */ /* 0x000fe2000001ff00 */
[----:B------:R-:W-:Y:S01]  /*15a0*/  USEL UR38, UR4, UR6, UP0 ;  /* 0x0000000604267287 */ /* 0x000fe20008000000 */
[----:B------:R-:W-:Y:S02]  /*15b0*/  CS2R R36, SRZ ;  /* 0x0000000000247805 */ /* 0x000fe4000001ff00 */
[----:B------:R-:W-:-:S02]  /*15c0*/  CS2R R78, SRZ ;  /* 0x00000000004e7805 */ /* 0x000fc4000001ff00 */
[----:B------:R-:W-:Y:S01]  /*15d0*/  CS2R R76, SRZ ;  /* 0x00000000004c7805 */ /* 0x000fe2000001ff00 */
[----:B------:R-:W-:Y:S01]  /*15e0*/  UISETP.GE.AND UP0, UPT, UR38, 0x1, UPT ;  /* 0x000000012600788c */ /* 0x000fe2000bf06270 */
[----:B------:R-:W-:Y:S02]  /*15f0*/  CS2R R74, SRZ ;  /* 0x00000000004a7805 */ /* 0x000fe4000001ff00 */
[----:B------:R-:W-:Y:S02]  /*1600*/  CS2R R72, SRZ ;  /* 0x0000000000487805 */ /* 0x000fe4000001ff00 */
[----:B------:R-:W-:Y:S02]  /*1610*/  CS2R R70, SRZ ;  /* 0x0000000000467805 */ /* 0x000fe4000001ff00 */
[----:B------:R-:W-:Y:S02]  /*1620*/  CS2R R68, SRZ ;  /* 0x0000000000447805 */ /* 0x000fe4000001ff00 */
[----:B------:R-:W-:-:S02]  /*1630*/  CS2R R66, SRZ ;  /* 0x0000000000427805 */ /* 0x000fc4000001ff00 */
[----:B------:R-:W-:Y:S02]  /*1640*/  PLOP3.LUT P1, PT, PT, PT, UP0, 0x80, 0x0 ;  /* 0x000000000000781c */ /* 0x000fe40003f2f008 */
        /* <DEDUP_REMOVED lines=13> */
[----:B------:R-:W-:Y:S02]  /*1720*/  MOV R133, RZ ;  /* 0x000000ff00857202 */ /* 0x000fe40000000f00 */
        /* <DEDUP_REMOVED lines=41> */
.L_x_1997:
        /* <DEDUP_REMOVED lines=11> */
.L_x_2134:
[----:B------:R-:W-:Y:S05]  /*1a70*/  @!P0 BRA `(.L_x_1999) ;  /* 0x0000000000048947 */ /* 0x000fea0003800000 */
[----:B------:R-:W-:Y:S01]  /*1a80*/  BPT.TRAP 0x1 ;  /* 0x000000040000795c */ /* 0x000fe20000300000 */
.L_x_1999:
[----:B------:R-:W-:Y:S02]  /*1a90*/  IMAD.U32 R2, RZ, RZ, UR36 ;  /* 0x00000024ff027e24 */ /* 0x000fe4000f8e00ff */
[----:B0-----:R-:W-:-:S03]  /*1aa0*/  IMAD.U32 R3, RZ, RZ, UR61 ;  /* 0x0000003dff037e24 */ /* 0x001fc6000f8e00ff */
[----:B------:R-:W-:Y:S02]  /*1ab0*/  LEA R2, R2, UR60, 0x3 ;  /* 0x0000003c02027c11 */ /* 0x000fe4000f8e18ff */
[----:B------:R-:W-:-:S04]  /*1ac0*/  SHF.L.U32 R3, R3, 0x1f, RZ ;  /* 0x0000001f03037819 */ /* 0x000fc800000006ff */
[----:B------:R0:W1:Y:S01]  /*1ad0*/  SYNCS.PHASECHK.TRANS64.TRYWAIT P2, [R2+URZ+0x36830], R3 ;  /* 0x03683003020075a7 */ /* 0x000062000804017f */
[----:B------:R-:W-:Y:S05]  /*1ae0*/  @!P0 BRA `(.L_x_2000) ;  /* 0x0000000000048947 */ /* 0x000fea0003800000 */
[----:B------:R-:W-:Y:S01]  /*1af0*/  BPT.TRAP 0x1 ;  /* 0x000000040000795c */ /* 0x000fe20000300000 */
.L_x_2000:
[----:B------:R-:W2:Y:S01]  /*1b00*/  S2R R0, SR_TID.X ;  /* 0x0000000000007919 */ /* 0x000ea20000002100 */
[----:B------:R-:W-:Y:S02]  /*1b10*/  MOV R119, RZ ;  /* 0x000000ff00777202 */ /* 0x000fe40000000f00 */
[----:B--2---:R-:W-:Y:S01]  /*1b20*/  LOP3.LUT P1, RZ, R0, 0x7f, RZ, 0xc0, !PT ;  /* 0x0000007f00ff7812 */ /* 0x004fe2000782c0ff */
[----:B-1----:R-:W-:-:S12]  /*1b30*/  @P2 BRA `(.L_x_2001) ;  /* 0x0000000000082947 */ /* 0x002fd80003800000 */
[----:B------:R-:W1:Y:S02]  /*1b40*/  SYNCS.PHASECHK.TRANS64.TRYWAIT P2, [R2+URZ+0x36830], R3 ;  /* 0x03683003020075a7 */ /* 0x000e64000804017f */
[----:B-1----:R-:W-:Y:S05]  /*1b50*/  @!P2 BRA `(.L_x_2002) ;  /* 0x000001500020a947 */ /* 0x002fea0003800000 */
.L_x_2001:
[----:B------:R-:W-:Y:S05]  /*1b60*/  WARPSYNC.ALL ;  /* 0x0000000000007948 */ /* 0x000fea0003800000 */
[----:B------:R-:W-:Y:S01]  /*1b70*/  UIADD3 UR4, UR60, 0x21400, URZ ;  /* 0x000214003c047890 */ /* 0x000fe2000fffe03f */
[----:B------:R-:W-:Y:S01]  /*1b80*/  WARPGROUP.ARRIVE ;  /* 0x00000000000079c5 */ /* 0x000fe20000000000 */
[----:B------:R-:W-:Y:S01]  /*1b90*/  UMOV UR7, 0x40000040 ;  /* 0x4000004000077882 */ /* 0x000fe20000000000 */
[----:B------:R-:W-:Y:S01]  /*1ba0*/  UMOV UR11, 0x40000040 ;  /* 0x40000040000b7882 */ /* 0x000fe20000000000 */
[----:B------:R-:W-:Y:S01]  /*1bb0*/  USHF.R.U32.HI UR4, URZ, 0x4, UR4 ;  /* 0x000000043f047899 */ /* 0x000fe20008011604 */
[----:B------:R-:W-:Y:S01]  /*1bc0*/  R2UR UR39, R19 ;  /* 0x00000000132772ca */ /* 0x000fe200000e0000 */
[----:B------:R-:W-:Y:S01]  /*1bd0*/  UMOV UR15, 0x40000040 ;  /* 0x40000040000f7882 */ /* 0x000fe20000000000 */
[----:B------:R-:W-:Y:S01]  /*1be0*/  UMOV UR19, 0x40000040 ;  /* 0x4000004000137882 */ /* 0x000fe20000000000 */
[----:B------:R-:W-:Y:S01]  /*1bf0*/  ULOP3.LUT UR4, UR4, 0x3fff, URZ, 0xc0, !UPT ;  /* 0x00003fff04047892 */ /* 0x000fe2000f8ec03f */
[----:B01----:R-:W-:Y:S01]  /*1c00*/  @!P1 VIADD R2, R2, 0x36840 ;  /* 0x0003684002029836 */ /* 0x003fe20000000000 */
[----:B------:R-:W-:Y:S01]  /*1c10*/  UMOV UR23, 0x40000040 ;  /* 0x4000004000177882 */ /* 0x000fe20000000000 */
[----:B------:R-:W-:Y:S01]  /*1c20*/  UMOV UR27, 0x40000040 ;  /* 0x40000040001b7882 */ /* 0x000fe20000000000 */
[----:B------:R-:W-:Y:S01]  /*1c30*/  ULOP3.LUT UR5, UR4, 0x10000, URZ, 0xfc, !UPT ;  /* 0x0001000004057892 */ /* 0x000fe2000f8efc3f */
[--C-:B------:R-:W-:Y:S01]  /*1c40*/  IMAD.MOV.U32 R118, RZ, RZ, R119.reuse ;  /* 0x000000ffff767224 */ /* 0x100fe200078e0077 */
[----:B------:R-:W-:Y:S01]  /*1c50*/  ULOP3.LUT UR4, UR37, 0x10000, URZ, 0xfc, !UPT ;  /* 0x0001000025047892 */ /* 0x000fe2000f8efc3f */
[----:B------:R-:W-:Y:S01]  /*1c60*/  R2UR UR37, R17 ;  /* 0x00000000112572ca */ /* 0x000fe200000e0000 */
[----:B------:R-:W-:Y:S01]  /*1c70*/  UIMAD UR6, UR36, 0xa80, UR5 ;  /* 0x00000a80240678a4 */ /* 0x000fe2000f8e0205 */
[----:B------:R-:W-:Y:S01]  /*1c80*/  @!P1 PRMT R2, RZ, 0x654, R2 ;  /* 0x00000654ff029816 */ /* 0x000fe20000000002 */
[----:B------:R-:W-:Y:S01]  /*1c90*/  IMAD.U32 R8, RZ, RZ, UR5 ;  /* 0x00000005ff087e24 */ /* 0x000fe2000f8e00ff */
[----:B------:R-:W-:Y:S01]  /*1ca0*/  UMOV UR5, 0x40000040 ;  /* 0x4000004000057882 */ /* 0x000fe20000000000 */
[----:B------:R-:W-:Y:S01]  /*1cb0*/  UIADD3 UR10, UR6, 0x80, URZ ;  /* 0x00000080060a7890 */ /* 0x000fe2000fffe03f */
[----:B------:R-:W-:Y:S01]  /*1cc0*/  IMAD.MOV.U32 R117, RZ, RZ, R119 ;  /* 0x000000ffff757224 */ /* 0x000fe200078e0077 */
[----:B------:R-:W-:Y:S01]  /*1cd0*/  UMOV UR8, UR4 ;  /* 0x0000000400087c82 */ /* 0x000fe20008000000 */
[----:B------:R-:W-:Y:S01]  /*1ce0*/  UMOV UR9, UR5 ;  /* 0x0000000500097c82 */ /* 0x000fe20008000000 */
[----:B------:R-:W-:-:S02]  /*1cf0*/  UIADD3 UR14, UR6, 0x200, URZ ;  /* 0x00000200060e7890 */ /* 0x000fc4000fffe03f */
[----:B------:R-:W-:Y:S01]  /*1d00*/  HGMMA.64x16x16.F32.BF16 R72, gdesc[UR4], RZ, !UPT, gsb0 ;  /* 0x00200000044879f0 */ /* 0x000fe2000c0018ff */
[----:B------:R-:W-:Y:S01]  /*1d10*/  UMOV UR12, UR4 ;  /* 0x00000004000c7c82 */ /* 0x000fe20008000000 */
[----:B------:R-:W-:Y:S01]  /*1d20*/  UMOV UR13, UR5 ;  /* 0x00000005000d7c82 */ /* 0x000fe20008000000 */
[----:B------:R-:W-:Y:S01]  /*1d30*/  UIADD3 UR18, UR6, 0x280, URZ ;  /* 0x0000028006127890 */ /* 0x000fe2000fffe03f */
[----:B------:R-:W-:Y:S01]  /*1d40*/  IMAD.U32 R0, RZ, RZ, UR37 ;  /* 0x00000025ff007e24 */ /* 0x000fe2000f8e00ff */
[----:B------:R-:W-:Y:S01]  /*1d50*/  UMOV UR16, UR4 ;  /* 0x0000000400107c82 */ /* 0x000fe20008000000 */
        /* <DEDUP_REMOVED lines=36> */
[----:B------:R-:W-:Y:S01]  /*1fa0*/  IMAD.MOV.U32 R80, RZ, RZ, R119 ;  /* 0x000000ffff507224 */ /* 0x000fe200078e0077 */
[----:B------:R-:W-:-:S02]  /*1fb0*/  WARPGROUP.DEPBAR.LE gsb0, 0x0 ;  /* 0x00008000000079c5 */ /* 0x000fc40000010000 */
        /* <DEDUP_REMOVED lines=83> */
[----:B------:R-:W-:Y:S02]  /*24f0*/  R2UR UR11, R18 ;  /* 0x00000000120b72ca */ /* 0x000fe400000e0000 */
        /* <DEDUP_REMOVED lines=347> */
[----:B------:R-:W-:Y:S02]  /*3ab0*/  UIMAD UR7, UR38, -0x70, UR39 ;  /* 0xffffff90260778a4 */ /* 0x000fe4000f8e0227 */
[----:B------:R-:W-:Y:S02]  /*3ac0*/  UIADD3 UR38, UR38, -0x2, URZ ;  /* 0xfffffffe26267890 */ /* 0x000fe4000fffe03f */
[----:B------:R-:W-:Y:S02]  /*3ad0*/  UIADD3 UR10, -UR11, 0x71, UR7 ;  /* 0x000000710b0a7890 */ /* 0x000fe4000fffe107 */
[----:B------:R-:W-:-:S04]  /*3ae0*/  UIADD3 UR7, UR7, 0x70, URZ ;  /* 0x0000007007077890 */ /* 0x000fc8000fffe03f */
[----:B------:R-:W-:Y:S02]  /*3af0*/  IMAD.U32 R5, RZ, RZ, UR10 ;  /* 0x0000000aff057e24 */ /* 0x000fe4000f8e00ff */
[----:B------:R-:W-:Y:S02]  /*3b00*/  IMAD.U32 R3, RZ, RZ, UR7 ;  /* 0x00000007ff037e24 */ /* 0x000fe4000f8e00ff */
[----:B------:R-:W-:Y:S02]  /*3b10*/  IMAD R6, R204, -0x2, R5 ;  /* 0xfffffffecc067824 */ /* 0x000fe400078e0205 */
[----:B------:R-:W-:Y:S02]  /*3b20*/  IMAD R5, R0, 0x80, R205 ;  /* 0x0000008000057824 */ /* 0x000fe400078e02cd */
        /* <DEDUP_REMOVED lines=23> */
[----:B------:R-:W-:Y:S01]  /*3ca0*/  ISETP.GT.AND P2, PT, R0, 0x9, PT ;  /* 0x000000090000780c */ /* 0x000fe20003f44270 */
[----:B------:R-:W-:Y:S01]  /*3cb0*/  HGMMA.64x16x16.F32.BF16 R64, gdesc[UR52], R64, gsb0 ;  /* 0x00200000344079f0 */ /* 0x000fe20008001840 */
[----:B------:R-:W-:Y:S01]  /*3cc0*/  UIADD3 UR54, UR6, 0x806, URZ ;  /* 0x0000080606367890 */ /* 0x000fe2000fffe03f */
[----:B------:R-:W-:Y:S01]  /*3cd0*/  FSEL R13, R78, -INF , P4 ;  /* 0xff8000004e0d7808 */ /* 0x000fe20002000000 */
[----:B------:R-:W-:Y:S01]  /*3ce0*/  UMOV UR55, 0x40000040 ;  /* 0x4000004000377882 */ /* 0x000fe20000000000 */
[----:B------:R-:W-:Y:S01]  /*3cf0*/  FMNMX.FTZ R4, R7, R75, !PT ;  /* 0x0000004b07047209 */ /* 0x000fe20007810000 */
[----:B------:R-:W-:Y:S01]  /*3d00*/  IMAD.MOV.U32 R78, RZ, RZ, R119 ;  /* 0x000000ffff4e7224 */ /* 0x000fe200078e0077 */
        /* <DEDUP_REMOVED lines=15> */
[----:B------:R-:W-:Y:S01]  /*3e00*/  UMOV UR55, 0x40000040 ;  /* 0x4000004000377882 */ /* 0x000fe20000000000 */
[----:B------:R-:W-:Y:S02]  /*3e10*/  ISETP.GT.AND P2, PT, R0, 0x19, PT ;  /* 0x000000190000780c */ /* 0x000fe40003f44270 */
[----:B------:R-:W-:Y:S01]  /*3e20*/  FSEL R81, R70, -INF , P3 ;  /* 0xff80000046517808 */ /* 0x000fe20001800000 */
[----:B------:R-:W-:Y:S01]  /*3e30*/  IMAD.MOV.U32 R70, RZ, RZ, R119 ;  /* 0x000000ffff467224 */ /* 0x000fe200078e0077 */
[----:B------:R-:W-:Y:S02]  /*3e40*/  FMNMX.FTZ R4, R67, R4, !PT ;  /* 0x0000000443047209 */ /* 0x000fe40007810000 */
        /* <DEDUP_REMOVED lines=14> */
[----:B------:R-:W-:Y:S01]  /*3f30*/  UMOV UR55, 0x40000040 ;  /* 0x4000004000377882 */ /* 0x000fe20000000000 */
[----:B------:R-:W-:Y:S01]  /*3f40*/  FSEL R85, R62, -INF , P3 ;  /* 0xff8000003e557808 */ /* 0x000fe20001800000 */
[----:B------:R-:W-:Y:S01]  /*3f50*/  IMAD.MOV.U32 R62, RZ, RZ, R119 ;  /* 0x000000ffff3e7224 */ /* 0x000fe200078e0077 */
[----:B------:R-:W-:Y:S02]  /*3f60*/  FMNMX.FTZ R4, R59, R4, !PT ;  /* 0x000000043b047209 */ /* 0x000fe40007810000 */
        /* <DEDUP_REMOVED lines=33> */
[----:B------:R-:W-:Y:S01]  /*4180*/  UMOV UR55, 0x40000040 ;  /* 0x4000004000377882 */ /* 0x000fe20000000000 */
[----:B------:R-:W-:Y:S01]  /*4190*/  ISETP.GT.AND P2, PT, R0, 0x49, PT ;  /* 0x000000490000780c */ /* 0x000fe20003f44270 */
[----:B------:R-:W-:Y:S01]  /*41a0*/  ULDC UR6, c[0x0][0x988] ;  /* 0x0002620000067ab9 */ /* 0x000fe20000000800 */
[----:B------:R-:W-:Y:S02]  /*41b0*/  FSEL R97, R46, -INF , P3 ;  /* 0xff8000002e617808 */ /* 0x000fe40001800000 */
[----:B------:R-:W-:-:S02]  /*41c0*/  FMNMX.FTZ R4, R95, R4, !PT ;  /* 0x000000045f047209 */ /* 0x000fc40007810000 */
[C---:B------:R-:W-:Y:S02]  /*41d0*/  ISETP.GT.AND P3, PT, R0.reuse, 0x50, PT ;  /* 0x000000500000780c */ /* 0x040fe40003f64270 */
[----:B------:R-:W-:Y:S02]  /*41e0*/  FSEL R99, R47, -INF , P2 ;  /* 0xff8000002f637808 */ /* 0x000fe40001000000 */
[----:B------:R-:W-:Y:S02]  /*41f0*/  FMNMX.FTZ R4, R97, R4, !PT ;  /* 0x0000000461047209 */ /* 0x000fe40007810000 */
[----:B------:R-:W-:Y:S02]  /*4200*/  ISETP.GT.AND P2, PT, R0, 0x51, PT ;  /* 0x000000510000780c */ /* 0x000fe40003f44270 */
[----:B------:R-:W-:Y:S01]  /*4210*/  FMNMX.FTZ R4, R99, R4, !PT ;  /* 0x0000000463047209 */ /* 0x000fe20007810000 */
[----:B------:R-:W-:Y:S02]  /*4220*/  WARPGROUP.DEPBAR.LE gsb0, 0x0 ;  /* 0x00008000000079c5 */ /* 0x000fe40000010000 */
[----:B------:R-:W-:Y:S01]  /*4230*/  WARPGROUP.ARRIVE ;  /* 0x00000000000079c5 */ /* 0x000fe20000000000 */
[----:B------:R-:W-:-:S02]  /*4240*/  FSEL R101, R34, -INF , P3 ;  /* 0xff80000022657808 */ /* 0x000fc40001800000 */
[C---:B------:R-:W-:Y:S02]  /*4250*/  ISETP.GT.AND P3, PT, R0.reuse, 0x58, PT ;  /* 0x000000580000780c */ /* 0x040fe40003f64270 */
[----:B------:R-:W-:Y:S01]  /*4260*/  FSEL R103, R35, -INF , P2 ;  /* 0xff80000023677808 */ /* 0x000fe20001000000 */
[----:B------:R-:W-:Y:S01]  /*4270*/  HGMMA.64x16x16.F32.BF16 R24, gdesc[UR52], R24, gsb0 ;  /* 0x00200000341879f0 */ /* 0x000fe20008001818 */
[----:B------:R-:W-:Y:S02]  /*4280*/  FMNMX.FTZ R4, R101, R4, !PT ;  /* 0x0000000465047209 */ /* 0x000fe40007810000 */
[----:B------:R-:W-:Y:S02]  /*4290*/  ISETP.GT.AND P2, PT, R0, 0x59, PT ;  /* 0x000000590000780c */ /* 0x000fe40003f44270 */
        /* <DEDUP_REMOVED lines=8> */
[----:B------:R-:W-:Y:S01]  /*4320*/  FSEL R109, R26, -INF , P3 ;  /* 0xff8000001a6d7808 */ /* 0x000fe20001800000 */
[----:B------:R0:W-:Y:S01]  /*4330*/  @!P1 SYNCS.ARRIVE.TRANS64.RED.A1T0 RZ, [R2+URZ], RZ ;  /* 0x000000ff02ff99a7 */ /* 0x0001e2000810043f */
[----:B------:R-:W-:-:S02]  /*4340*/  ISETP.GT.AND P3, PT, R0, 0x68, PT ;  /* 0x000000680000780c */ /* 0x000fc40003f64270 */
[----:B------:R-:W-:Y:S02]  /*4350*/  FSEL R111, R27, -INF , P2 ;  /* 0xff8000001b6f7808 */ /* 0x000fe40001000000 */
[----:B------:R-:W-:Y:S02]  /*4360*/  FMNMX.FTZ R4, R109, R4, !PT ;  /* 0x000000046d047209 */ /* 0x000fe40007810000 */
[----:B------:R-:W-:Y:S02]  /*4370*/  ISETP.GT.AND P2, PT, R0, 0x69, PT ;  /* 0x000000690000780c */ /* 0x000fe40003f44270 */
[----:B------:R-:W-:Y:S02]  /*4380*/  FSEL R113, R30, -INF , P3 ;  /* 0xff8000001e717808 */ /* 0x000fe40001800000 */
[----:B------:R-:W-:Y:S02]  /*4390*/  FMNMX.FTZ R4, R111, R4, !PT ;  /* 0x000000046f047209 */ /* 0x000fe40007810000 */
[----:B------:R-:W-:-:S02]  /*43a0*/  FSEL R115, R31, -INF , P2 ;  /* 0xff8000001f737808 */ /* 0x000fc40001000000 */
[----:B------:R-:W-:Y:S02]  /*43b0*/  FMNMX.FTZ R4, R113, R4, !PT ;  /* 0x0000000471047209 */ /* 0x000fe40007810000 */
[----:B------:R-:W-:Y:S02]  /*43c0*/  ISETP.GT.AND P3, PT, R3, 0x1, PT ;  /* 0x000000010300780c */ /* 0x000fe40003f64270 */
[----:B------:R-:W-:Y:S02]  /*43d0*/  FMNMX.FTZ R9, R115, R4, !PT ;  /* 0x0000000473097209 */ /* 0x000fe40007810000 */
[----:B------:R-:W-:Y:S02]  /*43e0*/  FSEL R73, R73, -INF , P3 ;  /* 0xff80000049497808 */ /* 0x000fe40001800000 */
[----:B------:R-:W-:Y:S01]  /*43f0*/  ISETP.GT.AND P3, PT, R3, 0x11, PT ;  /* 0x000000110300780c */ /* 0x000fe20003f64270 */
[----:B------:R-:W1:Y:S03]  /*4400*/  SHFL.BFLY PT, R0, R9, 0x2, 0x1f ;  /* 0x0c401f0009007f89 */ /* 0x000e6600000e0000 */
        /* <DEDUP_REMOVED lines=8> */
[----:B-1----:R-:W-:Y:S01]  /*4490*/  FMNMX.FTZ R10, R9, R0, !PT ;  /* 0x00000000090a7209 */ /* 0x002fe20007810000 */
[----:B------:R-:W-:Y:S01]  /*44a0*/  IMAD.U32 R0, RZ, RZ, UR6 ;  /* 0x00000006ff007e24 */ /* 0x000fe2000f8e00ff */
[----:B------:R-:W-:Y:S01]  /*44b0*/  FSEL R9, R76, -INF , P4 ;  /* 0xff8000004c097808 */ /* 0x000fe20002000000 */
[----:B------:R-:W-:Y:S01]  /*44c0*/  UIADD3 UR6, UR39, -UR11, URZ ;  /* 0x8000000b27067290 */ /* 0x000fe2000fffe03f */
[----:B------:R-:W-:Y:S01]  /*44d0*/  FSEL R49, R49, -INF , P3 ;  /* 0xff80000031317808 */ /* 0x000fe20001800000 */
[----:B------:R-:W1:Y:S01]  /*44e0*/  SHFL.BFLY PT, R11, R10, 0x1, 0x1f ;  /* 0x0c201f000a0b7f89 */ /* 0x000e6200000e0000 */
[----:B------:R-:W-:Y:S01]  /*44f0*/  ISETP.GT.AND P3, PT, R3, 0x39, PT ;  /* 0x000000390300780c */ /* 0x000fe20003f64270 */
[----:B------:R-:W-:Y:S01]  /*4500*/  ULEA UR7, UR37, UR6, 0x7 ;  /* 0x0000000625077291 */ /* 0x000fe2000f8e383f */
[----:B------:R-:W-:-:S02]  /*4510*/  IMAD.MOV.U32 R76, RZ, RZ, R119 ;  /* 0x000000ffff4c7224 */ /* 0x000fc400078e0077 */
[----:B------:R-:W-:Y:S01]  /*4520*/  FSEL R53, R53, -INF , P3 ;  /* 0xff80000035357808 */ /* 0x000fe20001800000 */
[----:B------:R-:W-:Y:S01]  /*4530*/  UMOV UR6, URZ ;  /* 0x0000003f00067c82 */ /* 0x000fe20008000000 */
[----:B------:R-:W-:Y:S01]  /*4540*/  ISETP.GT.AND P3, PT, R3, 0x41, PT ;  /* 0x000000410300780c */ /* 0x000fe20003f64270 */
[----:B------:R-:W-:-:S03]  /*4550*/  UIMAD.WIDE UR6, UR7, -0x6db6db6d, UR6 ;  /* 0x92492493070678a5 */ /* 0x000fc6000f8e0206 */
[----:B------:R-:W-:Y:S01]  /*4560*/  FSEL R41, R41, -INF , P3 ;  /* 0xff80000029297808 */ /* 0x000fe20001800000 */
[----:B------:R-:W-:Y:S01]  /*4570*/  USHF.R.U32.HI UR6, URZ, 0x1f, UR7 ;  /* 0x0000001f3f067899 */ /* 0x000fe20008011607 */
[----:B------:R-:W-:-:S03]  /*4580*/  ISETP.GT.AND P3, PT, R3, 0x49, PT ;  /* 0x000000490300780c */ /* 0x000fc60003f64270 */
[----:B------:R-:W-:Y:S01]  /*4590*/  ULEA.HI.SX32 UR6, UR7, UR6, 0x1a ;  /* 0x0000000607067291 */ /* 0x000fe2000f8fd23f */
[----:B------:R-:W-:Y:S02]  /*45a0*/  FSEL R45, R45, -INF , P3 ;  /* 0xff8000002d2d7808 */ /* 0x000fe40001800000 */
[----:B------:R-:W-:Y:S01]  /*45b0*/  ISETP.GT.AND P3, PT, R3, 0x51, PT ;  /* 0x000000510300780c */ /* 0x000fe20003f64270 */
[----:B------:R-:W-:-:S03]  /*45c0*/  UISETP.LT.AND UP0, UPT, URZ, UR6, UPT ;  /* 0x000000063f00728c */ /* 0x000fc6000bf01270 */
[----:B------:R-:W-:Y:S01]  /*45d0*/  FSEL R33, R33, -INF , P3 ;  /* 0xff80000021217808 */ /* 0x000fe20001800000 */
[----:B------:R-:W-:Y:S01]  /*45e0*/  USEL UR10, URZ, UR6, !UP0 ;  /* 0x000000063f0a7287 */ /* 0x000fe2000c000000 */
[----:B-1----:R-:W-:Y:S02]  /*45f0*/  FMNMX.FTZ R4, R10, R11, !PT ;  /* 0x0000000b0a047209 */ /* 0x002fe40007810000 */
[----:B------:R-:W-:Y:S01]  /*4600*/  ISETP.GT.AND P3, PT, R3, 0x59, PT ;  /* 0x000000590300780c */ /* 0x000fe20003f64270 */
[----:B------:R-:W-:Y:S01]  /*4610*/  UISETP.GE.AND UP0, UPT, UR38, UR10, UPT ;  /* 0x0000000a2600728c */ /* 0x000fe2000bf06270 */
[C---:B------:R-:W-:Y:S01]  /*4620*/  FSETP.NEU.FTZ.AND P2, PT, R4.reuse, -INF , PT ;  /* 0xff8000000400780b */ /* 0x040fe20003f5d000 */
[----:B------:R-:W-:Y:S01]  /*4630*/  FMUL.FTZ R11, R4, R0 ;  /* 0x00000000040b7220 */ /* 0x000fe20000410000 */
[----:B------:R-:W-:Y:S02]  /*4640*/  FSEL R37, R37, -INF , P3 ;  /* 0xff80000025257808 */ /* 0x000fe40001800000 */
[----:B------:R-:W-:-:S02]  /*4650*/  ISETP.GT.AND P3, PT, R3, 0x61, PT ;  /* 0x000000610300780c */ /* 0x000fc40003f64270 */
        /* <DEDUP_REMOVED lines=8> */
[----:B------:R-:W-:Y:S01]  /*46e0*/  FMNMX.FTZ R10, R7, R73, !PT ;  /* 0x00000049070a7209 */ /* 0x000fe20007810000 */
[-CC-:B------:R-:W-:Y:S01]  /*46f0*/  FFMA.FTZ R6, R75, R0.reuse, -R30.reuse ;  /* 0x000000004b067223 */ /* 0x180fe2000001081e */
[----:B------:R-:W-:Y:S01]  /*4700*/  FSEL R77, R77, -INF , P2 ;  /* 0xff8000004d4d7808 */ /* 0x000fe20001000000 */
[----:B------:R-:W-:Y:S01]  /*4710*/  MUFU.EX2 R201, R201 ;  /* 0x000000c900c97308 */ /* 0x000fe20000000800 */
[----:B------:R-:W-:Y:S01]  /*4720*/  ISETP.GT.AND P2, PT, R3, 0x10, PT ;  /* 0x000000100300780c */ /* 0x000fe20003f44270 */
[--C-:B------:R-:W-:Y:S01]  /*4730*/  FFMA.FTZ R79, R79, R0, -R30.reuse ;  /* 0x000000004f4f7223 */ /* 0x100fe2000001081e */
[----:B------:R-:W-:Y:S01]  /*4740*/  FMNMX.FTZ R10, R9, R10, !PT ;  /* 0x0000000a090a7209 */ /* 0x000fe20007810000 */
[-CC-:B------:R-:W-:Y:S01]  /*4750*/  FFMA.FTZ R67, R67, R0.reuse, -R30.reuse ;  /* 0x0000000043437223 */ /* 0x180fe2000001081e */
[----:B------:R-:W-:Y:S01]  /*4760*/  FSEL R11, R64, -INF , P2 ;  /* 0xff800000400b7808 */ /* 0x000fe20001000000 */
[--C-:B------:R-:W-:Y:S01]  /*4770*/  FFMA.FTZ R199, R81, R0, -R30.reuse ;  /* 0x0000000051c77223 */ /* 0x100fe2000001081e */
[----:B------:R-:W-:Y:S01]  /*4780*/  FMNMX.FTZ R10, R77, R10, !PT ;  /* 0x0000000a4d0a7209 */ /* 0x000fe20007810000 */
[----:B------:R-:W1:Y:S01]  /*4790*/  MUFU.EX2 R6, R6 ;  /* 0x0000000600067308 */ /* 0x000e620000000800 */
[----:B------:R-:W-:Y:S01]  /*47a0*/  ISETP.GT.AND P2, PT, R3, 0x18, PT ;  /* 0x000000180300780c */ /* 0x000fe20003f44270 */
[--C-:B------:R-:W-:Y:S01]  /*47b0*/  FFMA.FTZ R55, R55, R0, -R30.reuse ;  /* 0x0000000037377223 */ /* 0x100fe2000001081e */
[----:B------:R-:W-:Y:S01]  /*47c0*/  FMNMX.FTZ R10, R11, R10, !PT ;  /* 0x0000000a0b0a7209 */ /* 0x000fe20007810000 */
[-CC-:B------:R-:W-:Y:S01]  /*47d0*/  FFMA.FTZ R71, R71, R0.reuse, -R30.reuse ;  /* 0x0000000047477223 */ /* 0x180fe2000001081e */
[----:B------:R-:W-:Y:S01]  /*47e0*/  FSEL R13, R68, -INF , P2 ;  /* 0xff800000440d7808 */ /* 0x000fe20001000000 */
[--C-:B------:R-:W-:Y:S01]  /*47f0*/  FFMA.FTZ R193, R83, R0, -R30.reuse ;  /* 0x0000000053c17223 */ /* 0x100fe2000001081e */
[----:B------:R-:W-:Y:S01]  /*4800*/  FMNMX.FTZ R12, R65, R10, !PT ;  /* 0x0000000a410c7209 */ /* 0x000fe20007810000 */
[----:B------:R-:W2:Y:S01]  /*4810*/  MUFU.EX2 R203, R203 ;  /* 0x000000cb00cb7308 */ /* 0x000ea20000000800 */
[----:B------:R-:W-:Y:S01]  /*4820*/  ISETP.GT.AND P2, PT, R3, 0x20, PT ;  /* 0x000000200300780c */ /* 0x000fe20003f44270 */
[--C-:B------:R-:W-:Y:S01]  /*4830*/  FFMA.FTZ R59, R59, R0, -R30.reuse ;  /* 0x000000003b3b7223 */ /* 0x100fe2000001081e */
[----:B------:R-:W-:Y:S01]  /*4840*/  FMNMX.FTZ R12, R13, R12, !PT ;  /* 0x0000000c0d0c7209 */ /* 0x000fe20007810000 */
[-CC-:B------:R-:W-:Y:S01]  /*4850*/  FFMA.FTZ R85, R85, R0.reuse, -R30.reuse ;  /* 0x0000000055557223 */ /* 0x180fe2000001081e */
[----:B------:R-:W-:Y:S01]  /*4860*/  FSEL R15, R56, -INF , P2 ;  /* 0xff800000380f7808 */ /* 0x000fe20001000000 */
[--C-:B------:R-:W-:Y:S01]  /*4870*/  FFMA.FTZ R63, R63, R0, -R30.reuse ;  /* 0x000000003f3f7223 */ /* 0x100fe2000001081e */
[----:B------:R-:W-:Y:S01]  /*4880*/  FMNMX.FTZ R12, R69, R12, !PT ;  /* 0x0000000c450c7209 */ /* 0x000fe20007810000 */
[----:B------:R-:W3:Y:S01]  /*4890*/  MUFU.EX2 R10, R79 ;  /* 0x0000004f000a7308 */ /* 0x000ee20000000800 */
[----:B------:R-:W-:Y:S01]  /*48a0*/  ISETP.GT.AND P2, PT, R3, 0x28, PT ;  /* 0x000000280300780c */ /* 0x000fe20003f44270 */
[--C-:B------:R-:W-:Y:S01]  /*48b0*/  FFMA.FTZ R87, R87, R0, -R30.reuse ;  /* 0x0000000057577223 */ /* 0x100fe2000001081e */
[----:B------:R-:W-:Y:S01]  /*48c0*/  FMNMX.FTZ R12, R15, R12, !PT ;  /* 0x0000000c0f0c7209 */ /* 0x000fe20007810000 */
[-CC-:B------:R-:W-:Y:S01]  /*48d0*/  FFMA.FTZ R89, R89, R0.reuse, -R30.reuse ;  /* 0x0000000059597223 */ /* 0x180fe2000001081e */
[----:B------:R-:W-:Y:S01]  /*48e0*/  FSEL R21, R60, -INF , P2 ;  /* 0xff8000003c157808 */ /* 0x000fe20001000000 */
[--C-:B------:R-:W-:Y:S01]  /*48f0*/  FFMA.FTZ R91, R91, R0, -R30.reuse ;  /* 0x000000005b5b7223 */ /* 0x100fe2000001081e */
[----:B------:R-:W-:Y:S01]  /*4900*/  FMNMX.FTZ R14, R57, R12, !PT ;  /* 0x0000000c390e7209 */ /* 0x000fe20007810000 */
[----:B------:R-:W4:Y:S01]  /*4910*/  MUFU.EX2 R197, R197 ;  /* 0x000000c500c57308 */ /* 0x000f220000000800 */
[----:B------:R-:W-:Y:S01]  /*4920*/  ISETP.GT.AND P2, PT, R3, 0x30, PT ;  /* 0x000000300300780c */ /* 0x000fe20003f44270 */
[--C-:B------:R-:W-:Y:S01]  /*4930*/  FFMA.FTZ R93, R93, R0, -R30.reuse ;  /* 0x000000005d5d7223 */ /* 0x100fe2000001081e */
[----:B------:R-:W-:Y:S01]  /*4940*/  FMNMX.FTZ R14, R21, R14, !PT ;  /* 0x0000000e150e7209 */ /* 0x000fe20007810000 */
[-CC-:B------:R-:W-:Y:S01]  /*4950*/  FFMA.FTZ R95, R95, R0.reuse, -R30.reuse ;  /* 0x000000005f5f7223 */ /* 0x180fe2000001081e */
[----:B------:R-:W-:Y:S01]  /*4960*/  FSEL R27, R48, -INF , P2 ;  /* 0xff800000301b7808 */ /* 0x000fe20001000000 */
[--C-:B------:R-:W-:Y:S01]  /*4970*/  FFMA.FTZ R97, R97, R0, -R30.reuse ;  /* 0x0000000061617223 */ /* 0x100fe2000001081e */
[----:B------:R-:W-:Y:S01]  /*4980*/  FMNMX.FTZ R14, R61, R14, !PT ;  /* 0x0000000e3d0e7209 */ /* 0x000fe20007810000 */
[----:B------:R-:W5:Y:S01]  /*4990*/  MUFU.EX2 R12, R67 ;  /* 0x00000043000c7308 */ /* 0x000f620000000800 */
[----:B------:R-:W-:Y:S01]  /*49a0*/  ISETP.GT.AND P2, PT, R3, 0x38, PT ;  /* 0x000000380300780c */ /* 0x000fe20003f44270 */
[--C-:B------:R-:W-:Y:S01]  /*49b0*/  FFMA.FTZ R99, R99, R0, -R30.reuse ;  /* 0x0000000063637223 */ /* 0x100fe2000001081e */
[----:B------:R-:W-:Y:S01]  /*49c0*/  FMNMX.FTZ R14, R27, R14, !PT ;  /* 0x0000000e1b0e7209 */ /* 0x000fe20007810000 */
[-CC-:B------:R-:W-:Y:S01]  /*49d0*/  FFMA.FTZ R101, R101, R0.reuse, -R30.reuse ;  /* 0x0000000065657223 */ /* 0x180fe2000001081e */
[----:B------:R-:W-:Y:S01]  /*49e0*/  FSEL R31, R52, -INF , P2 ;  /* 0xff800000341f7808 */ /* 0x000fe20001000000 */
[--C-:B------:R-:W-:Y:S01]  /*49f0*/  FFMA.FTZ R103, R103, R0, -R30.reuse ;  /* 0x0000000067677223 */ /* 0x100fe2000001081e */
[----:B------:R-:W-:Y:S01]  /*4a00*/  FMNMX.FTZ R20, R49, R14, !PT ;  /* 0x0000000e31147209 */ /* 0x000fe20007810000 */
        /* <DEDUP_REMOVED lines=8> */
[----:B------:R2:W-:Y:S01]  /*4a90*/  MUFU.EX2 R34, R55 ;  /* 0x0000003700227308 */ /* 0x0005e20000000800 */
[----:B------:R-:W-:Y:S01]  /*4aa0*/  ISETP.GT.AND P2, PT, R3, 0x48, PT ;  /* 0x000000480300780c */ /* 0x000fe20003f44270 */
[--C-:B------:R-:W-:Y:S01]  /*4ab0*/  FFMA.FTZ R111, R111, R0, -R30.reuse ;  /* 0x000000006f6f7223 */ /* 0x100fe2000001081e */
[----:B------:R-:W-:Y:S01]  /*4ac0*/  FMNMX.FTZ R20, R35, R20, !PT ;  /* 0x0000001423147209 */ /* 0x000fe20007810000 */
[----:B------:R-:W-:Y:S01]  /*4ad0*/  FFMA.FTZ R113, R113, R0, -R30 ;  /* 0x0000000071717223 */ /* 0x000fe2000001081e */
[----:B------:R-:W-:Y:S01]  /*4ae0*/  FSEL R39, R44, -INF , P2 ;  /* 0xff8000002c277808 */ /* 0x000fe20001000000 */
[----:B-1----:R-:W-:Y:S01]  /*4af0*/  FADD.FTZ R44, R201, R6 ;  /* 0x00000006c92c7221 */ /* 0x002fe20000010000 */
[----:B------:R-:W-:Y:S01]  /*4b00*/  FMNMX.FTZ R26, R41, R20, !PT ;  /* 0x00000014291a7209 */ /* 0x000fe20007810000 */
[----:B------:R-:W-:Y:S01]  /*4b10*/  MUFU.EX2 R14, R71 ;  /* 0x00000047000e7308 */ /* 0x000fe20000000800 */
[----:B------:R-:W-:Y:S01]  /*4b20*/  ISETP.GT.AND P2, PT, R3, 0x50, PT ;  /* 0x000000500300780c */ /* 0x000fe20003f44270 */
[----:B--2---:R-:W-:Y:S01]  /*4b30*/  FADD.FTZ R55, R203, R44 ;  /* 0x0000002ccb377221 */ /* 0x004fe20000010000 */
[----:B------:R-:W-:Y:S01]  /*4b40*/  FMNMX.FTZ R26, R39, R26, !PT ;  /* 0x0000001a271a7209 */ /* 0x000fe20007810000 */
[----:B------:R-:W-:Y:S01]  /*4b50*/  FFMA.FTZ R30, R115, R0, -R30 ;  /* 0x00000000731e7223 */ /* 0x000fe2000001081e */
[----:B------:R-:W-:Y:S01]  /*4b60*/  FSEL R43, R32, -INF , P2 ;  /* 0xff800000202b7808 */ /* 0x000fe20001000000 */
[----:B---3--:R-:W-:Y:S01]  /*4b70*/  FADD.FTZ R44, R10, R55 ;  /* 0x000000370a2c7221 */ /* 0x008fe20000010000 */
[----:B------:R-:W-:Y:S01]  /*4b80*/  FMNMX.FTZ R26, R45, R26, !PT ;  /* 0x0000001a2d1a7209 */ /* 0x000fe20007810000 */
[----:B------:R-:W-:Y:S01]  /*4b90*/  MUFU.EX2 R193, R193 ;  /* 0x000000c100c17308 */ /* 0x000fe20000000800 */
[----:B------:R-:W-:Y:S01]  /*4ba0*/  ISETP.GT.AND P2, PT, R3, 0x58, PT ;  /* 0x000000580300780c */ /* 0x000fe20003f44270 */
[----:B----4-:R-:W-:Y:S01]  /*4bb0*/  FADD.FTZ R55, R197, R44 ;  /* 0x0000002cc5377221 */ /* 0x010fe20000010000 */
[----:B------:R-:W-:Y:S01]  /*4bc0*/  FMNMX.FTZ R26, R43, R26, !PT ;  /* 0x0000001a2b1a7209 */ /* 0x000fe20007810000 */
[----:B------:R-:W-:Y:S01]  /*4bd0*/  IMAD.MOV.U32 R115, RZ, RZ, R119 ;  /* 0x000000ffff737224 */ /* 0x000fe200078e0077 */
[----:B------:R-:W-:Y:S01]  /*4be0*/  FSEL R47, R36, -INF , P2 ;  /* 0xff800000242f7808 */ /* 0x000fe20001000000 */
[----:B-----5:R-:W-:Y:S01]  /*4bf0*/  FADD.FTZ R44, R12, R55 ;  /* 0x000000370c2c7221 */ /* 0x020fe20000010000 */
[----:B------:R-:W-:Y:S01]  /*4c00*/  FMNMX.FTZ R26, R33, R26, !PT ;  /* 0x0000001a211a7209 */ /* 0x000fe20007810000 */
[----:B------:R-:W-:Y:S01]  /*4c10*/  MUFU.EX2 R20, R59 ;  /* 0x0000003b00147308 */ /* 0x000fe20000000800 */
[----:B------:R-:W-:Y:S01]  /*4c20*/  ISETP.GT.AND P2, PT, R3, 0x60, PT ;  /* 0x000000600300780c */ /* 0x000fe20003f44270 */
[--C-:B------:R-:W-:Y:S01]  /*4c30*/  IMAD.MOV.U32 R83, RZ, RZ, R119.reuse ;  /* 0x000000ffff537224 */ /* 0x100fe200078e0077 */
[----:B------:R-:W-:Y:S01]  /*4c40*/  FMNMX.FTZ R26, R47, R26, !PT ;  /* 0x0000001a2f1a7209 */ /* 0x000fe20007810000 */
[--C-:B------:R-:W-:Y:S01]  /*4c50*/  IMAD.MOV.U32 R81, RZ, RZ, R119.reuse ;  /* 0x000000ffff517224 */ /* 0x100fe200078e0077 */
[----:B------:R-:W-:Y:S01]  /*4c60*/  FSEL R51, R24, -INF , P2 ;  /* 0xff80000018337808 */ /* 0x000fe20001000000 */
[--C-:B------:R-:W-:Y:S01]  /*4c70*/  IMAD.MOV.U32 R79, RZ, RZ, R119.reuse ;  /* 0x000000ffff4f7224 */ /* 0x100fe200078e0077 */
[----:B------:R-:W-:Y:S01]  /*4c80*/  FMNMX.FTZ R26, R37, R26, !PT ;  /* 0x0000001a251a7209 */ /* 0x000fe20007810000 */
[----:B------:R-:W-:Y:S01]  /*4c90*/  MUFU.EX2 R85, R85 ;  /* 0x0000005500557308 */ /* 0x000fe20000000800 */
[----:B------:R-:W-:Y:S01]  /*4ca0*/  ISETP.GT.AND P2, PT, R3, 0x68, PT ;  /* 0x000000680300780c */ /* 0x000fe20003f44270 */
[--C-:B------:R-:W-:Y:S01]  /*4cb0*/  IMAD.MOV.U32 R75, RZ, RZ, R119.reuse ;  /* 0x000000ffff4b7224 */ /* 0x100fe200078e0077 */
[----:B------:R-:W-:Y:S01]  /*4cc0*/  FMNMX.FTZ R26, R51, R26, !PT ;  /* 0x0000001a331a7209 */ /* 0x000fe20007810000 */
[--C-:B------:R-:W-:Y:S01]  /*4cd0*/  IMAD.MOV.U32 R72, RZ, RZ, R119.reuse ;  /* 0x000000ffff487224 */ /* 0x100fe200078e0077 */
[----:B------:R-:W-:Y:S01]  /*4ce0*/  ISETP.GT.AND P3, PT, R3, 0x69, PT ;  /* 0x000000690300780c */ /* 0x000fe20003f64270 */
[--C-:B------:R-:W-:Y:S01]  /*4cf0*/  IMAD.MOV.U32 R68, RZ, RZ, R119.reuse ;  /* 0x000000ffff447224 */ /* 0x100fe200078e0077 */
[----:B------:R-:W-:Y:S01]  /*4d00*/  FSEL R3, R28, -INF , P2 ;  /* 0xff8000001c037808 */ /* 0x000fe20001000000 */
[----:B------:R1:W2:Y:S01]  /*4d10*/  MUFU.EX2 R32, R63 ;  /* 0x0000003f00207308 */ /* 0x0002a20000000800 */
[----:B------:R-:W-:Y:S01]  /*4d20*/  FMNMX.FTZ R26, R25, R26, !PT ;  /* 0x0000001a191a7209 */ /* 0x000fe20007810000 */
[--C-:B------:R-:W-:Y:S01]  /*4d30*/  IMAD.MOV.U32 R67, RZ, RZ, R119.reuse ;  /* 0x000000ffff437224 */ /* 0x100fe200078e0077 */
[----:B------:R-:W-:Y:S01]  /*4d40*/  FSEL R29, R29, -INF , P3 ;  /* 0xff8000001d1d7808 */ /* 0x000fe20001800000 */
[--C-:B------:R-:W-:Y:S01]  /*4d50*/  IMAD.MOV.U32 R64, RZ, RZ, R119.reuse ;  /* 0x000000ffff407224 */ /* 0x100fe200078e0077 */
[----:B------:R-:W-:Y:S01]  /*4d60*/  FMNMX.FTZ R26, R3, R26, !PT ;  /* 0x0000001a031a7209 */ /* 0x000fe20007810000 */
[--C-:B------:R-:W-:Y:S01]  /*4d70*/  IMAD.MOV.U32 R60, RZ, RZ, R119.reuse ;  /* 0x000000ffff3c7224 */ /* 0x100fe200078e0077 */
[----:B------:R-:W-:Y:S01]  /*4d80*/  F2FP.BF16.F32.PACK_AB R201, R6, R201 ;  /* 0x000000c906c9723e */ /* 0x000fe200000010ff */
[----:B------:R-:W-:Y:S01]  /*4d90*/  MUFU.EX2 R87, R87 ;  /* 0x0000005700577308 */ /* 0x000fe20000000800 */
[----:B------:R-:W-:Y:S01]  /*4da0*/  FMNMX.FTZ R26, R29, R26, !PT ;  /* 0x0000001a1d1a7209 */ /* 0x000fe20007810000 */
[--C-:B-1----:R-:W-:Y:S01]  /*4db0*/  IMAD.MOV.U32 R63, RZ, RZ, R119.reuse ;  /* 0x000000ffff3f7224 */ /* 0x102fe200078e0077 */
[----:B------:R-:W-:Y:S01]  /*4dc0*/  F2FP.BF16.F32.PACK_AB R197, R12, R197 ;  /* 0x000000c50cc5723e */ /* 0x000fe200000010ff */
[----:B------:R-:W-:Y:S01]  /*4dd0*/  IMAD.U32 R12, RZ, RZ, UR10 ;  /* 0x0000000aff0c7e24 */ /* 0x000fe2000f8e00ff */
[----:B------:R-:W-:Y:S01]  /*4de0*/  F2FP.BF16.F32.PACK_AB R203, R10, R203 ;  /* 0x000000cb0acb723e */ /* 0x000fe200000010ff */
[----:B------:R-:W1:Y:S01]  /*4df0*/  SHFL.BFLY PT, R5, R26, 0x2, 0x1f ;  /* 0x0c401f001a057f89 */ /* 0x000e6200000e0000 */
[----:B------:R-:W-:Y:S01]  /*4e00*/  MOV R71, R119 ;  /* 0x0000007700477202 */ /* 0x000fe20000000f00 */
[----:B------:R3:W4:Y:S01]  /*4e10*/  MUFU.EX2 R28, R89 ;  /* 0x00000059001c7308 */ /* 0x0007220000000800 */
[----:B--2---:R-:W-:Y:S01]  /*4e20*/  F2FP.BF16.F32.PACK_AB R195, R32, R85 ;  /* 0x0000005520c3723e */ /* 0x004fe200000010ff */
[--C-:B------:R-:W-:Y:S01]  /*4e30*/  IMAD.MOV.U32 R59, RZ, RZ, R119.reuse ;  /* 0x000000ffff3b7224 */ /* 0x100fe200078e0077 */
[----:B------:R-:W-:Y:S01]  /*4e40*/  MOV R52, R119 ;  /* 0x0000007700347202 */ /* 0x000fe20000000f00 */
[----:B------:R-:W-:-:S02]  /*4e50*/  IMAD.MOV.U32 R56, RZ, RZ, R119 ;  /* 0x000000ffff387224 */ /* 0x000fc400078e0077 */
[--C-:B------:R-:W-:Y:S02]  /*4e60*/  IMAD.MOV.U32 R48, RZ, RZ, R119.reuse ;  /* 0x000000ffff307224 */ /* 0x100fe400078e0077 */
[----:B------:R-:W2:Y:S01]  /*4e70*/  MUFU.EX2 R91, R91 ;  /* 0x0000005b005b7308 */ /* 0x000ea20000000800 */
[----:B---3--:R-:W-:-:S07]  /*4e80*/  IMAD.MOV.U32 R89, RZ, RZ, R119 ;  /* 0x000000ffff597224 */ /* 0x008fce00078e0077 */
[----:B------:R-:W-:Y:S01]  /*4e90*/  MUFU.EX2 R93, R93 ;  /* 0x0000005d005d7308 */ /* 0x000fe20000000800 */
[----:B----4-:R-:W-:Y:S02]  /*4ea0*/  F2FP.BF16.F32.PACK_AB R189, R28, R87 ;  /* 0x000000571cbd723e */ /* 0x010fe400000010ff */
[----:B-1----:R-:W-:-:S05]  /*4eb0*/  FMNMX.FTZ R24, R26, R5, !PT ;  /* 0x000000051a187209 */ /* 0x002fca0007810000 */
[----:B------:R1:W3:Y:S01]  /*4ec0*/  MUFU.EX2 R36, R95 ;  /* 0x0000005f00247308 */ /* 0x0002e20000000800 */
[----:B--2---:R-:W-:Y:S01]  /*4ed0*/  F2FP.BF16.F32.PACK_AB R191, R34, R91 ;  /* 0x0000005b22bf723e */ /* 0x004fe200000010ff */
[----:B------:R-:W2:Y:S06]  /*4ee0*/  SHFL.BFLY PT, R5, R24, 0x1, 0x1f ;  /* 0x0c201f0018057f89 */ /* 0x000eac00000e0000 */
[----:B------:R-:W-:Y:S01]  /*4ef0*/  MUFU.EX2 R97, R97 ;  /* 0x0000006100617308 */ /* 0x000fe20000000800 */
[----:B-1----:R-:W-:-:S07]  /*4f00*/  IMAD.MOV.U32 R95, RZ, RZ, R119 ;  /* 0x000000ffff5f7224 */ /* 0x002fce00078e0077 */
[----:B------:R1:W4:Y:S01]  /*4f10*/  MUFU.EX2 R38, R99 ;  /* 0x0000006300267308 */ /* 0x0003220000000800 */
[----:B---3--:R-:W-:-:S07]  /*4f20*/  F2FP.BF16.F32.PACK_AB R185, R36, R93 ;  /* 0x0000005d24b9723e */ /* 0x008fce00000010ff */
[----:B------:R-:W-:Y:S01]  /*4f30*/  MUFU.EX2 R101, R101 ;  /* 0x0000006500657308 */ /* 0x000fe20000000800 */
[----:B-1----:R-:W-:Y:S01]  /*4f40*/  IMAD.MOV.U32 R99, RZ, RZ, R119 ;  /* 0x000000ffff637224 */ /* 0x002fe200078e0077 */
[----:B--2---:R-:W-:-:S04]  /*4f50*/  FMNMX.FTZ R5, R24, R5, !PT ;  /* 0x0000000518057209 */ /* 0x004fc80007810000 */
[C---:B------:R-:W-:Y:S01]  /*4f60*/  FSETP.NEU.FTZ.AND P2, PT, R5.reuse, -INF , PT ;  /* 0xff8000000500780b */ /* 0x040fe20003f5d000 */
[----:B------:R-:W-:Y:S01]  /*4f70*/  FMUL.FTZ R24, R5, R0 ;  /* 0x0000000005187220 */ /* 0x000fe20000410000 */
[----:B------:R-:W1:Y:S01]  /*4f80*/  MUFU.EX2 R26, R103 ;  /* 0x00000067001a7308 */ /* 0x000e620000000800 */
[----:B----4-:R-:W-:-:S03]  /*4f90*/  F2FP.BF16.F32.PACK_AB R187, R38, R97 ;  /* 0x0000006126bb723e */ /* 0x010fc600000010ff */
        /* <DEDUP_REMOVED lines=25> */
[-CC-:B------:R-:W-:Y:S01]  /*5130*/  FFMA.FTZ R43, R43, R0.reuse, -R24.reuse ;  /* 0x000000002b2b7223 */ /* 0x180fe20000010818 */
[----:B------:R-:W4:Y:S01]  /*5140*/  MUFU.EX2 R9, R9 ;  /* 0x0000000900097308 */ /* 0x000f220000000800 */
[-CC-:B------:R-:W-:Y:S01]  /*5150*/  FFMA.FTZ R33, R33, R0.reuse, -R24.reuse ;  /* 0x0000000021217223 */ /* 0x180fe20000010818 */
[-CC-:B------:R-:W-:Y:S01]  /*5160*/  FFMA.FTZ R47, R47, R0.reuse, -R24.reuse ;  /* 0x000000002f2f7223 */ /* 0x180fe20000010818 */
[-CC-:B------:R-:W-:Y:S01]  /*5170*/  FFMA.FTZ R37, R37, R0.reuse, -R24.reuse ;  /* 0x0000000025257223 */ /* 0x180fe20000010818 */
[-CC-:B------:R-:W-:Y:S01]  /*5180*/  FFMA.FTZ R51, R51, R0.reuse, -R24.reuse ;  /* 0x0000000033337223 */ /* 0x180fe20000010818 */
[-CC-:B------:R-:W-:Y:S01]  /*5190*/  FFMA.FTZ R25, R25, R0.reuse, -R24.reuse ;  /* 0x0000000019197223 */ /* 0x180fe20000010818 */
[-CC-:B------:R-:W-:Y:S01]  /*51a0*/  FFMA.FTZ R3, R3, R0.reuse, -R24.reuse ;  /* 0x0000000003037223 */ /* 0x180fe20000010818 */
[----:B------:R-:W-:Y:S01]  /*51b0*/  FFMA.FTZ R24, R29, R0, -R24 ;  /* 0x000000001d187223 */ /* 0x000fe20000010818 */
[----:B------:R5:W0:Y:S01]  /*51c0*/  MUFU.EX2 R202, R77 ;  /* 0x0000004d00ca7308 */ /* 0x000a220000000800 */
[----:B-1----:R-:W-:Y:S01]  /*51d0*/  F2FP.BF16.F32.PACK_AB R181, R26, R101 ;  /* 0x000000651ab5723e */ /* 0x002fe200000010ff */
[----:B------:R-:W-:-:S02]  /*51e0*/  IMAD.MOV.U32 R103, RZ, RZ, R119 ;  /* 0x000000ffff677224 */ /* 0x000fc400078e0077 */
[----:B--2---:R-:W-:-:S04]  /*51f0*/  IMAD.MOV.U32 R73, RZ, RZ, R119 ;  /* 0x000000ffff497224 */ /* 0x004fc800078e0077 */
[----:B------:R-:W1:Y:S01]  /*5200*/  MUFU.EX2 R11, R11 ;  /* 0x0000000b000b7308 */ /* 0x000e620000000800 */
[----:B-----5:R-:W-:-:S07]  /*5210*/  IMAD.MOV.U32 R77, RZ, RZ, R119 ;  /* 0x000000ffff4d7224 */ /* 0x020fce00078e0077 */
[----:B------:R2:W-:Y:S08]  /*5220*/  MUFU.EX2 R188, R49 ;  /* 0x0000003100bc7308 */ /* 0x0005f00000000800 */
[----:B------:R5:W1:Y:S01]  /*5230*/  MUFU.EX2 R196, R65 ;  /* 0x0000004100c47308 */ /* 0x000a620000000800 */
[----:B--2---:R-:W-:Y:S01]  /*5240*/  FADD.FTZ R49, R199, R44 ;  /* 0x0000002cc7317221 */ /* 0x004fe20000010000 */
[----:B---3--:R-:W-:Y:S01]  /*5250*/  FADD.FTZ R44, R7, R200 ;  /* 0x000000c8072c7221 */ /* 0x008fe20000010000 */
[----:B------:R-:W-:-:S02]  /*5260*/  F2FP.BF16.F32.PACK_AB R200, R200, R7 ;  /* 0x00000007c8c8723e */ /* 0x000fc400000010ff */
[C---:B------:R-:W-:Y:S01]  /*5270*/  FADD.FTZ R46, R14.reuse, R49 ;  /* 0x000000310e2e7221 */ /* 0x040fe20000010000 */
[----:B----4-:R-:W-:Y:S01]  /*5280*/  FADD.FTZ R49, R9, R44 ;  /* 0x0000002c09317221 */ /* 0x010fe20000010000 */
[----:B------:R-:W-:Y:S01]  /*5290*/  F2FP.BF16.F32.PACK_AB R199, R14, R199 ;  /* 0x000000c70ec7723e */ /* 0x000fe200000010ff */
[----:B------:R-:W2:Y:S01]  /*52a0*/  MUFU.EX2 R13, R13 ;  /* 0x0000000d000d7308 */ /* 0x000ea20000000800 */
[----:B------:R-:W-:Y:S01]  /*52b0*/  FADD.FTZ R55, R193, R46 ;  /* 0x0000002ec1377221 */ /* 0x000fe20000010000 */
[----:B0-----:R-:W-:Y:S01]  /*52c0*/  FADD.FTZ R44, R202, R49 ;  /* 0x00000031ca2c7221 */ /* 0x001fe20000010000 */
[C---:B------:R-:W-:Y:S01]  /*52d0*/  F2FP.BF16.F32.PACK_AB R193, R20.reuse, R193 ;  /* 0x000000c114c1723e */ /* 0x040fe200000010ff */
[----:B-----5:R-:W-:Y:S02]  /*52e0*/  IMAD.MOV.U32 R65, RZ, RZ, R119 ;  /* 0x000000ffff417224 */ /* 0x020fe400078e0077 */
[----:B------:R-:W-:Y:S01]  /*52f0*/  FADD.FTZ R46, R20, R55 ;  /* 0x00000037142e7221 */ /* 0x000fe20000010000 */
[----:B-1----:R-:W-:Y:S01]  /*5300*/  FADD.FTZ R49, R11, R44 ;  /* 0x0000002c0b317221 */ /* 0x002fe20000010000 */
[----:B------:R-:W-:Y:S01]  /*5310*/  F2FP.BF16.F32.PACK_AB R202, R202, R9 ;  /* 0x00000009caca723e */ /* 0x000fe200000010ff */
[----:B------:R0:W1:Y:S01]  /*5320*/  MUFU.EX2 R198, R69 ;  /* 0x0000004500c67308 */ /* 0x0000620000000800 */
[----:B------:R-:W-:-:S02]  /*5330*/  IMAD.MOV.U32 R55, RZ, RZ, R119 ;  /* 0x000000ffff377224 */ /* 0x000fc400078e0077 */
[C---:B------:R-:W-:Y:S01]  /*5340*/  FADD.FTZ R44, R196.reuse, R49 ;  /* 0x00000031c42c7221 */ /* 0x040fe20000010000 */
[----:B------:R-:W-:-:S04]  /*5350*/  F2FP.BF16.F32.PACK_AB R196, R196, R11 ;  /* 0x0000000bc4c4723e */ /* 0x000fc800000010ff */
[----:B------:R-:W3:Y:S01]  /*5360*/  MUFU.EX2 R15, R15 ;  /* 0x0000000f000f7308 */ /* 0x000ee20000000800 */
[----:B0-----:R-:W-:-:S07]  /*5370*/  IMAD.MOV.U32 R69, RZ, RZ, R119 ;  /* 0x000000ffff457224 */ /* 0x001fce00078e0077 */
[----:B------:R0:W-:Y:S08]  /*5380*/  MUFU.EX2 R190, R53 ;  /* 0x0000003500be7308 */ /* 0x0001f00000000800 */
[----:B------:R4:W5:Y:S01]  /*5390*/  MUFU.EX2 R192, R57 ;  /* 0x0000003900c07308 */ /* 0x0009620000000800 */
[----:B0-----:R-:W-:Y:S01]  /*53a0*/  FADD.FTZ R53, R85, R46 ;  /* 0x0000002e55357221 */ /* 0x001fe20000010000 */
[----:B------:R-:W-:-:S03]  /*53b0*/  IMAD.MOV.U32 R85, RZ, RZ, R119 ;  /* 0x000000ffff557224 */ /* 0x000fc600078e0077 */
[----:B------:R-:W-:Y:S01]  /*53c0*/  FADD.FTZ R46, R32, R53 ;  /* 0x00000035202e7221 */ /* 0x000fe20000010000 */
[--C-:B------:R-:W-:Y:S02]  /*53d0*/  IMAD.MOV.U32 R53, RZ, RZ, R119.reuse ;  /* 0x000000ffff357224 */ /* 0x100fe400078e0077 */
[----:B------:R-:W0:Y:S01]  /*53e0*/  MUFU.EX2 R21, R21 ;  /* 0x0000001500157308 */ /* 0x000e220000000800 */
[----:B------:R-:W-:Y:S01]  /*53f0*/  FADD.FTZ R49, R87, R46 ;  /* 0x0000002e57317221 */ /* 0x000fe20000010000 */
[--C-:B------:R-:W-:Y:S02]  /*5400*/  IMAD.MOV.U32 R87, RZ, RZ, R119.reuse ;  /* 0x000000ffff577224 */ /* 0x100fe400078e0077 */
[----:B----4-:R-:W-:Y:S02]  /*5410*/  IMAD.MOV.U32 R57, RZ, RZ, R119 ;  /* 0x000000ffff397224 */ /* 0x010fe400078e0077 */
[----:B------:R-:W-:Y:S01]  /*5420*/  FADD.FTZ R2, R28, R49 ;  /* 0x000000311c027221 */ /* 0x000fe20000010000 */
[--C-:B------:R-:W-:Y:S01]  /*5430*/  IMAD.MOV.U32 R46, RZ, RZ, R119.reuse ;  /* 0x000000ffff2e7224 */ /* 0x100fe200078e0077 */
[----:B------:R2:W-:Y:S02]  /*5440*/  MUFU.EX2 R184, R41 ;  /* 0x0000002900b87308 */ /* 0x0005e40000000800 */
[----:B------:R-:W-:Y:S01]  /*5450*/  FADD.FTZ R49, R91, R2 ;  /* 0x000000025b317221 */ /* 0x000fe20000010000 */
[----:B------:R-:W-:-:S02]  /*5460*/  IMAD.MOV.U32 R91, RZ, RZ, R119 ;  /* 0x000000ffff5b7224 */ /* 0x000fc400078e0077 */
[--C-:B------:R-:W-:Y:S02]  /*5470*/  IMAD.MOV.U32 R32, RZ, RZ, R119.reuse ;  /* 0x000000ffff207224 */ /* 0x100fe400078e0077 */
[----:B------:R-:W-:Y:S01]  /*5480*/  IMAD.MOV.U32 R28, RZ, RZ, R119 ;  /* 0x000000ffff1c7224 */ /* 0x000fe200078e0077 */
[----:B------:R4:W0:Y:S01]  /*5490*/  MUFU.EX2 R194, R61 ;  /* 0x0000003d00c27308 */ /* 0x0008220000000800 */
[----:B--2---:R-:W-:-:S04]  /*54a0*/  FADD.FTZ R41, R13, R44 ;  /* 0x0000002c0d297221 */ /* 0x004fc80000010000 */
[C---:B-1----:R-:W-:Y:S01]  /*54b0*/  FADD.FTZ R44, R198.reuse, R41 ;  /* 0x00000029c62c7221 */ /* 0x042fe20000010000 */
[----:B------:R-:W-:Y:S02]  /*54c0*/  F2FP.BF16.F32.PACK_AB R198, R198, R13 ;  /* 0x0000000dc6c6723e */ /* 0x000fe400000010ff */
[----:B------:R-:W1:Y:S01]  /*54d0*/  MUFU.EX2 R27, R27 ;  /* 0x0000001b001b7308 */ /* 0x000e620000000800 */
[----:B---3--:R-:W-:Y:S01]  /*54e0*/  FADD.FTZ R41, R15, R44 ;  /* 0x0000002c0f297221 */ /* 0x008fe20000010000 */
[----:B------:R-:W-:Y:S01]  /*54f0*/  FADD.FTZ R44, R34, R49 ;  /* 0x00000031222c7221 */ /* 0x000fe20000010000 */
[----:B----4-:R-:W-:Y:S01]  /*5500*/  IMAD.MOV.U32 R61, RZ, RZ, R119 ;  /* 0x000000ffff3d7224 */ /* 0x010fe200078e0077 */
[----:B------:R-:W-:Y:S01]  /*5510*/  MOV R34, R119 ;  /* 0x0000007700227202 */ /* 0x000fe20000000f00 */
[C---:B-----5:R-:W-:Y:S01]  /*5520*/  FADD.FTZ R2, R192.reuse, R41 ;  /* 0x00000029c0027221 */ /* 0x060fe20000010000 */
[----:B------:R-:W-:Y:S01]  /*5530*/  F2FP.BF16.F32.PACK_AB R192, R192, R15 ;  /* 0x0000000fc0c0723e */ /* 0x000fe200000010ff */
[----:B------:R-:W-:Y:S01]  /*5540*/  IMAD.MOV.U32 R49, RZ, RZ, R119 ;  /* 0x000000ffff317224 */ /* 0x000fe200078e0077 */
[----:B------:R-:W2:Y:S01]  /*5550*/  MUFU.EX2 R31, R31 ;  /* 0x0000001f001f7308 */ /* 0x000ea20000000800 */
[----:B0-----:R-:W-:-:S04]  /*5560*/  FADD.FTZ R41, R21, R2 ;  /* 0x0000000215297221 */ /* 0x001fc80000010000 */
[C---:B------:R-:W-:Y:S01]  /*5570*/  FADD.FTZ R2, R194.reuse, R41 ;  /* 0x00000029c2027221 */ /* 0x040fe20000010000 */
[----:B------:R-:W-:Y:S02]  /*5580*/  F2FP.BF16.F32.PACK_AB R194, R194, R21 ;  /* 0x00000015c2c2723e */ /* 0x000fe400000010ff */
[----:B------:R0:W-:Y:S01]  /*5590*/  MUFU.EX2 R186, R45 ;  /* 0x0000002d00ba7308 */ /* 0x0001e20000000800 */
[----:B-1----:R-:W-:-:S04]  /*55a0*/  FADD.FTZ R41, R27, R2 ;  /* 0x000000021b297221 */ /* 0x002fc80000010000 */
[C---:B------:R-:W-:Y:S01]  /*55b0*/  FADD.FTZ R2, R188.reuse, R41 ;  /* 0x00000029bc027221 */ /* 0x040fe20000010000 */
[----:B------:R-:W-:Y:S01]  /*55c0*/  F2FP.BF16.F32.PACK_AB R188, R188, R27 ;  /* 0x0000001bbcbc723e */ /* 0x000fe200000010ff */
[--C-:B------:R-:W-:Y:S01]  /*55d0*/  IMAD.MOV.U32 R41, RZ, RZ, R119.reuse ;  /* 0x000000ffff297224 */ /* 0x100fe200078e0077 */
[----:B------:R-:W1:Y:S01]  /*55e0*/  MUFU.EX2 R35, R35 ;  /* 0x0000002300237308 */ /* 0x000e620000000800 */
[----:B0-----:R-:W-:Y:S01]  /*55f0*/  FADD.FTZ R45, R93, R44 ;  /* 0x0000002c5d2d7221 */ /* 0x001fe20000010000 */
[--C-:B------:R-:W-:Y:S02]  /*5600*/  IMAD.MOV.U32 R93, RZ, RZ, R119.reuse ;  /* 0x000000ffff5d7224 */ /* 0x100fe400078e0077 */
[----:B------:R-:W-:Y:S02]  /*5610*/  IMAD.MOV.U32 R27, RZ, RZ, R119 ;  /* 0x000000ffff1b7224 */ /* 0x000fe400078e0077 */
[----:B------:R-:W-:Y:S01]  /*5620*/  FADD.FTZ R44, R36, R45 ;  /* 0x0000002d242c7221 */ /* 0x000fe20000010000 */
[--C-:B------:R-:W-:Y:S01]  /*5630*/  IMAD.MOV.U32 R45, RZ, RZ, R119.reuse ;  /* 0x000000ffff2d7224 */ /* 0x100fe200078e0077 */
[----:B------:R-:W0:Y:S02]  /*5640*/  MUFU.EX2 R39, R39 ;  /* 0x0000002700277308 */ /* 0x000e240000000800 */
[----:B------:R-:W-:Y:S01]  /*5650*/  FADD.FTZ R29, R97, R44 ;  /* 0x0000002c611d7221 */ /* 0x000fe20000010000 */
[----:B------:R-:W-:-:S02]  /*5660*/  IMAD.MOV.U32 R97, RZ, RZ, R119 ;  /* 0x000000ffff617224 */ /* 0x000fc400078e0077 */
[----:B------:R-:W-:Y:S02]  /*5670*/  IMAD.MOV.U32 R44, RZ, RZ, R119 ;  /* 0x000000ffff2c7224 */ /* 0x000fe400078e0077 */
[----:B------:R-:W-:Y:S01]  /*5680*/  FADD.FTZ R6, R38, R29 ;  /* 0x0000001d26067221 */ /* 0x000fe20000010000 */
[----:B--2---:R-:W-:Y:S01]  /*5690*/  FADD.FTZ R29, R31, R2 ;  /* 0x000000021f1d7221 */ /* 0x004fe20000010000 */
[--C-:B------:R-:W-:Y:S01]  /*56a0*/  IMAD.MOV.U32 R38, RZ, RZ, R119.reuse ;  /* 0x000000ffff267224 */ /* 0x100fe200078e0077 */
[----:B------:R-:W2:Y:S01]  /*56b0*/  MUFU.EX2 R43, R43 ;  /* 0x0000002b002b7308 */ /* 0x000ea20000000800 */
[----:B------:R-:W-:Y:S02]  /*56c0*/  IMAD.MOV.U32 R36, RZ, RZ, R119 ;  /* 0x000000ffff247224 */ /* 0x000fe400078e0077 */
[C---:B------:R-:W-:Y:S01]  /*56d0*/  FADD.FTZ R2, R190.reuse, R29 ;  /* 0x0000001dbe027221 */ /* 0x040fe20000010000 */
[----:B------:R-:W-:Y:S01]  /*56e0*/  F2FP.BF16.F32.PACK_AB R190, R190, R31 ;  /* 0x0000001fbebe723e */ /* 0x000fe200000010ff */
[----:B------:R-:W-:-:S02]  /*56f0*/  IMAD.MOV.U32 R31, RZ, RZ, R119 ;  /* 0x000000ffff1f7224 */ /* 0x000fc400078e0077 */
[----:B-1----:R-:W-:Y:S01]  /*5700*/  FADD.FTZ R29, R35, R2 ;  /* 0x00000002231d7221 */ /* 0x002fe20000010000 */
[----:B------:R1:W3:Y:S03]  /*5710*/  MUFU.EX2 R180, R33 ;  /* 0x0000002100b47308 */ /* 0x0002e60000000800 */
[C---:B------:R-:W-:Y:S01]  /*5720*/  FADD.FTZ R2, R184.reuse, R29 ;  /* 0x0000001db8027221 */ /* 0x040fe20000010000 */
[----:B------:R-:W-:Y:S01]  /*5730*/  F2FP.BF16.F32.PACK_AB R184, R184, R35 ;  /* 0x00000023b8b8723e */ /* 0x000fe200000010ff */
[----:B------:R-:W-:Y:S02]  /*5740*/  IMAD.MOV.U32 R35, RZ, RZ, R119 ;  /* 0x000000ffff237224 */ /* 0x000fe400078e0077 */
[----:B0-----:R-:W-:Y:S01]  /*5750*/  FADD.FTZ R29, R39, R2 ;  /* 0x00000002271d7221 */ /* 0x001fe20000010000 */
[----:B------:R-:W-:Y:S01]  /*5760*/  MUFU.EX2 R47, R47 ;  /* 0x0000002f002f7308 */ /* 0x000fe20000000800 */
[----:B-1----:R-:W-:-:S02]  /*5770*/  FADD.FTZ R33, R101, R6 ;  /* 0x0000000665217221 */ /* 0x002fc40000010000 */
[C---:B------:R-:W-:Y:S01]  /*5780*/  FADD.FTZ R2, R186.reuse, R29 ;  /* 0x0000001dba027221 */ /* 0x040fe20000010000 */
[----:B------:R-:W-:Y:S01]  /*5790*/  F2FP.BF16.F32.PACK_AB R186, R186, R39 ;  /* 0x00000027baba723e */ /* 0x000fe200000010ff */
[----:B------:R-:W-:Y:S02]  /*57a0*/  IMAD.MOV.U32 R101, RZ, RZ, R119 ;  /* 0x000000ffff657224 */ /* 0x000fe400078e0077 */
[----:B------:R-:W-:Y:S01]  /*57b0*/  FADD.FTZ R6, R26, R33 ;  /* 0x000000211a067221 */ /* 0x000fe20000010000 */
[----:B--2---:R-:W-:Y:S01]  /*57c0*/  FADD.FTZ R29, R43, R2 ;  /* 0x000000022b1d7221 */ /* 0x004fe20000010000 */
[----:B------:R-:W-:Y:S01]  /*57d0*/  IMAD.MOV.U32 R39, RZ, RZ, R119 ;  /* 0x000000ffff277224 */ /* 0x000fe200078e0077 */
[----:B------:R0:W1:Y:S01]  /*57e0*/  MUFU.EX2 R40, R107 ;  /* 0x0000006b00287308 */ /* 0x0000620000000800 */
[----:B------:R-:W-:Y:S01]  /*57f0*/  FADD.FTZ R33, R105, R6 ;  /* 0x0000000669217221 */ /* 0x000fe20000010000 */
[C---:B---3--:R-:W-:Y:S01]  /*5800*/  FADD.FTZ R2, R180.reuse, R29 ;  /* 0x0000001db4027221 */ /* 0x048fe20000010000 */
[----:B------:R-:W-:Y:S01]  /*5810*/  F2FP.BF16.F32.PACK_AB R180, R180, R43 ;  /* 0x0000002bb4b4723e */ /* 0x000fe200000010ff */
[----:B------:R-:W-:-:S02]  /*5820*/  IMAD.MOV.U32 R43, RZ, RZ, R119 ;  /* 0x000000ffff2b7224 */ /* 0x000fc400078e0077 */
[--C-:B------:R-:W-:Y:S02]  /*5830*/  IMAD.MOV.U32 R29, RZ, RZ, R119.reuse ;  /* 0x000000ffff1d7224 */ /* 0x100fe400078e0077 */
[----:B------:R2:W-:Y:S01]  /*5840*/  MUFU.EX2 R182, R37 ;  /* 0x0000002500b67308 */ /* 0x0005e20000000800 */
[--C-:B0-----:R-:W-:Y:S02]  /*5850*/  IMAD.MOV.U32 R107, RZ, RZ, R119.reuse ;  /* 0x000000ffff6b7224 */ /* 0x101fe400078e0077 */
[----:B------:R-:W-:-:S05]  /*5860*/  IMAD.MOV.U32 R26, RZ, RZ, R119 ;  /* 0x000000ffff1a7224 */ /* 0x000fca00078e0077 */
[----:B------:R-:W0:Y:S01]  /*5870*/  MUFU.EX2 R109, R109 ;  /* 0x0000006d006d7308 */ /* 0x000e220000000800 */
[C---:B-1----:R-:W-:Y:S01]  /*5880*/  FADD.FTZ R6, R40.reuse, R33 ;  /* 0x0000002128067221 */ /* 0x042fe20000010000 */
[----:B------:R-:W-:Y:S01]  /*5890*/  F2FP.BF16.F32.PACK_AB R183, R40, R105 ;  /* 0x0000006928b7723e */ /* 0x000fe200000010ff */
[--C-:B------:R-:W-:Y:S02]  /*58a0*/  IMAD.MOV.U32 R105, RZ, RZ, R119.reuse ;  /* 0x000000ffff697224 */ /* 0x100fe400078e0077 */
[--C-:B------:R-:W-:Y:S02]  /*58b0*/  IMAD.MOV.U32 R40, RZ, RZ, R119.reuse ;  /* 0x000000ffff287224 */ /* 0x100fe400078e0077 */
[----:B--2---:R-:W-:Y:S01]  /*58c0*/  IMAD.MOV.U32 R37, RZ, RZ, R119 ;  /* 0x000000ffff257224 */ /* 0x004fe200078e0077 */
[----:B------:R-:W-:Y:S08]  /*58d0*/  MUFU.EX2 R51, R51 ;  /* 0x0000003300337308 */ /* 0x000ff00000000800 */
[----:B------:R1:W2:Y:S01]  /*58e0*/  MUFU.EX2 R42, R111 ;  /* 0x0000006f002a7308 */ /* 0x0002a20000000800 */
[----:B0-----:R-:W-:-:S07]  /*58f0*/  FADD.FTZ R33, R109, R6 ;  /* 0x000000066d217221 */ /* 0x001fce0000010000 */
[----:B------:R0:W3:Y:S01]  /*5900*/  MUFU.EX2 R176, R25 ;  /* 0x0000001900b07308 */ /* 0x0000e20000000800 */
[----:B-1----:R-:W-:-:S07]  /*5910*/  IMAD.MOV.U32 R111, RZ, RZ, R119 ;  /* 0x000000ffff6f7224 */ /* 0x002fce00078e0077 */
[----:B------:R-:W1:Y:S01]  /*5920*/  MUFU.EX2 R113, R113 ;  /* 0x0000007100717308 */ /* 0x000e620000000800 */
[----:B0-----:R-:W-:Y:S01]  /*5930*/  FADD.FTZ R25, R47, R2 ;  /* 0x000000022f197221 */ /* 0x001fe20000010000 */
[C---:B--2---:R-:W-:Y:S01]  /*5940*/  FADD.FTZ R6, R42.reuse, R33 ;  /* 0x000000212a067221 */ /* 0x044fe20000010000 */
[----:B------:R-:W-:Y:S01]  /*5950*/  F2FP.BF16.F32.PACK_AB R177, R42, R109 ;  /* 0x0000006d2ab1723e */ /* 0x000fe200000010ff */
[----:B------:R-:W-:Y:S02]  /*5960*/  IMAD.MOV.U32 R42, RZ, RZ, R119 ;  /* 0x000000ffff2a7224 */ /* 0x000fe400078e0077 */
[C---:B------:R-:W-:Y:S01]  /*5970*/  FADD.FTZ R2, R182.reuse, R25 ;  /* 0x00000019b6027221 */ /* 0x040fe20000010000 */
[----:B------:R-:W-:Y:S01]  /*5980*/  F2FP.BF16.F32.PACK_AB R182, R182, R47 ;  /* 0x0000002fb6b6723e */ /* 0x000fe200000010ff */
[--C-:B------:R-:W-:Y:S01]  /*5990*/  IMAD.MOV.U32 R47, RZ, RZ, R119.reuse ;  /* 0x000000ffff2f7224 */ /* 0x100fe200078e0077 */
[----:B------:R-:W0:Y:S01]  /*59a0*/  MUFU.EX2 R3, R3 ;  /* 0x0000000300037308 */ /* 0x000e220000000800 */
[----:B------:R-:W-:Y:S01]  /*59b0*/  FADD.FTZ R7, R51, R2 ;  /* 0x0000000233077221 */ /* 0x000fe20000010000 */
[----:B------:R-:W-:Y:S01]  /*59c0*/  MOV R109, R119 ;  /* 0x00000077006d7202 */ /* 0x000fe20000000f00 */
[----:B------:R-:W-:-:S02]  /*59d0*/  IMAD.MOV.U32 R25, RZ, RZ, R119 ;  /* 0x000000ffff197224 */ /* 0x000fc400078e0077 */
[C---:B---3--:R-:W-:Y:S01]  /*59e0*/  FADD.FTZ R2, R176.reuse, R7 ;  /* 0x00000007b0027221 */ /* 0x048fe20000010000 */
[----:B------:R-:W-:Y:S01]  /*59f0*/  F2FP.BF16.F32.PACK_AB R176, R176, R51 ;  /* 0x00000033b0b0723e */ /* 0x000fe200000010ff */
[----:B------:R-:W-:Y:S01]  /*5a00*/  IMAD.MOV.U32 R51, RZ, RZ, R119 ;  /* 0x000000ffff337224 */ /* 0x000fe200078e0077 */
[----:B------:R-:W2:Y:S01]  /*5a10*/  MUFU.EX2 R30, R30 ;  /* 0x0000001e001e7308 */ /* 0x000ea20000000800 */
[----:B-1----:R-:W-:-:S07]  /*5a20*/  FADD.FTZ R33, R113, R6 ;  /* 0x0000000671217221 */ /* 0x002fce0000010000 */
[----:B------:R-:W1:Y:S01]  /*5a30*/  MUFU.EX2 R24, R24 ;  /* 0x0000001800187308 */ /* 0x000e620000000800 */
[----:B0-----:R-:W-:Y:S01]  /*5a40*/  FADD.FTZ R7, R3, R2 ;  /* 0x0000000203077221 */ /* 0x001fe20000010000 */
[----:B------:R-:W-:Y:S02]  /*5a50*/  IMAD.MOV.U32 R2, RZ, RZ, 0x3f800000 ;  /* 0x3f800000ff027424 */ /* 0x000fe400078e00ff */
[C---:B--2---:R-:W-:Y:S01]  /*5a60*/  FADD.FTZ R6, R30.reuse, R33 ;  /* 0x000000211e067221 */ /* 0x044fe20000010000 */
[----:B------:R-:W-:Y:S01]  /*5a70*/  F2FP.BF16.F32.PACK_AB R179, R30, R113 ;  /* 0x000000711eb3723e */ /* 0x000fe200000010ff */
[--C-:B------:R-:W-:Y:S02]  /*5a80*/  IMAD.MOV.U32 R113, RZ, RZ, R119.reuse ;  /* 0x000000ffff717224 */ /* 0x100fe400078e0077 */
[--C-:B------:R-:W-:Y:S02]  /*5a90*/  IMAD.MOV.U32 R33, RZ, RZ, R119.reuse ;  /* 0x000000ffff217224 */ /* 0x100fe400078e0077 */
[----:B------:R-:W-:-:S02]  /*5aa0*/  IMAD.MOV.U32 R30, RZ, RZ, R119 ;  /* 0x000000ffff1e7224 */ /* 0x000fc400078e0077 */
[C---:B-1----:R-:W-:Y:S01]  /*5ab0*/  FADD.FTZ R7, R24.reuse, R7 ;  /* 0x0000000718077221 */ /* 0x042fe20000010000 */
[----:B------:R-:W-:Y:S01]  /*5ac0*/  F2FP.BF16.F32.PACK_AB R178, R24, R3 ;  /* 0x0000000318b2723e */ /* 0x000fe200000010ff */
[----:B------:R-:W-:Y:S02]  /*5ad0*/  IMAD.MOV.U32 R3, RZ, RZ, 0x3f800000 ;  /* 0x3f800000ff037424 */ /* 0x000fe400078e00ff */
[----:B------:R-:W-:Y:S01]  /*5ae0*/  IMAD.MOV.U32 R24, RZ, RZ, R119 ;  /* 0x000000ffff187224 */ /* 0x000fe200078e0077 */
[----:B------:R-:W-:Y:S06]  /*5af0*/  @!P2 BRA `(.L_x_2003) ;  /* 0x0000004400c4a947 */ /* 0x000fec0003800000 */
[----:B------:R-:W-:Y:S01]  /*5b00*/  IMAD.MOV.U32 R9, RZ, RZ, R4 ;  /* 0x000000ffff097224 */ /* 0x000fe200078e0004 */
[----:B------:R-:W-:Y:S01]  /*5b10*/  CS2R R118, SRZ ;  /* 0x0000000000767805 */ /* 0x000fe2000001ff00 */
[----:B------:R-:W-:Y:S01]  /*5b20*/  IMAD.MOV.U32 R10, RZ, RZ, R5 ;  /* 0x000000ffff0a7224 */ /* 0x000fe200078e0005 */
[----:B------:R-:W-:Y:S01]  /*5b30*/  CS2R R114, SRZ ;  /* 0x0000000000727805 */ /* 0x000fe2000001ff00 */
        /* <DEDUP_REMOVED lines=46> */
[----:B------:R-:W-:Y:S01]  /*5e20*/  CS2R R24, SRZ ;  /* 0x0000000000187805 */ /* 0x000fe2000001ff00 */
[----:B------:R-:W-:Y:S01]  /*5e30*/  IMAD.U32 R11, RZ, RZ, UR61 ;  /* 0x0000003dff0b7e24 */ /* 0x000fe2000f8e00ff */
[----:B------:R-:W-:-:S06]  /*5e40*/  UMOV UR37, UR36 ;  /* 0x0000002400257c82 */ /* 0x000fcc0008000000 */
.L_x_2012:
[----:B------:R-:W-:Y:S01]  /*5e50*/  R2UR UR7, R11 ;  /* 0x000000000b0772ca */ /* 0x000fe200000e0000 */
[----:B------:R-:W-:-:S04]  /*5e60*/  UIADD3 UR6, UR37, 0x1, URZ ;  /* 0x0000000125067890 */ /* 0x000fc8000fffe03f */
[----:B------:R-:W-:-:S04]  /*5e70*/  UISETP.NE.AND UP0, UPT, UR6, 0x2, UPT ;  /* 0x000000020600788c */ /* 0x000fc8000bf05270 */
[----:B------:R-:W-:Y:S02]  /*5e80*/  USEL UR61, URZ, 0x1, UP0 ;  /* 0x000000013f3d7887 */ /* 0x000fe40008000000 */
[----:B------:R-:W-:Y:S02]  /*5e90*/  USEL UR36, UR6, URZ, UP0 ;  /* 0x0000003f06247287 */ /* 0x000fe40008000000 */
[----:B------:R-:W-:Y:S01]  /*5ea0*/  ULOP3.LUT UR61, UR7, UR61, URZ, 0x3c, !UPT ;  /* 0x0000003d073d7292 */ /* 0x000fe2000f8e3c3f */
[----:B------:R-:W-:Y:S11]  /*5eb0*/  @!P0 BRA `(.L_x_2004) ;  /* 0x0000000000048947 */ /* 0x000ff60003800000 */
[----:B------:R-:W-:Y:S01]  /*5ec0*/  BPT.TRAP 0x1 ;  /* 0x000000040000795c */ /* 0x000fe20000300000 */
.L_x_2004:
[----:B------:R-:W-:Y:S01]  /*5ed0*/  ULEA UR39, UR36, UR60, 0x3 ;  /* 0x0000003c24277291 */ /* 0x000fe2000f8e183f */
[----:B------:R-:W-:-:S05]  /*5ee0*/  IMAD.U32 R0, RZ, RZ, UR61 ;  /* 0x0000003dff007e24 */ /* 0x000fca000f8e00ff */
[----:B------:R-:W-:-:S04]  /*5ef0*/  SHF.L.U32 R0, R0, 0x1f, RZ ;  /* 0x0000001f00007819 */ /* 0x000fc800000006ff */
[----:B------:R0:W1:Y:S01]  /*5f00*/  SYNCS.PHASECHK.TRANS64.TRYWAIT P2, [UR39+0x36830], R0 ;  /* 0x03683000ff0075a7 */ /* 0x0000620008040167 */
[----:B------:R-:W-:Y:S05]  /*5f10*/  @!P0 BRA `(.L_x_2005) ;  /* 0x0000000000048947 */ /* 0x000fea0003800000 */
[----:B------:R-:W-:Y:S01]  /*5f20*/  BPT.TRAP 0x1 ;  /* 0x000000040000795c */ /* 0x000fe20000300000 */
.L_x_2005:
[----:B-1----:R-:W-:Y:S05]  /*5f30*/  @P2 BRA `(.L_x_2006) ;  /* 0x0000000000082947 */ /* 0x002fea0003800000 */
[----:B------:R-:W1:Y:S02]  /*5f40*/  SYNCS.PHASECHK.TRANS64.TRYWAIT P2, [UR39+0x36830], R0 ;  /* 0x03683000ff0075a7 */ /* 0x000e640008040167 */
[----:B-1----:R-:W-:Y:S05]  /*5f50*/  @!P2 BRA `(.L_x_2007) ;  /* 0x0000010c0034a947 */ /* 0x002fea0003800000 */
.L_x_2006:
[----:B------:R-:W-:Y:S01]  /*5f60*/  R2UR UR6, R8 ;  /* 0x00000000080672ca */ /* 0x000fe200000e0000 */
[----:B------:R-:W-:Y:S01]  /*5f70*/  WARPGROUP.ARRIVE ;  /* 0x00000000000079c5 */ /* 0x000fe20000000000 */
[----:B------:R-:W-:Y:S01]  /*5f80*/  UMOV UR7, 0x40000040 ;  /* 0x4000004000077882 */ /* 0x000fe20000000000 */
[----:B------:R-:W-:Y:S01]  /*5f90*/  UMOV UR56, UR4 ;  /* 0x0000000400387c82 */ /* 0x000fe20008000000 */
[----:B------:R-:W-:Y:S01]  /*5fa0*/  UMOV UR57, UR5 ;  /* 0x0000000500397c82 */ /* 0x000fe20008000000 */
        /* <DEDUP_REMOVED lines=15> */
[----:B------:R-:W-:Y:S01]  /*60a0*/  FMUL.FTZ R28, R28, R2 ;  /* 0x000000021c1c7220 */ /* 0x000fe20000410000 */
[----:B------:R-:W-:-:S02]  /*60b0*/  UIADD3 UR14, UR6, 0x102, URZ ;  /* 0x00000102060e7890 */ /* 0x000fc4000fffe03f */
[----:B------:R-:W-:Y:S01]  /*60c0*/  HGMMA.64x16x16.F32.BF16 R168, gdesc[UR4], RZ, !UPT, gsb0 ;  /* 0x0020000004a879f0 */ /* 0x000fe2000c0018ff */
        /* <DEDUP_REMOVED lines=114> */
[----:B------:R-:W-:-:S03]  /*67f0*/  FMUL.FTZ R119, R119, R3 ;  /* 0x0000000377777220 */ /* 0x000fc60000410000 */
        /* <DEDUP_REMOVED lines=464> */
.L_x_2008:
[----:B------:R-:W-:Y:S01]  /*8500*/  R2UR UR6, R11 ;  /* 0x000000000b0672ca */ /* 0x000fe200000e0000 */
[----:B------:R-:W-:-:S12]  /*8510*/  ULEA UR10, UR37, UR60, 0x3 ;  /* 0x0000003c250a7291 */ /* 0x000fd8000f8e183f */
[----:B01----:R-:W-:-:S05]  /*8520*/  IMAD.U32 R0, RZ, RZ, UR6 ;  /* 0x00000006ff007e24 */ /* 0x003fca000f8e00ff */
[----:B------:R-:W-:-:S04]  /*8530*/  SHF.L.U32 R0, R0, 0x1f, RZ ;  /* 0x0000001f00007819 */ /* 0x000fc800000006ff */
[----:B------:R0:W1:Y:S01]  /*8540*/  SYNCS.PHASECHK.TRANS64.TRYWAIT P2, [UR10+0x36850], R0 ;  /* 0x03685000ff0075a7 */ /* 0x000062000804014a */
[----:B------:R-:W-:Y:S05]  /*8550*/  @!P0 BRA `(.L_x_2009) ;  /* 0x0000000000048947 */ /* 0x000fea0003800000 */
[----:B------:R-:W-:Y:S01]  /*8560*/  BPT.TRAP 0x1 ;  /* 0x000000040000795c */ /* 0x000fe20000300000 */
.L_x_2009:
[----:B-1----:R-:W-:Y:S05]  /*8570*/  @P2 BRA `(.L_x_2010) ;  /* 0x0000000000082947 */ /* 0x002fea0003800000 */
[----:B------:R-:W1:Y:S02]  /*8580*/  SYNCS.PHASECHK.TRANS64.TRYWAIT P2, [UR10+0x36850], R0 ;  /* 0x03685000ff0075a7 */ /* 0x000e64000804014a */
[----:B-1----:R-:W-:Y:S05]  /*8590*/  @!P2 BRA `(.L_x_2011) ;  /* 0x000000e400bca947 */ /* 0x002fea0003800000 */
.L_x_2010:
[----:B------:R-:W-:Y:S01]  /*85a0*/  UIADD3 UR6, UR60, 0x400, URZ ;  /* 0x000004003c067890 */ /* 0x000fe2000fffe03f */
[----:B------:R-:W-:Y:S01]  /*85b0*/  WARPGROUP.ARRIVE ;  /* 0x00000000000079c5 */ /* 0x000fe20000000000 */
[----:B------:R-:W-:Y:S01]  /*85c0*/  UMOV UR7, 0x40000040 ;  /* 0x4000004000077882 */ /* 0x000fe20000000000 */
[----:B------:R-:W-:Y:S01]  /*85d0*/  R2UR UR18, R17 ;  /* 0x00000000111272ca */ /* 0x000fe200000e0000 */
[----:B------:R-:W-:Y:S01]  /*85e0*/  USHF.R.U32.HI UR6, URZ, 0x4, UR6 ;  /* 0x000000043f067899 */ /* 0x000fe20008011606 */
[----:B------:R-:W-:Y:S02]  /*85f0*/  R2UR UR15, R19 ;  /* 0x00000000130f72ca */ /* 0x000fe400000e0000 */
[----:B------:R-:W-:Y:S01]  /*8600*/  R2UR UR14, R18 ;  /* 0x00000000120e72ca */ /* 0x000fe200000e0000 */
        /* <DEDUP_REMOVED lines=16> */
[----:B------:R-:W-:Y:S01]  /*8710*/  USHF.L.U32 UR6, UR18, 0x7, URZ ;  /* 0x0000000712067899 */ /* 0x000fe2000800063f */
[----:B------:R-:W-:-:S03]  /*8720*/  UMOV UR7, 0x40000040 ;  /* 0x4000004000077882 */ /* 0x000fc60000000000 */
[----:B------:R-:W-:-:S04]  /*8730*/  UIMAD UR6, UR38, -0x70, UR6 ;  /* 0xffffff90260678a4 */ /* 0x000fc8000f8e0206 */
[----:B------:R-:W-:-:S04]  /*8740*/  UIADD3 UR6, UR6, 0x1, UR15 ;  /* 0x0000000106067890 */ /* 0x000fc8000fffe00f */
[----:B------:R-:W-:Y:S01]  /*8750*/  UIADD3 UR6, UR6, -UR14, URZ ;  /* 0x8000000e06067290 */ /* 0x000fe2000fffe03f */
[----:B------:R-:W-:-:S05]  /*8760*/  R2UR UR14, R12 ;  /* 0x000000000c0e72ca */ /* 0x000fca00000e0000 */
[----:B-1----:R-:W-:Y:S01]  /*8770*/  IMAD.U32 R3, RZ, RZ, UR6 ;  /* 0x00000006ff037e24 */ /* 0x002fe2000f8e00ff */
[----:B------:R-:W-:-:S03]  /*8780*/  UIADD3 UR6, UR11, 0x180, URZ ;  /* 0x000001800b067890 */ /* 0x000fc6000fffe03f */
[----:B------:R-:W-:-:S04]  /*8790*/  IMAD R4, R204, -0x2, R3 ;  /* 0xfffffffecc047824 */ /* 0x000fc800078e0203 */
[----:B------:R-:W-:Y:S01]  /*87a0*/  IMAD.IADD R4, R205, 0x1, R4 ;  /* 0x00000001cd047824 */ /* 0x000fe200078e0204 */
[----:B------:R-:W-:Y:S02]  /*87b0*/  UISETP.GT.AND UP0, UPT, UR38, UR14, UPT ;  /* 0x0000000e2600728c */ /* 0x000fe4000bf04270 */
[----:B------:R-:W-:Y:S02]  /*87c0*/  UIADD3 UR38, UR38, -0x1, URZ ;  /* 0xffffffff26267890 */ /* 0x000fe4000fffe03f */
[C---:B------:R-:W-:Y:S02]  /*87d0*/  ISETP.GT.AND P2, PT, R4.reuse, RZ, PT ;  /* 0x000000ff0400720c */ /* 0x040fe40003f44270 */
[----:B------:R-:W-:Y:S02]  /*87e0*/  ISETP.GT.AND P3, PT, R4, 0x1, PT ;  /* 0x000000010400780c */ /* 0x000fe40003f64270 */
[----:B------:R-:W-:Y:S02]  /*87f0*/  FSEL R219, R168, -INF , P2 ;  /* 0xff800000a8db7808 */ /* 0x000fe40001000000 */
[----:B------:R-:W-:-:S02]  /*8800*/  ISETP.GT.AND P2, PT, R4, 0x8, PT ;  /* 0x000000080400780c */ /* 0x000fc40003f44270 */
[----:B------:R-:W-:Y:S02]  /*8810*/  FSEL R217, R169, -INF , P3 ;  /* 0xff800000a9d97808 */ /* 0x000fe40001800000 */
[----:B0-----:R-:W-:Y:S02]  /*8820*/  FMNMX.FTZ R0, R219, R10, !PT ;  /* 0x0000000adb007209 */ /* 0x001fe40007810000 */
[----:B------:R-:W-:Y:S02]  /*8830*/  ISETP.GT.AND P3, PT, R4, 0x9, PT ;  /* 0x000000090400780c */ /* 0x000fe40003f64270 */
[----:B------:R-:W-:Y:S02]  /*8840*/  FSEL R199, R172, -INF , P2 ;  /* 0xff800000acc77808 */ /* 0x000fe40001000000 */
[----:B------:R-:W-:Y:S02]  /*8850*/  FMNMX.FTZ R0, R217, R0, !PT ;  /* 0x00000000d9007209 */ /* 0x000fe40007810000 */
[----:B------:R-:W-:-:S02]  /*8860*/  ISETP.GT.AND P2, PT, R4, 0x10, PT ;  /* 0x000000100400780c */ /* 0x000fc40003f44270 */
[----:B------:R-:W-:Y:S02]  /*8870*/  FMNMX.FTZ R0, R199, R0, !PT ;  /* 0x00000000c7007209 */ /* 0x000fe40007810000 */
[----:B------:R-:W-:Y:S02]  /*8880*/  FSEL R197, R160, -INF , P2 ;  /* 0xff800000a0c57808 */ /* 0x000fe40001000000 */
[----:B------:R-:W-:-:S04]  /*8890*/  ISETP.GT.AND P2, PT, R4, 0x18, PT ;  /* 0x000000180400780c */ /* 0x000fc80003f44270 */
[----:B------:R-:W-:Y:S02]  /*88a0*/  FSEL R203, R164, -INF , P2 ;  /* 0xff800000a4cb7808 */ /* 0x000fe40001000000 */
[C---:B------:R-:W-:Y:S01]  /*88b0*/  ISETP.GT.AND P2, PT, R4.reuse, 0x20, PT ;  /* 0x000000200400780c */ /* 0x040fe20003f44270 */
[----:B------:R-:W-:Y:S02]  /*88c0*/  WARPGROUP.DEPBAR.LE gsb0, 0x0 ;  /* 0x00008000000079c5 */ /* 0x000fe40000010000 */
[----:B------:R-:W-:Y:S01]  /*88d0*/  WARPGROUP.ARRIVE ;  /* 0x00000000000079c5 */ /* 0x000fe20000000000 */
[----:B------:R-:W-:Y:S02]  /*88e0*/  FSEL R195, R173, -INF , P3 ;  /* 0xff800000adc37808 */ /* 0x000fe40001800000 */
[----:B------:R-:W-:Y:S02]  /*88f0*/  ISETP.GT.AND P3, PT, R4, 0x11, PT ;  /* 0x000000110400780c */ /* 0x000fe40003f64270 */
[----:B------:R-:W-:Y:S01]  /*8900*/  FMNMX.FTZ R0, R195, R0, !PT ;  /* 0x00000000c3007209 */ /* 0x000fe20007810000 */
[----:B------:R-:W-:Y:S01]  /*8910*/  HGMMA.64x192x16.F32.BF16 R24, R188, gdesc[UR4].tnspB, R24, gsb0 ;  /* 0x42e00004bc187df0 */ /* 0x000fe20008001818 */
[----:B------:R-:W-:Y:S01]  /*8920*/  UIADD3 UR6, UR11, 0x200, URZ ;  /* 0x000002000b067890 */ /* 0x000fe2000fffe03f */
[----:B------:R-:W-:Y:S01]  /*8930*/  FSEL R201, R161, -INF , P3 ;  /* 0xff800000a1c97808 */ /* 0x000fe20001800000 */
[----:B------:R-:W-:Y:S01]  /*8940*/  UMOV UR7, 0x40000040 ;  /* 0x4000004000077882 */ /* 0x000fe20000000000 */
[----:B------:R-:W-:-:S02]  /*8950*/  FMNMX.FTZ R0, R197, R0, !PT ;  /* 0x00000000c5007209 */ /* 0x000fc40007810000 */
[C---:B------:R-:W-:Y:S02]  /*8960*/  ISETP.GT.AND P3, PT, R4.reuse, 0x19, PT ;  /* 0x000000190400780c */ /* 0x040fe40003f64270 */
[----:B------:R-:W-:Y:S02]  /*8970*/  FMNMX.FTZ R0, R201, R0, !PT ;  /* 0x00000000c9007209 */ /* 0x000fe40007810000 */
[----:B------:R-:W-:Y:S02]  /*8980*/  FSEL R169, R165, -INF , P3 ;  /* 0xff800000a5a97808 */ /* 0x000fe40001800000 */
        /* <DEDUP_REMOVED lines=56> */
[----:B------:R-:W-:Y:S01]  /*8d10*/  HGMMA.64x192x16.F32.BF16 R24, R184, gdesc[UR4].tnspB, R24, gsb0 ;  /* 0x42e00004b8187df0 */ /* 0x000fe20008001818 */
[----:B------:R-:W-:Y:S01]  /*8d20*/  FMNMX.FTZ R0, R189, R0, !PT ;  /* 0x00000000bd007209 */ /* 0x000fe20007810000 */
[----:B------:R-:W-:Y:S01]  /*8d30*/  UIADD3 UR6, UR11, 0x280, URZ ;  /* 0x000002800b067890 */ /* 0x000fe2000fffe03f */
[----:B------:R-:W-:Y:S01]  /*8d40*/  ISETP.GT.AND P3, PT, R4, 0x69, PT ;  /* 0x000000690400780c */ /* 0x000fe20003f64270 */
[----:B------:R-:W-:Y:S01]  /*8d50*/  UMOV UR7, 0x40000040 ;  /* 0x4000004000077882 */ /* 0x000fe20000000000 */
[----:B------:R-:W-:-:S02]  /*8d60*/  FSEL R193, R124, -INF , P2 ;  /* 0xff8000007cc17808 */ /* 0x000fc40001000000 */
[----:B------:R-:W-:Y:S02]  /*8d70*/  FMNMX.FTZ R0, R191, R0, !PT ;  /* 0x00000000bf007209 */ /* 0x000fe40007810000 */
[----:B------:R-:W-:Y:S02]  /*8d80*/  FSEL R125, R125, -INF , P3 ;  /* 0xff8000007d7d7808 */ /* 0x000fe40001800000 */
[----:B------:R-:W-:Y:S02]  /*8d90*/  FMNMX.FTZ R0, R193, R0, !PT ;  /* 0x00000000c1007209 */ /* 0x000fe40007810000 */
[----:B------:R-:W-:Y:S02]  /*8da0*/  IADD3 R4, R4, 0x8, RZ ;  /* 0x0000000804047810 */ /* 0x000fe40007ffe0ff */
[----:B------:R-:W-:Y:S02]  /*8db0*/  FMNMX.FTZ R14, R125, R0, !PT ;  /* 0x000000007d0e7209 */ /* 0x000fe40007810000 */
[----:B------:R-:W0:Y:S01]  /*8dc0*/  LDC R0, c[0x0][0x988] ;  /* 0x00026200ff007b82 */ /* 0x000e220000000800 */
[----:B------:R-:W-:-:S02]  /*8dd0*/  ISETP.GT.AND P3, PT, R4, RZ, PT ;  /* 0x000000ff0400720c */ /* 0x000fc40003f64270 */
[----:B------:R-:W1:Y:S01]  /*8de0*/  SHFL.BFLY PT, R5, R14, 0x2, 0x1f ;  /* 0x0c401f000e057f89 */ /* 0x000e6200000e0000 */
[----:B------:R-:W-:Y:S02]  /*8df0*/  ISETP.GT.AND P4, PT, R4, 0x1, PT ;  /* 0x000000010400780c */ /* 0x000fe40003f84270 */
[----:B------:R-:W-:Y:S02]  /*8e00*/  FSEL R170, R170, -INF , P3 ;  /* 0xff800000aaaa7808 */ /* 0x000fe40001800000 */
[C---:B------:R-:W-:Y:S02]  /*8e10*/  ISETP.GT.AND P3, PT, R4.reuse, 0x8, PT ;  /* 0x000000080400780c */ /* 0x040fe40003f64270 */
[----:B------:R-:W-:Y:S02]  /*8e20*/  FSEL R171, R171, -INF , P4 ;  /* 0xff800000abab7808 */ /* 0x000fe40002000000 */
[----:B------:R-:W-:Y:S02]  /*8e30*/  ISETP.GT.AND P4, PT, R4, 0x9, PT ;  /* 0x000000090400780c */ /* 0x000fe40003f84270 */
[----:B-1----:R-:W-:-:S02]  /*8e40*/  FMNMX.FTZ R20, R14, R5, !PT ;  /* 0x000000050e147209 */ /* 0x002fc40007810000 */
[----:B------:R-:W-:-:S03]  /*8e50*/  FMNMX.FTZ R14, R170, R9, !PT ;  /* 0x00000009aa0e7209 */ /* 0x000fc60007810000 */
[----:B------:R-:W1:Y:S01]  /*8e60*/  SHFL.BFLY PT, R5, R20, 0x1, 0x1f ;  /* 0x0c201f0014057f89 */ /* 0x000e6200000e0000 */
[----:B------:R-:W-:Y:S02]  /*8e70*/  FMNMX.FTZ R14, R171, R14, !PT ;  /* 0x0000000eab0e7209 */ /* 0x000fe40007810000 */
[----:B-1----:R-:W-:-:S04]  /*8e80*/  FMNMX.FTZ R5, R20, R5, !PT ;  /* 0x0000000514057209 */ /* 0x002fc80007810000 */
[C---:B------:R-:W-:Y:S01]  /*8e90*/  FSETP.NEU.FTZ.AND P2, PT, R5.reuse, -INF , PT ;  /* 0xff8000000500780b */ /* 0x040fe20003f5d000 */
[----:B0-----:R-:W-:-:S05]  /*8ea0*/  FMUL.FTZ R2, R5, R0 ;  /* 0x0000000005027220 */ /* 0x001fca0000410000 */
        /* <DEDUP_REMOVED lines=101> */
[----:B------:R-:W-:Y:S01]  /*9500*/  FSEL R221, R142, -INF , P3 ;  /* 0xff8000008edd7808 */ /* 0x000fe20001800000 */
[----:B------:R-:W-:Y:S01]  /*9510*/  IMAD.U32 R142, RZ, RZ, UR10 ;  /* 0x0000000aff8e7e24 */ /* 0x000fe2000f8e00ff */
[----:B------:R-:W-:-:S02]  /*9520*/  FMNMX.FTZ R14, R139, R14, !PT ;  /* 0x0000000e8b0e7209 */ /* 0x000fc40007810000 */
[----:B------:R-:W-:Y:S01]  /*9530*/  FSEL R143, R143, -INF , P4 ;  /* 0xff8000008f8f7808 */ /* 0x000fe20002000000 */
[----:B------:R-:W-:Y:S01]  /*9540*/  @!P1 VIADD R142, R142, 0x36860 ;  /* 0x000368608e8e9836 */ /* 0x000fe20000000000 */
[C---:B------:R-:W-:Y:S01]  /*9550*/  ISETP.GT.AND P3, PT, R4.reuse, 0x50, PT ;  /* 0x000000500400780c */ /* 0x040fe20003f64270 */
[----:B------:R-:W-:Y:S01]  /*9560*/  MUFU.EX2 R120, R120 ;  /* 0x0000007800787308 */ /* 0x000fe20000000800 */
[----:B------:R-:W-:Y:S02]  /*9570*/  FMNMX.FTZ R14, R221, R14, !PT ;  /* 0x0000000edd0e7209 */ /* 0x000fe40007810000 */
[----:B------:R-:W-:Y:S02]  /*9580*/  ISETP.GT.AND P4, PT, R4, 0x51, PT ;  /* 0x000000510400780c */ /* 0x000fe40003f84270 */
[----:B------:R-:W-:Y:S02]  /*9590*/  FSEL R157, R130, -INF , P3 ;  /* 0xff800000829d7808 */ /* 0x000fe40001800000 */
[----:B------:R-:W-:Y:S01]  /*95a0*/  FMNMX.FTZ R14, R143, R14, !PT ;  /* 0x0000000e8f0e7209 */ /* 0x000fe20007810000 */
[----:B------:R-:W-:Y:S01]  /*95b0*/  MUFU.EX2 R125, R125 ;  /* 0x0000007d007d7308 */ /* 0x000fe20000000800 */
[----:B------:R-:W-:-:S02]  /*95c0*/  ISETP.GT.AND P3, PT, R4, 0x58, PT ;  /* 0x000000580400780c */ /* 0x000fc40003f64270 */
[----:B------:R-:W-:Y:S02]  /*95d0*/  FSEL R131, R131, -INF , P4 ;  /* 0xff80000083837808 */ /* 0x000fe40002000000 */
[----:B------:R-:W-:Y:S02]  /*95e0*/  FMNMX.FTZ R14, R157, R14, !PT ;  /* 0x0000000e9d0e7209 */ /* 0x000fe40007810000 */
[----:B------:R-:W-:Y:S02]  /*95f0*/  ISETP.GT.AND P4, PT, R4, 0x59, PT ;  /* 0x000000590400780c */ /* 0x000fe40003f84270 */
[----:B------:R-:W-:Y:S02]  /*9600*/  FSEL R223, R134, -INF , P3 ;  /* 0xff80000086df7808 */ /* 0x000fe40001800000 */
[----:B------:R-:W-:Y:S02]  /*9610*/  FMNMX.FTZ R14, R131, R14, !PT ;  /* 0x0000000e830e7209 */ /* 0x000fe40007810000 */
[----:B------:R-:W-:-:S02]  /*9620*/  FSEL R135, R135, -INF , P4 ;  /* 0xff80000087877808 */ /* 0x000fc40002000000 */
[C---:B------:R-:W-:Y:S02]  /*9630*/  ISETP.GT.AND P3, PT, R4.reuse, 0x60, PT ;  /* 0x000000600400780c */ /* 0x040fe40003f64270 */
[----:B------:R-:W-:Y:S02]  /*9640*/  FMNMX.FTZ R14, R223, R14, !PT ;  /* 0x0000000edf0e7209 */ /* 0x000fe40007810000 */
[----:B------:R-:W-:Y:S02]  /*9650*/  ISETP.GT.AND P4, PT, R4, 0x61, PT ;  /* 0x000000610400780c */ /* 0x000fe40003f84270 */
[----:B------:R-:W-:Y:S02]  /*9660*/  FSEL R145, R122, -INF , P3 ;  /* 0xff8000007a917808 */ /* 0x000fe40001800000 */
[----:B------:R-:W-:Y:S02]  /*9670*/  FMNMX.FTZ R14, R135, R14, !PT ;  /* 0x0000000e870e7209 */ /* 0x000fe40007810000 */
[----:B------:R-:W-:-:S02]  /*9680*/  ISETP.GT.AND P3, PT, R4, 0x68, PT ;  /* 0x000000680400780c */ /* 0x000fc40003f64270 */
[----:B------:R-:W-:Y:S02]  /*9690*/  FSEL R123, R123, -INF , P4 ;  /* 0xff8000007b7b7808 */ /* 0x000fe40002000000 */
[----:B------:R-:W-:Y:S02]  /*96a0*/  FMNMX.FTZ R14, R145, R14, !PT ;  /* 0x0000000e910e7209 */ /* 0x000fe40007810000 */
[----:B------:R-:W-:Y:S02]  /*96b0*/  ISETP.GT.AND P4, PT, R4, 0x69, PT ;  /* 0x000000690400780c */ /* 0x000fe40003f84270 */
[----:B------:R-:W-:Y:S02]  /*96c0*/  FSEL R225, R126, -INF , P3 ;  /* 0xff8000007ee17808 */ /* 0x000fe40001800000 */
[----:B------:R-:W-:Y:S02]  /*96d0*/  FMNMX.FTZ R14, R123, R14, !PT ;  /* 0x0000000e7b0e7209 */ /* 0x000fe40007810000 */
[----:B------:R-:W-:Y:S01]  /*96e0*/  FSEL R227, R127, -INF , P4 ;  /* 0xff8000007fe37808 */ /* 0x000fe20002000000 */
[----:B------:R-:W-:Y:S01]  /*96f0*/  FFMA.FTZ R127, R149, R0, -R2 ;  /* 0x00000000957f7223 */ /* 0x000fe20000010802 */
[----:B------:R-:W-:-:S02]  /*9700*/  FMNMX.FTZ R14, R225, R14, !PT ;  /* 0x0000000ee10e7209 */ /* 0x000fc40007810000 */
[----:B------:R-:W-:Y:S02]  /*9710*/  @!P1 PRMT R142, RZ, 0x654, R142 ;  /* 0x00000654ff8e9816 */ /* 0x000fe4000000008e */
[----:B------:R-:W-:Y:S01]  /*9720*/  FMNMX.FTZ R3, R227, R14, !PT ;  /* 0x0000000ee3037209 */ /* 0x000fe20007810000 */
[----:B------:R-:W-:Y:S01]  /*9730*/  FFMA.FTZ R14, R165, R0, -R2 ;  /* 0x00000000a50e7223 */ /* 0x000fe20000010802 */
[----:B------:R-:W-:Y:S03]  /*9740*/  MUFU.EX2 R127, R127 ;  /* 0x0000007f007f7308 */ /* 0x000fe60000000800 */
[----:B------:R-:W0:Y:S05]  /*9750*/  SHFL.BFLY PT, R4, R3, 0x2, 0x1f ;  /* 0x0c401f0003047f89 */ /* 0x000e2a00000e0000 */
[----:B------:R-:W1:Y:S01]  /*9760*/  MUFU.EX2 R14, R14 ;  /* 0x0000000e000e7308 */ /* 0x000e620000000800 */
[----:B0-----:R-:W-:-:S05]  /*9770*/  FMNMX.FTZ R3, R3, R4, !PT ;  /* 0x0000000403037209 */ /* 0x001fca0007810000 */
[----:B------:R-:W0:Y:S02]  /*9780*/  SHFL.BFLY PT, R4, R3, 0x1, 0x1f ;  /* 0x0c201f0003047f89 */ /* 0x000e2400000e0000 */
[----:B0-----:R-:W-:Y:S01]  /*9790*/  FMNMX.FTZ R4, R3, R4, !PT ;  /* 0x0000000403047209 */ /* 0x001fe20007810000 */
[----:B------:R-:W-:Y:S02]  /*97a0*/  WARPGROUP.DEPBAR.LE gsb0, 0x0 ;  /* 0x00008000000079c5 */ /* 0x000fe40000010000 */
[----:B------:R-:W-:Y:S01]  /*97b0*/  WARPGROUP.ARRIVE ;  /* 0x00000000000079c5 */ /* 0x000fe20000000000 */
[----:B------:R-:W-:Y:S01]  /*97c0*/  FSEL R3, R5, RZ, P2 ;  /* 0x000000ff05037208 */ /* 0x000fe20001000000 */
[-C--:B------:R-:W-:Y:S01]  /*97d0*/  FFMA.FTZ R182, R173, R0.reuse, -R2 ;  /* 0x00000000adb67223 */ /* 0x080fe20000010802 */
[C---:B------:R-:W-:Y:S01]  /*97e0*/  FSETP.NEU.FTZ.AND P2, PT, R4.reuse, -INF , PT ;  /* 0xff8000000400780b */ /* 0x040fe20003f5d000 */
[C---:B------:R-:W-:Y:S01]  /*97f0*/  FMUL.FTZ R126, R4.reuse, R0 ;  /* 0x00000000047e7220 */ /* 0x040fe20000410000 */
[----:B-1----:R-:W-:Y:S01]  /*9800*/  F2FP.BF16.F32.PACK_AB R180, R129, R14 ;  /* 0x0000000e81b4723e */ /* 0x002fe200000010ff */
[----:B------:R-:W-:Y:S01]  /*9810*/  HGMMA.64x192x16.F32.BF16 R24, R176, gdesc[UR4].tnspB, R24, gsb0 ;  /* 0x42e00004b0187df0 */ /* 0x000fe20008001818 */
[----:B------:R-:W-:Y:S01]  /*9820*/  FADD.FTZ R3, -R3, R10 ;  /* 0x0000000a03037221 */ /* 0x000fe20000010100 */
[----:B------:R-:W-:Y:S01]  /*9830*/  FSEL R134, R4, RZ, P2 ;  /* 0x000000ff04867208 */ /* 0x000fe20001000000 */
[----:B------:R-:W-:Y:S01]  /*9840*/  MUFU.EX2 R182, R182 ;  /* 0x000000b600b67308 */ /* 0x000fe20000000800 */
[----:B------:R-:W-:Y:S01]  /*9850*/  FSEL R126, R126, RZ, P2 ;  /* 0x000000ff7e7e7208 */ /* 0x000fe20001000000 */
[----:B------:R-:W-:Y:S01]  /*9860*/  FMUL.FTZ R3, R3, R0 ;  /* 0x0000000003037220 */ /* 0x000fe20000410000 */
[----:B------:R-:W-:-:S03]  /*9870*/  PLOP3.LUT P2, PT, PT, PT, UP0, 0x80, 0x0 ;  /* 0x000000000000781c */ /* 0x000fc60003f4f008 */
[-CC-:B------:R-:W-:Y:S01]  /*9880*/  FFMA.FTZ R10, R170, R0.reuse, -R126.reuse ;  /* 0x00000000aa0a7223 */ /* 0x180fe2000001087e */
[-CC-:B------:R-:W-:Y:S01]  /*9890*/  FFMA.FTZ R141, R171, R0.reuse, -R126.reuse ;  /* 0x00000000ab8d7223 */ /* 0x180fe2000001087e */
[----:B------:R0:W1:Y:S01]  /*98a0*/  MUFU.EX2 R2, R3 ;  /* 0x0000000300027308 */ /* 0x0000620000000800 */
        /* <DEDUP_REMOVED lines=8> */
[----:B0-----:R-:W-:Y:S01]  /*9930*/  FADD.FTZ R3, -R134, R9 ;  /* 0x0000000986037221 */ /* 0x001fe20000010100 */
[----:B------:R-:W-:-:S02]  /*9940*/  IMAD.U32 R9, RZ, RZ, UR39 ;  /* 0x00000027ff097e24 */ /* 0x000fc4000f8e00ff */
[-CC-:B------:R-:W-:Y:S01]  /*9950*/  FFMA.FTZ R130, R155, R0.reuse, -R126.reuse ;  /* 0x000000009b827223 */ /* 0x180fe2000001087e */
[-CC-:B------:R-:W-:Y:S01]  /*9960*/  FFMA.FTZ R195, R203, R0.reuse, -R126.reuse ;  /* 0x00000000cbc37223 */ /* 0x180fe2000001087e */
[-C--:B------:R-:W-:Y:S01]  /*9970*/  FMUL.FTZ R3, R3, R0.reuse ;  /* 0x0000000003037220 */ /* 0x080fe20000410000 */
[-CC-:B------:R-:W-:Y:S01]  /*9980*/  FFMA.FTZ R132, R217, R0.reuse, -R126.reuse ;  /* 0x00000000d9847223 */ /* 0x180fe2000001087e */
[-CC-:B------:R-:W-:Y:S01]  /*9990*/  FFMA.FTZ R189, R169, R0.reuse, -R126.reuse ;  /* 0x00000000a9bd7223 */ /* 0x180fe2000001087e */
[----:B------:R-:W0:Y:S01]  /*99a0*/  MUFU.EX2 R141, R141 ;  /* 0x0000008d008d7308 */ /* 0x000e220000000800 */
[----:B-1----:R-:W-:Y:S01]  /*99b0*/  FFMA.FTZ R7, R2, R7, R121 ;  /* 0x0000000702077223 */ /* 0x002fe20000010079 */
[-CC-:B------:R-:W-:Y:S01]  /*99c0*/  FFMA.FTZ R219, R219, R0.reuse, -R126.reuse ;  /* 0x00000000dbdb7223 */ /* 0x180fe2000001087e */
        /* <DEDUP_REMOVED lines=12> */
[-CC-:B------:R-:W-:Y:S01]  /*9a90*/  FFMA.FTZ R145, R145, R0.reuse, -R126.reuse ;  /* 0x0000000091917223 */ /* 0x180fe2000001087e */
[----:B------:R-:W2:Y:S01]  /*9aa0*/  MUFU.EX2 R122, R122 ;  /* 0x0000007a007a7308 */ /* 0x000ea20000000800 */
[----:B------:R-:W-:Y:S01]  /*9ab0*/  FADD.FTZ R138, R196, R7 ;  /* 0x00000007c48a7221 */ /* 0x000fe20000010000 */
[-CC-:B------:R-:W-:Y:S01]  /*9ac0*/  FFMA.FTZ R123, R123, R0.reuse, -R126.reuse ;  /* 0x000000007b7b7223 */ /* 0x180fe2000001087e */
[----:B------:R-:W-:Y:S01]  /*9ad0*/  FFMA.FTZ R225, R225, R0, -R126 ;  /* 0x00000000e1e17223 */ /* 0x000fe2000001087e */
[----:B0-----:R-:W-:Y:S01]  /*9ae0*/  F2FP.BF16.F32.PACK_AB R201, R141, R10 ;  /* 0x0000000a8dc9723e */ /* 0x001fe200000010ff */
[----:B------:R-:W-:Y:S01]  /*9af0*/  FADD.FTZ R7, R167, R138 ;  /* 0x0000008aa7077221 */ /* 0x000fe20000010000 */
[----:B------:R-:W-:-:S02]  /*9b00*/  F2FP.BF16.F32.PACK_AB R200, R200, R121 ;  /* 0x00000079c8c8723e */ /* 0x000fc400000010ff */
[----:B------:R-:W0:Y:S01]  /*9b10*/  MUFU.EX2 R149, R149 ;  /* 0x0000009500957308 */ /* 0x000e220000000800 */
[----:B-1----:R-:W-:Y:S01]  /*9b20*/  FFMA.FTZ R138, R3, R6, R10 ;  /* 0x00000006038a7223 */ /* 0x002fe2000001000a */
[----:B------:R-:W-:Y:S01]  /*9b30*/  FADD.FTZ R140, R198, R7 ;  /* 0x00000007c68c7221 */ /* 0x000fe20000010000 */
[----:B------:R-:W-:Y:S01]  /*9b40*/  @!P1 VIADD R6, R9, 0x36840 ;  /* 0x0003684009069836 */ /* 0x000fe20000000000 */
[----:B------:R-:W-:Y:S01]  /*9b50*/  F2FP.BF16.F32.PACK_AB R202, R175, R202 ;  /* 0x000000caafca723e */ /* 0x000fe200000010ff */
[----:B------:R-:W-:Y:S01]  /*9b60*/  FADD.FTZ R7, R141, R138 ;  /* 0x0000008a8d077221 */ /* 0x000fe20000010000 */
[----:B------:R-:W-:Y:S01]  /*9b70*/  FADD.FTZ R9, R159, R140 ;  /* 0x0000008c9f097221 */ /* 0x000fe20000010000 */
[----:B------:R-:W-:Y:S01]  /*9b80*/  F2FP.BF16.F32.PACK_AB R196, R167, R196 ;  /* 0x000000c4a7c4723e */ /* 0x000fe200000010ff */
[----:B------:R-:W1:Y:S01]  /*9b90*/  MUFU.EX2 R124, R124 ;  /* 0x0000007c007c7308 */ /* 0x000e620000000800 */
[----:B--2---:R-:W-:Y:S01]  /*9ba0*/  FADD.FTZ R138, R122, R7 ;  /* 0x000000077a8a7221 */ /* 0x004fe20000010000 */
[----:B------:R-:W-:Y:S01]  /*9bb0*/  FADD.FTZ R140, R192, R9 ;  /* 0x00000009c08c7221 */ /* 0x000fe20000010000 */
[----:B------:R-:W-:Y:S01]  /*9bc0*/  @!P1 PRMT R6, RZ, 0x654, R6 ;  /* 0x00000654ff069816 */ /* 0x000fe20000000006 */
[----:B------:R-:W-:Y:S01]  /*9bd0*/  IMAD.MOV.U32 R10, RZ, RZ, R5 ;  /* 0x000000ffff0a7224 */ /* 0x000fe200078e0005 */
[----:B------:R-:W-:Y:S01]  /*9be0*/  F2FP.BF16.F32.PACK_AB R198, R159, R198 ;  /* 0x000000c69fc6723e */ /* 0x000fe200000010ff */
[C---:B------:R-:W-:Y:S01]  /*9bf0*/  FADD.FTZ R9, R147.reuse, R140 ;  /* 0x0000008c93097221 */ /* 0x040fe20000010000 */
[----:B------:R-:W-:Y:S01]  /*9c00*/  F2FP.BF16.F32.PACK_AB R192, R147, R192 ;  /* 0x000000c093c0723e */ /* 0x000fe200000010ff */
[----:B------:R-:W2:Y:S01]  /*9c10*/  MUFU.EX2 R163, R163 ;  /* 0x000000a300a37308 */ /* 0x000ea20000000800 */
[----:B0-----:R-:W-:Y:S01]  /*9c20*/  FADD.FTZ R7, R149, R138 ;  /* 0x0000008a95077221 */ /* 0x001fe20000010000 */
[----:B------:R-:W-:Y:S01]  /*9c30*/  FADD.FTZ R140, R194, R9 ;  /* 0x00000009c28c7221 */ /* 0x000fe20000010000 */
[----:B------:R-:W-:-:S02]  /*9c40*/  F2FP.BF16.F32.PACK_AB R194, R15, R194 ;  /* 0x000000c20fc2723e */ /* 0x000fc400000010ff */
[----:B------:R-:W-:Y:S01]  /*9c50*/  F2FP.BF16.F32.PACK_AB R203, R149, R122 ;  /* 0x0000007a95cb723e */ /* 0x000fe200000010ff */
[----:B------:R-:W-:Y:S02]  /*9c60*/  FADD.FTZ R9, R15, R140 ;  /* 0x0000008c0f097221 */ /* 0x000fe40000010000 */
[----:B------:R-:W0:Y:S01]  /*9c70*/  MUFU.EX2 R128, R128 ;  /* 0x0000008000807308 */ /* 0x000e220000000800 */
[----:B-1----:R-:W-:Y:S01]  /*9c80*/  FADD.FTZ R138, R124, R7 ;  /* 0x000000077c8a7221 */ /* 0x002fe20000010000 */
[----:B------:R-:W-:Y:S01]  /*9c90*/  FADD.FTZ R144, R188, R9 ;  /* 0x00000009bc907221 */ /* 0x000fe20000010000 */
[----:B------:R-:W-:-:S03]  /*9ca0*/  F2FP.BF16.F32.PACK_AB R188, R11, R188 ;  /* 0x000000bc0bbc723e */ /* 0x000fc600000010ff */
[----:B------:R-:W-:Y:S01]  /*9cb0*/  FADD.FTZ R9, R11, R144 ;  /* 0x000000900b097221 */ /* 0x000fe20000010000 */
[----:B------:R-:W-:Y:S01]  /*9cc0*/  IMAD.U32 R11, RZ, RZ, UR61 ;  /* 0x0000003dff0b7e24 */ /* 0x000fe2000f8e00ff */
[----:B------:R-:W-:Y:S01]  /*9cd0*/  MUFU.EX2 R199, R199 ;  /* 0x000000c700c77308 */ /* 0x000fe20000000800 */
[----:B--2---:R-:W-:Y:S01]  /*9ce0*/  FADD.FTZ R7, R163, R138 ;  /* 0x0000008aa3077221 */ /* 0x004fe20000010000 */
[----:B------:R-:W-:Y:S01]  /*9cf0*/  FADD.FTZ R144, R190, R9 ;  /* 0x00000009be907221 */ /* 0x000fe20000010000 */
[----:B------:R-:W-:Y:S01]  /*9d00*/  FFMA.FTZ R138, R143, R0, -R126 ;  /* 0x000000008f8a7223 */ /* 0x000fe2000001087e */
[C---:B------:R-:W-:Y:S02]  /*9d10*/  F2FP.BF16.F32.PACK_AB R190, R127.reuse, R190 ;  /* 0x000000be7fbe723e */ /* 0x040fe400000010ff */
[----:B------:R-:W-:Y:S01]  /*9d20*/  FADD.FTZ R9, R127, R144 ;  /* 0x000000907f097221 */ /* 0x000fe20000010000 */
[----:B------:R-:W-:Y:S01]  /*9d30*/  F2FP.BF16.F32.PACK_AB R197, R163, R124 ;  /* 0x0000007ca3c5723e */ /* 0x000fe200000010ff */
[----:B------:R-:W-:Y:S01]  /*9d40*/  MUFU.EX2 R193, R193 ;  /* 0x000000c100c17308 */ /* 0x000fe20000000800 */
[----:B0-----:R-:W-:Y:S01]  /*9d50*/  FADD.FTZ R140, R128, R7 ;  /* 0x00000007808c7221 */ /* 0x001fe20000010000 */
        /* <DEDUP_REMOVED lines=18> */
[----:B------:R-:W-:-:S06]  /*9e80*/  FADD.FTZ R14, R120, R9 ;  /* 0x00000009780e7221 */ /* 0x000fcc0000010000 */
        /* <DEDUP_REMOVED lines=8> */
[----:B------:R-:W-:Y:S01]  /*9f10*/  MUFU.EX2 R148, R145 ;  /* 0x0000009100947308 */ /* 0x000fe20000000800 */
[----:B------:R-:W-:-:S02]  /*9f20*/  WARPGROUP.DEPBAR.LE gsb0, 0x0 ;  /* 0x00008000000079c5 */ /* 0x000fc40000010000 */
[----:B------:R1:W-:Y:S01]  /*9f30*/  @!P1 SYNCS.ARRIVE.TRANS64.RED.A1T0 RZ, [R6+URZ], RZ ;  /* 0x000000ff06ff99a7 */ /* 0x0003e2000810043f */
[----:B------:R-:W-:-:S04]  /*9f40*/  F2FP.BF16.F32.PACK_AB R176, R137, R20 ;  /* 0x0000001489b0723e */ /* 0x000fc800000010ff */
[----:B------:R-:W2:Y:S01]  /*9f50*/  MUFU.EX2 R123, R123 ;  /* 0x0000007b007b7308 */ /* 0x000ea20000000800 */
[----:B------:R-:W-:Y:S02]  /*9f60*/  F2FP.BF16.F32.PACK_AB R178, R125, R120 ;  /* 0x000000787db2723e */ /* 0x000fe400000010ff */
[----:B0-----:R-:W-:Y:S01]  /*9f70*/  F2FP.BF16.F32.PACK_AB R183, R135, R146 ;  /* 0x0000009287b7723e */ /* 0x001fe200000010ff */
[----:B------:R0:W-:Y:S04]  /*9f80*/  @!P1 SYNCS.ARRIVE.TRANS64.RED.A1T0 RZ, [R142+URZ], RZ ;  /* 0x000000ff8eff99a7 */ /* 0x0001e8000810043f */
[----:B-1----:R-:W1:Y:S01]  /*9f90*/  MUFU.EX2 R6, R139 ;  /* 0x0000008b00067308 */ /* 0x002e620000000800 */
[----:B0-----:R-:W-:Y:S01]  /*9fa0*/  FADD.FTZ R142, R199, R140 ;  /* 0x0000008cc78e7221 */ /* 0x001fe20000010000 */
[-CC-:B------:R-:W-:Y:S01]  /*9fb0*/  FFMA.FTZ R140, R131, R0.reuse, -R126.reuse ;  /* 0x00000000838c7223 */ /* 0x180fe2000001087e */
[----:B------:R-:W-:-:S05]  /*9fc0*/  FFMA.FTZ R126, R227, R0, -R126 ;  /* 0x00000000e37e7223 */ /* 0x000fca000001087e */
[----:B------:R-:W-:Y:S01]  /*9fd0*/  MUFU.EX2 R20, R225 ;  /* 0x000000e100147308 */ /* 0x000fe20000000800 */
[----:B------:R-:W-:Y:S01]  /*9fe0*/  FADD.FTZ R7, R193, R142 ;  /* 0x0000008ec1077221 */ /* 0x000fe20000010000 */
[----:B------:R-:W-:Y:S02]  /*9ff0*/  F2FP.BF16.F32.PACK_AB R199, R199, R128 ;  /* 0x00000080c7c7723e */ /* 0x000fe400000010ff */
[C---:B------:R-:W-:Y:S01]  /*a000*/  F2FP.BF16.F32.PACK_AB R193, R130.reuse, R193 ;  /* 0x000000c182c1723e */ /* 0x040fe200000010ff */
[----:B------:R-:W-:Y:S01]  /*a010*/  FADD.FTZ R142, R130, R7 ;  /* 0x00000007828e7221 */ /* 0x000fe20000010000 */
[----:B--2---:R-:W-:Y:S02]  /*a020*/  F2FP.BF16.F32.PACK_AB R177, R123, R148 ;  /* 0x000000947bb1723e */ /* 0x004fe400000010ff */
[----:B------:R-:W-:Y:S01]  /*a030*/  MUFU.EX2 R140, R140 ;  /* 0x0000008c008c7308 */ /* 0x000fe20000000800 */
[----:B------:R-:W-:Y:S01]  /*a040*/  FADD.FTZ R7, R195, R142 ;  /* 0x0000008ec3077221 */ /* 0x000fe20000010000 */
[----:B------:R-:W-:-:S03]  /*a050*/  F2FP.BF16.F32.PACK_AB R195, R132, R195 ;  /* 0x000000c384c3723e */ /* 0x000fc600000010ff */
[----:B------:R-:W-:-:S03]  /*a060*/  FADD.FTZ R142, R132, R7 ;  /* 0x00000007848e7221 */ /* 0x000fc60000010000 */
[----:B------:R-:W0:Y:S01]  /*a070*/  MUFU.EX2 R126, R126 ;  /* 0x0000007e007e7308 */ /* 0x000e220000000800 */
[----:B------:R-:W-:Y:S01]  /*a080*/  FADD.FTZ R7, R189, R142 ;  /* 0x0000008ebd077221 */ /* 0x000fe20000010000 */
[----:B------:R-:W-:-:S03]  /*a090*/  F2FP.BF16.F32.PACK_AB R189, R134, R189 ;  /* 0x000000bd86bd723e */ /* 0x000fc600000010ff */
[----:B------:R-:W-:-:S04]  /*a0a0*/  FADD.FTZ R142, R134, R7 ;  /* 0x00000007868e7221 */ /* 0x000fc80000010000 */
[----:B------:R-:W-:Y:S01]  /*a0b0*/  FADD.FTZ R7, R191, R142 ;  /* 0x0000008ebf077221 */ /* 0x000fe20000010000 */
[----:B------:R-:W-:-:S03]  /*a0c0*/  F2FP.BF16.F32.PACK_AB R191, R136, R191 ;  /* 0x000000bf88bf723e */ /* 0x000fc600000010ff */
[----:B------:R-:W-:-:S04]  /*a0d0*/  FADD.FTZ R142, R136, R7 ;  /* 0x00000007888e7221 */ /* 0x000fc80000010000 */
[----:B------:R-:W-:Y:S01]  /*a0e0*/  FADD.FTZ R7, R185, R142 ;  /* 0x0000008eb9077221 */ /* 0x000fe20000010000 */
[----:B-1----:R-:W-:Y:S02]  /*a0f0*/  F2FP.BF16.F32.PACK_AB R185, R6, R185 ;  /* 0x000000b906b9723e */ /* 0x002fe400000010ff */
[----:B0-----:R-:W-:Y:S01]  /*a100*/  F2FP.BF16.F32.PACK_AB R179, R126, R20 ;  /* 0x000000147eb3723e */ /* 0x001fe200000010ff */
[----:B------:R-:W-:-:S04]  /*a110*/  FADD.FTZ R142, R6, R7 ;  /* 0x00000007068e7221 */ /* 0x000fc80000010000 */
[----:B------:R-:W-:Y:S01]  /*a120*/  FADD.FTZ R7, R187, R142 ;  /* 0x0000008ebb077221 */ /* 0x000fe20000010000 */
[----:B------:R-:W-:-:S03]  /*a130*/  F2FP.BF16.F32.PACK_AB R187, R138, R187 ;  /* 0x000000bb8abb723e */ /* 0x000fc600000010ff */
[----:B------:R-:W-:-:S04]  /*a140*/  FADD.FTZ R142, R138, R7 ;  /* 0x000000078a8e7221 */ /* 0x000fc80000010000 */
[----:B------:R-:W-:Y:S01]  /*a150*/  FADD.FTZ R7, R181, R142 ;  /* 0x0000008eb5077221 */ /* 0x000fe20000010000 */
[----:B------:R-:W-:-:S03]  /*a160*/  F2FP.BF16.F32.PACK_AB R181, R140, R181 ;  /* 0x000000b58cb5723e */ /* 0x000fc600000010ff */
        /* <DEDUP_REMOVED lines=10> */
.L_x_2003:
[----:B------:R-:W-:-:S13]  /*a210*/  ISETP.LE.AND P2, PT, RZ, UR38, PT ;  /* 0x00000026ff007c0c */ /* 0x000fda000bf43270 */
[----:B------:R-:W-:Y:S05]  /*a220*/  @!P2 BRA `(.L_x_2013) ;  /* 0x0000003800f4a947 */ /* 0x000fea0003800000 */
[----:B------:R-:W-:Y:S01]  /*a230*/  IMAD.MOV.U32 R11, RZ, RZ, R4 ;  /* 0x000000ffff0b7224 */ /* 0x000fe200078e0004 */
[----:B------:R-:W-:Y:S01]  /*a240*/  UMOV UR39, UR61 ;  /* 0x0000003d00277c82 */ /* 0x000fe20008000000 */
[----:B------:R-:W-:Y:S01]  /*a250*/  IMAD.MOV.U32 R9, RZ, RZ, R5 ;  /* 0x000000ffff097224 */ /* 0x000fe200078e0005 */
[----:B------:R-:W-:-:S06]  /*a260*/  UMOV UR37, UR36 ;  /* 0x0000002400257c82 */ /* 0x000fcc0008000000 */
.L_x_2022:
[----:B------:R-:W-:-:S04]  /*a270*/  UIADD3 UR36, UR37, 0x1, URZ ;  /* 0x0000000125247890 */ /* 0x000fc8000fffe03f */
[----:B------:R-:W-:-:S04]  /*a280*/  UISETP.NE.AND UP0, UPT, UR36, 0x2, UPT ;  /* 0x000000022400788c */ /* 0x000fc8000bf05270 */
[----:B------:R-:W-:Y:S02]  /*a290*/  USEL UR61, URZ, 0x1, UP0 ;  /* 0x000000013f3d7887 */ /* 0x000fe40008000000 */
[----:B------:R-:W-:Y:S02]  /*a2a0*/  USEL UR36, UR36, URZ, UP0 ;  /* 0x0000003f24247287 */ /* 0x000fe40008000000 */
[----:B------:R-:W-:Y:S01]  /*a2b0*/  ULOP3.LUT UR61, UR39, UR61, URZ, 0x3c, !UPT ;  /* 0x0000003d273d7292 */ /* 0x000fe2000f8e3c3f */
[----:B------:R-:W-:Y:S11]  /*a2c0*/  @!P0 BRA `(.L_x_2014) ;  /* 0x0000000000048947 */ /* 0x000ff60003800000 */
[----:B------:R-:W-:Y:S01]  /*a2d0*/  BPT.TRAP 0x1 ;  /* 0x000000040000795c */ /* 0x000fe20000300000 */
.L_x_2014:
[----:B------:R-:W-:Y:S01]  /*a2e0*/  ULEA UR6, UR36, UR60, 0x3 ;  /* 0x0000003c24067291 */ /* 0x000fe2000f8e183f */
[----:B------:R-:W-:-:S05]  /*a2f0*/  IMAD.U32 R0, RZ, RZ, UR61 ;  /* 0x0000003dff007e24 */ /* 0x000fca000f8e00ff */
[----:B------:R-:W-:-:S04]  /*a300*/  SHF.L.U32 R0, R0, 0x1f, RZ ;  /* 0x0000001f00007819 */ /* 0x000fc800000006ff */
[----:B------:R0:W1:Y:S01]  /*a310*/  SYNCS.PHASECHK.TRANS64.TRYWAIT P2, [UR6+0x36830], R0 ;  /* 0x03683000ff0075a7 */ /* 0x0000620008040146 */
[----:B------:R-:W-:Y:S05]  /*a320*/  @!P0 BRA `(.L_x_2015) ;  /* 0x0000000000048947 */ /* 0x000fea0003800000 */
[----:B------:R-:W-:Y:S01]  /*a330*/  BPT.TRAP 0x1 ;  /* 0x000000040000795c */ /* 0x000fe20000300000 */
.L_x_2015:
[----:B-1----:R-:W-:Y:S05]  /*a340*/  @P2 BRA `(.L_x_2016) ;  /* 0x0000000000082947 */ /* 0x002fea0003800000 */
[----:B------:R-:W1:Y:S02]  /*a350*/  SYNCS.PHASECHK.TRANS64.TRYWAIT P2, [UR6+0x36830], R0 ;  /* 0x03683000ff0075a7 */ /* 0x000e640008040146 */
[----:B-1----:R-:W-:Y:S05]  /*a360*/  @!P2 BRA `(.L_x_2017) ;  /* 0x000000c80060a947 */ /* 0x002fea0003800000 */
.L_x_2016:
        /* <DEDUP_REMOVED lines=602> */
.L_x_2018:
[----:B------:R-:W-:Y:S01]  /*c910*/  ULEA UR11, UR37, UR60, 0x3 ;  /* 0x0000003c250b7291 */ /* 0x000fe2000f8e183f */
[----:B01----:R-:W-:-:S05]  /*c920*/  IMAD.U32 R0, RZ, RZ, UR39 ;  /* 0x00000027ff007e24 */ /* 0x003fca000f8e00ff */
[----:B------:R-:W-:-:S04]  /*c930*/  SHF.L.U32 R0, R0, 0x1f, RZ ;  /* 0x0000001f00007819 */ /* 0x000fc800000006ff */
[----:B------:R0:W1:Y:S01]  /*c940*/  SYNCS.PHASECHK.TRANS64.TRYWAIT P2, [UR11+0x36850], R0 ;  /* 0x03685000ff0075a7 */ /* 0x000062000804014b */
[----:B------:R-:W-:Y:S05]  /*c950*/  @!P0 BRA `(.L_x_2019) ;  /* 0x0000000000048947 */ /* 0x000fea0003800000 */
[----:B------:R-:W-:Y:S01]  /*c960*/  BPT.TRAP 0x1 ;  /* 0x000000040000795c */ /* 0x000fe20000300000 */
.L_x_2019:
[----:B-1----:R-:W-:Y:S05]  /*c970*/  @P2 BRA `(.L_x_2020) ;  /* 0x0000000000082947 */ /* 0x002fea0003800000 */
[----:B------:R-:W1:Y:S02]  /*c980*/  SYNCS.PHASECHK.TRANS64.TRYWAIT P2, [UR11+0x36850], R0 ;  /* 0x03685000ff0075a7 */ /* 0x000e64000804014b */
[----:B-1----:R-:W-:Y:S05]  /*c990*/  @!P2 BRA `(.L_x_2021) ;  /* 0x000000a000eca947 */ /* 0x002fea0003800000 */
.L_x_2020:
[----:B------:R-:W-:Y:S01]  /*c9a0*/  UIADD3 UR6, UR60, 0x400, URZ ;  /* 0x000004003c067890 */ /* 0x000fe2000fffe03f */
[----:B------:R-:W-:Y:S01]  /*c9b0*/  WARPGROUP.ARRIVE ;  /* 0x00000000000079c5 */ /* 0x000fe20000000000 */
[----:B------:R-:W-:Y:S01]  /*c9c0*/  UMOV UR7, 0x40000040 ;  /* 0x4000004000077882 */ /* 0x000fe20000000000 */
[----:B01----:R-:W-:Y:S01]  /*c9d0*/  FMNMX.FTZ R0, R168, R9, !PT ;  /* 0x00000009a8007209 */ /* 0x003fe20007810000 */
[----:B------:R-:W-:Y:S01]  /*c9e0*/  USHF.R.U32.HI UR6, URZ, 0x4, UR6 ;  /* 0x000000043f067899 */ /* 0x000fe20008011606 */
[----:B------:R-:W-:Y:S01]  /*c9f0*/  ISETP.LT.AND P2, PT, RZ, UR38, PT ;  /* 0x00000026ff007c0c */ /* 0x000fe2000bf41270 */
[----:B------:R-:W-:Y:S01]  /*ca00*/  UMOV UR39, UR61 ;  /* 0x0000003d00277c82 */ /* 0x000fe20008000000 */
[----:B------:R-:W-:Y:S01]  /*ca10*/  FMNMX.FTZ R3, R169, R0, !PT ;  /* 0x00000000a9037209 */ /* 0x000fe20007810000 */
[----:B------:R-:W-:-:S03]  /*ca20*/  ULOP3.LUT UR6, UR6, 0x3fff, URZ, 0xc0, !UPT ;  /* 0x00003fff06067892 */ /* 0x000fc6000f8ec03f */
[----:B------:R-:W-:Y:S01]  /*ca30*/  FMNMX.FTZ R0, R172, R3, !PT ;  /* 0x00000003ac007209 */ /* 0x000fe20007810000 */
[----:B------:R-:W-:-:S03]  /*ca40*/  ULOP3.LUT UR6, UR6, 0x3800000, URZ, 0xfc, !UPT ;  /* 0x0380000006067892 */ /* 0x000fc6000f8efc3f */
[----:B------:R-:W-:Y:S01]  /*ca50*/  FMNMX.FTZ R3, R173, R0, !PT ;  /* 0x00000000ad037209 */ /* 0x000fe20007810000 */
[----:B------:R-:W-:-:S03]  /*ca60*/  UIMAD UR10, UR37, 0xa80, UR6 ;  /* 0x00000a80250a78a4 */ /* 0x000fc6000f8e0206 */
[----:B------:R-:W-:Y:S01]  /*ca70*/  FMNMX.FTZ R0, R160, R3, !PT ;  /* 0x00000003a0007209 */ /* 0x000fe20007810000 */
[----:B------:R-:W-:-:S03]  /*ca80*/  UMOV UR37, UR36 ;  /* 0x0000002400257c82 */ /* 0x000fc60008000000 */
[----:B------:R-:W-:Y:S01]  /*ca90*/  UMOV UR6, UR10 ;  /* 0x0000000a00067c82 */ /* 0x000fe20008000000 */
        /* <DEDUP_REMOVED lines=30> */
[----:B------:R-:W1:Y:S01]  /*cc80*/  SHFL.BFLY PT, R5, R10, 0x1, 0x1f ;  /* 0x0c201f000a057f89 */ /* 0x000e6200000e0000 */
[----:B------:R-:W-:-:S04]  /*cc90*/  FMNMX.FTZ R15, R171, R4, !PT ;  /* 0x00000004ab0f7209 */ /* 0x000fc80007810000 */
[----:B------:R-:W-:-:S04]  /*cca0*/  FMNMX.FTZ R4, R174, R15, !PT ;  /* 0x0000000fae047209 */ /* 0x000fc80007810000 */
[----:B------:R-:W-:-:S04]  /*ccb0*/  FMNMX.FTZ R15, R175, R4, !PT ;  /* 0x00000004af0f7209 */ /* 0x000fc80007810000 */
[----:B------:R-:W-:-:S04]  /*ccc0*/  FMNMX.FTZ R4, R162, R15, !PT ;  /* 0x0000000fa2047209 */ /* 0x000fc80007810000 */
[----:B------:R-:W-:-:S04]  /*ccd0*/  FMNMX.FTZ R17, R163, R4, !PT ;  /* 0x00000004a3117209 */ /* 0x000fc80007810000 */
[----:B------:R-:W-:Y:S02]  /*cce0*/  FMNMX.FTZ R4, R166, R17, !PT ;  /* 0x00000011a6047209 */ /* 0x000fe40007810000 */
[----:B-1----:R-:W-:Y:S02]  /*ccf0*/  FMNMX.FTZ R5, R10, R5, !PT ;  /* 0x000000050a057209 */ /* 0x002fe40007810000 */
[----:B------:R-:W-:-:S03]  /*cd00*/  FMNMX.FTZ R17, R167, R4, !PT ;  /* 0x00000004a7117209 */ /* 0x000fc60007810000 */
[----:B------:R-:W-:Y:S01]  /*cd10*/  FADD.FTZ R3, -R5, R9 ;  /* 0x0000000905037221 */ /* 0x000fe20000010100 */
[----:B------:R-:W-:-:S03]  /*cd20*/  FMNMX.FTZ R4, R154, R17, !PT ;  /* 0x000000119a047209 */ /* 0x000fc60007810000 */
[----:B0-----:R-:W-:Y:S01]  /*cd30*/  FMUL.FTZ R2, R3, R0 ;  /* 0x0000000003027220 */ /* 0x001fe20000410000 */
        /* <DEDUP_REMOVED lines=12> */
[----:B------:R0:W-:Y:S01]  /*ce00*/  MUFU.EX2 R19, R10 ;  /* 0x0000000a00137308 */ /* 0x0001e20000000800 */
        /* <DEDUP_REMOVED lines=8> */
[--C-:B0-----:R-:W-:Y:S01]  /*ce90*/  FFMA.FTZ R10, R120, R0, -R3.reuse ;  /* 0x00000000780a7223 */ /* 0x101fe20000010803 */
[----:B------:R-:W-:Y:S01]  /*cea0*/  FMNMX.FTZ R21, R151, R4, !PT ;  /* 0x0000000497157209 */ /* 0x000fe20007810000 */
[-CC-:B------:R-:W-:Y:S01]  /*ceb0*/  FFMA.FTZ R12, R124, R0.reuse, -R3.reuse ;  /* 0x000000007c0c7223 */ /* 0x180fe20000010803 */
[----:B------:R-:W-:Y:S01]  /*cec0*/  FFMA.FTZ R18, R125, R0, -R3 ;  /* 0x000000007d127223 */ /* 0x000fe20000010803 */
[----:B------:R-:W-:Y:S01]  /*ced0*/  MUFU.EX2 R2, R2 ;  /* 0x0000000200027308 */ /* 0x000fe20000000800 */
[----:B------:R-:W-:-:S04]  /*cee0*/  FMNMX.FTZ R4, R138, R21, !PT ;  /* 0x000000158a047209 */ /* 0x000fc80007810000 */
[----:B------:R-:W-:-:S03]  /*cef0*/  FMNMX.FTZ R153, R139, R4, !PT ;  /* 0x000000048b997209 */ /* 0x000fc60007810000 */
[----:B------:R-:W0:Y:S01]  /*cf00*/  MUFU.EX2 R9, R9 ;  /* 0x0000000900097308 */ /* 0x000e220000000800 */
[----:B------:R-:W-:-:S04]  /*cf10*/  FMNMX.FTZ R4, R142, R153, !PT ;  /* 0x000000998e047209 */ /* 0x000fc80007810000 */
[----:B------:R-:W-:-:S03]  /*cf20*/  FMNMX.FTZ R153, R143, R4, !PT ;  /* 0x000000048f997209 */ /* 0x000fc60007810000 */
[----:B------:R-:W-:Y:S01]  /*cf30*/  MUFU.EX2 R13, R13 ;  /* 0x0000000d000d7308 */ /* 0x000fe20000000800 */
[----:B------:R-:W-:-:S04]  /*cf40*/  FMNMX.FTZ R4, R130, R153, !PT ;  /* 0x0000009982047209 */ /* 0x000fc80007810000 */
[----:B------:R-:W-:Y:S01]  /*cf50*/  FMNMX.FTZ R153, R131, R4, !PT ;  /* 0x0000000483997209 */ /* 0x000fe20007810000 */
[----:B------:R-:W-:Y:S02]  /*cf60*/  WARPGROUP.DEPBAR.LE gsb0, 0x0 ;  /* 0x00008000000079c5 */ /* 0x000fe40000010000 */
[----:B------:R-:W-:Y:S01]  /*cf70*/  WARPGROUP.ARRIVE ;  /* 0x00000000000079c5 */ /* 0x000fe20000000000 */
[----:B------:R-:W-:Y:S01]  /*cf80*/  FMNMX.FTZ R4, R134, R153, !PT ;  /* 0x0000009986047209 */ /* 0x000fe20007810000 */
[-CC-:B------:R-:W-:Y:S01]  /*cf90*/  FFMA.FTZ R200, R169, R0.reuse, -R3.reuse ;  /* 0x00000000a9c87223 */ /* 0x180fe20000010803 */
[----:B------:R-:W-:Y:S01]  /*cfa0*/  FFMA.FTZ R202, R172, R0, -R3 ;  /* 0x00000000acca7223 */ /* 0x000fe20000010803 */
[----:B0-----:R-:W-:Y:S01]  /*cfb0*/  FFMA.FTZ R7, R2, R7, R9 ;  /* 0x0000000702077223 */ /* 0x001fe20000010009 */
[----:B------:R-:W-:Y:S01]  /*cfc0*/  FMNMX.FTZ R153, R135, R4, !PT ;  /* 0x0000000487997209 */ /* 0x000fe20007810000 */
[----:B------:R-:W-:Y:S01]  /*cfd0*/  HGMMA.64x192x16.F32.BF16 R24, R196, gdesc[UR4].tnspB, R24, gsb0 ;  /* 0x42e00004c4187df0 */ /* 0x000fe20008001818 */
[----:B------:R-:W-:Y:S01]  /*cfe0*/  UIADD3 UR6, UR10, 0x100, URZ ;  /* 0x000001000a067890 */ /* 0x000fe2000fffe03f */
[----:B------:R-:W0:Y:S01]  /*cff0*/  MUFU.EX2 R200, R200 ;  /* 0x000000c800c87308 */ /* 0x000e220000000800 */
[----:B------:R-:W-:Y:S01]  /*d000*/  UMOV UR7, 0x40000040 ;  /* 0x4000004000077882 */ /* 0x000fe20000000000 */
[----:B------:R-:W-:-:S04]  /*d010*/  FMNMX.FTZ R4, R122, R153, !PT ;  /* 0x000000997a047209 */ /* 0x000fc80007810000 */
[----:B------:R-:W-:Y:S02]  /*d020*/  FMNMX.FTZ R153, R123, R4, !PT ;  /* 0x000000047b997209 */ /* 0x000fe40007810000 */
[----:B------:R-:W-:Y:S02]  /*d030*/  MUFU.EX2 R202, R202 ;  /* 0x000000ca00ca7308 */ /* 0x000fe40000000800 */
[----:B------:R-:W-:-:S04]  /*d040*/  FMNMX.FTZ R4, R126, R153, !PT ;  /* 0x000000997e047209 */ /* 0x000fc80007810000 */
[----:B------:R-:W-:Y:S02]  /*d050*/  FMNMX.FTZ R4, R127, R4, !PT ;  /* 0x000000047f047209 */ /* 0x000fe40007810000 */
[----:B------:R-:W-:Y:S01]  /*d060*/  MUFU.EX2 R15, R161 ;  /* 0x000000a1000f7308 */ /* 0x000fe20000000800 */
[C---:B0-----:R-:W-:Y:S01]  /*d070*/  FADD.FTZ R7, R200.reuse, R7 ;  /* 0x00000007c8077221 */ /* 0x041fe20000010000 */
[----:B------:R-:W-:Y:S01]  /*d080*/  F2FP.BF16.F32.PACK_AB R200, R200, R9 ;  /* 0x00000009c8c8723e */ /* 0x000fe200000010ff */
[----:B------:R-:W0:Y:S05]  /*d090*/  SHFL.BFLY PT, R153, R4, 0x2, 0x1f ;  /* 0x0c401f0004997f89 */ /* 0x000e2a00000e0000 */
[----:B------:R-:W-:Y:S08]  /*d0a0*/  MUFU.EX2 R17, R165 ;  /* 0x000000a500117308 */ /* 0x000ff00000000800 */
[----:B------:R-:W-:Y:S08]  /*d0b0*/  MUFU.EX2 R21, R157 ;  /* 0x0000009d00157308 */ /* 0x000ff00000000800 */
[----:B------:R-:W-:Y:S01]  /*d0c0*/  MUFU.EX2 R145, R145 ;  /* 0x0000009100917308 */ /* 0x000fe20000000800 */
[----:B0-----:R-:W-:-:S05]  /*d0d0*/  FMNMX.FTZ R153, R4, R153, !PT ;  /* 0x0000009904997209 */ /* 0x001fca0007810000 */
[----:B------:R-:W0:Y:S02]  /*d0e0*/  SHFL.BFLY PT, R4, R153, 0x1, 0x1f ;  /* 0x0c201f0099047f89 */ /* 0x000e2400000e0000 */
[----:B------:R-:W-:Y:S08]  /*d0f0*/  MUFU.EX2 R149, R149 ;  /* 0x0000009500957308 */ /* 0x000ff00000000800 */
[----:B------:R-:W-:Y:S08]  /*d100*/  MUFU.EX2 R137, R137 ;  /* 0x0000008900897308 */ /* 0x000ff00000000800 */
[----:B------:R-:W-:Y:S01]  /*d110*/  MUFU.EX2 R141, R141 ;  /* 0x0000008d008d7308 */ /* 0x000fe20000000800 */
[----:B0-----:R-:W-:-:S07]  /*d120*/  FMNMX.FTZ R4, R153, R4, !PT ;  /* 0x0000000499047209 */ /* 0x001fce0007810000 */
        /* <DEDUP_REMOVED lines=19> */
[----:B------:R-:W-:-:S05]  /*d260*/  FFMA.FTZ R126, R126, R0, -R125 ;  /* 0x000000007e7e7223 */ /* 0x000fca000001087d */
        /* <DEDUP_REMOVED lines=44> */
[----:B------:R-:W-:Y:S01]  /*d530*/  FFMA.FTZ R191, R150, R0, -R125 ;  /* 0x0000000096bf7223 */ /* 0x000fe2000001087d */
        /* <DEDUP_REMOVED lines=16> */
[----:B------:R-:W-:Y:S01]  /*d640*/  @!P1 LEA R136, R136, UR60, 0x3 ;  /* 0x0000003c88889c11 */ /* 0x000fe2000f8e18ff */
[----:B------:R-:W-:Y:S01]  /*d650*/  UMOV UR7, 0x40000040 ;  /* 0x4000004000077882 */ /* 0x000fe20000000000 */
[----:B------:R-:W-:Y:S03]  /*d660*/  MUFU.EX2 R184, R184 ;  /* 0x000000b800b87308 */ /* 0x000fe60000000800 */
[----:B------:R-:W-:-:S05]  /*d670*/  @!P1 VIADD R136, R136, 0x36840 ;  /* 0x0003684088889836 */ /* 0x000fca0000000000 */
[----:B------:R-:W-:Y:S01]  /*d680*/  @!P1 PRMT R140, RZ, 0x654, R136 ;  /* 0x00000654ff8c9816 */ /* 0x000fe20000000088 */
        /* <DEDUP_REMOVED lines=14> */
[----:B------:R-:W-:-:S04]  /*d770*/  UIADD3 UR6, UR38, -0x1, URZ ;  /* 0xffffffff26067890 */ /* 0x000fc8000fffe03f */
[----:B------:R-:W0:Y:S03]  /*d780*/  MUFU.EX2 R3, R3 ;  /* 0x0000000300037308 */ /* 0x000e260000000800 */
[----:B------:R-:W-:-:S05]  /*d790*/  UMOV UR38, UR6 ;  /* 0x0000000600267c82 */ /* 0x000fca0008000000 */
[----:B------:R-:W1:Y:S08]  /*d7a0*/  MUFU.EX2 R18, R175 ;  /* 0x000000af00127308 */ /* 0x000e700000000800 */
[----:B------:R-:W2:Y:S01]  /*d7b0*/  MUFU.EX2 R128, R128 ;  /* 0x0000008000807308 */ /* 0x000ea20000000800 */
[----:B0-----:R-:W-:-:S04]  /*d7c0*/  FFMA.FTZ R6, R3, R6, R14 ;  /* 0x0000000603067223 */ /* 0x001fc8000001000e */
[----:B------:R-:W-:Y:S01]  /*d7d0*/  FADD.FTZ R138, R201, R6 ;  /* 0x00000006c98a7221 */ /* 0x000fe20000010000 */
[-CC-:B------:R-:W-:Y:S01]  /*d7e0*/  FFMA.FTZ R6, R139, R0.reuse, -R125.reuse ;  /* 0x000000008b067223 */ /* 0x180fe2000001087d */
[----:B------:R-:W-:Y:S01]  /*d7f0*/  FFMA.FTZ R125, R127, R0, -R125 ;  /* 0x000000007f7d7223 */ /* 0x000fe2000001087d */
[----:B------:R-:W0:Y:S01]  /*d800*/  MUFU.EX2 R132, R132 ;  /* 0x0000008400847308 */ /* 0x000e220000000800 */
[----:B------:R-:W-:-:S07]  /*d810*/  F2FP.BF16.F32.PACK_AB R201, R201, R14 ;  /* 0x0000000ec9c9723e */ /* 0x000fce00000010ff */
[----:B------:R-:W3:Y:S08]  /*d820*/  MUFU.EX2 R6, R6 ;  /* 0x0000000600067308 */ /* 0x000ef00000000800 */
[----:B------:R-:W4:Y:S08]  /*d830*/  MUFU.EX2 R180, R180 ;  /* 0x000000b400b47308 */ /* 0x000f300000000800 */
[----:B------:R-:W5:Y:S08]  /*d840*/  MUFU.EX2 R181, R130 ;  /* 0x0000008200b57308 */ /* 0x000f700000000800 */
[----:B------:R-:W5:Y:S08]  /*d850*/  MUFU.EX2 R182, R182 ;  /* 0x000000b600b67308 */ /* 0x000f700000000800 */
[----:B------:R-:W5:Y:S08]  /*d860*/  MUFU.EX2 R183, R134 ;  /* 0x0000008600b77308 */ /* 0x000f700000000800 */
[----:B------:R-:W-:Y:S01]  /*d870*/  MUFU.EX2 R125, R125 ;  /* 0x0000007d007d7308 */ /* 0x000fe20000000800 */
[----:B------:R-:W-:-:S02]  /*d880*/  WARPGROUP.DEPBAR.LE gsb0, 0x0 ;  /* 0x00008000000079c5 */ /* 0x000fc40000010000 */
[----:B------:R1:W-:Y:S05]  /*d890*/  @!P1 SYNCS.ARRIVE.TRANS64.RED.A1T0 RZ, [R140+URZ], RZ ;  /* 0x000000ff8cff99a7 */ /* 0x0003ea000810043f */
[----:B------:R-:W5:Y:S01]  /*d8a0*/  MUFU.EX2 R177, R122 ;  /* 0x0000007a00b17308 */ /* 0x000f620000000800 */
[----:B------:R-:W-:Y:S02]  /*d8b0*/  F2FP.BF16.F32.PACK_AB R178, R11, R12 ;  /* 0x0000000c0bb2723e */ /* 0x000fe400000010ff */
[----:B------:R-:W-:Y:S01]  /*d8c0*/  F2FP.BF16.F32.PACK_AB R176, R121, R10 ;  /* 0x0000000a79b0723e */ /* 0x000fe200000010ff */
[----:B-1----:R-:W-:-:S04]  /*d8d0*/  @!P1 VIADD R140, R144, 0x36860 ;  /* 0x00036860908c9836 */ /* 0x002fc80000000000 */
[----:B------:R-:W1:Y:S01]  /*d8e0*/  MUFU.EX2 R179, R126 ;  /* 0x0000007e00b37308 */ /* 0x000e620000000800 */
[----:B------:R-:W-:-:S04]  /*d8f0*/  @!P1 PRMT R140, RZ, 0x654, R140 ;  /* 0x00000654ff8c9816 */ /* 0x000fc8000000008c */
[----:B------:R2:W-:Y:S02]  /*d900*/  @!P1 SYNCS.ARRIVE.TRANS64.RED.A1T0 RZ, [R140+URZ], RZ ;  /* 0x000000ff8cff99a7 */ /* 0x0005e4000810043f */
[----:B--2---:R-:W-:Y:S01]  /*d910*/  FADD.FTZ R140, R202, R7 ;  /* 0x00000007ca8c7221 */ /* 0x004fe20000010000 */
[----:B------:R-:W-:Y:S01]  /*d920*/  FADD.FTZ R7, R203, R138 ;  /* 0x0000008acb077221 */ /* 0x000fe20000010000 */
[C---:B------:R-:W-:Y:S02]  /*d930*/  F2FP.BF16.F32.PACK_AB R203, R18.reuse, R203 ;  /* 0x000000cb12cb723e */ /* 0x040fe400000010ff */
[C---:B------:R-:W-:Y:S01]  /*d940*/  FADD.FTZ R139, R13.reuse, R140 ;  /* 0x0000008c0d8b7221 */ /* 0x040fe20000010000 */
[----:B------:R-:W-:Y:S01]  /*d950*/  FADD.FTZ R138, R18, R7 ;  /* 0x00000007128a7221 */ /* 0x000fe20000010000 */
        /* <DEDUP_REMOVED lines=29> */
[C---:B0-----:R-:W-:Y:S01]  /*db30*/  FADD.FTZ R14, R132.reuse, R7 ;  /* 0x00000007840e7221 */ /* 0x041fe20000010000 */
        /* <DEDUP_REMOVED lines=9> */
[----:B---3--:R-:W-:-:S02]  /*dbd0*/  F2FP.BF16.F32.PACK_AB R185, R6, R185 ;  /* 0x000000b906b9723e */ /* 0x008fc400000010ff */
[C---:B------:R-:W-:Y:S01]  /*dbe0*/  FADD.FTZ R9, R137.reuse, R18 ;  /* 0x0000001289097221 */ /* 0x040fe20000010000 */
[----:B------:R-:W-:Y:S01]  /*dbf0*/  FADD.FTZ R14, R6, R7 ;  /* 0x00000007060e7221 */ /* 0x000fe20000010000 */
[----:B------:R-:W-:Y:S02]  /*dc00*/  F2FP.BF16.F32.PACK_AB R184, R137, R184 ;  /* 0x000000b889b8723e */ /* 0x000fe400000010ff */
[----:B------:R-:W-:Y:S01]  /*dc10*/  FADD.FTZ R18, R186, R9 ;  /* 0x00000009ba127221 */ /* 0x000fe20000010000 */
[----:B------:R-:W-:Y:S01]  /*dc20*/  FADD.FTZ R14, R187, R14 ;  /* 0x0000000ebb0e7221 */ /* 0x000fe20000010000 */
[C---:B------:R-:W-:Y:S01]  /*dc30*/  F2FP.BF16.F32.PACK_AB R186, R141.reuse, R186 ;  /* 0x000000ba8dba723e */ /* 0x040fe200000010ff */
[----:B------:R-:W-:Y:S02]  /*dc40*/  IMAD.MOV.U32 R9, RZ, RZ, R5 ;  /* 0x000000ffff097224 */ /* 0x000fe400078e0005 */
[----:B------:R-:W-:Y:S01]  /*dc50*/  FADD.FTZ R7, R141, R18 ;  /* 0x000000128d077221 */ /* 0x000fe20000010000 */
[C---:B------:R-:W-:Y:S01]  /*dc60*/  FADD.FTZ R14, R143.reuse, R14 ;  /* 0x0000000e8f0e7221 */ /* 0x040fe20000010000 */
[----:B------:R-:W-:-:S02]  /*dc70*/  F2FP.BF16.F32.PACK_AB R187, R143, R187 ;  /* 0x000000bb8fbb723e */ /* 0x000fc400000010ff */
[----:B----4-:R-:W-:Y:S01]  /*dc80*/  FADD.FTZ R18, R180, R7 ;  /* 0x00000007b4127221 */ /* 0x010fe20000010000 */
[----:B-----5:R-:W-:Y:S01]  /*dc90*/  FADD.FTZ R14, R181, R14 ;  /* 0x0000000eb50e7221 */ /* 0x020fe20000010000 */
        /* <DEDUP_REMOVED lines=12> */
[----:B------:R-:W-:Y:S02]  /*dd60*/  F2FP.BF16.F32.PACK_AB R177, R123, R177 ;  /* 0x000000b17bb1723e */ /* 0x000fe400000010ff */
[----:B------:R-:W-:Y:S01]  /*dd70*/  FADD.FTZ R7, R121, R6 ;  /* 0x0000000679077221 */ /* 0x000fe20000010000 */
[----:B------:R-:W-:-:S03]  /*dd80*/  FADD.FTZ R14, R123, R14 ;  /* 0x0000000e7b0e7221 */ /* 0x000fc60000010000 */
[----:B------:R-:W-:Y:S01]  /*dd90*/  FADD.FTZ R6, R12, R7 ;  /* 0x000000070c067221 */ /* 0x000fe20000010000 */
[----:B-1----:R-:W-:Y:S01]  /*dda0*/  FADD.FTZ R14, R179, R14 ;  /* 0x0000000eb30e7221 */ /* 0x002fe20000010000 */
[----:B------:R-:W-:Y:S02]  /*ddb0*/  F2FP.BF16.F32.PACK_AB R179, R125, R179 ;  /* 0x000000b37db3723e */ /* 0x000fe400000010ff */
[----:B------:R-:W-:Y:S01]  /*ddc0*/  FADD.FTZ R7, R11, R6 ;  /* 0x000000060b077221 */ /* 0x000fe20000010000 */
[----:B------:R-:W-:Y:S01]  /*ddd0*/  FADD.FTZ R6, R125, R14 ;  /* 0x0000000e7d067221 */ /* 0x000fe20000010000 */
[----:B------:R-:W-:Y:S01]  /*dde0*/  IMAD.MOV.U32 R11, RZ, RZ, R4 ;  /* 0x000000ffff0b7224 */ /* 0x000fe200078e0004 */
[----:B------:R-:W-:Y:S06]  /*ddf0*/  @P2 BRA `(.L_x_2022) ;  /* 0xffffffc4001c2947 */ /* 0x000fec000383ffff */
.L_x_2013:
        /* <DEDUP_REMOVED lines=99> */
.L_x_2023:
[----:B------:R-:W-:Y:S01]  /*e430*/  ULEA UR5, UR36, UR60, 0x3 ;  /* 0x0000003c24057291 */ /* 0x000fe2000f8e183f */
[----:B------:R-:W-:-:S05]  /*e440*/  IMAD.U32 R2, RZ, RZ, UR61 ;  /* 0x0000003dff027e24 */ /* 0x000fca000f8e00ff */
[----:B------:R-:W-:-:S04]  /*e450*/  SHF.L.U32 R2, R2, 0x1f, RZ ;  /* 0x0000001f02027819 */ /* 0x000fc800000006ff */
[----:B------:R0:W1:Y:S01]  /*e460*/  SYNCS.PHASECHK.TRANS64.TRYWAIT P2, [UR5+0x36850], R2 ;  /* 0x03685002ff0075a7 */ /* 0x0000620008040145 */
[----:B------:R-:W-:Y:S05]  /*e470*/  @!P0 BRA `(.L_x_2024) ;  /* 0x0000000000048947 */ /* 0x000fea0003800000 */
[----:B------:R-:W-:Y:S01]  /*e480*/  BPT.TRAP 0x1 ;  /* 0x000000040000795c */ /* 0x000fe20000300000 */
.L_x_2024:
[----:B-1----:R-:W-:Y:S05]  /*e490*/  @P2 BRA `(.L_x_2025) ;  /* 0x0000000000082947 */ /* 0x002fea0003800000 */
[----:B------:R-:W1:Y:S02]  /*e4a0*/  SYNCS.PHASECHK.TRANS64.TRYWAIT P0, [UR5+0x36850], R2 ;  /* 0x03685002ff0075a7 */ /* 0x000e640008000145 */
[----:B-1----:R-:W-:Y:S05]  /*e4b0*/  @!P0 BRA `(.L_x_2026) ;  /* 0x00000088003c8947 */ /* 0x002fea0003800000 */
.L_x_2025:
[----:B------:R-:W-:Y:S01]  /*e4c0*/  UIADD3 UR60, UR60, 0x400, URZ ;  /* 0x000004003c3c7890 */ /* 0x000fe2000fffe03f */
[----:B------:R-:W-:Y:S01]  /*e4d0*/  WARPGROUP.ARRIVE ;  /* 0x00000000000079c5 */ /* 0x000fe20000000000 */
[----:B------:R-:W-:Y:S01]  /*e4e0*/  UMOV UR7, 0x40000040 ;  /* 0x4000004000077882 */ /* 0x000fe20000000000 */
[----:B-1----:R-:W1:Y:S01]  /*e4f0*/  SHFL.BFLY PT, R3, R6, 0x2, 0x1f ;  /* 0x0c401f0006037f89 */ /* 0x002e6200000e0000 */
[----:B------:R-:W-:Y:S01]  /*e500*/  USHF.R.U32.HI UR60, URZ, 0x4, UR60 ;  /* 0x000000043f3c7899 */ /* 0x000fe2000801163c */
[----:B------:R-:W-:Y:S01]  /*e510*/  IMAD.U32 R17, RZ, RZ, UR5 ;  /* 0x00000005ff117e24 */ /* 0x000fe2000f8e00ff */
[----:B------:R-:W-:Y:S01]  /*e520*/  R2UR UR8, R210 ;  /* 0x00000000d20872ca */ /* 0x000fe200000e0000 */
[----:B0-----:R-:W0:Y:S01]  /*e530*/  SHFL.BFLY PT, R2, R7, 0x2, 0x1f ;  /* 0x0c401f0007027f89 */ /* 0x001e2200000e0000 */
[----:B------:R-:W-:Y:S01]  /*e540*/  ULOP3.LUT UR60, UR60, 0x3fff, URZ, 0xc0, !UPT ;  /* 0x00003fff3c3c7892 */ /* 0x000fe2000f8ec03f */
[----:B------:R-:W-:-:S03]  /*e550*/  IMAD.MOV.U32 R11, RZ, RZ, RZ ;  /* 0x000000ffff0b7224 */ /* 0x000fc600078e00ff */
        /* <DEDUP_REMOVED lines=8> */
[----:B-1----:R-:W-:Y:S01]  /*e5e0*/  FADD.FTZ R8, R3, R6 ;  /* 0x0000000603087221 */ /* 0x002fe20000010000 */
[----:B------:R-:W-:Y:S01]  /*e5f0*/  UMOV UR7, 0x40000040 ;  /* 0x4000004000077882 */ /* 0x000fe20000000000 */
[----:B------:R-:W-:-:S02]  /*e600*/  IMAD.U32 R210, RZ, RZ, UR8 ;  /* 0x00000008ffd27e24 */ /* 0x000fc4000f8e00ff */
[----:B0-----:R-:W-:Y:S01]  /*e610*/  FADD.FTZ R2, R2, R7 ;  /* 0x0000000702027221 */ /* 0x001fe20000010000 */
[----:B------:R-:W-:Y:S01]  /*e620*/  USEL UR36, UR36, URZ, UP0 ;  /* 0x0000003f24247287 */ /* 0x000fe20008000000 */
[----:B------:R-:W0:Y:S04]  /*e630*/  SHFL.BFLY PT, R9, R8, 0x1, 0x1f ;  /* 0x0c201f0008097f89 */ /* 0x000e2800000e0000 */
[----:B------:R-:W1:Y:S01]  /*e640*/  SHFL.BFLY PT, R3, R2, 0x1, 0x1f ;  /* 0x0c201f0002037f89 */ /* 0x000e6200000e0000 */
[----:B0-----:R-:W-:Y:S01]  /*e650*/  FADD.FTZ R15, R8, R9 ;  /* 0x00000009080f7221 */ /* 0x001fe20000010000 */
[----:B------:R-:W-:Y:S01]  /*e660*/  MOV R9, RZ ;  /* 0x000000ff00097202 */ /* 0x000fe20000000f00 */
[----:B-1----:R-:W-:-:S03]  /*e670*/  FADD.FTZ R14, R2, R3 ;  /* 0x00000003020e7221 */ /* 0x002fc60000010000 */
        /* <DEDUP_REMOVED lines=50> */
[-C--:B--2---:R-:W-:Y:S01]  /*e9a0*/  FMUL.FTZ R133, R39, R11.reuse ;  /* 0x0000000b27857220 */ /* 0x084fe20000410000 */
[----:B------:R-:W-:Y:S01]  /*e9b0*/  FMUL.FTZ R129, R43, R11 ;  /* 0x0000000b2b817220 */ /* 0x000fe20000410000 */
[-C--:B0-----:R-:W-:Y:S01]  /*e9c0*/  FMUL.FTZ R120, R32, R9.reuse ;  /* 0x0000000920787220 */ /* 0x081fe20000410000 */
[-C--:B------:R-:W-:Y:S01]  /*e9d0*/  FMUL.FTZ R0, R36, R9.reuse ;  /* 0x0000000924007220 */ /* 0x080fe20000410000 */
[----:B------:R-:W-:Y:S01]  /*e9e0*/  FMUL.FTZ R121, R37, R9 ;  /* 0x0000000925797220 */ /* 0x000fe20000410000 */
        /* <DEDUP_REMOVED lines=91> */
.L_x_1996:
[----:B------:R-:W0:Y:S01]  /*efa0*/  S2R R5, SR_CgaCtaId ;  /* 0x0000000000057919 */ /* 0x000e220000008800 */
[----:B------:R-:W-:Y:S01]  /*efb0*/  MOV R42, 0x400 ;  /* 0x00000400002a7802 */ /* 0x000fe20000000f00 */
[----:B------:R-:W-:Y:S01]  /*efc0*/  BSSY B0, `(.L_x_2027) ;  /* 0x0000274000007945 */ /* 0x000fe20003800000 */
[----:B------:R-:W-:Y:S02]  /*efd0*/  BAR.SYNC.DEFER_BLOCKING 0x5, 0x120 ;  /* 0x0144800000007b1d */ /* 0x000fe40000010000 */
[----:B0-----:R-:W-:-:S05]  /*efe0*/  LEA R42, R5, R42, 0x18 ;  /* 0x0000002a052a7211 */ /* 0x001fca00078ec0ff */
[----:B------:R-:W0:Y:S02]  /*eff0*/  LDS.128 R80, [R42+0x368d0] ;  /* 0x0368d0002a507984 */ /* 0x000e240000000c00 */
[----:B0-----:R-:W-:Y:S02]  /*f000*/  R2UR UR4, R81 ;  /* 0x00000000510472ca */ /* 0x001fe400000e0000 */
[----:B------:R-:W-:-:S11]  /*f010*/  R2UR UR5, R82 ;  /* 0x00000000520572ca */ /* 0x000fd600000e0000 */
[----:B------:R-:W-:Y:S01]  /*f020*/  IMAD.U32 R17, RZ, RZ, UR4 ;  /* 0x00000004ff117e24 */ /* 0x000fe2000f8e00ff */
[----:B------:R-:W-:Y:S06]  /*f030*/  BAR.ARV 0x4, 0x120 ;  /* 0x0104800000007b1d */ /* 0x000fec0000002000 */
[----:B------:R-:W-:Y:S05]  /*f040*/  @P0 BRA `(.L_x_2028) ;  /* 0x0000001800800947 */ /* 0x000fea0003800000 */
[----:B------:R-:W0:Y:S01]  /*f050*/  S2R R5, SR_SWINHI ;  /* 0x0000000000057919 */ /* 0x000e220000002f00 */
[----:B------:R-:W-:Y:S01]  /*f060*/  F2FP.BF16.F32.PACK_AB R6, R125, R6 ;  /* 0x000000067d06723e */ /* 0x000fe200000010ff */
[----:B------:R-:W-:Y:S01]  /*f070*/  ULDC.64 UR8, c[0x0][0xbe0] ;  /* 0x0002f80000087ab9 */ /* 0x000fe20000000a00 */
[----:B------:R-:W-:Y:S01]  /*f080*/  R2UR UR6, R208 ;  /* 0x00000000d00672ca */ /* 0x000fe200000e0000 */
[----:B------:R-:W-:Y:S01]  /*f090*/  UISETP.NE.U32.AND UP0, UPT, UR8, URZ, UPT ;  /* 0x0000003f0800728c */ /* 0x000fe2000bf05070 */
[----:B------:R-:W-:Y:S01]  /*f0a0*/  R2UR UR4, R206 ;  /* 0x00000000ce0472ca */ /* 0x000fe200000e0000 */
[----:B------:R-:W-:Y:S01]  /*f0b0*/  ULDC.64 UR12, c[0x0][0x208] ;  /* 0x00008200000c7ab9 */ /* 0x000fe20000000a00 */
[----:B------:R-:W-:Y:S01]  /*f0c0*/  F2FP.BF16.F32.PACK_AB R36, R37, R36 ;  /* 0x000000242524723e */ /* 0x000fe200000010ff */
[----:B------:R-:W-:Y:S01]  /*f0d0*/  UISETP.NE.AND.EX UP0, UPT, UR9, URZ, UPT, UP0 ;  /* 0x0000003f0900728c */ /* 0x000fe2000bf05300 */
[----:B------:R-:W-:Y:S02]  /*f0e0*/  F2FP.BF16.F32.PACK_AB R37, R47, R38 ;  /* 0x000000262f25723e */ /* 0x000fe400000010ff */
[----:B------:R-:W-:-:S02]  /*f0f0*/  F2FP.BF16.F32.PACK_AB R88, R89, R88 ;  /* 0x000000585958723e */ /* 0x000fc400000010ff */
[----:B------:R-:W-:Y:S02]  /*f100*/  F2FP.BF16.F32.PACK_AB R38, R85, R84 ;  /* 0x000000545526723e */ /* 0x000fe400000010ff */
[----:B------:R-:W-:Y:S02]  /*f110*/  F2FP.BF16.F32.PACK_AB R39, R128, R39 ;  /* 0x000000278027723e */ /* 0x000fe400000010ff */
[----:B------:R-:W-:Y:S01]  /*f120*/  F2FP.BF16.F32.PACK_AB R89, R43, R90 ;  /* 0x0000005a2b59723e */ /* 0x000fe200000010ff */
[----:B------:R-:W-:Y:S01]  /*f130*/  USHF.L.U64.HI UR11, UR4, 0x2, UR6 ;  /* 0x00000002040b7899 */ /* 0x000fe20008010206 */
[----:B------:R-:W-:Y:S01]  /*f140*/  F2FP.BF16.F32.PACK_AB R96, R97, R96 ;  /* 0x000000606160723e */ /* 0x000fe200000010ff */
[----:B------:R-:W-:Y:S01]  /*f150*/  USHF.L.U32 UR10, UR4, 0x2, URZ ;  /* 0x00000002040a7899 */ /* 0x000fe2000800063f */
[----:B------:R-:W-:Y:S01]  /*f160*/  F2FP.BF16.F32.PACK_AB R90, R93, R92 ;  /* 0x0000005c5d5a723e */ /* 0x000fe200000010ff */
[----:B------:R-:W-:Y:S01]  /*f170*/  ULDC.64 UR6, c[0x0][0xbd8] ;  /* 0x0002f60000067ab9 */ /* 0x000fe20000000a00 */
[----:B------:R-:W-:Y:S01]  /*f180*/  F2FP.BF16.F32.PACK_AB R91, R86, R91 ;  /* 0x0000005b565b723e */ /* 0x000fe200000010ff */
[----:B------:R-:W-:Y:S01]  /*f190*/  UISETP.NE.U32.AND UP1, UPT, UR6, URZ, UPT ;  /* 0x0000003f0600728c */ /* 0x000fe2000bf25070 */
[----:B------:R-:W-:Y:S01]  /*f1a0*/  F2FP.BF16.F32.PACK_AB R97, R99, R98 ;  /* 0x000000626361723e */ /* 0x000fe200000010ff */
[----:B------:R-:W-:Y:S01]  /*f1b0*/  UIADD3 UR4, UP2, UR10, UR6, URZ ;  /* 0x000000060a047290 */ /* 0x000fe2000ff5e03f */
[----:B------:R-:W-:Y:S01]  /*f1c0*/  F2FP.BF16.F32.PACK_AB R104, R105, R104 ;  /* 0x000000686968723e */ /* 0x000fe200000010ff */
[----:B------:R-:W-:Y:S01]  /*f1d0*/  UISETP.NE.AND.EX UP1, UPT, UR7, URZ, UPT, UP1 ;  /* 0x0000003f0700728c */ /* 0x000fe2000bf25310 */
[----:B------:R-:W-:Y:S01]  /*f1e0*/  F2FP.BF16.F32.PACK_AB R98, R101, R100 ;  /* 0x000000646562723e */ /* 0x000fe200000010ff */
[----:B------:R-:W-:Y:S01]  /*f1f0*/  @UP0 UIADD3 UR6, UP3, UR10, UR8, URZ ;  /* 0x000000080a060290 */ /* 0x000fe2000ff7e03f */
[----:B------:R-:W-:Y:S01]  /*f200*/  F2FP.BF16.F32.PACK_AB R99, R103, R102 ;  /* 0x000000666763723e */ /* 0x000fe200000010ff */
[----:B------:R-:W-:Y:S01]  /*f210*/  UIADD3.X UR8, UR11, UR7, URZ, UP2, !UPT ;  /* 0x000000070b087290 */ /* 0x000fe200097fe43f */
[----:B------:R-:W-:-:S02]  /*f220*/  MOV R18, R42 ;  /* 0x0000002a00127202 */ /* 0x000fc40000000f00 */
[----:B0-----:R-:W-:Y:S01]  /*f230*/  MOV R19, R5 ;  /* 0x0000000500137202 */ /* 0x001fe20000000f00 */
[----:B------:R-:W-:Y:S01]  /*f240*/  @UP0 UIADD3.X UR7, UR11, UR9, URZ, UP3, !UPT ;  /* 0x000000090b070290 */ /* 0x000fe20009ffe43f */
[----:B------:R-:W-:Y:S02]  /*f250*/  F2FP.BF16.F32.PACK_AB R105, R107, R106 ;  /* 0x0000006a6b69723e */ /* 0x000fe400000010ff */
[----:B------:R-:W-:Y:S01]  /*f260*/  F2FP.BF16.F32.PACK_AB R112, R113, R112 ;  /* 0x000000707170723e */ /* 0x000fe200000010ff */
[----:B------:R-:W-:Y:S01]  /*f270*/  IMAD.WIDE R4, R213, 0x2, R18 ;  /* 0x00000002d5047825 */ /* 0x000fe200078e0212 */
[----:B------:R-:W-:Y:S02]  /*f280*/  F2FP.BF16.F32.PACK_AB R106, R109, R108 ;  /* 0x0000006c6d6a723e */ /* 0x000fe400000010ff */
[----:B------:R-:W-:Y:S02]  /*f290*/  F2FP.BF16.F32.PACK_AB R107, R111, R110 ;  /* 0x0000006e6f6b723e */ /* 0x000fe400000010ff */
[----:B------:R-:W-:-:S02]  /*f2a0*/  LOP3.LUT R29, R4, 0x380, RZ, 0xc0, !PT ;  /* 0x00000380041d7812 */ /* 0x000fc400078ec0ff */
        /* <DEDUP_REMOVED lines=17> */
[C---:B------:R-:W-:Y:S02]  /*f3c0*/  IADD3 R151, P6, R4.reuse, 0x8040, RZ ;  /* 0x0000804004977810 */ /* 0x040fe40007fde0ff */
[----:B------:R-:W-:Y:S01]  /*f3d0*/  IADD3 R153, P5, R4, 0x8060, RZ ;  /* 0x0000806004997810 */ /* 0x000fe20007fbe0ff */
[--C-:B------:R-:W-:Y:S01]  /*f3e0*/  IMAD.X R31, RZ, RZ, R5.reuse, P1 ;  /* 0x000000ffff1f7224 */ /* 0x100fe200008e0605 */
[----:B------:R-:W-:Y:S01]  /*f3f0*/  LOP3.LUT R4, R29, R4, RZ, 0x3c, !PT ;  /* 0x000000041d047212 */ /* 0x000fe200078e3cff */
[--C-:B------:R-:W-:Y:S01]  /*f400*/  IMAD.X R29, RZ, RZ, R5.reuse, P2 ;  /* 0x000000ffff1d7224 */ /* 0x100fe200010e0605 */
[----:B------:R-:W-:Y:S01]  /*f410*/  LOP3.LUT R8, R81, 0x380, RZ, 0xc0, !PT ;  /* 0x0000038051087812 */ /* 0x000fe200078ec0ff */
[--C-:B------:R-:W-:Y:S01]  /*f420*/  IMAD.X R33, RZ, RZ, R5.reuse, P6 ;  /* 0x000000ffff217224 */ /* 0x100fe200030e0605 */
[----:B------:R-:W-:Y:S01]  /*f430*/  LOP3.LUT R10, R87, 0x380, RZ, 0xc0, !PT ;  /* 0x00000380570a7812 */ /* 0x000fe200078ec0ff */
[----:B------:R-:W-:Y:S01]  /*f440*/  IMAD.X R35, RZ, RZ, R5, P5 ;  /* 0x000000ffff237224 */ /* 0x000fe200028e0605 */
[----:B------:R-:W-:-:S02]  /*f450*/  MOV R134, R4 ;  /* 0x0000000400867202 */ /* 0x000fc40000000f00 */
[----:B------:R-:W-:Y:S02]  /*f460*/  LOP3.LUT R12, R95, 0x380, RZ, 0xc0, !PT ;  /* 0x000003805f0c7812 */ /* 0x000fe400078ec0ff */
[----:B------:R-:W-:Y:S02]  /*f470*/  LOP3.LUT R14, R139, 0x380, RZ, 0xc0, !PT ;  /* 0x000003808b0e7812 */ /* 0x000fe400078ec0ff */
[----:B------:R-:W-:Y:S02]  /*f480*/  F2FP.BF16.F32.PACK_AB R5, R32, R137 ;  /* 0x000000892005723e */ /* 0x000fe400000010ff */
[----:B------:R-:W-:Y:S02]  /*f490*/  LOP3.LUT R24, R143, 0x380, RZ, 0xc0, !PT ;  /* 0x000003808f187812 */ /* 0x000fe400078ec0ff */
[----:B------:R-:W-:Y:S02]  /*f4a0*/  LOP3.LUT R26, R145, 0x380, RZ, 0xc0, !PT ;  /* 0x00000380911a7812 */ /* 0x000fe400078ec0ff */
[----:B------:R-:W-:-:S02]  /*f4b0*/  LOP3.LUT R32, R149, 0x380, RZ, 0xc0, !PT ;  /* 0x0000038095207812 */ /* 0x000fc400078ec0ff */
[----:B------:R-:W-:Y:S02]  /*f4c0*/  LOP3.LUT R20, R141, 0x380, RZ, 0xc0, !PT ;  /* 0x000003808d147812 */ /* 0x000fe400078ec0ff */
[----:B------:R-:W-:Y:S02]  /*f4d0*/  LOP3.LUT R28, R147, 0x380, RZ, 0xc0, !PT ;  /* 0x00000380931c7812 */ /* 0x000fe400078ec0ff */
[----:B------:R-:W-:Y:S02]  /*f4e0*/  LOP3.LUT R34, R151, 0x380, RZ, 0xc0, !PT ;  /* 0x0000038097227812 */ /* 0x000fe400078ec0ff */
[----:B------:R-:W-:Y:S02]  /*f4f0*/  SHF.R.U64 R8, R8, 0x3, RZ ;  /* 0x0000000308087819 */ /* 0x000fe400000012ff */
[----:B------:R-:W-:Y:S02]  /*f500*/  SHF.R.U64 R10, R10, 0x3, RZ ;  /* 0x000000030a0a7819 */ /* 0x000fe400000012ff */
[----:B------:R-:W-:-:S02]  /*f510*/  LOP3.LUT R80, R153, 0x380, RZ, 0xc0, !PT ;  /* 0x0000038099507812 */ /* 0x000fc400078ec0ff */
[----:B------:R-:W-:Y:S02]  /*f520*/  SHF.R.U64 R12, R12, 0x3, RZ ;  /* 0x000000030c0c7819 */ /* 0x000fe400000012ff */
[----:B------:R-:W-:Y:S02]  /*f530*/  SHF.R.U64 R14, R14, 0x3, RZ ;  /* 0x000000030e0e7819 */ /* 0x000fe400000012ff */
[----:B------:R-:W-:Y:S02]  /*f540*/  F2FP.BF16.F32.PACK_AB R4, R122, R7 ;  /* 0x000000077a04723e */ /* 0x000fe400000010ff */
[----:B------:R-:W-:Y:S02]  /*f550*/  SHF.R.U64 R24, R24, 0x3, RZ ;  /* 0x0000000318187819 */ /* 0x000fe400000012ff */
[----:B------:R-:W-:Y:S02]  /*f560*/  SHF.R.U64 R26, R26, 0x3, RZ ;  /* 0x000000031a1a7819 */ /* 0x000fe400000012ff */
[----:B------:R-:W-:-:S02]  /*f570*/  SHF.R.U64 R32, R32, 0x3, RZ ;  /* 0x0000000320207819 */ /* 0x000fc400000012ff */
[----:B------:R-:W-:Y:S01]  /*f580*/  F2FP.BF16.F32.PACK_AB R7, R135, R30 ;  /* 0x0000001e8707723e */ /* 0x000fe200000010ff */
[----:B------:R-:W-:Y:S01]  /*f590*/  BAR.SYNC.DEFER_BLOCKING 0x1, 0x100 ;  /* 0x0044000000007b1d */ /* 0x000fe20000010000 */
[----:B------:R-:W-:Y:S02]  /*f5a0*/  SHF.R.U64 R20, R20, 0x3, RZ ;  /* 0x0000000314147819 */ /* 0x000fe400000012ff */
[----:B------:R-:W-:Y:S02]  /*f5b0*/  SHF.R.U64 R28, R28, 0x3, RZ ;  /* 0x000000031c1c7819 */ /* 0x000fe400000012ff */
[----:B------:R-:W-:Y:S02]  /*f5c0*/  SHF.R.U64 R34, R34, 0x3, RZ ;  /* 0x0000000322227819 */ /* 0x000fe400000012ff */
[----:B------:R-:W-:Y:S02]  /*f5d0*/  LOP3.LUT R8, R8, R81, RZ, 0x3c, !PT ;  /* 0x0000005108087212 */ /* 0x000fe400078e3cff */
[----:B------:R-:W-:-:S02]  /*f5e0*/  LOP3.LUT R10, R10, R87, RZ, 0x3c, !PT ;  /* 0x000000570a0a7212 */ /* 0x000fc400078e3cff */
[----:B------:R-:W-:Y:S02]  /*f5f0*/  SHF.R.U64 R80, R80, 0x3, RZ ;  /* 0x0000000350507819 */ /* 0x000fe400000012ff */
[----:B------:R-:W-:Y:S02]  /*f600*/  LOP3.LUT R12, R12, R95, RZ, 0x3c, !PT ;  /* 0x0000005f0c0c7212 */ /* 0x000fe400078e3cff */
[----:B------:R-:W-:Y:S02]  /*f610*/  LOP3.LUT R14, R14, R139, RZ, 0x3c, !PT ;  /* 0x0000008b0e0e7212 */ /* 0x000fe400078e3cff */
[----:B------:R-:W-:Y:S02]  /*f620*/  LOP3.LUT R24, R24, R143, RZ, 0x3c, !PT ;  /* 0x0000008f18187212 */ /* 0x000fe400078e3cff */
[----:B------:R-:W-:Y:S02]  /*f630*/  LOP3.LUT R26, R26, R145, RZ, 0x3c, !PT ;  /* 0x000000911a1a7212 */ /* 0x000fe400078e3cff */
[----:B------:R-:W-:-:S02]  /*f640*/  LOP3.LUT R30, R32, R149, RZ, 0x3c, !PT ;  /* 0x00000095201e7212 */ /* 0x000fc400078e3cff */
[----:B------:R-:W-:Y:S01]  /*f650*/  LOP3.LUT R20, R20, R141, RZ, 0x3c, !PT ;  /* 0x0000008d14147212 */ /* 0x000fe200078e3cff */
[----:B------:R0:W-:Y:S01]  /*f660*/  STSM.16.M88.4 [R134], R4 ;  /* 0x0000000486007844 */ /* 0x0001e20000000200 */
[----:B------:R-:W-:Y:S02]  /*f670*/  LOP3.LUT R28, R28, R147, RZ, 0x3c, !PT ;  /* 0x000000931c1c7212 */ /* 0x000fe400078e3cff */
[----:B------:R-:W-:Y:S02]  /*f680*/  LOP3.LUT R32, R34, R151, RZ, 0x3c, !PT ;  /* 0x0000009722207212 */ /* 0x000fe400078e3cff */
[----:B------:R-:W-:Y:S02]  /*f690*/  LOP3.LUT R34, R80, R153, RZ, 0x3c, !PT ;  /* 0x0000009950227212 */ /* 0x000fe400078e3cff */
[----:B------:R-:W-:Y:S02]  /*f6a0*/  MOV R132, R8 ;  /* 0x0000000800847202 */ /* 0x000fe40000000f00 */
[----:B------:R-:W-:-:S02]  /*f6b0*/  MOV R125, R10 ;  /* 0x0000000a007d7202 */ /* 0x000fc40000000f00 */
[----:B------:R-:W-:Y:S02]  /*f6c0*/  MOV R122, R12 ;  /* 0x0000000c007a7202 */ /* 0x000fe40000000f00 */
[----:B------:R-:W-:Y:S02]  /*f6d0*/  MOV R95, R14 ;  /* 0x0000000e005f7202 */ /* 0x000fe40000000f00 */
[----:B------:R-:W-:Y:S02]  /*f6e0*/  F2FP.BF16.F32.PACK_AB R8, R41, R40 ;  /* 0x000000282908723e */ /* 0x000fe400000010ff */
[----:B0-----:R-:W-:Y:S02]  /*f6f0*/  F2FP.BF16.F32.PACK_AB R4, R123, R120 ;  /* 0x000000787b04723e */ /* 0x001fe400000010ff */
[----:B------:R-:W-:Y:S02]  /*f700*/  F2FP.BF16.F32.PACK_AB R5, R130, R127 ;  /* 0x0000007f8205723e */ /* 0x000fe400000010ff */
[----:B------:R-:W-:-:S02]  /*f710*/  F2FP.BF16.F32.PACK_AB R6, R121, R0 ;  /* 0x000000007906723e */ /* 0x000fc400000010ff */
[----:B------:R-:W-:Y:S02]  /*f720*/  F2FP.BF16.F32.PACK_AB R7, R133, R126 ;  /* 0x0000007e8507723e */ /* 0x000fe400000010ff */
[----:B------:R-:W-:Y:S02]  /*f730*/  F2FP.BF16.F32.PACK_AB R9, R129, R124 ;  /* 0x0000007c8109723e */ /* 0x000fe400000010ff */
[----:B------:R-:W-:Y:S01]  /*f740*/  F2FP.BF16.F32.PACK_AB R10, R45, R44 ;  /* 0x0000002c2d0a723e */ /* 0x000fe200000010ff */
[----:B------:R0:W-:Y:S01]  /*f750*/  STSM.16.M88.4 [R132], R4 ;  /* 0x0000000484007844 */ /* 0x0001e20000000200 */
[----:B------:R-:W-:Y:S02]  /*f760*/  F2FP.BF16.F32.PACK_AB R11, R131, R46 ;  /* 0x0000002e830b723e */ /* 0x000fe400000010ff */
[----:B------:R-:W-:Y:S02]  /*f770*/  MOV R87, R24 ;  /* 0x0000001800577202 */ /* 0x000fe40000000f00 */
[----:B------:R-:W-:Y:S01]  /*f780*/  MOV R82, R26 ;  /* 0x0000001a00527202 */ /* 0x000fe20000000f00 */
[----:B------:R1:W-:Y:S01]  /*f790*/  STSM.16.M88.4 [R125], R8 ;  /* 0x000000087d007844 */ /* 0x0003e20000000200 */
[----:B------:R-:W-:-:S02]  /*f7a0*/  F2FP.BF16.F32.PACK_AB R12, R49, R48 ;  /* 0x00000030310c723e */ /* 0x000fc400000010ff */
[----:B------:R-:W-:Y:S02]  /*f7b0*/  F2FP.BF16.F32.PACK_AB R13, R51, R50 ;  /* 0x00000032330d723e */ /* 0x000fe400000010ff */
[----:B------:R-:W-:Y:S02]  /*f7c0*/  F2FP.BF16.F32.PACK_AB R14, R53, R52 ;  /* 0x00000034350e723e */ /* 0x000fe400000010ff */
[----:B------:R-:W-:Y:S02]  /*f7d0*/  F2FP.BF16.F32.PACK_AB R15, R55, R54 ;  /* 0x00000036370f723e */ /* 0x000fe400000010ff */
[----:B------:R-:W-:Y:S01]  /*f7e0*/  MOV R94, R20 ;  /* 0x00000014005e7202 */ /* 0x000fe20000000f00 */
[----:B0-----:R-:W-:Y:S01]  /*f7f0*/  IMAD.U32 R5, RZ, RZ, UR8 ;  /* 0x00000008ff057e24 */ /* 0x001fe2000f8e00ff */
[----:B------:R-:W-:Y:S01]  /*f800*/  MOV R81, R28 ;  /* 0x0000001c00517202 */ /* 0x000fe20000000f00 */
[----:B------:R-:W-:Y:S01]  /*f810*/  STSM.16.M88.4 [R122], R12 ;  /* 0x0000000c7a007844 */ /* 0x000fe20000000200 */
        /* <DEDUP_REMOVED lines=21> */
[----:B------:R-:W-:Y:S01]  /*f970*/  PLOP3.LUT P0, PT, PT, PT, UP1, 0x80, 0x0 ;  /* 0x000000000000781c */ /* 0x000fe20003f0f018 */
[----:B------:R2:W-:Y:S01]  /*f980*/  STSM.16.M88.4 [R82], R36 ;  /* 0x0000002452007844 */ /* 0x0005e20000000200 */
[----:B------:R-:W-:-:S02]  /*f990*/  PLOP3.LUT P1, PT, PT, PT, UP0, 0x80, 0x0 ;  /* 0x000000000000781c */ /* 0x000fc40003f2f008 */
[----:B------:R-:W-:Y:S01]  /*f9a0*/  MOV R4, UR4 ;  /* 0x0000000400047c02 */ /* 0x000fe20008000f00 */
[----:B------:R2:W-:Y:S04]  /*f9b0*/  STSM.16.M88.4 [R81], R88 ;  /* 0x0000005851007844 */ /* 0x0005e80000000200 */
[----:B------:R2:W-:Y:S04]  /*f9c0*/  STSM.16.M88.4 [R80], R96 ;  /* 0x0000006050007844 */ /* 0x0005e80000000200 */
[----:B------:R2:W-:Y:S04]  /*f9d0*/  STSM.16.M88.4 [R21], R104 ;  /* 0x0000006815007844 */ /* 0x0005e80000000200 */
[----:B------:R2:W-:Y:S01]  /*f9e0*/  STSM.16.M88.4 [R20], R112 ;  /* 0x0000007014007844 */ /* 0x0005e20000000200 */
[----:B------:R-:W-:Y:S01]  /*f9f0*/  BAR.SYNC.DEFER_BLOCKING 0x1, 0x100 ;  /* 0x0044000000007b1d */ /* 0x000fe20000010000 */
[----:B------:R-:W-:-:S02]  /*fa00*/  IMAD.U32 R6, RZ, RZ, UR6 ;  /* 0x00000006ff067e24 */ /* 0x000fc4000f8e00ff */
[----:B------:R-:W-:-:S03]  /*fa10*/  IMAD.U32 R7, RZ, RZ, UR7 ;  /* 0x00000007ff077e24 */ /* 0x000fc6000f8e00ff */
[----:B------:R-:W3:Y:S04]  /*fa20*/  @P0 LDG.E R0, desc[UR12][R4.64] ;  /* 0x0000000c04000981 */ /* 0x000ee8000c1e1900 */
[----:B------:R-:W4:Y:S01]  /*fa30*/  @P1 LDG.E R6, desc[UR12][R6.64] ;  /* 0x0000000c06061981 */ /* 0x000f22000c1e1900 */
[----:B-1----:R-:W-:Y:S01]  /*fa40*/  IMAD R9, R22, 0x40, R16 ;  /* 0x0000004016097824 */ /* 0x002fe200078e0210 */
[----:B------:R-:W-:Y:S01]  /*fa50*/  UMOV UR4, URZ ;  /* 0x0000003f00047c82 */ /* 0x000fe20008000000 */
[----:B------:R-:W-:Y:S02]  /*fa60*/  ULDC UR10, c[0x0][0xa88] ;  /* 0x0002a200000a7ab9 */ /* 0x000fe40000000800 */
[----:B------:R-:W-:-:S03]  /*fa70*/  IMAD.WIDE R18, R9, 0x2, R18 ;  /* 0x0000000209127825 */ /* 0x000fc600078e0212 */
[----:B0-----:R-:W-:Y:S02]  /*fa80*/  IADD3 R33, P5, R18, 0x1000, RZ ;  /* 0x0000100012217810 */ /* 0x001fe40007fbe0ff */
[----:B---3--:R-:W-:Y:S02]  /*fa90*/  @P0 R2UR UR4, R0 ;  /* 0x00000000000402ca */ /* 0x008fe400000e0000 */
[----:B----4-:R-:W-:Y:S01]  /*faa0*/  @P1 R2UR UR10, R6 ;  /* 0x00000000060a12ca */ /* 0x010fe200000e0000 */
[----:B--2---:R-:W-:-:S14]  /*fab0*/  @P1 BRA `(.L_x_2029) ;  /* 0x00000000001c1947 */ /* 0x004fdc0003800000 */
[----:B------:R-:W-:Y:S05]  /*fac0*/  @!P0 BRA `(.L_x_2029) ;  /* 0x0000000000188947 */ /* 0x000fea0003800000 */
[----:B------:R-:W-:Y:S02]  /*fad0*/  ULDC.64 UR6, c[0x0][0x208] ;  /* 0x0000820000067ab9 */ /* 0x000fe40000000a00 */
[----:B------:R-:W2:Y:S04]  /*fae0*/  LDG.E R6, desc[UR6][R4.64] ;  /* 0x0000000604067981 */ /* 0x000ea8000c1e1900 */
[----:B------:R-:W3:Y:S01]  /*faf0*/  LDG.E R0, desc[UR6][R4.64+0x4] ;  /* 0x0000040604007981 */ /* 0x000ee2000c1e1900 */
[----:B--2---:R-:W-:Y:S02]  /*fb00*/  R2UR UR6, R6 ;  /* 0x00000000060672ca */ /* 0x004fe400000e0000 */
[----:B---3--:R-:W-:-:S13]  /*fb10*/  R2UR UR10, R0 ;  /* 0x00000000000a72ca */ /* 0x008fda00000e0000 */
[----:B------:R-:W-:-:S12]  /*fb20*/  UIADD3 UR10, -UR6, UR10, URZ ;  /* 0x0000000a060a7290 */ /* 0x000fd8000fffe13f */
.L_x_2029:
[----:B------:R-:W-:Y:S01]  /*fb30*/  R2UR UR18, R207 ;  /* 0x00000000cf1272ca */ /* 0x000fe200000e0000 */
[----:B------:R-:W-:Y:S01]  /*fb40*/  ULDC.64 UR12, c[0x0][0xb70] ;  /* 0x0002dc00000c7ab9 */ /* 0x000fe20000000a00 */
[----:B------:R-:W-:Y:S01]  /*fb50*/  R2UR UR16, R208 ;  /* 0x00000000d01072ca */ /* 0x000fe200000e0000 */
[----:B------:R-:W-:Y:S01]  /*fb60*/  USHF.R.S32.HI UR9, URZ, 0x1f, UR4 ;  /* 0x0000001f3f097899 */ /* 0x000fe20008011404 */
[----:B------:R-:W-:Y:S01]  /*fb70*/  R2UR UR15, R206 ;  /* 0x00000000ce0f72ca */ /* 0x000fe200000e0000 */
[----:B------:R-:W-:Y:S01]  /*fb80*/  UMOV UR8, UR4 ;  /* 0x0000000400087c82 */ /* 0x000fe20008000000 */
[----:B------:R-:W-:Y:S01]  /*fb90*/  R2UR UR17, R209 ;  /* 0x00000000d11172ca */ /* 0x000fe200000e0000 */
[----:B------:R-:W-:Y:S01]  /*fba0*/  ULDC.64 UR20, c[0x0][0x208] ;  /* 0x0000820000147ab9 */ /* 0x000fe20000000a00 */
[C---:B------:R-:W-:Y:S02]  /*fbb0*/  IADD3 R5, P3, R18.reuse, 0x3000, RZ ;  /* 0x0000300012057810 */ /* 0x040fe40007f7e0ff */
[----:B------:R-:W-:-:S02]  /*fbc0*/  IADD3 R57, P0, R18, 0x4000, RZ ;  /* 0x0000400012397810 */ /* 0x000fc40007f1e0ff */
[----:B------:R-:W-:Y:S01]  /*fbd0*/  LOP3.LUT R4, R5, 0x380, RZ, 0xc0, !PT ;  /* 0x0000038005047812 */ /* 0x000fe200078ec0ff */
[----:B------:R-:W-:Y:S01]  /*fbe0*/  USHF.R.S32.HI UR14, URZ, 0x1f, UR18 ;  /* 0x0000001f3f0e7899 */ /* 0x000fe20008011412 */
[----:B------:R-:W-:Y:S01]  /*fbf0*/  IADD3 R13, P4, R18, 0x2000, RZ ;  /* 0x00002000120d7810 */ /* 0x000fe20007f9e0ff */
[----:B------:R-:W-:Y:S01]  /*fc00*/  USEL UR16, UR16, URZ, !UP1 ;  /* 0x0000003f10107287 */ /* 0x000fe2000c800000 */
[----:B------:R-:W-:Y:S01]  /*fc10*/  SHF.R.U64 R4, R4, 0x3, RZ ;  /* 0x0000000304047819 */ /* 0x000fe200000012ff */
[----:B------:R-:W-:Y:S01]  /*fc20*/  UIMAD UR11, UR14, UR12, URZ ;  /* 0x0000000c0e0b72a4 */ /* 0x000fe2000f8e023f */
[----:B------:R-:W-:Y:S01]  /*fc30*/  IADD3 R45, P1, R18, 0x5000, RZ ;  /* 0x00005000122d7810 */ /* 0x000fe20007f3e0ff */
[----:B------:R-:W-:Y:S01]  /*fc40*/  UIMAD.WIDE.U32 UR6, UR18, UR12, UR8 ;  /* 0x0000000c120672a5 */ /* 0x000fe2000f8e0008 */
[----:B------:R-:W-:Y:S01]  /*fc50*/  IMAD.U32 R6, RZ, RZ, UR17 ;  /* 0x00000011ff067e24 */ /* 0x000fe2000f8e00ff */
[----:B------:R-:W-:Y:S01]  /*fc60*/  UIMAD UR11, UR18, UR13, UR11 ;  /* 0x0000000d120b72a4 */ /* 0x000fe2000f8e020b */
[----:B------:R-:W-:Y:S01]  /*fc70*/  LOP3.LUT R4, R4, R5, RZ, 0x3c, !PT ;  /* 0x0000000504047212 */ /* 0x000fe200078e3cff */
[----:B------:R-:W-:Y:S01]  /*fc80*/  USEL UR15, UR15, URZ, !UP1 ;  /* 0x0000003f0f0f7287 */ /* 0x000fe2000c800000 */
[----:B------:R-:W-:Y:S01]  /*fc90*/  IMAD R6, R6, 0x80, R205 ;  /* 0x0000008006067824 */ /* 0x000fe200078e02cd */
[----:B------:R-:W-:Y:S01]  /*fca0*/  ULDC.64 UR12, c[0x0][0xb78] ;  /* 0x0002de00000c7ab9 */ /* 0x000fe20000000a00 */
[----:B------:R-:W-:Y:S01]  /*fcb0*/  UIADD3 UR7, UR7, UR11, URZ ;  /* 0x0000000b07077290 */ /* 0x000fe2000fffe03f */
[----:B------:R-:W-:Y:S01]  /*fcc0*/  IADD3 R29, P2, R18, 0x6000, RZ ;  /* 0x00006000121d7810 */ /* 0x000fe20007f5e0ff */
[----:B------:R-:W-:Y:S01]  /*fcd0*/  UIMAD UR8, UR16, UR12, URZ ;  /* 0x0000000c100872a4 */ /* 0x000fe2000f8e023f */
[----:B------:R-:W-:Y:S01]  /*fce0*/  SHF.R.S32.HI R0, RZ, 0x1f, R6 ;  /* 0x0000001fff007819 */ /* 0x000fe20000011406 */
[----:B------:R-:W-:Y:S01]  /*fcf0*/  UIMAD.WIDE.U32 UR6, UR15, UR12, UR6 ;  /* 0x0000000c0f0672a5 */ /* 0x000fe2000f8e0006 */
[----:B------:R-:W-:Y:S01]  /*fd00*/  LOP3.LUT R56, R57, 0x380, RZ, 0xc0, !PT ;  /* 0x0000038039387812 */ /* 0x000fe200078ec0ff */
[----:B------:R-:W-:Y:S01]  /*fd10*/  UIMAD UR8, UR15, UR13, UR8 ;  /* 0x0000000d0f0872a4 */ /* 0x000fe2000f8e0208 */
[----:B------:R-:W-:-:S02]  /*fd20*/  LOP3.LUT R32, R33, 0x380, RZ, 0xc0, !PT ;  /* 0x0000038021207812 */ /* 0x000fc400078ec0ff */
[----:B------:R-:W-:Y:S01]  /*fd30*/  LOP3.LUT R12, R13, 0x380, RZ, 0xc0, !PT ;  /* 0x000003800d0c7812 */ /* 0x000fe200078ec0ff */
[----:B------:R-:W-:Y:S01]  /*fd40*/  ULDC.64 UR12, c[0x0][0xaa0] ;  /* 0x0002a800000c7ab9 */ /* 0x000fe20000000a00 */
[----:B------:R-:W-:Y:S01]  /*fd50*/  IADD3 R5, P6, R6, UR6, RZ ;  /* 0x0000000606057c10 */ /* 0x000fe2000ffde0ff */
[----:B------:R-:W-:Y:S01]  /*fd60*/  IMAD.U32 R7, RZ, RZ, UR8 ;  /* 0x00000008ff077e24 */ /* 0x000fe2000f8e00ff */
[----:B------:R-:W-:Y:S02]  /*fd70*/  LOP3.LUT R44, R45, 0x380, RZ, 0xc0, !PT ;  /* 0x000003802d2c7812 */ /* 0x000fe400078ec0ff */
[----:B------:R-:W-:Y:S02]  /*fd80*/  LOP3.LUT R28, R29, 0x380, RZ, 0xc0, !PT ;  /* 0x000003801d1c7812 */ /* 0x000fe400078ec0ff */
[----:B------:R-:W-:Y:S01]  /*fd90*/  IADD3.X R0, R0, UR7, R7, P6, !PT ;  /* 0x0000000700007c10 */ /* 0x000fe2000b7fe407 */
[----:B------:R-:W-:Y:S01]  /*fda0*/  ULDC.64 UR6, c[0x0][0xb40] ;  /* 0x0002d00000067ab9 */ /* 0x000fe20000000a00 */
[----:B------:R-:W-:-:S02]  /*fdb0*/  SHF.R.U64 R56, R56, 0x3, RZ ;  /* 0x0000000338387819 */ /* 0x000fc400000012ff */
[C---:B------:R-:W-:Y:S02]  /*fdc0*/  LEA R20, P6, R5.reuse, UR6, 0x2 ;  /* 0x0000000605147c11 */ /* 0x040fe4000f8c10ff */
[----:B------:R-:W-:Y:S02]  /*fdd0*/  SHF.R.U64 R32, R32, 0x3, RZ ;  /* 0x0000000320207819 */ /* 0x000fe400000012ff */
[----:B------:R-:W-:Y:S02]  /*fde0*/  SHF.R.U64 R12, R12, 0x3, RZ ;  /* 0x000000030c0c7819 */ /* 0x000fe400000012ff */
[----:B------:R-:W-:Y:S02]  /*fdf0*/  SHF.R.U64 R44, R44, 0x3, RZ ;  /* 0x000000032c2c7819 */ /* 0x000fe400000012ff */
[----:B------:R-:W-:Y:S02]  /*fe00*/  SHF.R.U64 R28, R28, 0x3, RZ ;  /* 0x000000031c1c7819 */ /* 0x000fe400000012ff */
[----:B------:R-:W-:Y:S01]  /*fe10*/  LOP3.LUT R56, R56, R57, RZ, 0x3c, !PT ;  /* 0x0000003938387212 */ /* 0x000fe200078e3cff */
[--C-:B------:R-:W-:Y:S01]  /*fe20*/  IMAD.X R57, RZ, RZ, R19.reuse, P0 ;  /* 0x000000ffff397224 */ /* 0x100fe200000e0613 */
[----:B------:R-:W-:Y:S01]  /*fe30*/  LEA.HI.X R21, R5, UR7, R0, 0x2, P6 ;  /* 0x0000000705157c11 */ /* 0x000fe2000b0f1400 */
[----:B------:R-:W-:Y:S01]  /*fe40*/  VIADD R0, R6, 0x8 ;  /* 0x0000000806007836 */ /* 0x000fe20000000000 */
[----:B------:R-:W-:Y:S01]  /*fe50*/  LOP3.LUT P0, RZ, R211, 0x3, RZ, 0xc0, !PT ;  /* 0x00000003d3ff7812 */ /* 0x000fe2000780c0ff */
        /* <DEDUP_REMOVED lines=9> */
[----:B------:R-:W-:-:S02]  /*fef0*/  IADD3 R9, P6, R18, 0x7000, RZ ;  /* 0x0000700012097810 */ /* 0x000fc40007fde0ff */
[C---:B------:R-:W-:Y:S02]  /*ff00*/  IADD3 R61, P5, R18.reuse, 0x8000, RZ ;  /* 0x00008000123d7810 */ /* 0x040fe40007fbe0ff */
[C---:B------:R-:W-:Y:S02]  /*ff10*/  IADD3 R53, P4, R18.reuse, 0x9000, RZ ;  /* 0x0000900012357810 */ /* 0x040fe40007f9e0ff */
[----:B------:R-:W-:Y:S02]  /*ff20*/  IADD3 R37, P3, R18, 0xa000, RZ ;  /* 0x0000a00012257810 */ /* 0x000fe40007f7e0ff */
[----:B------:R-:W-:Y:S02]  /*ff30*/  ISETP.GE.OR P1, PT, R6, UR10, P0 ;  /* 0x0000000a06007c0c */ /* 0x000fe40008726670 */
[----:B------:R-:W-:Y:S02]  /*ff40*/  IADD3 R7, P2, R18, 0xb000, RZ ;  /* 0x0000b00012077810 */ /* 0x000fe40007f5e0ff */
[----:B------:R-:W-:-:S02]  /*ff50*/  ISETP.GE.OR P0, PT, R0, UR10, P0 ;  /* 0x0000000a00007c0c */ /* 0x000fc40008706670 */
[----:B------:R-:W-:Y:S02]  /*ff60*/  LOP3.LUT R11, R18, 0x380, RZ, 0xc0, !PT ;  /* 0x00000380120b7812 */ /* 0x000fe400078ec0ff */
[----:B------:R-:W-:Y:S02]  /*ff70*/  LOP3.LUT R8, R9, 0x380, RZ, 0xc0, !PT ;  /* 0x0000038009087812 */ /* 0x000fe400078ec0ff */
[----:B------:R-:W-:Y:S02]  /*ff80*/  LOP3.LUT R60, R61, 0x380, RZ, 0xc0, !PT ;  /* 0x000003803d3c7812 */ /* 0x000fe400078ec0ff */
[----:B------:R-:W-:Y:S01]  /*ff90*/  LOP3.LUT R52, R53, 0x380, RZ, 0xc0, !PT ;  /* 0x0000038035347812 */ /* 0x000fe200078ec0ff */
[----:B------:R-:W-:Y:S01]  /*ffa0*/  @!P1 STG.E desc[UR20][R20.64], R3 ;  /* 0x0000000314009986 */ /* 0x000fe2000c101914 */
[----:B------:R-:W-:Y:S02]  /*ffb0*/  LOP3.LUT R36, R37, 0x380, RZ, 0xc0, !PT ;  /* 0x0000038025247812 */ /* 0x000fe400078ec0ff */
[----:B------:R-:W-:Y:S01]  /*ffc0*/  LOP3.LUT R0, R7, 0x380, RZ, 0xc0, !PT ;  /* 0x0000038007007812 */ /* 0x000fe200078ec0ff */
[----:B------:R0:W-:Y:S01]  /*ffd0*/  @!P0 STG.E desc[UR20][R20.64+0x20], R2 ;  /* 0x0000200214008986 */ /* 0x0001e2000c101914 */
[----:B------:R-:W-:-:S02]  /*ffe0*/  SHF.R.U64 R11, R11, 0x3, RZ ;  /* 0x000000030b0b7819 */ /* 0x000fc400000012ff */
[----:B------:R-:W-:Y:S01]  /*fff0*/  SHF.R.U64 R8, R8, 0x3, RZ ;  /* 0x0000000308087819 */ /* 0x000fe200000012ff */
[----:B------:R-:W-:Y:S01]  /*10000*/  UIMAD UR6, UR9, UR12, URZ ;  /* 0x0000000c090672a4 */ /* 0x000fe2000f8e023f */
[----:B------:R-:W-:Y:S01]  /*10010*/  SHF.R.U64 R60, R60, 0x3, RZ ;  /* 0x000000033c3c7819 */ /* 0x000fe200000012ff */
[----:B------:R-:W5:Y:S01]  /*10020*/  LD.E.128 R32, desc[UR20][R32.64] ;  /* 0x0000001420207980 */ /* 0x000f62000c101d00 */
[----:B------:R-:W-:Y:S01]  /*10030*/  SHF.R.U64 R52, R52, 0x3, RZ ;  /* 0x0000000334347819 */ /* 0x000fe200000012ff */
[----:B------:R-:W-:Y:S01]  /*10040*/  ULDC.64 UR8, c[0x0][0xae0] ;  /* 0x0002b80000087ab9 */ /* 0x000fe20000000a00 */
[----:B------:R-:W-:Y:S01]  /*10050*/  SHF.R.U64 R36, R36, 0x3, RZ ;  /* 0x0000000324247819 */ /* 0x000fe200000012ff */
[----:B------:R-:W5:Y:S01]  /*10060*/  LD.E.128 R12, desc[UR20][R12.64] ;  /* 0x000000140c0c7980 */ /* 0x000f62000c101d00 */
[----:B------:R-:W-:Y:S02]  /*10070*/  SHF.R.U64 R0, R0, 0x3, RZ ;  /* 0x0000000300007819 */ /* 0x000fe400000012ff */
[----:B------:R-:W-:-:S02]  /*10080*/  LOP3.LUT R18, R11, R18, RZ, 0x3c, !PT ;  /* 0x000000120b127212 */ /* 0x000fc400078e3cff */
[----:B------:R-:W-:Y:S01]  /*10090*/  IADD3.X R25, RZ, R19, RZ, P2, !PT ;  /* 0x00000013ff197210 */ /* 0x000fe200017fe4ff */
[--C-:B0-----:R-:W-:Y:S01]  /*100a0*/  IMAD.MOV.U32 R2, RZ, RZ, R16.reuse ;  /* 0x000000ffff027224 */ /* 0x101fe200078e0010 */
        /* <DEDUP_REMOVED lines=14> */
[----:B0-----:R-:W-:-:S03]  /*10190*/  IMAD.U32 R19, RZ, RZ, UR12 ;  /* 0x0000000cff137e24 */ /* 0x001fc6000f8e00ff */
        /* <DEDUP_REMOVED lines=15> */
[----:B------:R-:W-:Y:S01]  /*10290*/  VIADD R3, R3, UR6 ;  /* 0x0000000603037c36 */ /* 0x000fe20008000000 */
[----:B------:R-:W-:Y:S01]  /*102a0*/  UIMAD UR10, UR17, -0x80, UR10 ;  /* 0xffffff80110a78a4 */ /* 0x000fe2000f8e020a */
[----:B------:R-:W-:Y:S01]  /*102b0*/  IMAD.U32 R19, RZ, RZ, UR8 ;  /* 0x00000008ff137e24 */ /* 0x000fe2000f8e00ff */
[----:B------:R-:W-:Y:S01]  /*102c0*/  UIMAD UR4, UR18, UR9, UR4 ;  /* 0x00000009120472a4 */ /* 0x000fe2000f8e0204 */
[----:B------:R-:W-:-:S02]  /*102d0*/  ULDC.64 UR6, c[0x0][0xae8] ;  /* 0x0002ba0000067ab9 */ /* 0x000fc40000000a00 */
[----:B------:R-:W-:Y:S01]  /*102e0*/  IMAD.WIDE.U32 R2, R19, UR18, R2 ;  /* 0x0000001213027c25 */ /* 0x000fe2000f8e0002 */
[----:B------:R-:W-:-:S03]  /*102f0*/  ISETP.GE.AND P3, PT, R22, UR10, PT ;  /* 0x0000000a16007c0c */ /* 0x000fc6000bf66270 */
[----:B------:R-:W-:Y:S01]  /*10300*/  VIADD R3, R3, UR4 ;  /* 0x0000000403037c36 */ /* 0x000fe20008000000 */
[----:B------:R-:W-:Y:S01]  /*10310*/  UIMAD UR4, UR16, UR6, URZ ;  /* 0x00000006100472a4 */ /* 0x000fe2000f8e023f */
[----:B------:R-:W-:Y:S02]  /*10320*/  VIADD R42, R42, 0x36820 ;  /* 0x000368202a2a7836 */ /* 0x000fe40000000000 */
[----:B------:R-:W-:Y:S01]  /*10330*/  IMAD.U32 R21, RZ, RZ, UR6 ;  /* 0x00000006ff157e24 */ /* 0x000fe2000f8e00ff */
[----:B------:R-:W-:Y:S01]  /*10340*/  UIMAD UR4, UR15, UR7, UR4 ;  /* 0x000000070f0472a4 */ /* 0x000fe2000f8e0204 */
[C---:B------:R-:W-:Y:S01]  /*10350*/  VIADD R19, R22.reuse, 0x60 ;  /* 0x0000006016137836 */ /* 0x040fe20000000000 */
[----:B------:R-:W-:Y:S01]  /*10360*/  PRMT R42, RZ, 0x654, R42 ;  /* 0x00000654ff2a7816 */ /* 0x000fe2000000002a */
[----:B------:R-:W-:Y:S01]  /*10370*/  IMAD.WIDE.U32 R20, R21, UR15, R2 ;  /* 0x0000000f15147c25 */ /* 0x000fe2000f8e0002 */
[----:B------:R-:W-:Y:S02]  /*10380*/  SHF.R.S32.HI R23, RZ, 0x1f, R22 ;  /* 0x0000001fff177819 */ /* 0x000fe40000011416 */
[----:B------:R-:W-:Y:S01]  /*10390*/  ISETP.GE.AND P2, PT, R19, UR10, PT ;  /* 0x0000000a13007c0c */ /* 0x000fe2000bf46270 */
[C---:B------:R-:W-:Y:S01]  /*103a0*/  VIADD R18, R22.reuse, 0x40 ;  /* 0x0000004016127836 */ /* 0x040fe20000000000 */
[----:B0-----:R0:W-:Y:S01]  /*103b0*/  SYNCS.ARRIVE.TRANS64.RED.A1T0 RZ, [R42+URZ], RZ ;  /* 0x000000ff2aff79a7 */ /* 0x0011e2000810043f */
[----:B------:R-:W-:Y:S01]  /*103c0*/  VIADD R0, R22, 0x20 ;  /* 0x0000002016007836 */ /* 0x000fe20000000000 */
[----:B------:R-:W-:Y:S01]  /*103d0*/  BSSY B1, `(.L_x_2030) ;  /* 0x000001b000017945 */ /* 0x000fe20003800000 */
[----:B------:R-:W-:-:S02]  /*103e0*/  IMAD.U32 R19, RZ, RZ, UR17 ;  /* 0x00000011ff137e24 */ /* 0x000fc4000f8e00ff */
[----:B------:R-:W-:Y:S01]  /*103f0*/  VIADD R43, R21, UR4 ;  /* 0x00000004152b7c36 */ /* 0x000fe20008000000 */
[----:B------:R-:W-:Y:S01]  /*10400*/  ISETP.GE.AND P1, PT, R18, UR10, PT ;  /* 0x0000000a12007c0c */ /* 0x000fe2000bf26270 */
[----:B------:R-:W-:Y:S01]  /*10410*/  IMAD.WIDE R18, R19, 0x80, R22 ;  /* 0x0000008013127825 */ /* 0x000fe200078e0216 */
[----:B------:R-:W-:Y:S01]  /*10420*/  ISETP.GE.AND P0, PT, R0, UR10, PT ;  /* 0x0000000a00007c0c */ /* 0x000fe2000bf06270 */
        /* <DEDUP_REMOVED lines=21> */
.L_x_2031:
[----:B------:R-:W-:Y:S05]  /*10580*/  BSYNC B1 ;  /* 0x0000000000017941 */ /* 0x000fea0003800000 */
.L_x_2030:
[----:B------:R-:W-:Y:S04]  /*10590*/  BSSY B1, `(.L_x_2032) ;  /* 0x0000018000017945 */ /* 0x000fe80003800000 */
[----:B------:R-:W-:Y:S05]  /*105a0*/  @P0 BRA `(.L_x_2033) ;  /* 0x0000000000580947 */ /* 0x000fea0003800000 */
[----:B0-----:R-:W-:Y:S01]  /*105b0*/  IADD3 R41, P0, R18, 0x20, RZ ;  /* 0x0000002012297810 */ /* 0x001fe20007f1e0ff */
[----:B------:R-:W-:Y:S01]  /*105c0*/  ULDC UR4, c[0x0][0xa8c] ;  /* 0x0002a30000047ab9 */ /* 0x000fe20000000800 */
[C---:B------:R-:W-:Y:S01]  /*105d0*/  IADD3 R2, R16.reuse, 0x40, RZ ;  /* 0x0000004010027810 */ /* 0x040fe20007ffe0ff */
[----:B------:R-:W-:Y:S01]  /*105e0*/  ULDC.64 UR6, c[0x0][0xad8] ;  /* 0x0002b60000067ab9 */ /* 0x000fe20000000a00 */
[----:B------:R-:W-:Y:S01]  /*105f0*/  IMAD.MOV.U32 R3, RZ, RZ, R43 ;  /* 0x000000ffff037224 */ /* 0x000fe200078e002b */
[----:B------:R-:W-:Y:S01]  /*10600*/  ISETP.GE.AND P3, PT, R16, UR4, PT ;  /* 0x0000000410007c0c */ /* 0x000fe2000bf66270 */
        /* <DEDUP_REMOVED lines=16> */
.L_x_2033:
[----:B------:R-:W-:Y:S05]  /*10710*/  BSYNC B1 ;  /* 0x0000000000017941 */ /* 0x000fea0003800000 */
.L_x_2032:
        /* <DEDUP_REMOVED lines=24> */
.L_x_2035:
[----:B------:R-:W-:Y:S05]  /*108a0*/  BSYNC B1 ;  /* 0x0000000000017941 */ /* 0x000fea0003800000 */
.L_x_2034:
[----:B------:R-:W-:Y:S05]  /*108b0*/  @P2 BRA `(.L_x_2036) ;  /* 0x0000000c00902947 */ /* 0x000fea0003800000 */
[----:B--2--5:R-:W-:Y:S01]  /*108c0*/  IADD3 R13, P0, R18, 0x60, RZ ;  /* 0x00000060120d7810 */ /* 0x024fe20007f1e0ff */
        /* <DEDUP_REMOVED lines=24> */
.L_x_2028:
[----:B------:R-:W-:Y:S01]  /*10a50*/  R2UR UR8, R208 ;  /* 0x00000000d00872ca */ /* 0x000fe200000e0000 */
[----:B------:R-:W-:Y:S01]  /*10a60*/  ULDC.64 UR6, c[0x0][0xbe0] ;  /* 0x0002f80000067ab9 */ /* 0x000fe20000000a00 */
[----:B------:R-:W-:Y:S01]  /*10a70*/  R2UR UR4, R206 ;  /* 0x00000000ce0472ca */ /* 0x000fe200000e0000 */
[----:B------:R-:W-:Y:S01]  /*10a80*/  UISETP.NE.U32.AND UP0, UPT, UR6, URZ, UPT ;  /* 0x0000003f0600728c */ /* 0x000fe2000bf05070 */
[----:B------:R-:W-:-:S03]  /*10a90*/  ULDC.64 UR12, c[0x0][0x208] ;  /* 0x00008200000c7ab9 */ /* 0x000fc60000000a00 */
[----:B------:R-:W-:-:S06]  /*10aa0*/  UISETP.NE.AND.EX UP1, UPT, UR7, URZ, UPT, UP0 ;  /* 0x0000003f0700728c */ /* 0x000fcc000bf25300 */
[----:B------:R-:W-:Y:S02]  /*10ab0*/  PLOP3.LUT P2, PT, PT, PT, UP1, 0x80, 0x0 ;  /* 0x000000000000781c */ /* 0x000fe40003f4f018 */
[----:B------:R-:W-:Y:S02]  /*10ac0*/  USHF.L.U64.HI UR10, UR4, 0x2, UR8 ;  /* 0x00000002040a7899 */ /* 0x000fe40008010208 */
[----:B------:R-:W-:Y:S01]  /*10ad0*/  USHF.L.U32 UR4, UR4, 0x2, URZ ;  /* 0x0000000204047899 */ /* 0x000fe2000800063f */
[----:B------:R-:W-:-:S03]  /*10ae0*/  ULDC.64 UR8, c[0x0][0xbd8] ;  /* 0x0002f60000087ab9 */ /* 0x000fc60000000a00 */
[----:B------:R-:W-:Y:S02]  /*10af0*/  @UP1 UIADD3 UR6, UP2, UR4, UR6, URZ ;  /* 0x0000000604061290 */ /* 0x000fe4000ff5e03f */
[----:B------:R-:W-:Y:S02]  /*10b00*/  UISETP.NE.U32.AND UP0, UPT, UR8, URZ, UPT ;  /* 0x0000003f0800728c */ /* 0x000fe4000bf05070 */
[----:B------:R-:W-:Y:S02]  /*10b10*/  @UP1 UIADD3.X UR7, UR10, UR7, URZ, UP2, !UPT ;  /* 0x000000070a071290 */ /* 0x000fe400097fe43f */
[----:B------:R-:W-:Y:S01]  /*10b20*/  IMAD.U32 R4, RZ, RZ, UR6 ;  /* 0x00000006ff047e24 */ /* 0x000fe2000f8e00ff */
[----:B------:R-:W-:Y:S02]  /*10b30*/  UISETP.NE.AND.EX UP0, UPT, UR9, URZ, UPT, UP0 ;  /* 0x0000003f0900728c */ /* 0x000fe4000bf05300 */
[----:B------:R-:W-:Y:S01]  /*10b40*/  UIADD3 UR4, UP1, UR4, UR8, URZ ;  /* 0x0000000804047290 */ /* 0x000fe2000ff3e03f */
[----:B------:R-:W-:-:S03]  /*10b50*/  IMAD.U32 R5, RZ, RZ, UR7 ;  /* 0x00000007ff057e24 */ /* 0x000fc6000f8e00ff */
[----:B------:R-:W-:Y:S01]  /*10b60*/  PLOP3.LUT P1, PT, PT, PT, UP0, 0x80, 0x0 ;  /* 0x000000000000781c */ /* 0x000fe20003f2f008 */
[----:B------:R-:W-:Y:S01]  /*10b70*/  UIADD3.X UR6, UR10, UR9, URZ, UP1, !UPT ;  /* 0x000000090a067290 */ /* 0x000fe20008ffe43f */
[----:B------:R-:W2:Y:S01]  /*10b80*/  @P2 LDG.E R4, desc[UR12][R4.64] ;  /* 0x0000000c04042981 */ /* 0x000ea2000c1e1900 */
[----:B------:R-:W-:Y:S01]  /*10b90*/  IMAD.MOV.U32 R7, RZ, RZ, RZ ;  /* 0x000000ffff077224 */ /* 0x000fe200078e00ff */
[----:B------:R-:W-:-:S03]  /*10ba0*/  MOV R2, UR4 ;  /* 0x0000000400027c02 */ /* 0x000fc60008000f00 */
[----:B------:R-:W-:Y:S01]  /*10bb0*/  IMAD.U32 R3, RZ, RZ, UR6 ;  /* 0x00000006ff037e24 */ /* 0x000fe2000f8e00ff */
[----:B------:R-:W-:Y:S01]  /*10bc0*/  ULDC UR4, c[0x0][0xa88] ;  /* 0x0002a20000047ab9 */ /* 0x000fe20000000800 */
[----:B------:R-:W-:-:S04]  /*10bd0*/  ISETP.GT.AND P0, PT, R215, 0x7f, PT ;  /* 0x0000007fd700780c */ /* 0x000fc80003f04270 */
[----:B------:R0:W5:Y:S01]  /*10be0*/  @P1 LDG.E R7, desc[UR12][R2.64] ;  /* 0x0000000c02071981 */ /* 0x000162000c1e1900 */
[----:B--2---:R-:W-:Y:S01]  /*10bf0*/  @P2 R2UR UR4, R4 ;  /* 0x00000000040422ca */ /* 0x004fe200000e0000 */
[----:B0-----:R-:W-:-:S14]  /*10c00*/  @P2 BRA `(.L_x_2037) ;  /* 0x00000000001c2947 */ /* 0x001fdc0003800000 */
[----:B------:R-:W-:Y:S05]  /*10c10*/  @!P1 BRA `(.L_x_2037) ;  /* 0x0000000000189947 */ /* 0x000fea0003800000 */
[----:B------:R-:W-:Y:S02]  /*10c20*/  ULDC.64 UR6, c[0x0][0x208] ;  /* 0x0000820000067ab9 */ /* 0x000fe40000000a00 */
[----:B------:R-:W2:Y:S04]  /*10c30*/  LDG.E R4, desc[UR6][R2.64] ;  /* 0x0000000602047981 */ /* 0x000ea8000c1e1900 */
[----:B------:R-:W3:Y:S01]  /*10c40*/  LDG.E R0, desc[UR6][R2.64+0x4] ;  /* 0x0000040602007981 */ /* 0x000ee2000c1e1900 */
[----:B--2---:R-:W-:Y:S02]  /*10c50*/  R2UR UR6, R4 ;  /* 0x00000000040672ca */ /* 0x004fe400000e0000 */
[----:B---3--:R-:W-:-:S13]  /*10c60*/  R2UR UR4, R0 ;  /* 0x00000000000472ca */ /* 0x008fda00000e0000 */
[----:B------:R-:W-:-:S12]  /*10c70*/  UIADD3 UR4, -UR6, UR4, URZ ;  /* 0x0000000406047290 */ /* 0x000fd8000fffe13f */
.L_x_2037:
[----:B------:R-:W-:Y:S01]  /*10c80*/  R2UR UR8, R207 ;  /* 0x00000000cf0872ca */ /* 0x000fe200000e0000 */
[----:B------:R-:W-:Y:S01]  /*10c90*/  BSSY B1, `(.L_x_2038) ;  /* 0x0000025000017945 */ /* 0x000fe20003800000 */
[----:B------:R-:W-:Y:S02]  /*10ca0*/  R2UR UR7, R206 ;  /* 0x00000000ce0772ca */ /* 0x000fe400000e0000 */
[----:B------:R-:W-:Y:S02]  /*10cb0*/  R2UR UR6, R208 ;  /* 0x00000000d00672ca */ /* 0x000fe400000e0000 */
[----:B------:R-:W-:Y:S02]  /*10cc0*/  SHF.R.S32.HI R9, RZ, 0x1f, R16 ;  /* 0x0000001fff097819 */ /* 0x000fe40000011410 */
[----:B-----5:R-:W-:-:S05]  /*10cd0*/  SHF.R.S32.HI R6, RZ, 0x1f, R7 ;  /* 0x0000001fff067819 */ /* 0x020fca0000011407 */
[----:B------:R-:W-:Y:S02]  /*10ce0*/  USHF.R.S32.HI UR8, URZ, 0x1f, UR8 ;  /* 0x0000001f3f087899 */ /* 0x000fe40008011408 */
[----:B------:R-:W-:Y:S02]  /*10cf0*/  USEL UR9, UR7, URZ, !UP0 ;  /* 0x0000003f07097287 */ /* 0x000fe4000c000000 */
[----:B------:R-:W-:Y:S01]  /*10d00*/  USEL UR10, UR6, URZ, !UP0 ;  /* 0x0000003f060a7287 */ /* 0x000fe2000c000000 */
[----:B------:R-:W-:Y:S11]  /*10d10*/  @P0 BRA `(.L_x_2039) ;  /* 0x0000000000700947 */ /* 0x000ff60003800000 */
[----:B------:R-:W0:Y:S01]  /*10d20*/  S2R R2, SR_TID.X ;  /* 0x0000000000027919 */ /* 0x000e220000002100 */
[----:B------:R-:W-:-:S13]  /*10d30*/  R2UR UR6, R209 ;  /* 0x00000000d10672ca */ /* 0x000fda00000e0000 */
[----:B------:R-:W-:-:S04]  /*10d40*/  IMAD.U32 R0, RZ, RZ, UR6 ;  /* 0x00000006ff007e24 */ /* 0x000fc8000f8e00ff */
[----:B0-----:R-:W-:-:S04]  /*10d50*/  IMAD R0, R0, 0x80, R2 ;  /* 0x0000008000007824 */ /* 0x001fc800078e0202 */
[----:B------:R-:W-:-:S05]  /*10d60*/  VIADD R0, R0, 0xffffff80 ;  /* 0xffffff8000007836 */ /* 0x000fca0000000000 */
[----:B------:R-:W-:-:S13]  /*10d70*/  ISETP.GE.AND P0, PT, R0, UR4, PT ;  /* 0x0000000400007c0c */ /* 0x000fda000bf06270 */
[----:B------:R-:W-:Y:S05]  /*10d80*/  @P0 BRA `(.L_x_2039) ;  /* 0x0000000000540947 */ /* 0x000fea0003800000 */
[----:B------:R-:W-:Y:S01]  /*10d90*/  R2UR UR7, R207 ;  /* 0x00000000cf0772ca */ /* 0x000fe200000e0000 */
[----:B------:R-:W-:Y:S01]  /*10da0*/  ULDC.64 UR12, c[0x0][0xb70] ;  /* 0x0002dc00000c7ab9 */ /* 0x000fe20000000a00 */
[C---:B------:R-:W-:Y:S01]  /*10db0*/  IADD3 R2, P0, R0.reuse, R7, RZ ;  /* 0x0000000700027210 */ /* 0x040fe20007f1e0ff */
[----:B------:R-:W-:Y:S02]  /*10dc0*/  UIMAD UR6, UR8, UR12, URZ ;  /* 0x0000000c080672a4 */ /* 0x000fe4000f8e023f */
[----:B------:R-:W-:Y:S01]  /*10dd0*/  IMAD.U32 R5, RZ, RZ, UR12 ;  /* 0x0000000cff057e24 */ /* 0x000fe2000f8e00ff */
[----:B------:R-:W-:Y:S01]  /*10de0*/  ULDC.64 UR14, c[0x0][0x208] ;  /* 0x00008200000e7ab9 */ /* 0x000fe20000000a00 */
[----:B------:R-:W-:-:S06]  /*10df0*/  LEA.HI.X.SX32 R3, R0, R6, 0x1, P0 ;  /* 0x0000000600037211 */ /* 0x000fcc00000f0eff */
        /* <DEDUP_REMOVED lines=14> */
.L_x_2039:
[----:B------:R-:W-:Y:S05]  /*10ee0*/  BSYNC B1 ;  /* 0x0000000000017941 */ /* 0x000fea0003800000 */
.L_x_2038:
[----:B------:R-:W-:Y:S01]  /*10ef0*/  R2UR UR11, R209 ;  /* 0x00000000d10b72ca */ /* 0x000fe200000e0000 */
[----:B------:R-:W-:Y:S01]  /*10f00*/  ULDC.64 UR6, c[0x0][0xaa0] ;  /* 0x0002a80000067ab9 */ /* 0x000fe20000000a00 */
[----:B------:R-:W-:Y:S01]  /*10f10*/  R2UR UR14, R207 ;  /* 0x00000000cf0e72ca */ /* 0x000fe200000e0000 */
[----:B------:R-:W-:Y:S01]  /*10f20*/  IMAD.MOV.U32 R2, RZ, RZ, R16 ;  /* 0x000000ffff027224 */ /* 0x000fe200078e0010 */
[----:B------:R-:W-:Y:S01]  /*10f30*/  ULDC.64 UR12, c[0x0][0xae0] ;  /* 0x0002b800000c7ab9 */ /* 0x000fe20000000a00 */
[----:B0-----:R-:W-:Y:S01]  /*10f40*/  IMAD.MOV.U32 R3, RZ, RZ, R9 ;  /* 0x000000ffff037224 */ /* 0x001fe200078e0009 */
[----:B------:R-:W-:Y:S01]  /*10f50*/  BSSY B1, `(.L_x_2040) ;  /* 0x0000031000017945 */ /* 0x000fe20003800000 */
[----:B------:R-:W-:Y:S02]  /*10f60*/  IMAD R0, R6, UR6, RZ ;  /* 0x0000000606007c24 */ /* 0x000fe4000f8e02ff */
[----:B------:R-:W-:Y:S01]  /*10f70*/  IMAD.WIDE.U32 R2, R7, UR6, R2 ;  /* 0x0000000607027c25 */ /* 0x000fe2000f8e0002 */
[----:B------:R-:W-:-:S03]  /*10f80*/  UIMAD UR6, UR8, UR12, URZ ;  /* 0x0000000c080672a4 */ /* 0x000fc6000f8e023f */
[----:B------:R-:W-:Y:S01]  /*10f90*/  IMAD R7, R7, UR7, R0 ;  /* 0x0000000707077c24 */ /* 0x000fe2000f8e0200 */
[----:B------:R-:W-:Y:S01]  /*10fa0*/  UIMAD UR7, UR11, -0x80, UR4 ;  /* 0xffffff800b0778a4 */ /* 0x000fe2000f8e0204 */
[----:B------:R-:W-:Y:S01]  /*10fb0*/  IMAD.U32 R5, RZ, RZ, UR12 ;  /* 0x0000000cff057e24 */ /* 0x000fe2000f8e00ff */
[----:B------:R-:W-:Y:S01]  /*10fc0*/  UIMAD UR6, UR14, UR13, UR6 ;  /* 0x0000000d0e0672a4 */ /* 0x000fe2000f8e0206 */
[----:B------:R-:W-:Y:S01]  /*10fd0*/  IMAD.IADD R3, R3, 0x1, R7 ;  /* 0x0000000103037824 */ /* 0x000fe200078e0207 */
[----:B------:R-:W-:Y:S01]  /*10fe0*/  SHF.R.S32.HI R7, RZ, 0x1f, R22 ;  /* 0x0000001fff077819 */ /* 0x000fe20000011416 */
[----:B------:R-:W-:Y:S01]  /*10ff0*/  ULDC.64 UR12, c[0x0][0xae8] ;  /* 0x0002ba00000c7ab9 */ /* 0x000fe20000000a00 */
[C---:B------:R-:W-:Y:S01]  /*11000*/  ISETP.GE.AND P3, PT, R22.reuse, UR7, PT ;  /* 0x0000000716007c0c */ /* 0x040fe2000bf66270 */
[----:B------:R-:W-:Y:S01]  /*11010*/  IMAD.WIDE.U32 R2, R5, UR14, R2 ;  /* 0x0000000e05027c25 */ /* 0x000fe2000f8e0002 */
[----:B------:R-:W-:Y:S02]  /*11020*/  UIMAD UR4, UR10, UR12, URZ ;  /* 0x0000000c0a0472a4 */ /* 0x000fe4000f8e023f */
[----:B------:R-:W-:Y:S01]  /*11030*/  MOV R5, UR12 ;  /* 0x0000000c00057c02 */ /* 0x000fe20008000f00 */
[C---:B------:R-:W-:Y:S01]  /*11040*/  VIADD R4, R22.reuse, 0x60 ;  /* 0x0000006016047836 */ /* 0x040fe20000000000 */
[----:B------:R-:W-:Y:S01]  /*11050*/  UIMAD UR4, UR9, UR13, UR4 ;  /* 0x0000000d090472a4 */ /* 0x000fe2000f8e0204 */
[----:B------:R-:W-:-:S02]  /*11060*/  VIADD R0, R22, 0x20 ;  /* 0x0000002016007836 */ /* 0x000fc40000000000 */
[----:B------:R-:W-:Y:S01]  /*11070*/  VIADD R3, R3, UR6 ;  /* 0x0000000603037c36 */ /* 0x000fe20008000000 */
[----:B------:R-:W-:Y:S01]  /*11080*/  ISETP.GE.AND P0, PT, R4, UR7, PT ;  /* 0x0000000704007c0c */ /* 0x000fe2000bf06270 */
[----:B------:R-:W-:Y:S01]  /*11090*/  IMAD.U32 R9, RZ, RZ, UR11 ;  /* 0x0000000bff097e24 */ /* 0x000fe2000f8e00ff */
[----:B------:R-:W-:Y:S01]  /*110a0*/  ISETP.GE.AND P2, PT, R0, UR7, PT ;  /* 0x0000000700007c0c */ /* 0x000fe2000bf46270 */
[----:B------:R-:W-:-:S04]  /*110b0*/  IMAD.WIDE.U32 R4, R5, UR9, R2 ;  /* 0x0000000905047c25 */ /* 0x000fc8000f8e0002 */
[----:B------:R-:W-:Y:S02]  /*110c0*/  VIADD R0, R22, 0x40 ;  /* 0x0000004016007836 */ /* 0x000fe40000000000 */
[----:B------:R-:W-:Y:S02]  /*110d0*/  IMAD.MOV.U32 R6, RZ, RZ, R22 ;  /* 0x000000ffff067224 */ /* 0x000fe400078e0016 */
[----:B------:R-:W-:Y:S01]  /*110e0*/  VIADD R11, R5, UR4 ;  /* 0x00000004050b7c36 */ /* 0x000fe20008000000 */
[----:B------:R-:W-:Y:S01]  /*110f0*/  ISETP.GE.AND P1, PT, R0, UR7, PT ;  /* 0x0000000700007c0c */ /* 0x000fe2000bf26270 */
[----:B------:R-:W-:Y:S01]  /*11100*/  IMAD.WIDE R6, R9, 0x80, R6 ;  /* 0x0000008009067825 */ /* 0x000fe200078e0206 */
[----:B------:R-:W-:Y:S11]  /*11110*/  @P3 BRA `(.L_x_2041) ;  /* 0x0000000000503947 */ /* 0x000ff60003800000 */
        /* <DEDUP_REMOVED lines=20> */
.L_x_2041:
[----:B------:R-:W-:Y:S05]  /*11260*/  BSYNC B1 ;  /* 0x0000000000017941 */ /* 0x000fea0003800000 */
.L_x_2040:
        /* <DEDUP_REMOVED lines=24> */
.L_x_2043:
[----:B------:R-:W-:Y:S05]  /*113f0*/  BSYNC B1 ;  /* 0x0000000000017941 */ /* 0x000fea0003800000 */
.L_x_2042:
[----:B------:R-:W-:Y:S04]  /*11400*/  BSSY B1, `(.L_x_2044) ;  /* 0x0000018000017945 */ /* 0x000fe80003800000 */
[----:B------:R-:W-:Y:S05]  /*11410*/  @P1 BRA `(.L_x_2045) ;  /* 0x0000000000581947 */ /* 0x000fea0003800000 */
[----:B01----:R-:W-:Y:S01]  /*11420*/  IADD3 R9, P1, R6, 0x40, RZ ;  /* 0x0000004006097810 */ /* 0x003fe20007f3e0ff */
[C---:B------:R-:W-:Y:S01]  /*11430*/  VIADD R2, R16.reuse, 0x40 ;  /* 0x0000004010027836 */ /* 0x040fe20000000000 */
[----:B------:R-:W-:Y:S01]  /*11440*/  ULDC UR4, c[0x0][0xa8c] ;  /* 0x0002a30000047ab9 */ /* 0x000fe20000000800 */
[----:B------:R-:W-:Y:S01]  /*11450*/  ULDC.64 UR8, c[0x0][0xad8] ;  /* 0x0002b60000087ab9 */ /* 0x000fe20000000a00 */
[----:B------:R-:W-:Y:S01]  /*11460*/  IMAD.MOV.U32 R3, RZ, RZ, R11 ;  /* 0x000000ffff037224 */ /* 0x000fe200078e000b */
[----:B------:R-:W-:Y:S01]  /*11470*/  ISETP.GE.AND P2, PT, R16, UR4, PT ;  /* 0x0000000410007c0c */ /* 0x000fe2000bf46270 */
[----:B------:R-:W-:Y:S01]  /*11480*/  IMAD.X R0, RZ, RZ, R7, P1 ;  /* 0x000000ffff007224 */ /* 0x000fe200008e0607 */
[----:B------:R-:W-:Y:S01]  /*11490*/  ISETP.GE.AND P3, PT, R2, UR4, PT ;  /* 0x0000000402007c0c */ /* 0x000fe2000bf66270 */
[----:B------:R-:W-:Y:S01]  /*114a0*/  VIADD R8, R16, 0x80 ;  /* 0x0000008010087836 */ /* 0x000fe20000000000 */
[----:B------:R-:W-:Y:S01]  /*114b0*/  MOV R2, R4 ;  /* 0x0000000400027202 */ /* 0x000fe20000000f00 */
[----:B------:R-:W-:Y:S01]  /*114c0*/  IMAD R0, R0, UR8, RZ ;  /* 0x0000000800007c24 */ /* 0x000fe2000f8e02ff */
[----:B------:R-:W-:-:S02]  /*114d0*/  ULDC.64 UR10, c[0x0][0x208] ;  /* 0x00008200000a7ab9 */ /* 0x000fc40000000a00 */
[----:B------:R-:W-:Y:S01]  /*114e0*/  ISETP.GE.AND P4, PT, R8, UR4, PT ;  /* 0x0000000408007c0c */ /* 0x000fe2000bf86270 */
[----:B------:R-:W-:-:S04]  /*114f0*/  IMAD.WIDE.U32 R2, R9, UR8, R2 ;  /* 0x0000000809027c25 */ /* 0x000fc8000f8e0002 */
        /* <DEDUP_REMOVED lines=8> */
.L_x_2045:
[----:B------:R-:W-:Y:S05]  /*11580*/  BSYNC B1 ;  /* 0x0000000000017941 */ /* 0x000fea0003800000 */
.L_x_2044:
        /* <DEDUP_REMOVED lines=23> */
.L_x_2036:
[----:B------:R-:W-:Y:S05]  /*11700*/  BSYNC B0 ;  /* 0x0000000000007941 */ /* 0x000fea0003800000 */
.L_x_2027:
[----:B------:R-:W-:Y:S02]  /*11710*/  ULDC UR4, c[0x0][0xc14] ;  /* 0x0003050000047ab9 */ /* 0x000fe40000000800 */
[----:B------:R-:W-:-:S13]  /*11720*/  ISETP.GE.AND P0, PT, R83, UR4, PT ;  /* 0x0000000453007c0c */ /* 0x000fda000bf06270 */
[----:B------:R-:W-:Y:S05]  /*11730*/  @!P0 BRA `(.L_x_2046) ;  /* 0xfffffef400a08947 */ /* 0x000fea000383ffff */
[----:B------:R-:W-:Y:S05]  /*11740*/  EXIT ;  /* 0x000000000000794d */ /* 0x000fea0003800000 */
.L_x_1991:
        /* <DEDUP_REMOVED lines=10> */
[----:B------:R-:W-:Y:S01]  /*117f0*/  ULDC.64 UR6, c[0x0][0x208] ;  /* 0x0000820000067ab9 */ /* 0x000fe20000000a00 */
        /* <DEDUP_REMOVED lines=27> */
[----:B-1----:R-:W-:Y:S01]  /*119b0*/  SEL R3, R6, RZ, P0 ;  /* 0x000000ff06037207 */ /* 0x002fe20000000000 */
[----:B------:R-:W-:Y:S01]  /*119c0*/  IMAD.MOV.U32 R6, RZ, RZ, RZ ;  /* 0x000000ffff067224 */ /* 0x000fe200078e00ff */
        /* <DEDUP_REMOVED lines=17> */
[----:B------:R-:W-:Y:S01]  /*11ae0*/  MOV R5, R2 ;  /* 0x0000000200057202 */ /* 0x000fe20000000f00 */
[----:B------:R-:W-:Y:S01]  /*11af0*/  IMAD.MOV.U32 R6, RZ, RZ, RZ ;  /* 0x000000ffff067224 */ /* 0x000fe200078e00ff */
[----:B------:R-:W-:Y:S01]  /*11b00*/  ULDC UR5, c[0x0][0xc14] ;  /* 0x0003050000057ab9 */ /* 0x000fe20000000800 */
[----:B------:R-:W-:Y:S01]  /*11b10*/  ULDC UR7, c[0x0][0xc14] ;  /* 0x0003050000077ab9 */ /* 0x000fe20000000800 */
[----:B------:R-:W-:-:S05]  /*11b20*/  ULDC UR4, c[0x0][0xc10] ;  /* 0x0003040000047ab9 */ /* 0x000fca0000000800 */
.L_x_2051:
[----:B------:R-:W-:Y:S02]  /*11b30*/  VIADD R6, R6, 0x1f ;  /* 0x0000001f06067836 */ /* 0x000fe40000000000 */
[----:B------:R-:W-:-:S03]  /*11b40*/  IMAD.U32 R19, RZ, RZ, UR7 ;  /* 0x00000007ff137e24 */ /* 0x000fc6000f8e00ff */
[----:B------:R-:W-:-:S13]  /*11b50*/  ISETP.GE.AND P0, PT, R6, UR5, PT ;  /* 0x0000000506007c0c */ /* 0x000fda000bf06270 */
[----:B------:R-:W-:Y:S05]  /*11b60*/  @P0 BRA `(.L_x_2048) ;  /* 0x0000000400cc0947 */ /* 0x000fea0003800000 */
        /* <DEDUP_REMOVED lines=12> */
.L_x_2050:
[----:B------:R-:W-:Y:S05]  /*11c30*/  BSYNC B0 ;  /* 0x0000000000007941 */ /* 0x000fea0003800000 */
.L_x_2049:
        /* <DEDUP_REMOVED lines=25> */
.L_x_2047:
        /* <DEDUP_REMOVED lines=21> */
.L_x_2052:
[----:B-1----:R-:W-:Y:S01]  /*11f20*/  IMAD.MOV R2, RZ, RZ, -R3 ;  /* 0x000000ffff027224 */ /* 0x002fe200078e0a03 */
[----:B--2---:R-:W-:Y:S01]  /*11f30*/  IABS R4, R6 ;  /* 0x0000000600047213 */ /* 0x004fe20000000000 */
[----:B---3--:R-:W-:Y:S02]  /*11f40*/  IMAD R16, R16, UR4, R7 ;  /* 0x0000000410107c24 */ /* 0x008fe4000f8e0207 */
[----:B------:R-:W-:Y:S01]  /*11f50*/  IMAD R5, R2, R11, RZ ;  /* 0x0000000b02057224 */ /* 0x000fe200078e02ff */
[----:B------:R-:W-:Y:S01]  /*11f60*/  IADD3 R4, RZ, -R4, RZ ;  /* 0x80000004ff047210 */ /* 0x000fe20007ffe0ff */
[----:B------:R-:W-:-:S04]  /*11f70*/  IMAD.MOV.U32 R2, RZ, RZ, RZ ;  /* 0x000000ffff027224 */ /* 0x000fc800078e00ff */
[----:B------:R-:W-:Y:S01]  /*11f80*/  IMAD.HI.U32 R2, R3, R5, R2 ;  /* 0x0000000503027227 */ /* 0x000fe200078e0002 */
[----:B------:R-:W-:-:S04]  /*11f90*/  IADD3 R5, -R16, UR6, RZ ;  /* 0x0000000610057c10 */ /* 0x000fc8000fffe1ff */
        /* <DEDUP_REMOVED lines=18> */
[----:B------:R-:W-:-:S03]  /*120c0*/  IMAD.IADD R4, R5, 0x1, R4 ;  /* 0x0000000105047824 */ /* 0x000fc600078e0204 */
[----:B------:R-:W-:-:S04]  /*120d0*/  IABS R7, R8 ;  /* 0x0000000800077213 */ /* 0x000fc80000000000 */
[----:B------:R-:W1:Y:S08]  /*120e0*/  I2F.RP R10, R7 ;  /* 0x00000007000a7306 */ /* 0x000e700000209400 */
[----:B-1----:R-:W1:Y:S02]  /*120f0*/  MUFU.RCP R10, R10 ;  /* 0x0000000a000a7308 */ /* 0x002e640000001000 */
[----:B-1----:R-:W-:-:S06]  /*12100*/  VIADD R2, R10, 0xffffffe ;  /* 0x0ffffffe0a027836 */ /* 0x002fcc0000000000 */
[----:B------:R1:W2:Y:S02]  /*12110*/  F2I.FTZ.U32.TRUNC.NTZ R3, R2 ;  /* 0x0000000200037305 */ /* 0x0002a4000021f000 */
[----:B-1----:R-:W-:Y:S02]  /*12120*/  IMAD.MOV.U32 R2, RZ, RZ, RZ ;  /* 0x000000ffff027224 */ /* 0x002fe400078e00ff */
[----:B--2---:R-:W-:-:S04]  /*12130*/  IMAD.MOV R6, RZ, RZ, -R3 ;  /* 0x000000ffff067224 */ /* 0x004fc800078e0a03 */
        /* <DEDUP_REMOVED lines=22> */
.L_x_2048:
[----:B------:R-:W-:Y:S01]  /*122a0*/  MOV R17, RZ ;  /* 0x000000ff00117202 */ /* 0x000fe20000000f00 */
[----:B------:R-:W-:Y:S02]  /*122b0*/  IMAD.U32 R16, RZ, RZ, UR6 ;  /* 0x00000006ff107e24 */ /* 0x000fe4000f8e00ff */
[----:B------:R-:W-:-:S07]  /*122c0*/  IMAD.MOV.U32 R18, RZ, RZ, RZ ;  /* 0x000000ffff127224 */ /* 0x000fce00078e00ff */
.L_x_2053:
[----:B------:R-:W1:Y:S01]  /*122d0*/  S2R R2, SR_TID.X ;  /* 0x0000000000027919 */ /* 0x000e620000002100 */
[----:B------:R-:W-:Y:S01]  /*122e0*/  STL [R1+0x20], RZ ;  /* 0x000020ff01007387 */ /* 0x000fe20000100800 */
        /* <DEDUP_REMOVED lines=10> */
[----:B------:R1:W-:Y:S03]  /*12390*/  STL [R1], RZ ;  /* 0x000000ff01007387 */ /* 0x0003e60000100800 */
[----:B------:R-:W-:Y:S05]  /*123a0*/  @P0 BRA `(.L_x_2054) ;  /* 0x0000004000f80947 */ /* 0x000fea0003800000 */
[----:B-1----:R-:W-:Y:S01]  /*123b0*/  IMAD.MOV.U32 R0, RZ, RZ, 0x1 ;  /* 0x00000001ff007424 */ /* 0x002fe200078e00ff */
[----:B------:R1:W-:Y:S01]  /*123c0*/  STL [R1], RZ ;  /* 0x000000ff01007387 */ /* 0x0003e20000100800 */
[----:B------:R-:W-:Y:S01]  /*123d0*/  ULDC UR38, c[0x0][0xc] ;  /* 0x0000030000267ab9 */ /* 0x000fe20000000800 */
[----:B------:R-:W-:Y:S02]  /*123e0*/  ULDC.64 UR36, c[0x0][0x198] ;  /* 0x0000660000247ab9 */ /* 0x000fe40000000a00 */
[----:B------:R1:W-:Y:S04]  /*123f0*/  STL [R1+0x8], R0 ;  /* 0x0000080001007387 */ /* 0x0003e80000100800 */
[----:B------:R1:W-:Y:S02]  /*12400*/  STL [R1+0x20], RZ ;  /* 0x000020ff01007387 */ /* 0x0003e40000100800 */
.L_x_2121:
[----:B--2---:R-:W2:Y:S01]  /*12410*/  LDC.64 R2, c[0x0][0xc60] ;  /* 0x00031800ff027b82 */ /* 0x004ea20000000a00 */
[----:B------:R-:W-:Y:S01]  /*12420*/  ULDC.64 UR4, c[0x0][0x208] ;  /* 0x0000820000047ab9 */ /* 0x000fe20000000a00 */
[----:B--2---:R-:W-:-:S05]  /*12430*/  IMAD.WIDE R2, R19, 0x4, R2 ;  /* 0x0000000413027825 */ /* 0x004fca00078e0202 */
[----:B------:R-:W2:Y:S01]  /*12440*/  LDG.E R5, desc[UR4][R2.64] ;  /* 0x0000000402057981 */ /* 0x000ea2000c1e1900 */
[----:B------:R-:W-:Y:S05]  /*12450*/  YIELD ;  /* 0x0000000000007946 */ /* 0x000fea0003800000 */
[----:B------:R-:W-:Y:S01]  /*12460*/  ULDC.64 UR4, c[0x0][0xa28] ;  /* 0x00028a0000047ab9 */ /* 0x000fe20000000a00 */
[----:B-1----:R-:W-:Y:S01]  /*12470*/  IMAD.MOV.U32 R0, RZ, RZ, RZ ;  /* 0x000000ffff007224 */ /* 0x002fe200078e00ff */
[----:B------:R-:W-:Y:S01]  /*12480*/  ISETP.NE.U32.AND P0, PT, RZ, UR4, PT ;  /* 0x00000004ff007c0c */ /* 0x000fe2000bf05070 */
[----:B------:R-:W-:Y:S01]  /*12490*/  ULDC.64 UR8, c[0x0][0x208] ;  /* 0x0000820000087ab9 */ /* 0x000fe20000000a00 */
[----:B------:R-:W-:Y:S01]  /*124a0*/  IMAD.MOV.U32 R6, RZ, RZ, RZ ;  /* 0x000000ffff067224 */ /* 0x000fe200078e00ff */
[----:B------:R-:W-:Y:S01]  /*124b0*/  ULDC.64 UR6, c[0x0][0xa08] ;  /* 0x0002820000067ab9 */ /* 0x000fe20000000a00 */
[----:B------:R-:W-:-:S02]  /*124c0*/  ISETP.NE.AND.EX P0, PT, RZ, UR5, PT, P0 ;  /* 0x00000005ff007c0c */ /* 0x000fc4000bf05300 */
[----:B--2---:R-:W-:Y:S01]  /*124d0*/  SHF.R.S32.HI R4, RZ, 0x1f, R5 ;  /* 0x0000001fff047819 */ /* 0x004fe20000011405 */
[----:B------:R-:W-:-:S10]  /*124e0*/  IMAD.SHL.U32 R11, R5, 0x4, RZ ;  /* 0x00000004050b7824 */ /* 0x000fd400078e00ff */
[C---:B------:R-:W-:Y:S01]  /*124f0*/  @P0 LEA R2, P1, R5.reuse, UR4, 0x2 ;  /* 0x0000000405020c11 */ /* 0x040fe2000f8210ff */
[----:B------:R1:W-:Y:S03]  /*12500*/  STL [R1+0x10], R5 ;  /* 0x0000100501007387 */ /* 0x0003e60000100800 */
[C-C-:B------:R-:W-:Y:S01]  /*12510*/  @P0 LEA.HI.X R3, R5.reuse, UR5, R4.reuse, 0x2, P1 ;  /* 0x0000000505030c11 */ /* 0x140fe200088f1404 */
[----:B------:R-:W-:Y:S02]  /*12520*/  ULDC.64 UR4, c[0x0][0xa18] ;  /* 0x0002860000047ab9 */ /* 0x000fe40000000a00 */
[----:B------:R-:W-:Y:S02]  /*12530*/  ISETP.NE.U32.AND P1, PT, RZ, UR4, PT ;  /* 0x00000004ff007c0c */ /* 0x000fe4000bf25070 */
[----:B------:R2:W5:Y:S01]  /*12540*/  @P0 LDG.E R0, desc[UR8][R2.64] ;  /* 0x0000000802000981 */ /* 0x000562000c1e1900 */
[----:B------:R-:W-:-:S02]  /*12550*/  SHF.L.U64.HI R10, R5, 0x2, R4 ;  /* 0x00000002050a7819 */ /* 0x000fc40000010204 */
[----:B------:R-:W-:Y:S01]  /*12560*/  ISETP.NE.AND.EX P1, PT, RZ, UR5, PT, P1 ;  /* 0x00000005ff007c0c */ /* 0x000fe2000bf25310 */
[----:B------:R-:W-:Y:S04]  /*12570*/  STL [R1+0x18], R11 ;  /* 0x0000180b01007387 */ /* 0x000fe80000100800 */
[----:B------:R-:W-:Y:S08]  /*12580*/  STL [R1+0x1c], R10 ;  /* 0x00001c0a01007387 */ /* 0x000ff00000100800 */
[----:B------:R-:W-:-:S04]  /*12590*/  @P1 IADD3 R8, P0, R11, UR4, RZ ;  /* 0x000000040b081c10 */ /* 0x000fc8000ff1e0ff */
[C---:B------:R-:W-:Y:S01]  /*125a0*/  @P1 IADD3.X R9, R10.reuse, UR5, RZ, P0, !PT ;  /* 0x000000050a091c10 */ /* 0x040fe200087fe4ff */
[----:B------:R-:W-:Y:S02]  /*125b0*/  ULDC.64 UR4, c[0x0][0xa00] ;  /* 0x0002800000047ab9 */ /* 0x000fe40000000a00 */
[----:B------:R-:W-:Y:S02]  /*125c0*/  ISETP.NE.U32.AND P2, PT, RZ, UR4, PT ;  /* 0x00000004ff007c0c */ /* 0x000fe4000bf45070 */
[C---:B--2---:R-:W-:Y:S02]  /*125d0*/  IADD3 R2, P0, R11.reuse, UR4, RZ ;  /* 0x000000040b027c10 */ /* 0x044fe4000ff1e0ff */
[----:B------:R-:W-:Y:S02]  /*125e0*/  ISETP.NE.AND.EX P2, PT, RZ, UR5, PT, P2 ;  /* 0x00000005ff007c0c */ /* 0x000fe4000bf45320 */
[----:B------:R-:W-:Y:S01]  /*125f0*/  IADD3.X R3, R10, UR5, RZ, P0, !PT ;  /* 0x000000050a037c10 */ /* 0x000fe200087fe4ff */
[----:B------:R-:W-:Y:S01]  /*12600*/  ULDC UR4, c[0x0][0x288] ;  /* 0x0000a20000047ab9 */ /* 0x000fe20000000800 */
[----:B------:R-:W-:-:S04]  /*12610*/  IADD3 R4, P0, R11, UR6, RZ ;  /* 0x000000060b047c10 */ /* 0x000fc8000ff1e0ff */
[----:B-1----:R-:W-:-:S05]  /*12620*/  IADD3.X R5, R10, UR7, RZ, P0, !PT ;  /* 0x000000070a057c10 */ /* 0x002fca00087fe4ff */
[----:B------:R-:W2:Y:S01]  /*12630*/  @P2 LDG.E R6, desc[UR8][R2.64] ;  /* 0x0000000802062981 */ /* 0x000ea2000c1e1900 */
[----:B------:R-:W-:-:S04]  /*12640*/  ISETP.NE.U32.AND P0, PT, RZ, UR6, PT ;  /* 0x00000006ff007c0c */ /* 0x000fc8000bf05070 */
[----:B------:R-:W-:Y:S01]  /*12650*/  ISETP.NE.AND.EX P0, PT, RZ, UR7, PT, P0 ;  /* 0x00000007ff007c0c */ /* 0x000fe2000bf05300 */
[----:B--2---:R1:W-:Y:S02]  /*12660*/  STL [R1+0x24], R6 ;  /* 0x0000240601007387 */ /* 0x0043e40000100800 */
[----:B-1----:R-:W-:Y:S01]  /*12670*/  IMAD.U32 R6, RZ, RZ, UR4 ;  /* 0x00000004ff067e24 */ /* 0x002fe2000f8e00ff */
[----:B------:R-:W-:Y:S02]  /*12680*/  ULDC.64 UR4, c[0x0][0x3f8] ;  /* 0x0000fe0000047ab9 */ /* 0x000fe40000000a00 */
[----:B------:R-:W-:-:S03]  /*12690*/  UISETP.NE.U32.AND UP0, UPT, UR4, URZ, UPT ;  /* 0x0000003f0400728c */ /* 0x000fc6000bf05070 */
[----:B------:R-:W-:Y:S01]  /*126a0*/  ULDC UR4, c[0x0][0x404] ;  /* 0x0001010000047ab9 */ /* 0x000fe20000000800 */
[----:B------:R-:W-:Y:S01]  /*126b0*/  UISETP.NE.AND.EX UP0, UPT, UR5, URZ, UPT, UP0 ;  /* 0x0000003f0500728c */ /* 0x000fe2000bf05300 */
[----:B------:R1:W5:Y:S02]  /*126c0*/  @P1 LDG.E R6, desc[UR8][R8.64] ;  /* 0x0000000808061981 */ /* 0x000364000c1e1900 */
[----:B------:R-:W-:Y:S01]  /*126d0*/  ULDC UR5, c[0x0][0x2e0] ;  /* 0x0000b80000057ab9 */ /* 0x000fe20000000800 */
[----:B------:R-:W-:-:S04]  /*126e0*/  USEL UR4, UR4, 0x1, UP0 ;  /* 0x0000000104047887 */ /* 0x000fc80008000000 */
[----:B------:R-:W-:-:S06]  /*126f0*/  UIMAD UR4, UR4, UR5, URZ ;  /* 0x00000005040472a4 */ /* 0x000fcc000f8e023f */
[----:B------:R-:W-:Y:S01]  /*12700*/  IMAD.U32 R7, RZ, RZ, UR4 ;  /* 0x00000004ff077e24 */ /* 0x000fe2000f8e00ff */
[----:B-1----:R-:W-:Y:S06]  /*12710*/  @P1 BRA `(.L_x_2055) ;  /* 0x0000000000141947 */ /* 0x002fec0003800000 */
[----:B------:R-:W-:Y:S05]  /*12720*/  @!P2 BRA `(.L_x_2055) ;  /* 0x000000000010a947 */ /* 0x000fea0003800000 */
[----:B------:R-:W-:Y:S02]  /*12730*/  ULDC.64 UR4, c[0x0][0x208] ;  /* 0x0000820000047ab9 */ /* 0x000fe40000000a00 */
[----:B-----5:R-:W2:Y:S04]  /*12740*/  LDG.E R6, desc[UR4][R2.64] ;  /* 0x0000000402067981 */ /* 0x020ea8000c1e1900 */
[----:B------:R-:W2:Y:S02]  /*12750*/  LDG.E R9, desc[UR4][R2.64+0x4] ;  /* 0x0000040402097981 */ /* 0x000ea4000c1e1900 */
[----:B--2---:R-:W-:-:S07]  /*12760*/  IMAD.IADD R6, R9, 0x1, -R6 ;  /* 0x0000000109067824 */ /* 0x004fce00078e0a06 */
.L_x_2055:
[----:B------:R-:W-:Y:S01]  /*12770*/  IMAD.MOV.U32 R3, RZ, RZ, RZ ;  /* 0x000000ffff037224 */ /* 0x000fe200078e00ff */
[----:B------:R-:W-:-:S05]  /*12780*/  ULDC.64 UR4, c[0x0][0x208] ;  /* 0x0000820000047ab9 */ /* 0x000fca0000000a00 */
[----:B------:R-:W2:Y:S01]  /*12790*/  @P0 LDG.E R3, desc[UR4][R4.64] ;  /* 0x0000000404030981 */ /* 0x000ea2000c1e1900 */
[----:B------:R-:W-:Y:S02]  /*127a0*/  ULDC.64 UR4, c[0x0][0xa20] ;  /* 0x0002880000047ab9 */ /* 0x000fe40000000a00 */
[----:B------:R-:W-:-:S04]  /*127b0*/  ISETP.NE.U32.AND P1, PT, RZ, UR4, PT ;  /* 0x00000004ff007c0c */ /* 0x000fc8000bf25070 */
[----:B------:R-:W-:Y:S01]  /*127c0*/  ISETP.NE.AND.EX P1, PT, RZ, UR5, PT, P1 ;  /* 0x00000005ff007c0c */ /* 0x000fe2000bf25310 */
[----:B--2--5:R-:W-:-:S05]  /*127d0*/  IMAD.IADD R2, R3, 0x1, R0 ;  /* 0x0000000103027824 */ /* 0x024fca00078e0200 */
[----:B------:R1:W-:Y:S07]  /*127e0*/  STL [R1+0x4], R2 ;  /* 0x0000040201007387 */ /* 0x0003ee0000100800 */
[----:B------:R-:W-:Y:S05]  /*127f0*/  @!P1 BRA `(.L_x_2056) ;  /* 0x0000000000149947 */ /* 0x000fea0003800000 */
[----:B-1----:R-:W-:Y:S01]  /*12800*/  IADD3 R2, P0, R11, UR4, RZ ;  /* 0x000000040b027c10 */ /* 0x002fe2000ff1e0ff */
[----:B------:R-:W-:-:S03]  /*12810*/  ULDC.64 UR6, c[0x0][0x208] ;  /* 0x0000820000067ab9 */ /* 0x000fc60000000a00 */
[----:B------:R-:W-:-:S05]  /*12820*/  IADD3.X R3, R10, UR5, RZ, P0, !PT ;  /* 0x000000050a037c10 */ /* 0x000fca00087fe4ff */
[----:B------:R1:W5:Y:S01]  /*12830*/  LDG.E R7, desc[UR6][R2.64] ;  /* 0x0000000602077981 */ /* 0x000362000c1e1900 */
[----:B------:R-:W-:Y:S05]  /*12840*/  BRA `(.L_x_2057) ;  /* 0x0000000000147947 */ /* 0x000fea0003800000 */
.L_x_2056:
[----:B------:R-:W-:Y:S05]  /*12850*/  @!P0 BRA `(.L_x_2057) ;  /* 0x0000000000108947 */ /* 0x000fea0003800000 */
[----:B------:R-:W-:Y:S02]  /*12860*/  ULDC.64 UR4, c[0x0][0x208] ;  /* 0x0000820000047ab9 */ /* 0x000fe40000000a00 */
[----:B------:R-:W2:Y:S04]  /*12870*/  LDG.E R7, desc[UR4][R4.64] ;  /* 0x0000000404077981 */ /* 0x000ea8000c1e1900 */
[----:B-1----:R-:W2:Y:S02]  /*12880*/  LDG.E R2, desc[UR4][R4.64+0x4] ;  /* 0x0000040404027981 */ /* 0x002ea4000c1e1900 */
[----:B--2---:R-:W-:-:S07]  /*12890*/  IMAD.IADD R7, R2, 0x1, -R7 ;  /* 0x0000000102077824 */ /* 0x004fce00078e0a07 */
.L_x_2057:
[----:B-----5:R-:W-:Y:S01]  /*128a0*/  IMAD.IADD R7, R7, 0x1, -R0 ;  /* 0x0000000107077824 */ /* 0x020fe200078e0a00 */
[----:B-1----:R-:W-:Y:S01]  /*128b0*/  LEA R2, R17, 0xef, 0x7 ;  /* 0x000000ef11027811 */ /* 0x002fe200078e38ff */
[----:B------:R-:W-:Y:S01]  /*128c0*/  IMAD.MOV.U32 R4, RZ, RZ, RZ ;  /* 0x000000ffff047224 */ /* 0x000fe200078e00ff */
[----:B------:R-:W-:Y:S01]  /*128d0*/  BSSY B6, `(.L_x_2058) ;  /* 0x0000327000067945 */ /* 0x000fe20003800000 */
[C---:B------:R-:W-:Y:S01]  /*128e0*/  VIADD R5, R7.reuse, 0x6f ;  /* 0x0000006f07057836 */ /* 0x040fe20000000000 */
[----:B------:R-:W-:Y:S01]  /*128f0*/  IADD3 R3, R7, R2, -R6 ;  /* 0x0000000207037210 */ /* 0x000fe20007ffe806 */
        /* <DEDUP_REMOVED lines=8> */
[----:B------:R-:W-:Y:S01]  /*12980*/  ISETP.GT.AND P0, PT, R8, RZ, PT ;  /* 0x000000ff0800720c */ /* 0x000fe20003f04270 */
[----:B------:R1:W-:-:S12]  /*12990*/  STL [R1+0x14], R8 ;  /* 0x0000140801007387 */ /* 0x0003d80000100800 */
[----:B-1----:R-:W-:Y:S05]  /*129a0*/  @P0 BRA `(.L_x_2059) ;  /* 0x0000000000480947 */ /* 0x002fea0003800000 */
[----:B------:R-:W1:Y:S02]  /*129b0*/  S2R R8, SR_TID.X ;  /* 0x0000000000087919 */ /* 0x000e640000002100 */
[----:B-1----:R-:W-:-:S04]  /*129c0*/  LOP3.LUT R8, R8, 0x1f, RZ, 0xc0, !PT ;  /* 0x0000001f08087812 */ /* 0x002fc800078ec0ff */
[----:B------:R-:W-:-:S13]  /*129d0*/  ISETP.NE.AND P1, PT, R8, RZ, PT ;  /* 0x000000ff0800720c */ /* 0x000fda0003f25270 */
[----:B------:R-:W-:Y:S05]  /*129e0*/  @P1 BRA `(.L_x_2060) ;  /* 0x0000003000541947 */ /* 0x000fea0003800000 */
[----:B------:R-:W1:Y:S01]  /*129f0*/  S2R R7, SR_LANEID ;  /* 0x0000000000077919 */ /* 0x000e620000000000 */
[----:B------:R-:W-:Y:S01]  /*12a00*/  VOTEU.ANY UR4, UPT, PT ;  /* 0x0000000000047886 */ /* 0x000fe200038e0100 */
[----:B------:R-:W2:Y:S01]  /*12a10*/  LDC.64 R2, c[0x0][0xc38] ;  /* 0x00030e00ff027b82 */ /* 0x000ea20000000a00 */
[----:B------:R-:W1:Y:S01]  /*12a20*/  FLO.U32 R0, UR4 ;  /* 0x0000000400007d00 */ /* 0x000e6200080e0000 */
[----:B------:R-:W-:-:S07]  /*12a30*/  ULDC.64 UR6, c[0x0][0x208] ;  /* 0x0000820000067ab9 */ /* 0x000fce0000000a00 */
[----:B------:R-:W2:Y:S01]  /*12a40*/  POPC R5, UR4 ;  /* 0x0000000400057d09 */ /* 0x000ea20008000000 */
[----:B-1----:R-:W-:-:S13]  /*12a50*/  ISETP.EQ.U32.AND P0, PT, R0, R7, PT ;  /* 0x000000070000720c */ /* 0x002fda0003f02070 */
[----:B--2---:R-:W2:Y:S01]  /*12a60*/  @P0 ATOMG.E.ADD.STRONG.GPU PT, R3, desc[UR6][R2.64], R5 ;  /* 0x00000005020309a8 */ /* 0x004ea200081ee1c6 */
[----:B------:R-:W1:Y:S02]  /*12a70*/  S2R R4, SR_LTMASK ;  /* 0x0000000000047919 */ /* 0x000e640000003900 */
[----:B-1----:R-:W-:-:S04]  /*12a80*/  LOP3.LUT R4, R4, UR4, RZ, 0xc0, !PT ;  /* 0x0000000404047c12 */ /* 0x002fc8000f8ec0ff */
[----:B------:R-:W1:Y:S01]  /*12a90*/  POPC R7, R4 ;  /* 0x0000000400077309 */ /* 0x000e620000000000 */
[----:B--2---:R-:W1:Y:S02]  /*12aa0*/  SHFL.IDX PT, R0, R3, R0, 0x1f ;  /* 0x00001f0003007589 */ /* 0x004e6400000e0000 */
[----:B-1----:R-:W-:Y:S01]  /*12ab0*/  IADD3 R16, R0, UR38, R7 ;  /* 0x0000002600107c10 */ /* 0x002fe2000fffe007 */
[----:B------:R-:W-:Y:S06]  /*12ac0*/  BRA `(.L_x_2060) ;  /* 0x00000030001c7947 */ /* 0x000fec0003800000 */
.L_x_2059:
[----:B------:R-:W1:Y:S01]  /*12ad0*/  S2R R3, SR_CgaCtaId ;  /* 0x0000000000037919 */ /* 0x000e620000008800 */
[----:B------:R-:W-:-:S04]  /*12ae0*/  MOV R0, 0x400 ;  /* 0x0000040000007802 */ /* 0x000fc80000000f00 */
[----:B-1----:R-:W-:-:S04]  /*12af0*/  LEA R2, R3, R0, 0x18 ;  /* 0x0000000003027211 */ /* 0x002fc800078ec0ff */
[----:B------:R-:W-:Y:S01]  /*12b00*/  IADD3 R0, R2, 0x21400, RZ ;  /* 0x0002140002007810 */ /* 0x000fe20007ffe0ff */
[----:B------:R1:W-:Y:S03]  /*12b10*/  STL [R1+0xc], R2 ;  /* 0x00000c0201007387 */ /* 0x0003e60000100800 */
[----:B------:R-:W-:-:S13]  /*12b20*/  LOP3.LUT P0, RZ, R0, 0x3ff, RZ, 0xc0, !PT ;  /* 0x000003ff00ff7812 */ /* 0x000fda000780c0ff */
[----:B-1----:R-:W-:Y:S05]  /*12b30*/  @!P0 BRA `(.L_x_2061) ;  /* 0x0000000000408947 */ /* 0x002fea0003800000 */
        /* <DEDUP_REMOVED lines=16> */
.L_x_2061:
        /* <DEDUP_REMOVED lines=10> */
[----:B------:R-:W-:Y:S01]  /*12ce0*/  MOV R12, 0x1 ;  /* 0x00000001000c7802 */ /* 0x000fe20000000f00 */
[----:B------:R-:W-:Y:S02]  /*12cf0*/  IMAD.U32 R5, RZ, RZ, UR7 ;  /* 0x00000007ff057e24 */ /* 0x000fe4000f8e00ff */
[----:B------:R-:W-:Y:S02]  /*12d00*/  IMAD.U32 R6, RZ, RZ, UR8 ;  /* 0x00000008ff067e24 */ /* 0x000fe4000f8e00ff */
[----:B------:R-:W-:-:S02]  /*12d10*/  IMAD.U32 R7, RZ, RZ, UR9 ;  /* 0x00000009ff077e24 */ /* 0x000fc4000f8e00ff */
[----:B------:R-:W-:Y:S02]  /*12d20*/  IMAD.U32 R10, RZ, RZ, UR4 ;  /* 0x00000004ff0a7e24 */ /* 0x000fe4000f8e00ff */
[----:B------:R-:W-:Y:S02]  /*12d30*/  IMAD.U32 R11, RZ, RZ, UR5 ;  /* 0x00000005ff0b7e24 */ /* 0x000fe4000f8e00ff */
[----:B------:R-:W-:Y:S02]  /*12d40*/  IMAD.MOV.U32 R8, RZ, RZ, 0x70 ;  /* 0x00000070ff087424 */ /* 0x000fe400078e00ff */
[----:B01----:R-:W-:-:S07]  /*12d50*/  IMAD.MOV.U32 R13, RZ, RZ, RZ ;  /* 0x000000ffff0d7224 */ /* 0x003fce00078e00ff */
[----:B------:R-:W-:-:S07]  /*12d60*/  LEPC R20, `(.L_x_2063) ;  /* 0x000000001014794e */ /* 0x000fce0000000000 */
[----:B--2---:R-:W-:Y:S05]  /*12d70*/  CALL.ABS.NOINC R2 ;  /* 0x0000000002007343 */ /* 0x004fea0003c00000 */
.L_x_2063:
        /* <DEDUP_REMOVED lines=16> */
.L_x_2062:
[----:B------:R-:W2:Y:S01]  /*12e80*/  LDL.LU R2, [R1+0x18] ;  /* 0x0000180001027983 */ /* 0x000ea20000300800 */
[----:B------:R-:W-:-:S03]  /*12e90*/  ULDC.64 UR4, c[0x0][0x9f8] ;  /* 0x00027e0000047ab9 */ /* 0x000fc60000000a00 */
[----:B------:R-:W3:Y:S04]  /*12ea0*/  LDL.LU R0, [R1+0x1c] ;  /* 0x00001c0001007983 */ /* 0x000ee80000300800 */
[----:B------:R-:W4:Y:S04]  /*12eb0*/  LDL.LU R7, [R1+0x10] ;  /* 0x0000100001077983 */ /* 0x000f280000300800 */
[----:B------:R-:W4:Y:S01]  /*12ec0*/  LDL.LU R8, [R1+0x24] ;  /* 0x0000240001087983 */ /* 0x000f220000300800 */
[----:B------:R-:W-:Y:S01]  /*12ed0*/  ISETP.NE.U32.AND P0, PT, RZ, UR4, PT ;  /* 0x00000004ff007c0c */ /* 0x000fe2000bf05070 */
[----:B------:R-:W-:-:S03]  /*12ee0*/  ULDC.64 UR6, c[0x0][0x208] ;  /* 0x0000820000067ab9 */ /* 0x000fc60000000a00 */
[----:B------:R-:W-:Y:S01]  /*12ef0*/  ISETP.NE.AND.EX P0, PT, RZ, UR5, PT, P0 ;  /* 0x00000005ff007c0c */ /* 0x000fe2000bf05300 */
[----:B------:R-:W1:Y:S02]  /*12f00*/  S2R R9, SR_TID.X ;  /* 0x0000000000097919 */ /* 0x000e640000002100 */
[----:B-1----:R-:W-:-:S04]  /*12f10*/  LOP3.LUT R9, R9, 0x1f, RZ, 0xc0, !PT ;  /* 0x0000001f09097812 */ /* 0x002fc800078ec0ff */
        /* <DEDUP_REMOVED lines=8> */
[----:B------:R-:W1:Y:S01]  /*12fa0*/  LDC R0, c[0x0][0x428] ;  /* 0x00010a00ff007b82 */ /* 0x000e620000000800 */
[----:B----4-:R-:W-:-:S06]  /*12fb0*/  IMAD.MOV.U32 R4, RZ, RZ, R7 ;  /* 0x000000ffff047224 */ /* 0x010fcc00078e0007 */
[----:B------:R2:W5:Y:S01]  /*12fc0*/  @P0 LDG.E R4, desc[UR6][R2.64] ;  /* 0x0000000602040981 */ /* 0x000562000c1e1900 */
[----:B------:R-:W-:Y:S01]  /*12fd0*/  IMAD R17, R17, 0x80, R8 ;  /* 0x0000008011117824 */ /* 0x000fe200078e0208 */
[----:B------:R-:W-:Y:S02]  /*12fe0*/  PLOP3.LUT P1, PT, P6, PT, PT, 0x8, 0x0 ;  /* 0x000000000000781c */ /* 0x000fe4000372e170 */
[----:B-1----:R-:W-:Y:S01]  /*12ff0*/  ISETP.NE.AND P0, PT, R0, 0x1, PT ;  /* 0x000000010000780c */ /* 0x002fe20003f05270 */
[----:B------:R-:W-:-:S12]  /*13000*/  IMAD.MOV.U32 R0, RZ, RZ, R18 ;  /* 0x000000ffff007224 */ /* 0x000fd800078e0012 */
[----:B------:R-:W1:Y:S08]  /*13010*/  @P0 LDC R5, c[0x0][0x42c] ;  /* 0x00010b00ff050b82 */ /* 0x000e700000000800 */
[----:B------:R-:W3:Y:S01]  /*13020*/  @P0 LDC R6, c[0x0][0x430] ;  /* 0x00010c00ff060b82 */ /* 0x000ee20000000800 */
[----:B-1----:R-:W-:-:S05]  /*13030*/  @P0 IMAD.HI.U32 R5, R18, R5, RZ ;  /* 0x0000000512050227 */ /* 0x002fca00078e00ff */
[----:B---3--:R-:W-:Y:S02]  /*13040*/  @P0 SHF.R.U32.HI R0, RZ, R6, R5 ;  /* 0x00000006ff000219 */ /* 0x008fe40000011605 */
[----:B------:R-:W-:-:S04]  /*13050*/  ISETP.NE.U32.AND P0, PT, RZ, UR4, PT ;  /* 0x00000004ff007c0c */ /* 0x000fc8000bf05070 */
[----:B------:R-:W-:-:S04]  /*13060*/  ISETP.NE.AND.EX P0, PT, RZ, UR5, PT, P0 ;  /* 0x00000005ff007c0c */ /* 0x000fc8000bf05300 */
[----:B--2---:R-:W-:-:S09]  /*13070*/  SEL R7, R7, RZ, !P0 ;  /* 0x000000ff07077207 */ /* 0x004fd20004000000 */
.L_x_2064:
        /* <DEDUP_REMOVED lines=16> */
.L_x_2065:
        /* <DEDUP_REMOVED lines=15> */
.L_x_2066:
        /* <DEDUP_REMOVED lines=18> */
.L_x_2137:
[----:B------:R-:W-:Y:S01]  /*13390*/  UMOV UR4, 0xffffffff ;  /* 0xffffffff00047882 */ /* 0x000fe20000000000 */
[----:B0-----:R-:W-:Y:S02]  /*133a0*/  SHF.R.S32.HI R13, RZ, 0x1f, R4 ;  /* 0x0000001fff0d7819 */ /* 0x001fe40000011404 */
[----:B------:R-:W-:Y:S05]  /*133b0*/  BRA.DIV UR4, `(.L_x_2068) ;  /* 0x0000003a04c87947 */ /* 0x000fea000b800000 */
[----:B------:R-:W-:-:S13]  /*133c0*/  ELECT P6, URZ, PT ;  /* 0x00000000003f782f */ /* 0x000fda00038c0000 */
.L_x_2140:
[----:B------:R-:W-:Y:S05]  /*133d0*/  @!P6 BRA `(.L_x_2069) ;  /* 0x00000004002ce947 */ /* 0x000fea0003800000 */
[----:B------:R-:W-:-:S04]  /*133e0*/  ISETP.NE.U32.AND P0, PT, R2, RZ, PT ;  /* 0x000000ff0200720c */ /* 0x000fc80003f05070 */
[----:B------:R-:W-:-:S13]  /*133f0*/  ISETP.NE.AND.EX P0, PT, R3, RZ, PT, P0 ;  /* 0x000000ff0300720c */ /* 0x000fda0003f05300 */
[----:B------:R-:W-:Y:S05]  /*13400*/  @!P0 BRA `(.L_x_2070) ;  /* 0x00000000004c8947 */ /* 0x000fea0003800000 */
[----:B------:R-:W0:Y:S01]  /*13410*/  LDC R10, c[0x0][0x41c] ;  /* 0x00010700ff0a7b82 */ /* 0x000e220000000800 */
[----:B------:R-:W-:Y:S01]  /*13420*/  IMAD.MOV.U32 R6, RZ, RZ, R5 ;  /* 0x000000ffff067224 */ /* 0x000fe200078e0005 */
[----:B------:R-:W-:Y:S01]  /*13430*/  ULDC.64 UR4, c[0x0][0x408] ;  /* 0x0001020000047ab9 */ /* 0x000fe20000000a00 */
[----:B------:R-:W-:Y:S01]  /*13440*/  ULDC.64 UR6, c[0x0][0x208] ;  /* 0x0000820000067ab9 */ /* 0x000fe20000000a00 */
[----:B0-----:R-:W-:-:S13]  /*13450*/  ISETP.NE.AND P0, PT, R10, 0x1, PT ;  /* 0x000000010a00780c */ /* 0x001fda0003f05270 */
[----:B------:R-:W0:Y:S02]  /*13460*/  @P0 LDC.64 R8, c[0x0][0x420] ;  /* 0x00010800ff080b82 */ /* 0x000e240000000a00 */
[----:B0-----:R-:W-:-:S05]  /*13470*/  @P0 IMAD.HI.U32 R8, R5, R8, RZ ;  /* 0x0000000805080227 */ /* 0x001fca00078e00ff */
[----:B------:R-:W-:-:S04]  /*13480*/  @P0 SHF.R.U32.HI R6, RZ, R9, R8 ;  /* 0x00000009ff060219 */ /* 0x000fc80000011608 */
[--C-:B------:R-:W-:Y:S01]  /*13490*/  SHF.R.S32.HI R9, RZ, 0x1f, R6.reuse ;  /* 0x0000001fff097819 */ /* 0x100fe20000011406 */
[----:B------:R-:W-:-:S04]  /*134a0*/  IMAD.MOV R8, RZ, RZ, -R6 ;  /* 0x000000ffff087224 */ /* 0x000fc800078e0a06 */
[----:B------:R-:W-:Y:S02]  /*134b0*/  IMAD R5, R10, R8, R5 ;  /* 0x000000080a057224 */ /* 0x000fe400078e0205 */
[----:B------:R-:W-:-:S04]  /*134c0*/  IMAD R8, R13, UR4, RZ ;  /* 0x000000040d087c24 */ /* 0x000fc8000f8e02ff */
[----:B------:R-:W-:Y:S02]  /*134d0*/  IMAD R10, R4, UR5, R8 ;  /* 0x00000005040a7c24 */ /* 0x000fe4000f8e0208 */
[----:B------:R-:W-:-:S04]  /*134e0*/  IMAD.MOV.U32 R8, RZ, RZ, R6 ;  /* 0x000000ffff087224 */ /* 0x000fc800078e0006 */
[----:B------:R-:W-:-:S05]  /*134f0*/  IMAD.WIDE.U32 R8, R4, UR4, R8 ;  /* 0x0000000404087c25 */ /* 0x000fca000f8e0008 */
[----:B------:R-:W-:Y:S02]  /*13500*/  IADD3 R6, R9, R10, RZ ;  /* 0x0000000a09067210 */ /* 0x000fe40007ffe0ff */
[----:B------:R-:W-:-:S04]  /*13510*/  LEA R10, P0, R8, R2, 0x2 ;  /* 0x00000002080a7211 */ /* 0x000fc800078010ff */
[----:B------:R-:W-:-:S05]  /*13520*/  LEA.HI.X R11, R8, R3, R6, 0x2, P0 ;  /* 0x00000003080b7211 */ /* 0x000fca00000f1406 */
[----:B------:R0:W5:Y:S04]  /*13530*/  LDG.E R6, desc[UR6][R10.64] ;  /* 0x000000060a067981 */ /* 0x000168000c1e1900 */
.L_x_2070:
        /* <DEDUP_REMOVED lines=9> */
.L_x_2141:
        /* <DEDUP_REMOVED lines=11> */
.L_x_2072:
        /* <DEDUP_REMOVED lines=33> */
.L_x_2069:
[----:B------:R-:W2:Y:S01]  /*13890*/  LDL.LU R11, [R1+0x20] ;  /* 0x00002000010b7983 */ /* 0x000ea20000300800 */
[----:B------:R-:W-:Y:S01]  /*138a0*/  MOV R9, 0x400 ;  /* 0x0000040000097802 */ /* 0x000fe20000000f00 */
[----:B------:R-:W-:Y:S05]  /*138b0*/  WARPSYNC.ALL ;  /* 0x0000000000007948 */ /* 0x000fea0003800000 */
[----:B------:R-:W0:Y:S01]  /*138c0*/  S2R R10, SR_CgaCtaId ;  /* 0x00000000000a7919 */ /* 0x000e220000008800 */
[----:B------:R-:W-:-:S13]  /*138d0*/  ELECT P0, URZ, PT ;  /* 0x00000000003f782f */ /* 0x000fda0003800000 */
[----:B------:R-:W-:Y:S01]  /*138e0*/  @P0 R2UR UR13, R7 ;  /* 0x00000000070d02ca */ /* 0x000fe200000e0000 */
[----:B------:R-:W-:Y:S01]  /*138f0*/  UIADD3 UR4, UP0, UR36, 0x270, URZ ;  /* 0x0000027024047890 */ /* 0x000fe2000ff1e03f */
[C---:B------:R-:W-:Y:S01]  /*13900*/  @P0 R2UR UR12, R18.reuse ;  /* 0x00000000120c02ca */ /* 0x040fe200000e0000 */
        /* <DEDUP_REMOVED lines=39> */
.L_x_2142:
[----:B------:R-:W-:Y:S05]  /*13b80*/  BSYNC B0 ;  /* 0x0000000000007941 */ /* 0x000fea0003800000 */
.L_x_2073:
[----:B0-----:R-:W2:Y:S01]  /*13b90*/  LDL R8, [R1+0x14] ;  /* 0x0000140001087983 */ /* 0x001ea20000100800 */
[----:B------:R-:W-:Y:S01]  /*13ba0*/  BSSY B0, `(.L_x_2075) ;  /* 0x00001a5000007945 */ /* 0x000fe20003800000 */
[----:B--2---:R-:W-:-:S13]  /*13bb0*/  ISETP.GE.AND P0, PT, R8, 0x2, PT ;  /* 0x000000020800780c */ /* 0x004fda0003f06270 */
[----:B------:R-:W-:Y:S05]  /*13bc0*/  @!P0 BRA `(.L_x_2076) ;  /* 0x0000001800888947 */ /* 0x000fea0003800000 */
[C---:B------:R-:W-:Y:S01]  /*13bd0*/  LOP3.LUT R7, R8.reuse, 0x1, RZ, 0xc0, !PT ;  /* 0x0000000108077812 */ /* 0x040fe200078ec0ff */
[----:B------:R-:W-:Y:S01]  /*13be0*/  VIADD R10, R8, 0xfffffffe ;  /* 0xfffffffe080a7836 */ /* 0x000fe20000000000 */
[----:B------:R-:W-:Y:S02]  /*13bf0*/  BSSY B1, `(.L_x_2077) ;  /* 0x0000092000017945 */ /* 0x000fe40003800000 */
[----:B------:R-:W-:Y:S01]  /*13c00*/  ISETP.NE.U32.AND P0, PT, R7, 0x1, PT ;  /* 0x000000010700780c */ /* 0x000fe20003f05070 */
[----:B------:R-:W-:-:S12]  /*13c10*/  IMAD.MOV.U32 R7, RZ, RZ, R10 ;  /* 0x000000ffff077224 */ /* 0x000fd800078e000a */
[----:B------:R-:W-:Y:S05]  /*13c20*/  @!P0 BRA `(.L_x_2078) ;  /* 0x0000000800388947 */ /* 0x000fea0003800000 */
        /* <DEDUP_REMOVED lines=10> */
[----:B------:R-:W-:Y:S02]  /*13cd0*/  IMAD.MOV.U32 R8, RZ, RZ, R6 ;  /* 0x000000ffff087224 */ /* 0x000fe400078e0006 */
[----:B------:R-:W-:Y:S01]  /*13ce0*/  IMAD.MOV.U32 R7, RZ, RZ, R10 ;  /* 0x000000ffff077224 */ /* 0x000fe200078e000a */
        /* <DEDUP_REMOVED lines=9> */
[----:B------:R-:W-:Y:S01]  /*13d80*/  @P0 SHF.R.U32.HI R7, RZ, R9, R8 ;  /* 0x00000009ff070219 */ /* 0x000fe20000011608 */
[----:B------:R-:W-:-:S03]  /*13d90*/  IMAD R8, R13, UR4, RZ ;  /* 0x000000040d087c24 */ /* 0x000fc6000f8e02ff */
[--C-:B------:R-:W-:Y:S01]  /*13da0*/  SHF.R.S32.HI R9, RZ, 0x1f, R7.reuse ;  /* 0x0000001fff097819 */ /* 0x100fe20000011407 */
[C---:B------:R-:W-:Y:S02]  /*13db0*/  IMAD R14, R4.reuse, UR5, R8 ;  /* 0x00000005040e7c24 */ /* 0x040fe4000f8e0208 */
[--C-:B------:R-:W-:Y:S02]  /*13dc0*/  IMAD.MOV.U32 R8, RZ, RZ, R7.reuse ;  /* 0x000000ffff087224 */ /* 0x100fe400078e0007 */
[----:B------:R-:W-:Y:S02]  /*13dd0*/  IMAD.MOV R7, RZ, RZ, -R7 ;  /* 0x000000ffff077224 */ /* 0x000fe400078e0a07 */
[----:B------:R-:W-:-:S04]  /*13de0*/  IMAD.WIDE.U32 R8, R4, UR4, R8 ;  /* 0x0000000404087c25 */ /* 0x000fc8000f8e0008 */
[----:B------:R-:W-:Y:S01]  /*13df0*/  IMAD.IADD R14, R14, 0x1, R9 ;  /* 0x000000010e0e7824 */ /* 0x000fe200078e0209 */
[----:B------:R-:W-:Y:S01]  /*13e00*/  LEA R2, P0, R8, R2, 0x2 ;  /* 0x0000000208027211 */ /* 0x000fe200078010ff */
[----:B------:R-:W-:-:S03]  /*13e10*/  IMAD R7, R15, R7, R10 ;  /* 0x000000070f077224 */ /* 0x000fc600078e020a */
[----:B------:R-:W-:-:S05]  /*13e20*/  LEA.HI.X R3, R8, R3, R14, 0x2, P0 ;  /* 0x0000000308037211 */ /* 0x000fca00000f140e */
[----:B------:R0:W5:Y:S04]  /*13e30*/  LDG.E R8, desc[UR6][R2.64] ;  /* 0x0000000602087981 */ /* 0x000168000c1e1900 */
.L_x_2081:
[----:B0-----:R-:W0:Y:S01]  /*13e40*/  S2R R3, SR_CgaCtaId ;  /* 0x0000000000037919 */ /* 0x001e220000008800 */
[----:B------:R-:W-:-:S04]  /*13e50*/  MOV R2, 0x400 ;  /* 0x0000040000027802 */ /* 0x000fc80000000f00 */
[----:B0-----:R-:W-:Y:S02]  /*13e60*/  LEA R2, R3, R2, 0x18 ;  /* 0x0000000203027211 */ /* 0x001fe400078ec0ff */
[----:B------:R-:W-:-:S03]  /*13e70*/  SHF.L.U32 R3, R12, 0x1f, RZ ;  /* 0x0000001f0c037819 */ /* 0x000fc600000006ff */
[----:B------:R-:W-:-:S04]  /*13e80*/  IMAD R2, R11, 0x8, R2 ;  /* 0x000000080b027824 */ /* 0x000fc800078e0202 */
[----:B------:R-:W0:Y:S02]  /*13e90*/  SYNCS.PHASECHK.TRANS64.TRYWAIT P0, [R2+URZ+0x36840], R3 ;  /* 0x03684003020075a7 */ /* 0x000e24000800017f */
[----:B0-----:R-:W-:Y:S05]  /*13ea0*/  @!P0 BRA `(.L_x_2082) ;  /* 0x0000003000608947 */ /* 0x001fea0003800000 */
.L_x_2143:
        /* <DEDUP_REMOVED lines=11> */
.L_x_2083:
        /* <DEDUP_REMOVED lines=26> */
[----:B---3--:R-:W-:Y:S02]  /*14100*/  SHF.L.U32 R2, R15, 0x1f, RZ ;  /* 0x0000001f0f027819 */ /* 0x008fe400000006ff */
[----:B----4-:R-:W-:-:S06]  /*14110*/  LEA R3, R9, R3, 0x3 ;  /* 0x0000000309037211 */ /* 0x010fcc00078e18ff */
        /* <DEDUP_REMOVED lines=9> */
.L_x_2144:
        /* <DEDUP_REMOVED lines=13> */
.L_x_2085:
        /* <DEDUP_REMOVED lines=36> */
.L_x_2080:
[----:B------:R-:W-:Y:S05]  /*144c0*/  BSYNC B2 ;  /* 0x0000000000027941 */ /* 0x000fea0003800000 */
.L_x_2079:
[----:B------:R-:W2:Y:S04]  /*144d0*/  LDL.LU R2, [R1+0x14] ;  /* 0x0000140001027983 */ /* 0x000ea80000300800 */
[----:B------:R0:W-:Y:S04]  /*144e0*/  STL [R1], R11 ;  /* 0x0000000b01007387 */ /* 0x0001e80000100800 */
[----:B------:R0:W-:Y:S02]  /*144f0*/  STL [R1+0x8], R12 ;  /* 0x0000080c01007387 */ /* 0x0001e40000100800 */
[----:B0-2---:R-:W-:-:S07]  /*14500*/  VIADD R7, R2, 0xfffffffd ;  /* 0xfffffffd02077836 */ /* 0x005fce0000000000 */
.L_x_2078:
[----:B------:R-:W-:Y:S05]  /*14510*/  BSYNC B1 ;  /* 0x0000000000017941 */ /* 0x000fea0003800000 */
.L_x_2077:
[----:B------:R-:W-:-:S13]  /*14520*/  ISETP.NE.AND P0, PT, R10, RZ, PT ;  /* 0x000000ff0a00720c */ /* 0x000fda0003f05270 */
[----:B------:R-:W-:Y:S05]  /*14530*/  @!P0 BRA `(.L_x_2076) ;  /* 0x00000010002c8947 */ /* 0x000fea0003800000 */
[----:B------:R-:W-:-:S07]  /*14540*/  IMAD.MOV.U32 R10, RZ, RZ, R6 ;  /* 0x000000ffff0a7224 */ /* 0x000fce00078e0006 */
.L_x_2100:
        /* <DEDUP_REMOVED lines=33> */
.L_x_2088:
[----:B------:R-:W1:Y:S01]  /*14760*/  S2R R3, SR_CgaCtaId ;  /* 0x0000000000037919 */ /* 0x000e620000008800 */
[----:B------:R-:W-:-:S04]  /*14770*/  MOV R2, 0x400 ;  /* 0x0000040000027802 */ /* 0x000fc80000000f00 */
[----:B-1----:R-:W-:Y:S02]  /*14780*/  LEA R2, R3, R2, 0x18 ;  /* 0x0000000203027211 */ /* 0x002fe400078ec0ff */
[----:B------:R-:W-:-:S03]  /*14790*/  SHF.L.U32 R3, R9, 0x1f, RZ ;  /* 0x0000001f09037819 */ /* 0x000fc600000006ff */
[----:B------:R-:W-:-:S04]  /*147a0*/  IMAD R2, R8, 0x8, R2 ;  /* 0x0000000808027824 */ /* 0x000fc800078e0202 */
[----:B------:R-:W1:Y:S02]  /*147b0*/  SYNCS.PHASECHK.TRANS64.TRYWAIT P0, [R2+URZ+0x36840], R3 ;  /* 0x03684003020075a7 */ /* 0x000e64000800017f */
[----:B-1----:R-:W-:Y:S05]  /*147c0*/  @!P0 BRA `(.L_x_2089) ;  /* 0x0000002800408947 */ /* 0x002fea0003800000 */
.L_x_2145:
        /* <DEDUP_REMOVED lines=11> */
.L_x_2090:
        /* <DEDUP_REMOVED lines=37> */
.L_x_2146:
[----:B------:R-:W-:Y:S05]  /*14ad0*/  @P0 BRA `(.L_x_2092) ;  /* 0x00000000001c0947 */ /* 0x000fea0003800000 */
[----:B------:R-:W1:Y:S01]  /*14ae0*/  S2R R11, SR_TID.X ;  /* 0x00000000000b7919 */ /* 0x000e620000002100 */
[----:B0-----:R-:W-:-:S04]  /*14af0*/  MOV R2, 0xa800 ;  /* 0x0000a80000027802 */ /* 0x001fc80000000f00 */
[----:B------:R2:W-:Y:S01]  /*14b00*/  SYNCS.ARRIVE.TRANS64 RZ, [R3+URZ+0x50], R2 ;  /* 0x0000500203ff79a7 */ /* 0x0005e2000800003f */
[----:B-1----:R-:W-:-:S04]  /*14b10*/  LOP3.LUT R11, R11, 0x1f, RZ, 0xc0, !PT ;  /* 0x0000001f0b0b7812 */ /* 0x002fc800078ec0ff */
[----:B------:R-:W-:-:S13]  /*14b20*/  ISETP.NE.AND P1, PT, R11, RZ, PT ;  /* 0x000000ff0b00720c */ /* 0x000fda0003f25270 */
[----:B--2---:R-:W-:Y:S05]  /*14b30*/  @!P1 BRA `(.L_x_2092) ;  /* 0x0000000000049947 */ /* 0x004fea0003800000 */
[----:B------:R-:W-:Y:S01]  /*14b40*/  BPT.TRAP 0x1 ;  /* 0x000000040000795c */ /* 0x000fe20000300000 */
.L_x_2092:
        /* <DEDUP_REMOVED lines=35> */
.L_x_2087:
[----:B------:R-:W-:Y:S05]  /*14d80*/  BSYNC B1 ;  /* 0x0000000000017941 */ /* 0x000fea0003800000 */
.L_x_2086:
        /* <DEDUP_REMOVED lines=32> */
.L_x_2095:
[----:B------:R-:W2:Y:S01]  /*14f90*/  S2R R3, SR_CgaCtaId ;  /* 0x0000000000037919 */ /* 0x000ea20000008800 */
[----:B------:R-:W-:-:S04]  /*14fa0*/  MOV R2, 0x400 ;  /* 0x0000040000027802 */ /* 0x000fc80000000f00 */
[----:B--2---:R-:W-:Y:S02]  /*14fb0*/  LEA R2, R3, R2, 0x18 ;  /* 0x0000000203027211 */ /* 0x004fe400078ec0ff */
[----:B------:R-:W-:-:S03]  /*14fc0*/  SHF.L.U32 R3, R14, 0x1f, RZ ;  /* 0x0000001f0e037819 */ /* 0x000fc600000006ff */
[----:B------:R-:W-:-:S04]  /*14fd0*/  IMAD R2, R15, 0x8, R2 ;  /* 0x000000080f027824 */ /* 0x000fc800078e0202 */
[----:B------:R-:W2:Y:S02]  /*14fe0*/  SYNCS.PHASECHK.TRANS64.TRYWAIT P0, [R2+URZ+0x36840], R3 ;  /* 0x03684003020075a7 */ /* 0x000ea4000800017f */
[----:B--2---:R-:W-:Y:S05]  /*14ff0*/  @!P0 BRA `(.L_x_2096) ;  /* 0x00000020005c8947 */ /* 0x004fea0003800000 */
.L_x_2147:
        /* <DEDUP_REMOVED lines=11> */
.L_x_2097:
        /* <DEDUP_REMOVED lines=38> */
.L_x_2148:
        /* <DEDUP_REMOVED lines=8> */
.L_x_2099:
        /* <DEDUP_REMOVED lines=33> */
.L_x_2094:
[----:B------:R-:W-:Y:S05]  /*155a0*/  BSYNC B1 ;  /* 0x0000000000017941 */ /* 0x000fea0003800000 */
.L_x_2093:
[C---:B------:R-:W-:Y:S01]  /*155b0*/  ISETP.GT.AND P0, PT, R7.reuse, 0x1, PT ;  /* 0x000000010700780c */ /* 0x040fe20003f04270 */
[----:B------:R-:W-:-:S04]  /*155c0*/  VIADD R2, R7, 0xfffffffe ;  /* 0xfffffffe07027836 */ /* 0x000fc80000000000 */
[----:B------:R-:W-:-:S08]  /*155d0*/  IMAD.MOV.U32 R7, RZ, RZ, R2 ;  /* 0x000000ffff077224 */ /* 0x000fd000078e0002 */
[----:B------:R-:W-:Y:S05]  /*155e0*/  @P0 BRA `(.L_x_2100) ;  /* 0xffffffec00d80947 */ /* 0x000fea000383ffff */
.L_x_2076:
[----:B------:R-:W-:Y:S05]  /*155f0*/  BSYNC B0 ;  /* 0x0000000000007941 */ /* 0x000fea0003800000 */
.L_x_2075:
        /* <DEDUP_REMOVED lines=18> */
.L_x_2102:
[----:B------:R-:W-:Y:S05]  /*15720*/  BSYNC B0 ;  /* 0x0000000000007941 */ /* 0x000fea0003800000 */
.L_x_2101:
[----:B------:R-:W-:Y:S04]  /*15730*/  BSSY B0, `(.L_x_2103) ;  /* 0x0000037000007945 */ /* 0x000fe80003800000 */
[----:B------:R-:W-:Y:S05]  /*15740*/  @!P6 BRA `(.L_x_2104) ;  /* 0x0000000000d4e947 */ /* 0x000fea0003800000 */
[----:B------:R-:W2:Y:S01]  /*15750*/  LDL R3, [R1] ;  /* 0x0000000001037983 */ /* 0x000ea20000100800 */
[----:B------:R-:W-:-:S03]  /*15760*/  MOV R4, 0x400 ;  /* 0x0000040000047802 */ /* 0x000fc60000000f00 */
[----:B------:R-:W3:Y:S01]  /*15770*/  LDL R2, [R1+0x8] ;  /* 0x0000080001027983 */ /* 0x000ee20000100800 */
[----:B------:R-:W1:Y:S02]  /*15780*/  S2R R7, SR_CgaCtaId ;  /* 0x0000000000077919 */ /* 0x000e640000008800 */
[----:B-1----:R-:W-:-:S04]  /*15790*/  LEA R4, R7, R4, 0x18 ;  /* 0x0000000407047211 */ /* 0x002fc800078ec0ff */
[----:B--2---:R-:W-:Y:S02]  /*157a0*/  LEA R3, R3, R4, 0x3 ;  /* 0x0000000403037211 */ /* 0x004fe400078e18ff */
[----:B---3--:R-:W-:-:S04]  /*157b0*/  SHF.L.U32 R2, R2, 0x1f, RZ ;  /* 0x0000001f02027819 */ /* 0x008fc800000006ff */
[----:B------:R-:W1:Y:S02]  /*157c0*/  SYNCS.PHASECHK.TRANS64.TRYWAIT P0, [R3+URZ+0x36860], R2 ;  /* 0x03686002030075a7 */ /* 0x000e64000800017f */
[----:B-1----:R-:W-:Y:S05]  /*157d0*/  @!P0 BRA `(.L_x_2105) ;  /* 0x00000018008c8947 */ /* 0x002fea0003800000 */
.L_x_2149:
        /* <DEDUP_REMOVED lines=11> */
.L_x_2106:
        /* <DEDUP_REMOVED lines=33> */
.L_x_2104:
[----:B------:R-:W-:Y:S05]  /*15aa0*/  BSYNC B0 ;  /* 0x0000000000007941 */ /* 0x000fea0003800000 */
.L_x_2103:
        /* <DEDUP_REMOVED lines=9> */
.L_x_2060:
[----:B------:R-:W-:Y:S05]  /*15b40*/  BSYNC B6 ;  /* 0x0000000000067941 */ /* 0x000fea0003800000 */
.L_x_2058:
[----:B------:R-:W-:-:S03]  /*15b50*/  UMOV UR4, 0xffffffff ;  /* 0xffffffff00047882 */ /* 0x000fc60000000000 */
[----:B------:R-:W-:Y:S05]  /*15b60*/  BRA.DIV UR4, `(.L_x_2107) ;  /* 0x0000001604bc7947 */ /* 0x000fea000b800000 */
[----:B------:R2:W3:Y:S04]  /*15b70*/  SHFL.IDX PT, R4, R16, RZ, 0x1f ;  /* 0x00001fff10047589 */ /* 0x0004e800000e0000 */
[----:B------:R-:W4:Y:S02]  /*15b80*/  SHFL.IDX PT, R16, R16, 0x1, 0x1f ;  /* 0x00201f0010107f89 */ /* 0x000f2400000e0000 */
.L_x_2153:
        /* <DEDUP_REMOVED lines=10> */
[----:B------:R-:W1:Y:S01]  /*15c30*/  LDC.64 R2, c[0x0][0xc58] ;  /* 0x00031600ff027b82 */ /* 0x000e620000000a00 */
[----:B------:R-:W-:Y:S01]  /*15c40*/  ULDC.64 UR4, c[0x0][0x208] ;  /* 0x0000820000047ab9 */ /* 0x000fe20000000a00 */
[----:B-1----:R-:W-:-:S05]  /*15c50*/  IMAD.WIDE R2, R5, 0x4, R2 ;  /* 0x0000000405027825 */ /* 0x002fca00078e0202 */
[----:B------:R1:W5:Y:S02]  /*15c60*/  LDG.E R17, desc[UR4][R2.64] ;  /* 0x0000000402117981 */ /* 0x000364000c1e1900 */
.L_x_2109:
[----:B------:R-:W-:Y:S05]  /*15c70*/  BSYNC B0 ;  /* 0x0000000000007941 */ /* 0x000fea0003800000 */
.L_x_2108:
        /* <DEDUP_REMOVED lines=23> */
.L_x_2161:
[----:B------:R-:W-:Y:S02]  /*15df0*/  ULDC UR4, c[0x0][0xc10] ;  /* 0x0003040000047ab9 */ /* 0x000fe40000000800 */
[----:B------:R-:W-:-:S04]  /*15e00*/  IMAD.U32 R5, RZ, RZ, UR4 ;  /* 0x00000004ff057e24 */ /* 0x000fc8000f8e00ff */
[----:B-1----:R-:W-:-:S04]  /*15e10*/  IMAD R3, R14, R5, RZ ;  /* 0x000000050e037224 */ /* 0x002fc800078e02ff */
[----:B--2-4-:R-:W-:-:S05]  /*15e20*/  IMAD.IADD R16, R16, 0x1, R3 ;  /* 0x0000000110107824 */ /* 0x014fca00078e0203 */
[----:B---3--:R-:W-:-:S13]  /*15e30*/  ISETP.GT.AND P0, PT, R16, R4, PT ;  /* 0x000000041000720c */ /* 0x008fda0003f04270 */
[----:B------:R-:W-:Y:S05]  /*15e40*/  @P0 BRA `(.L_x_2111) ;  /* 0x0000000000b80947 */ /* 0x000fea0003800000 */
[----:B------:R-:W1:Y:S02]  /*15e50*/  LDC R0, c[0x0][0xc14] ;  /* 0x00030500ff007b82 */ /* 0x000e640000000800 */
.L_x_2116:
        /* <DEDUP_REMOVED lines=11> */
[----:B------:R-:W0:Y:S01]  /*15f10*/  LDC.64 R2, c[0x0][0xc58] ;  /* 0x00031600ff027b82 */ /* 0x000e220000000a00 */
[----:B------:R-:W-:Y:S01]  /*15f20*/  ULDC.64 UR4, c[0x0][0x208] ;  /* 0x0000820000047ab9 */ /* 0x000fe20000000a00 */
[----:B0-----:R-:W-:-:S05]  /*15f30*/  IMAD.WIDE R2, R5, 0x4, R2 ;  /* 0x0000000405027825 */ /* 0x001fca00078e0202 */
[----:B------:R0:W5:Y:S02]  /*15f40*/  LDG.E R17, desc[UR4][R2.64] ;  /* 0x0000000402117981 */ /* 0x000164000c1e1900 */
.L_x_2114:
[----:B------:R-:W-:Y:S05]  /*15f50*/  BSYNC B0 ;  /* 0x0000000000007941 */ /* 0x000fea0003800000 */
.L_x_2113:
        /* <DEDUP_REMOVED lines=14> */
[----:B------:R-:W-:Y:S02]  /*16040*/  ISETP.GE.U32.AND P0, PT, R6, 0x10, PT ;  /* 0x000000100600780c */ /* 0x000fe40003f06070 */
[----:B------:R-:W-:-:S05]  /*16050*/  IADD3 R3, R2, R3, RZ ;  /* 0x0000000302037210 */ /* 0x000fca0007ffe0ff */
[----:B------:R-:W0:Y:S02]  /*16060*/  SHFL.UP PT, R14, R3, 0x8, RZ ;  /* 0x05000000030e7989 */ /* 0x000e2400000e00ff */
[----:B0-----:R-:W-:-:S05]  /*16070*/  SEL R14, R14, RZ, P1 ;  /* 0x000000ff0e0e7207 */ /* 0x001fca0000800000 */
[----:B------:R-:W-:-:S05]  /*16080*/  IMAD.IADD R5, R3, 0x1, R14 ;  /* 0x0000000103057824 */ /* 0x000fca00078e020e */
[----:B------:R-:W0:Y:S02]  /*16090*/  SHFL.UP PT, R14, R5, 0x10, RZ ;  /* 0x06000000050e7989 */ /* 0x000e2400000e00ff */
[----:B0-----:R-:W-:-:S05]  /*160a0*/  SEL R14, R14, RZ, P0 ;  /* 0x000000ff0e0e7207 */ /* 0x001fca0000000000 */
[----:B------:R-:W-:-:S05]  /*160b0*/  IMAD.IADD R2, R5, 0x1, R14 ;  /* 0x0000000105027824 */ /* 0x000fca00078e020e */
[----:B------:R0:W1:Y:S02]  /*160c0*/  SHFL.IDX PT, R14, R2, 0x1f, 0x1f ;  /* 0x03e01f00020e7f89 */ /* 0x00006400000e0000 */
.L_x_2169:
[----:B------:R-:W-:Y:S02]  /*160d0*/  ULDC UR4, c[0x0][0xc10] ;  /* 0x0003040000047ab9 */ /* 0x000fe40000000800 */
[----:B------:R-:W-:-:S04]  /*160e0*/  IMAD.U32 R5, RZ, RZ, UR4 ;  /* 0x00000004ff057e24 */ /* 0x000fc8000f8e00ff */
[----:B-1----:R-:W-:-:S04]  /*160f0*/  IMAD R3, R14, R5, RZ ;  /* 0x000000050e037224 */ /* 0x002fc800078e02ff */
[----:B------:R-:W-:-:S05]  /*16100*/  IMAD.IADD R16, R3, 0x1, R16 ;  /* 0x0000000103107824 */ /* 0x000fca00078e0210 */
[----:B------:R-:W-:-:S13]  /*16110*/  ISETP.GT.AND P0, PT, R16, R4, PT ;  /* 0x000000041000720c */ /* 0x000fda0003f04270 */
[----:B------:R-:W-:Y:S05]  /*16120*/  @!P0 BRA `(.L_x_2116) ;  /* 0xfffffffc004c8947 */ /* 0x000fea000383ffff */
.L_x_2111:
        /* <DEDUP_REMOVED lines=8> */
.L_x_2173:
[----:B------:R-:W-:Y:S01]  /*161b0*/  ISETP.NE.AND P0, PT, R3, RZ, PT ;  /* 0x000000ff0300720c */ /* 0x000fe20003f05270 */
[----:B------:R-:W-:-:S12]  /*161c0*/  IMAD.MOV.U32 R7, RZ, RZ, RZ ;  /* 0x000000ffff077224 */ /* 0x000fd800078e00ff */
[----:B------:R-:W-:Y:S05]  /*161d0*/  @!P0 BRA `(.L_x_2118) ;  /* 0x0000000000108947 */ /* 0x000fea0003800000 */
[----:B------:R-:W-:Y:S01]  /*161e0*/  UMOV UR4, 0xffffffff ;  /* 0xffffffff00047882 */ /* 0x000fe20000000000 */
[----:B------:R-:W-:Y:S02]  /*161f0*/  VIADD R12, R6, 0xffffffff ;  /* 0xffffffff060c7836 */ /* 0x000fe40000000000 */
[----:B------:R-:W-:Y:S05]  /*16200*/  BRA.DIV UR4, `(.L_x_2119) ;  /* 0x0000001a04487947 */ /* 0x000fea000b800000 */
[----:B------:R3:W4:Y:S02]  /*16210*/  SHFL.IDX PT, R7, R2, R12, 0x1f ;  /* 0x00001f0c02077589 */ /* 0x00072400000e0000 */
.L_x_2118:
[----:B0--3--:R-:W0:Y:S01]  /*16220*/  LDC.64 R2, c[0x0][0xc68] ;  /* 0x00031a00ff027b82 */ /* 0x009e220000000a00 */
[----:B------:R-:W-:Y:S01]  /*16230*/  IMAD.IADD R19, R6, 0x1, R19 ;  /* 0x0000000106137824 */ /* 0x000fe200078e0213 */
[----:B------:R-:W-:-:S03]  /*16240*/  ULDC.64 UR4, c[0x0][0x208] ;  /* 0x0000820000047ab9 */ /* 0x000fc60000000a00 */
        /* <DEDUP_REMOVED lines=27> */
[----:B------:R-:W-:Y:S02]  /*16400*/  @!P0 IADD3 R9, -R9, RZ, RZ ;  /* 0x000000ff09098210 */ /* 0x000fe40007ffe1ff */
        /* <DEDUP_REMOVED lines=37> */
.L_x_2112:
[----:B------:R-:W-:Y:S01]  /*16660*/  UMOV UR4, URZ ;  /* 0x0000003f00047c82 */ /* 0x000fe20008000000 */
[----:B------:R-:W-:Y:S01]  /*16670*/  UMOV UR5, URZ ;  /* 0x0000003f00057c82 */ /* 0x000fe20008000000 */
[----:B------:R-:W-:Y:S01]  /*16680*/  ULDC UR6, c[0x0][0xc14] ;  /* 0x0003050000067ab9 */ /* 0x000fe20000000800 */
[----:B------:R-:W-:Y:S02]  /*16690*/  IMAD.MOV.U32 R16, RZ, RZ, R4 ;  /* 0x000000ffff107224 */ /* 0x000fe400078e0004 */
[----:B------:R-:W-:Y:S02]  /*166a0*/  IMAD.U32 R17, RZ, RZ, UR4 ;  /* 0x00000004ff117e24 */ /* 0x000fe4000f8e00ff */
[----:B------:R-:W-:Y:S02]  /*166b0*/  IMAD.U32 R18, RZ, RZ, UR5 ;  /* 0x00000005ff127e24 */ /* 0x000fe4000f8e00ff */
[----:B------:R-:W-:-:S07]  /*166c0*/  IMAD.U32 R19, RZ, RZ, UR6 ;  /* 0x00000006ff137e24 */ /* 0x000fce000f8e00ff */
.L_x_2120:
        /* <DEDUP_REMOVED lines=12> */
.L_x_2054:
[----:B-1----:R-:W3:Y:S01]  /*16790*/  LDL.LU R0, [R1+0x20] ;  /* 0x0000200001007983 */ /* 0x002ee20000300800 */
[----:B------:R-:W-:Y:S01]  /*167a0*/  BSSY B0, `(.L_x_2122) ;  /* 0x000000b000007945 */ /* 0x000fe20003800000 */
[----:B------:R-:W1:Y:S01]  /*167b0*/  S2R R5, SR_CgaCtaId ;  /* 0x0000000000057919 */ /* 0x000e620000008800 */
[----:B---3--:R-:W-:-:S04]  /*167c0*/  IADD3 R0, R0, 0x1, RZ ;  /* 0x0000000100007810 */ /* 0x008fc80007ffe0ff */
        /* <DEDUP_REMOVED lines=8> */
.L_x_2176:
[----:B------:R-:W-:Y:S05]  /*16850*/  BSYNC B0 ;  /* 0x0000000000007941 */ /* 0x000fea0003800000 */
.L_x_2122:
[----:B------:R-:W-:-:S03]  /*16860*/  UMOV UR4, 0xffffffff ;  /* 0xffffffff00047882 */ /* 0x000fc60000000000 */
[----:B------:R-:W-:Y:S05]  /*16870*/  BRA.DIV UR4, `(.L_x_2124) ;  /* 0x0000001204e87947 */ /* 0x000fea000b800000 */
[----:B------:R-:W2:Y:S02]  /*16880*/  S2R R2, SR_TID.X ;  /* 0x0000000000027919 */ /* 0x000ea40000002100 */
[----:B--2---:R-:W-:-:S04]  /*16890*/  SHF.R.U32.HI R2, RZ, 0x5, R2 ;  /* 0x00000005ff027819 */ /* 0x004fc80000011602 */
[----:B------:R-:W-:-:S05]  /*168a0*/  LOP3.LUT R2, R2, 0x3, RZ, 0xc0, !PT ;  /* 0x0000000302027812 */ /* 0x000fca00078ec0ff */
[----:B------:R2:W3:Y:S02]  /*168b0*/  SHFL.IDX PT, R14, R2, RZ, 0x1f ;  /* 0x00001fff020e7589 */ /* 0x0004e400000e0000 */
.L_x_2179:
[----:B---3--:R-:W-:Y:S01]  /*168c0*/  ISETP.NE.AND P0, PT, R14, RZ, PT ;  /* 0x000000ff0e00720c */ /* 0x008fe20003f05270 */
[----:B------:R-:W-:-:S12]  /*168d0*/  BSSY B0, `(.L_x_2125) ;  /* 0x0000029000007945 */ /* 0x000fd80003800000 */
[----:B------:R-:W-:Y:S05]  /*168e0*/  @P0 BRA `(.L_x_2126) ;  /* 0x00000000009c0947 */ /* 0x000fea0003800000 */
[----:B------:R-:W-:-:S03]  /*168f0*/  UMOV UR4, 0xffffffff ;  /* 0xffffffff00047882 */ /* 0x000fc60000000000 */
[----:B------:R-:W-:Y:S05]  /*16900*/  BRA.DIV UR4, `(.L_x_2127) ;  /* 0x0000001204f87947 */ /* 0x000fea000b800000 */
[----:B------:R-:W-:-:S13]  /*16910*/  ELECT P6, URZ, PT ;  /* 0x00000000003f782f */ /* 0x000fda00038c0000 */
.L_x_2182:
        /* <DEDUP_REMOVED lines=8> */
.L_x_2128:
        /* <DEDUP_REMOVED lines=14> */
.L_x_2183:
[----:B------:R-:W2:Y:S02]  /*16a80*/  SYNCS.PHASECHK.TRANS64.TRYWAIT P0, [R7+URZ], R2 ;  /* 0x00000002070075a7 */ /* 0x000ea4000800017f */
[----:B--2---:R-:W-:Y:S05]  /*16a90*/  @!P0 BRA `(.L_x_2130) ;  /* 0x0000001000c88947 */ /* 0x004fea0003800000 */
.L_x_2184:
[----:B------:R-:W-:Y:S05]  /*16aa0*/  @!P2 BRA `(.L_x_2131) ;  /* 0x000000000004a947 */ /* 0x000fea0003800000 */
[----:B------:R-:W-:Y:S01]  /*16ab0*/  BPT.TRAP 0x1 ;  /* 0x000000040000795c */ /* 0x000fe20000300000 */
.L_x_2131:
[----:B------:R-:W3:Y:S01]  /*16ac0*/  LDL.LU R4, [R1] ;  /* 0x0000000001047983 */ /* 0x000ee20000300800 */
[----:B------:R-:W-:-:S04]  /*16ad0*/  VIADD R0, R0, 0x36860 ;  /* 0x0003686000007836 */ /* 0x000fc80000000000 */
[----:B---3--:R-:W-:-:S04]  /*16ae0*/  IMAD R4, R4, 0x8, R0 ;  /* 0x0000000804047824 */ /* 0x008fc800078e0200 */
[----:B------:R-:W3:Y:S02]  /*16af0*/  SYNCS.PHASECHK.TRANS64.TRYWAIT P0, [R4+URZ], R5 ;  /* 0x00000005040075a7 */ /* 0x000ee4000800017f */
[----:B---3--:R-:W-:Y:S05]  /*16b00*/  @!P0 BRA `(.L_x_2132) ;  /* 0x0000001000c08947 */ /* 0x008fea0003800000 */
.L_x_2185:
[----:B------:R-:W-:-:S07]  /*16b10*/  IMAD R3, R3, 0x8, R0 ;  /* 0x0000000803037824 */ /* 0x000fce00078e0200 */
.L_x_2133:
[----:B----4-:R4:W0:Y:S02]  /*16b20*/  SYNCS.PHASECHK.TRANS64.TRYWAIT P0, [R3+URZ], R2 ;  /* 0x00000002030075a7 */ /* 0x010824000800017f */
[----:B0-----:R-:W-:Y:S05]  /*16b30*/  @!P0 NANOSLEEP.SYNCS 0x989680 ;  /* 0x009896800000895d */ /* 0x001fea0003900000 */
[----:B------:R-:W0:Y:S02]  /*16b40*/  @!P0 SYNCS.PHASECHK.TRANS64 P0, [R3+URZ], R2 ;  /* 0x00000002030085a7 */ /* 0x000e24000800007f */
[----:B0-----:R-:W-:Y:S05]  /*16b50*/  @!P0 BRA `(.L_x_2133) ;  /* 0xfffffffc00f08947 */ /* 0x001fea000383ffff */
.L_x_2126:
[----:B------:R-:W-:Y:S05]  /*16b60*/  BSYNC B0 ;  /* 0x0000000000007941 */ /* 0x000fea0003800000 */
.L_x_2125:
[----:B------:R-:W-:Y:S05]  /*16b70*/  EXIT ;  /* 0x000000000000794d */ /* 0x000fea0003800000 */
.L_x_1998:
[----:B0-----:R-:W-:-:S04]  /*16b80*/  IMAD.U32 R3, RZ, RZ, UR60 ;  /* 0x0000003cff037e24 */ /* 0x001fc8000f8e00ff */
[----:B------:R0:W1:Y:S03]  /*16b90*/  SYNCS.PHASECHK.TRANS64.TRYWAIT P1, [R3+URZ+0x36800], R0 ;  /* 0x03680000030075a7 */ /* 0x000066000802017f */
[----:B-1----:R-:W-:Y:S05]  /*16ba0*/  @!P1 NANOSLEEP.SYNCS 0x989680 ;  /* 0x009896800000995d */ /* 0x002fea0003900000 */
[----:B------:R-:W1:Y:S02]  /*16bb0*/  @!P1 SYNCS.PHASECHK.TRANS64 P1, [R3+URZ+0x36800], R0 ;  /* 0x03680000030095a7 */ /* 0x000e64000802007f */
[----:B-1----:R-:W-:Y:S05]  /*16bc0*/  @!P1 BRA `(.L_x_1998) ;  /* 0xfffffffc00ec9947 */ /* 0x002fea000383ffff */
[----:B------:R-:W-:Y:S05]  /*16bd0*/  BRA `(.L_x_2134) ;  /* 0xfffffeac00a47947 */ /* 0x000fea000383ffff */
.L_x_2002:
[----:B-1----:R1:W2:Y:S02]  /*16be0*/  SYNCS.PHASECHK.TRANS64.TRYWAIT P2, [R2+URZ+0x36830], R3 ;  /* 0x03683003020075a7 */ /* 0x0022a4000804017f */
[----:B--2---:R-:W-:Y:S05]  /*16bf0*/  @!P2 NANOSLEEP.SYNCS 0x989680 ;  /* 0x009896800000a95d */ /* 0x004fea0003900000 */
[----:B------:R-:W2:Y:S02]  /*16c00*/  @!P2 SYNCS.PHASECHK.TRANS64 P2, [R2+URZ+0x36830], R3 ;  /* 0x036830030200a5a7 */ /* 0x000ea4000804007f */
[----:B--2---:R-:W-:Y:S05]  /*16c10*/  @!P2 BRA `(.L_x_2002) ;  /* 0xfffffffc00f0a947 */ /* 0x004fea000383ffff */
[----:B------:R-:W-:Y:S05]  /*16c20*/  BRA `(.L_x_2001) ;  /* 0xfffffeac00cc7947 */ /* 0x000fea000383ffff */
.L_x_2007:
[----:B-1----:R-:W-:-:S04]  /*16c30*/  IMAD.U32 R5, RZ, RZ, UR39 ;  /* 0x00000027ff057e24 */ /* 0x002fc8000f8e00ff */
[----:B------:R1:W2:Y:S03]  /*16c40*/  SYNCS.PHASECHK.TRANS64.TRYWAIT P2, [R5+URZ+0x36830], R0 ;  /* 0x03683000050075a7 */ /* 0x0002a6000804017f */
[----:B--2---:R-:W-:Y:S05]  /*16c50*/  @!P2 NANOSLEEP.SYNCS 0x989680 ;  /* 0x009896800000a95d */ /* 0x004fea0003900000 */
[----:B------:R-:W2:Y:S02]  /*16c60*/  @!P2 SYNCS.PHASECHK.TRANS64 P2, [R5+URZ+0x36830], R0 ;  /* 0x036830000500a5a7 */ /* 0x000ea4000804007f */
[----:B--2---:R-:W-:Y:S05]  /*16c70*/  @!P2 BRA `(.L_x_2007) ;  /* 0xfffffffc00eca947 */ /* 0x004fea000383ffff */
[----:B------:R-:W-:Y:S05]  /*16c80*/  BRA `(.L_x_2006) ;  /* 0xfffffef000b47947 */ /* 0x000fea000383ffff */
.L_x_2011:
[----:B-1----:R-:W-:-:S04]  /*16c90*/  IMAD.U32 R3, RZ, RZ, UR10 ;  /* 0x0000000aff037e24 */ /* 0x002fc8000f8e00ff */
[----:B------:R1:W2:Y:S03]  /*16ca0*/  SYNCS.PHASECHK.TRANS64.TRYWAIT P2, [R3+URZ+0x36850], R0 ;  /* 0x03685000030075a7 */ /* 0x0002a6000804017f */
[----:B--2---:R-:W-:Y:S05]  /*16cb0*/  @!P2 NANOSLEEP.SYNCS 0x989680 ;  /* 0x009896800000a95d */ /* 0x004fea0003900000 */
[----:B------:R-:W2:Y:S02]  /*16cc0*/  @!P2 SYNCS.PHASECHK.TRANS64 P2, [R3+URZ+0x36850], R0 ;  /* 0x036850000300a5a7 */ /* 0x000ea4000804007f */
[----:B--2---:R-:W-:Y:S05]  /*16cd0*/  @!P2 BRA `(.L_x_2011) ;  /* 0xfffffffc00eca947 */ /* 0x004fea000383ffff */
[----:B------:R-:W-:Y:S05]  /*16ce0*/  BRA `(.L_x_2010) ;  /* 0xffffff18002c7947 */ /* 0x000fea000383ffff */
.L_x_2017:
[----:B-1----:R-:W-:-:S04]  /*16cf0*/  IMAD.U32 R5, RZ, RZ, UR6 ;  /* 0x00000006ff057e24 */ /* 0x002fc8000f8e00ff */
[----:B------:R1:W2:Y:S03]  /*16d00*/  SYNCS.PHASECHK.TRANS64.TRYWAIT P2, [R5+URZ+0x36830], R0 ;  /* 0x03683000050075a7 */ /* 0x0002a6000804017f */
[----:B--2---:R-:W-:Y:S05]  /*16d10*/  @!P2 NANOSLEEP.SYNCS 0x989680 ;  /* 0x009896800000a95d */ /* 0x004fea0003900000 */
[----:B------:R-:W2:Y:S02]  /*16d20*/  @!P2 SYNCS.PHASECHK.TRANS64 P2, [R5+URZ+0x36830], R0 ;  /* 0x036830000500a5a7 */ /* 0x000ea4000804007f */
[----:B--2---:R-:W-:Y:S05]  /*16d30*/  @!P2 BRA `(.L_x_2017) ;  /* 0xfffffffc00eca947 */ /* 0x004fea000383ffff */
[----:B------:R-:W-:Y:S05]  /*16d40*/  BRA `(.L_x_2016) ;  /* 0xffffff3400887947 */ /* 0x000fea000383ffff */
.L_x_2021:
[----:B-1----:R-:W-:-:S04]  /*16d50*/  IMAD.U32 R3, RZ, RZ, UR11 ;  /* 0x0000000bff037e24 */ /* 0x002fc8000f8e00ff */
[----:B------:R1:W2:Y:S03]  /*16d60*/  SYNCS.PHASECHK.TRANS64.TRYWAIT P2, [R3+URZ+0x36850], R0 ;  /* 0x03685000030075a7 */ /* 0x0002a6000804017f */
[----:B--2---:R-:W-:Y:S05]  /*16d70*/  @!P2 NANOSLEEP.SYNCS 0x989680 ;  /* 0x009896800000a95d */ /* 0x004fea0003900000 */
[----:B------:R-:W2:Y:S02]  /*16d80*/  @!P2 SYNCS.PHASECHK.TRANS64 P2, [R3+URZ+0x36850], R0 ;  /* 0x036850000300a5a7 */ /* 0x000ea4000804007f */
[----:B--2---:R-:W-:Y:S05]  /*16d90*/  @!P2 BRA `(.L_x_2021) ;  /* 0xfffffffc00eca947 */ /* 0x004fea000383ffff */
[----:B------:R-:W-:Y:S05]  /*16da0*/  BRA `(.L_x_2020) ;  /* 0xffffff5800fc7947 */ /* 0x000fea000383ffff */
.L_x_2026:
[----:B-1----:R-:W-:-:S04]  /*16db0*/  IMAD.U32 R3, RZ, RZ, UR5 ;  /* 0x00000005ff037e24 */ /* 0x002fc8000f8e00ff */
[----:B------:R1:W2:Y:S03]  /*16dc0*/  SYNCS.PHASECHK.TRANS64.TRYWAIT P0, [R3+URZ+0x36850], R2 ;  /* 0x03685002030075a7 */ /* 0x0002a6000800017f */
[----:B--2---:R-:W-:Y:S05]  /*16dd0*/  @!P0 NANOSLEEP.SYNCS 0x989680 ;  /* 0x009896800000895d */ /* 0x004fea0003900000 */
[----:B------:R-:W2:Y:S02]  /*16de0*/  @!P0 SYNCS.PHASECHK.TRANS64 P0, [R3+URZ+0x36850], R2 ;  /* 0x03685002030085a7 */ /* 0x000ea4000800007f */
[----:B--2---:R-:W-:Y:S05]  /*16df0*/  @!P0 BRA `(.L_x_2026) ;  /* 0xfffffffc00ec8947 */ /* 0x004fea000383ffff */
[----:B------:R-:W-:Y:S05]  /*16e00*/  BRA `(.L_x_2025) ;  /* 0xffffff7400ac7947 */ /* 0x000fea000383ffff */
.L_x_2067:
[----:B------:R-:W1:Y:S01]  /*16e10*/  S2R R8, SR_TID.X ;  /* 0x0000000000087919 */ /* 0x000e620000002100 */
[----:B------:R-:W-:Y:S01]  /*16e20*/  BSSY B0, `(.L_x_2135) ;  /* 0x000000a000007945 */ /* 0x000fe20003800000 */
[----:B------:R-:W-:Y:S01]  /*16e30*/  IMAD.MOV.U32 R12, RZ, RZ, RZ ;  /* 0x000000ffff0c7224 */ /* 0x000fe200078e00ff */
[----:B------:R-:W-:Y:S01]  /*16e40*/  MOV R11, 0x1f ;  /* 0x0000001f000b7802 */ /* 0x000fe20000000f00 */
[----:B------:R-:W-:Y:S01]  /*16e50*/  IMAD.MOV.U32 R15, RZ, RZ, -0x1 ;  /* 0xffffffffff0f7424 */ /* 0x000fe200078e00ff */
[----:B-1----:R-:W-:-:S04]  /*16e60*/  SHF.R.U32.HI R8, RZ, 0x5, R8 ;  /* 0x00000005ff087819 */ /* 0x002fc80000011608 */
[----:B------:R-:W-:-:S05]  /*16e70*/  LOP3.LUT R8, R8, 0x3, RZ, 0xc0, !PT ;  /* 0x0000000308087812 */ /* 0x000fca00078ec0ff */
[----:B0-----:R-:W-:-:S07]  /*16e80*/  IMAD.MOV.U32 R13, RZ, RZ, R8 ;  /* 0x000000ffff0d7224 */ /* 0x001fce00078e0008 */
[----:B------:R-:W-:Y:S05]  /*16e90*/  WARPSYNC.COLLECTIVE R15, `(.L_x_2136) ;  /* 0x000000000f087348 */ /* 0x000fea0003c00000 */
[----:B------:R0:W1:Y:S02]  /*16ea0*/  SHFL.IDX P6, R14, R13, R12, R11 ;  /* 0x0000000c0d0e7389 */ /* 0x00006400000c000b */
[----:B01----:R-:W-:Y:S01]  /*16eb0*/  ENDCOLLECTIVE ;  /* 0x000000000000791b */ /* 0x003fe20003800000 */
.L_x_2136:
[----:B------:R-:W-:Y:S05]  /*16ec0*/  BSYNC B0 ;  /* 0x0000000000007941 */ /* 0x000fea0003800000 */
.L_x_2135:
[----:B------:R-:W-:Y:S05]  /*16ed0*/  BRA `(.L_x_2137) ;  /* 0xffffffc4002c7947 */ /* 0x000fea000383ffff */
.L_x_2068:
[----:B------:R-:W-:Y:S01]  /*16ee0*/  BSSY B0, `(.L_x_2138) ;  /* 0x0000006000007945 */ /* 0x000fe20003800000 */
[----:B------:R-:W-:-:S07]  /*16ef0*/  IMAD.MOV.U32 R15, RZ, RZ, -0x1 ;  /* 0xffffffffff0f7424 */ /* 0x000fce00078e00ff */
[----:B------:R-:W-:Y:S05]  /*16f00*/  WARPSYNC.COLLECTIVE R15, `(.L_x_2139) ;  /* 0x000000000f0c7348 */ /* 0x000fea0003c00000 */
[----:B------:R-:W-:Y:S02]  /*16f10*/  ELECT P6, UR62, PT ;  /* 0x00000000003e782f */ /* 0x000fe400038c0000 */
[----:B------:R-:W-:Y:S01]  /*16f20*/  MOV R14, UR62 ;  /* 0x0000003e000e7c02 */ /* 0x000fe20008000f00 */
[----:B------:R-:W-:Y:S10]  /*16f30*/  ENDCOLLECTIVE ;  /* 0x000000000000791b */ /* 0x000ff40003800000 */
.L_x_2139:
[----:B------:R-:W-:Y:S05]  /*16f40*/  BSYNC B0 ;  /* 0x0000000000007941 */ /* 0x000fea0003800000 */
.L_x_2138:
[----:B------:R-:W-:Y:S05]  /*16f50*/  BRA `(.L_x_2140) ;  /* 0xffffffc4001c7947 */ /* 0x000fea000383ffff */
.L_x_2071:
[----:B0-----:R0:W1:Y:S02]  /*16f60*/  SYNCS.PHASECHK.TRANS64.TRYWAIT P0, [R8+URZ+0x36840], R9 ;  /* 0x03684009080075a7 */ /* 0x001064000800017f */
[----:B-1----:R-:W-:Y:S05]  /*16f70*/  @!P0 NANOSLEEP.SYNCS 0x989680 ;  /* 0x009896800000895d */ /* 0x002fea0003900000 */
[----:B------:R-:W1:Y:S02]  /*16f80*/  @!P0 SYNCS.PHASECHK.TRANS64 P0, [R8+URZ+0x36840], R9 ;  /* 0x03684009080085a7 */ /* 0x000e64000800007f */
[----:B-1----:R-:W-:Y:S05]  /*16f90*/  @!P0 BRA `(.L_x_2071) ;  /* 0xfffffffc00f08947 */ /* 0x002fea000383ffff */
[----:B------:R-:W-:Y:S05]  /*16fa0*/  BRA `(.L_x_2141) ;  /* 0xffffffc400887947 */ /* 0x000fea000383ffff */
.L_x_2074:
        /* <DEDUP_REMOVED lines=8> */
.L_x_2082:
[----:B0-----:R0:W1:Y:S02]  /*17030*/  SYNCS.PHASECHK.TRANS64.TRYWAIT P0, [R2+URZ+0x36840], R3 ;  /* 0x03684003020075a7 */ /* 0x001064000800017f */
[----:B-1----:R-:W-:Y:S05]  /*17040*/  @!P0 NANOSLEEP.SYNCS 0x989680 ;  /* 0x009896800000895d */ /* 0x002fea0003900000 */
[----:B------:R-:W1:Y:S02]  /*17050*/  @!P0 SYNCS.PHASECHK.TRANS64 P0, [R2+URZ+0x36840], R3 ;  /* 0x03684003020085a7 */ /* 0x000e64000800007f */
[----:B-1----:R-:W-:Y:S05]  /*17060*/  @!P0 BRA `(.L_x_2082) ;  /* 0xfffffffc00f08947 */ /* 0x002fea000383ffff */
[----:B------:R-:W-:Y:S05]  /*17070*/  BRA `(.L_x_2143) ;  /* 0xffffffcc008c7947 */ /* 0x000fea000383ffff */
.L_x_2084:
[----:B0-----:R0:W1:Y:S02]  /*17080*/  SYNCS.PHASECHK.TRANS64.TRYWAIT P0, [R3+URZ+0x60], R2 ;  /* 0x00006002030075a7 */ /* 0x001064000800017f */
[----:B-1----:R-:W-:Y:S05]  /*17090*/  @!P0 NANOSLEEP.SYNCS 0x989680 ;  /* 0x009896800000895d */ /* 0x002fea0003900000 */
[----:B------:R-:W1:Y:S02]  /*170a0*/  @!P0 SYNCS.PHASECHK.TRANS64 P0, [R3+URZ+0x60], R2 ;  /* 0x00006002030085a7 */ /* 0x000e64000800007f */
[----:B-1----:R-:W-:Y:S05]  /*170b0*/  @!P0 BRA `(.L_x_2084) ;  /* 0xfffffffc00f08947 */ /* 0x002fea000383ffff */
[----:B------:R-:W-:Y:S05]  /*170c0*/  BRA `(.L_x_2144) ;  /* 0xffffffd000387947 */ /* 0x000fea000383ffff */
.L_x_2089:
[----:B-1----:R1:W2:Y:S02]  /*170d0*/  SYNCS.PHASECHK.TRANS64.TRYWAIT P0, [R2+URZ+0x36840], R3 ;  /* 0x03684003020075a7 */ /* 0x0022a4000800017f */
[----:B--2---:R-:W-:Y:S05]  /*170e0*/  @!P0 NANOSLEEP.SYNCS 0x989680 ;  /* 0x009896800000895d */ /* 0x004fea0003900000 */
[----:B------:R-:W2:Y:S02]  /*170f0*/  @!P0 SYNCS.PHASECHK.TRANS64 P0, [R2+URZ+0x36840], R3 ;  /* 0x03684003020085a7 */ /* 0x000ea4000800007f */
[----:B--2---:R-:W-:Y:S05]  /*17100*/  @!P0 BRA `(.L_x_2089) ;  /* 0xfffffffc00f08947 */ /* 0x004fea000383ffff */
[----:B------:R-:W-:Y:S05]  /*17110*/  BRA `(.L_x_2145) ;  /* 0xffffffd400ac7947 */ /* 0x000fea000383ffff */
.L_x_2091:
[----:B0-----:R0:W1:Y:S02]  /*17120*/  SYNCS.PHASECHK.TRANS64.TRYWAIT P1, [R3+URZ+0x60], R2 ;  /* 0x00006002030075a7 */ /* 0x001064000802017f */
[----:B-1----:R-:W-:Y:S05]  /*17130*/  @!P1 NANOSLEEP.SYNCS 0x989680 ;  /* 0x009896800000995d */ /* 0x002fea0003900000 */
[----:B------:R-:W1:Y:S02]  /*17140*/  @!P1 SYNCS.PHASECHK.TRANS64 P1, [R3+URZ+0x60], R2 ;  /* 0x00006002030095a7 */ /* 0x000e64000802007f */
[----:B-1----:R-:W-:Y:S05]  /*17150*/  @!P1 BRA `(.L_x_2091) ;  /* 0xfffffffc00f09947 */ /* 0x002fea000383ffff */
[----:B------:R-:W-:Y:S05]  /*17160*/  BRA `(.L_x_2146) ;  /* 0xffffffd800587947 */ /* 0x000fea000383ffff */
.L_x_2096:
[----:B--2---:R2:W3:Y:S02]  /*17170*/  SYNCS.PHASECHK.TRANS64.TRYWAIT P0, [R2+URZ+0x36840], R3 ;  /* 0x03684003020075a7 */ /* 0x0044e4000800017f */
[----:B---3--:R-:W-:Y:S05]  /*17180*/  @!P0 NANOSLEEP.SYNCS 0x989680 ;  /* 0x009896800000895d */ /* 0x008fea0003900000 */
[----:B------:R-:W3:Y:S02]  /*17190*/  @!P0 SYNCS.PHASECHK.TRANS64 P0, [R2+URZ+0x36840], R3 ;  /* 0x03684003020085a7 */ /* 0x000ee4000800007f */
[----:B---3--:R-:W-:Y:S05]  /*171a0*/  @!P0 BRA `(.L_x_2096) ;  /* 0xfffffffc00f08947 */ /* 0x008fea000383ffff */
[----:B------:R-:W-:Y:S05]  /*171b0*/  BRA `(.L_x_2147) ;  /* 0xffffffdc00907947 */ /* 0x000fea000383ffff */
.L_x_2098:
[----:B0-----:R0:W1:Y:S02]  /*171c0*/  SYNCS.PHASECHK.TRANS64.TRYWAIT P1, [R2+URZ+0x60], R9 ;  /* 0x00006009020075a7 */ /* 0x001064000802017f */
[----:B-1----:R-:W-:Y:S05]  /*171d0*/  @!P1 NANOSLEEP.SYNCS 0x989680 ;  /* 0x009896800000995d */ /* 0x002fea0003900000 */
[----:B------:R-:W1:Y:S02]  /*171e0*/  @!P1 SYNCS.PHASECHK.TRANS64 P1, [R2+URZ+0x60], R9 ;  /* 0x00006009020095a7 */ /* 0x000e64000802007f */
[----:B-1----:R-:W-:Y:S05]  /*171f0*/  @!P1 BRA `(.L_x_2098) ;  /* 0xfffffffc00f09947 */ /* 0x002fea000383ffff */
[----:B------:R-:W-:Y:S05]  /*17200*/  BRA `(.L_x_2148) ;  /* 0xffffffe000407947 */ /* 0x000fea000383ffff */
.L_x_2105:
[----:B-1----:R1:W2:Y:S02]  /*17210*/  SYNCS.PHASECHK.TRANS64.TRYWAIT P0, [R3+URZ+0x36860], R2 ;  /* 0x03686002030075a7 */ /* 0x0022a4000800017f */
[----:B--2---:R-:W-:Y:S05]  /*17220*/  @!P0 NANOSLEEP.SYNCS 0x989680 ;  /* 0x009896800000895d */ /* 0x004fea0003900000 */
[----:B------:R-:W2:Y:S02]  /*17230*/  @!P0 SYNCS.PHASECHK.TRANS64 P0, [R3+URZ+0x36860], R2 ;  /* 0x03686002030085a7 */ /* 0x000ea4000800007f */
[----:B--2---:R-:W-:Y:S05]  /*17240*/  @!P0 BRA `(.L_x_2105) ;  /* 0xfffffffc00f08947 */ /* 0x004fea000383ffff */
[----:B------:R-:W-:Y:S05]  /*17250*/  BRA `(.L_x_2149) ;  /* 0xffffffe400607947 */ /* 0x000fea000383ffff */
.L_x_2107:
        /* <DEDUP_REMOVED lines=8> */
.L_x_2151:
[----:B------:R-:W-:Y:S05]  /*172e0*/  BSYNC B0 ;  /* 0x0000000000007941 */ /* 0x000fea0003800000 */
.L_x_2150:
        /* <DEDUP_REMOVED lines=8> */
.L_x_2152:
[----:B------:R-:W-:Y:S01]  /*17370*/  IMAD.MOV.U32 R16, RZ, RZ, R14 ;  /* 0x000000ffff107224 */ /* 0x000fe200078e000e */
[----:B------:R-:W-:Y:S06]  /*17380*/  BRA `(.L_x_2153) ;  /* 0xffffffe800007947 */ /* 0x000fec000383ffff */
.L_x_2110:
[----:B------:R-:W-:Y:S01]  /*17390*/  BSSY B0, `(.L_x_2154) ;  /* 0x0000008000007945 */ /* 0x000fe20003800000 */
[----:B0----5:R-:W-:Y:S02]  /*173a0*/  IMAD.MOV.U32 R13, RZ, RZ, R17 ;  /* 0x000000ffff0d7224 */ /* 0x021fe400078e0011 */
[----:B------:R-:W-:Y:S02]  /*173b0*/  IMAD.MOV.U32 R12, RZ, RZ, 0x1 ;  /* 0x00000001ff0c7424 */ /* 0x000fe400078e00ff */
[----:B------:R-:W-:Y:S02]  /*173c0*/  IMAD.MOV.U32 R11, RZ, RZ, RZ ;  /* 0x000000ffff0b7224 */ /* 0x000fe400078e00ff */
[----:B------:R-:W-:-:S07]  /*173d0*/  IMAD.MOV.U32 R15, RZ, RZ, -0x1 ;  /* 0xffffffffff0f7424 */ /* 0x000fce00078e00ff */
[----:B-1234-:R-:W-:Y:S05]  /*173e0*/  WARPSYNC.COLLECTIVE R15, `(.L_x_2155) ;  /* 0x000000000f087348 */ /* 0x01efea0003c00000 */
[----:B------:R0:W0:Y:S02]  /*173f0*/  SHFL.UP P6, R14, R13, R12, R11 ;  /* 0x0400000c0d0e7389 */ /* 0x00002400000c000b */
[----:B01234-:R-:W-:Y:S01]  /*17400*/  ENDCOLLECTIVE ;  /* 0x000000000000791b */ /* 0x01ffe20003800000 */
.L_x_2155:
[----:B------:R-:W-:Y:S05]  /*17410*/  BSYNC B0 ;  /* 0x0000000000007941 */ /* 0x000fea0003800000 */
.L_x_2154:
[----:B------:R-:W-:Y:S01]  /*17420*/  ISETP.NE.AND P0, PT, R6, RZ, PT ;  /* 0x000000ff0600720c */ /* 0x000fe20003f05270 */
[----:B------:R-:W-:Y:S01]  /*17430*/  IMAD.MOV.U32 R11, RZ, RZ, RZ ;  /* 0x000000ffff0b7224 */ /* 0x000fe200078e00ff */
[----:B------:R-:W-:Y:S01]  /*17440*/  MOV R12, 0x2 ;  /* 0x00000002000c7802 */ /* 0x000fe20000000f00 */
[----:B------:R-:W-:Y:S01]  /*17450*/  IMAD.MOV.U32 R15, RZ, RZ, -0x1 ;  /* 0xffffffffff0f7424 */ /* 0x000fe200078e00ff */
[----:B------:R-:W-:Y:S02]  /*17460*/  SEL R14, R14, RZ, P0 ;  /* 0x000000ff0e0e7207 */ /* 0x000fe40000000000 */
[----:B------:R-:W-:-:S03]  /*17470*/  ISETP.GE.U32.AND P0, PT, R6, 0x2, PT ;  /* 0x000000020600780c */ /* 0x000fc60003f06070 */
[----:B------:R-:W-:-:S10]  /*17480*/  IMAD.IADD R13, R17, 0x1, R14 ;  /* 0x00000001110d7824 */ /* 0x000fd400078e020e */
[----:B------:R-:W-:Y:S05]  /*17490*/  WARPSYNC.COLLECTIVE R15, `(.L_x_2156) ;  /* 0x000000000f087348 */ /* 0x000fea0003c00000 */
[----:B------:R0:W1:Y:S02]  /*174a0*/  SHFL.UP P6, R14, R13, R12, R11 ;  /* 0x0400000c0d0e7389 */ /* 0x00006400000c000b */
[----:B01----:R-:W-:Y:S01]  /*174b0*/  ENDCOLLECTIVE ;  /* 0x000000000000791b */ /* 0x003fe20003800000 */
.L_x_2156:
        /* <DEDUP_REMOVED lines=8> */
.L_x_2157:
        /* <DEDUP_REMOVED lines=8> */
.L_x_2158:
        /* <DEDUP_REMOVED lines=8> */
.L_x_2159:
        /* <DEDUP_REMOVED lines=8> */
.L_x_2160:
[----:B------:R-:W-:Y:S05]  /*176c0*/  BRA `(.L_x_2161) ;  /* 0xffffffe400c87947 */ /* 0x000fea000383ffff */
.L_x_2115:
[----:B------:R-:W-:Y:S01]  /*176d0*/  BSSY B0, `(.L_x_2162) ;  /* 0x0000008000007945 */ /* 0x000fe20003800000 */
[----:B-----5:R-:W-:Y:S01]  /*176e0*/  IMAD.MOV.U32 R13, RZ, RZ, R17 ;  /* 0x000000ffff0d7224 */ /* 0x020fe200078e0011 */
[----:B------:R-:W-:Y:S01]  /*176f0*/  MOV R11, RZ ;  /* 0x000000ff000b7202 */ /* 0x000fe20000000f00 */
[----:B------:R-:W-:Y:S02]  /*17700*/  IMAD.MOV.U32 R12, RZ, RZ, 0x1 ;  /* 0x00000001ff0c7424 */ /* 0x000fe400078e00ff */
[----:B------:R-:W-:-:S07]  /*17710*/  IMAD.MOV.U32 R15, RZ, RZ, -0x1 ;  /* 0xffffffffff0f7424 */ /* 0x000fce00078e00ff */
[----:B0-----:R-:W-:Y:S05]  /*17720*/  WARPSYNC.COLLECTIVE R15, `(.L_x_2163) ;  /* 0x000000000f087348 */ /* 0x001fea0003c00000 */
[----:B------:R1:W2:Y:S02]  /*17730*/  SHFL.UP P6, R14, R13, R12, R11 ;  /* 0x0400000c0d0e7389 */ /* 0x0002a400000c000b */
[----:B012---:R-:W-:Y:S01]  /*17740*/  ENDCOLLECTIVE ;  /* 0x000000000000791b */ /* 0x007fe20003800000 */
.L_x_2163:
[----:B------:R-:W-:Y:S05]  /*17750*/  BSYNC B0 ;  /* 0x0000000000007941 */ /* 0x000fea0003800000 */
.L_x_2162:
        /* <DEDUP_REMOVED lines=10> */
.L_x_2164:
        /* <DEDUP_REMOVED lines=8> */
.L_x_2165:
        /* <DEDUP_REMOVED lines=8> */
.L_x_2166:
        /* <DEDUP_REMOVED lines=8> */
.L_x_2167:
        /* <DEDUP_REMOVED lines=8> */
.L_x_2168:
[----:B------:R-:W-:Y:S05]  /*17a00*/  BRA `(.L_x_2169) ;  /* 0xffffffe400b07947 */ /* 0x000fea000383ffff */
.L_x_2117:
[----:B------:R-:W-:Y:S01]  /*17a10*/  BSSY B0, `(.L_x_2170) ;  /* 0x0000006000007945 */ /* 0x000fe20003800000 */
[----:B------:R-:W-:Y:S01]  /*17a20*/  PLOP3.LUT P6, PT, P6, PT, PT, 0x8, 0x0 ;  /* 0x000000000000781c */ /* 0x000fe200037ce170 */
[----:B------:R-:W-:-:S12]  /*17a30*/  IMAD.MOV.U32 R15, RZ, RZ, -0x1 ;  /* 0xffffffffff0f7424 */ /* 0x000fd800078e00ff */
[----:B0-----:R-:W-:Y:S05]  /*17a40*/  WARPSYNC.COLLECTIVE R15, `(.L_x_2171) ;  /* 0x000000000f087348 */ /* 0x001fea0003c00000 */
[----:B------:R-:W-:Y:S01]  /*17a50*/  VOTE.ANY R14, PT, P6 ;  /* 0x00000000000e7806 */ /* 0x000fe200030e0100 */
[----:B0-----:R-:W-:Y:S06]  /*17a60*/  ENDCOLLECTIVE ;  /* 0x000000000000791b */ /* 0x001fec0003800000 */
.L_x_2171:
[----:B------:R-:W-:Y:S05]  /*17a70*/  BSYNC B0 ;  /* 0x0000000000007941 */ /* 0x000fea0003800000 */
.L_x_2170:
        /* <DEDUP_REMOVED lines=9> */
.L_x_2172:
[----:B------:R-:W-:Y:S01]  /*17b10*/  IMAD.MOV.U32 R17, RZ, RZ, R14 ;  /* 0x000000ffff117224 */ /* 0x000fe200078e000e */
[----:B------:R-:W-:Y:S06]  /*17b20*/  BRA `(.L_x_2173) ;  /* 0xffffffe400a07947 */ /* 0x000fec000383ffff */
.L_x_2119:
[----:B------:R-:W-:Y:S01]  /*17b30*/  BSSY B0, `(.L_x_2174) ;  /* 0x0000007000007945 */ /* 0x000fe20003800000 */
[----:B------:R-:W-:Y:S02]  /*17b40*/  IMAD.MOV.U32 R13, RZ, RZ, R2 ;  /* 0x000000ffff0d7224 */ /* 0x000fe400078e0002 */
[----:B------:R-:W-:Y:S02]  /*17b50*/  IMAD.MOV.U32 R11, RZ, RZ, 0x1f ;  /* 0x0000001fff0b7424 */ /* 0x000fe400078e00ff */
[----:B------:R-:W-:-:S07]  /*17b60*/  IMAD.MOV.U32 R15, RZ, RZ, -0x1 ;  /* 0xffffffffff0f7424 */ /* 0x000fce00078e00ff */
[----:B012---:R-:W-:Y:S05]  /*17b70*/  WARPSYNC.COLLECTIVE R15, `(.L_x_2175) ;  /* 0x000000000f087348 */ /* 0x007fea0003c00000 */
[----:B------:R3:W4:Y:S02]  /*17b80*/  SHFL.IDX P6, R14, R13, R12, R11 ;  /* 0x0000000c0d0e7389 */ /* 0x00072400000c000b */
[----:B01234-:R-:W-:Y:S01]  /*17b90*/  ENDCOLLECTIVE ;  /* 0x000000000000791b */ /* 0x01ffe20003800000 */
.L_x_2175:
[----:B------:R-:W-:Y:S05]  /*17ba0*/  BSYNC B0 ;  /* 0x0000000000007941 */ /* 0x000fea0003800000 */
.L_x_2174:
[----:B------:R-:W-:Y:S01]  /*17bb0*/  IMAD.MOV.U32 R7, RZ, RZ, R14 ;  /* 0x000000ffff077224 */ /* 0x000fe200078e000e */
[----:B------:R-:W-:Y:S06]  /*17bc0*/  BRA `(.L_x_2118) ;  /* 0xffffffe400947947 */ /* 0x000fec000383ffff */
.L_x_2123:
[----:B-1----:R1:W2:Y:S02]  /*17bd0*/  SYNCS.PHASECHK.TRANS64.TRYWAIT P0, [R0+URZ+0x36820], R3 ;  /* 0x03682003000075a7 */ /* 0x0022a4000800017f */
[----:B--2---:R-:W-:Y:S05]  /*17be0*/  @!P0 NANOSLEEP.SYNCS 0x989680 ;  /* 0x009896800000895d */ /* 0x004fea0003900000 */
[----:B------:R-:W2:Y:S02]  /*17bf0*/  @!P0 SYNCS.PHASECHK.TRANS64 P0, [R0+URZ+0x36820], R3 ;  /* 0x03682003000085a7 */ /* 0x000ea4000800007f */
[----:B--2---:R-:W-:Y:S05]  /*17c00*/  @!P0 BRA `(.L_x_2123) ;  /* 0xfffffffc00f08947 */ /* 0x004fea000383ffff */
[----:B------:R-:W-:Y:S05]  /*17c10*/  BRA `(.L_x_2176) ;  /* 0xffffffec000c7947 */ /* 0x000fea000383ffff */
.L_x_2124:
[----:B------:R-:W2:Y:S01]  /*17c20*/  S2R R2, SR_TID.X ;  /* 0x0000000000027919 */ /* 0x000ea20000002100 */
[----:B------:R-:W-:Y:S01]  /*17c30*/  BSSY B0, `(.L_x_2177) ;  /* 0x000000a000007945 */ /* 0x000fe20003800000 */
[----:B------:R-:W-:Y:S02]  /*17c40*/  IMAD.MOV.U32 R12, RZ, RZ, RZ ;  /* 0x000000ffff0c7224 */ /* 0x000fe400078e00ff */
[----:B------:R-:W-:Y:S02]  /*17c50*/  IMAD.MOV.U32 R11, RZ, RZ, 0x1f ;  /* 0x0000001fff0b7424 */ /* 0x000fe400078e00ff */
[----:B------:R-:W-:Y:S01]  /*17c60*/  IMAD.MOV.U32 R15, RZ, RZ, -0x1 ;  /* 0xffffffffff0f7424 */ /* 0x000fe200078e00ff */
[----:B--2---:R-:W-:-:S04]  /*17c70*/  SHF.R.U32.HI R2, RZ, 0x5, R2 ;  /* 0x00000005ff027819 */ /* 0x004fc80000011602 */
[----:B------:R-:W-:-:S05]  /*17c80*/  LOP3.LUT R2, R2, 0x3, RZ, 0xc0, !PT ;  /* 0x0000000302027812 */ /* 0x000fca00078ec0ff */
[----:B0-----:R-:W-:-:S07]  /*17c90*/  IMAD.MOV.U32 R13, RZ, RZ, R2 ;  /* 0x000000ffff0d7224 */ /* 0x001fce00078e0002 */
[----:B-1----:R-:W-:Y:S05]  /*17ca0*/  WARPSYNC.COLLECTIVE R15, `(.L_x_2178) ;  /* 0x000000000f087348 */ /* 0x002fea0003c00000 */
[----:B------:R0:W2:Y:S02]  /*17cb0*/  SHFL.IDX P6, R14, R13, R12, R11 ;  /* 0x0000000c0d0e7389 */ /* 0x0000a400000c000b */
[----:B012---:R-:W-:Y:S01]  /*17cc0*/  ENDCOLLECTIVE ;  /* 0x000000000000791b */ /* 0x007fe20003800000 */
.L_x_2178:
[----:B------:R-:W-:Y:S05]  /*17cd0*/  BSYNC B0 ;  /* 0x0000000000007941 */ /* 0x000fea0003800000 */
.L_x_2177:
[----:B------:R-:W-:Y:S05]  /*17ce0*/  BRA `(.L_x_2179) ;  /* 0xffffffe800f47947 */ /* 0x000fea000383ffff */
.L_x_2127:
[----:B------:R-:W-:Y:S01]  /*17cf0*/  BSSY B1, `(.L_x_2180) ;  /* 0x0000006000017945 */ /* 0x000fe20003800000 */
[----:B------:R-:W-:-:S07]  /*17d00*/  IMAD.MOV.U32 R15, RZ, RZ, -0x1 ;  /* 0xffffffffff0f7424 */ /* 0x000fce00078e00ff */
[----:B012---:R-:W-:Y:S05]  /*17d10*/  WARPSYNC.COLLECTIVE R15, `(.L_x_2181) ;  /* 0x000000000f0c7348 */ /* 0x007fea0003c00000 */
[----:B------:R-:W-:Y:S02]  /*17d20*/  ELECT P6, UR62, PT ;  /* 0x00000000003e782f */ /* 0x000fe400038c0000 */
[----:B------:R-:W-:Y:S01]  /*17d30*/  MOV R14, UR62 ;  /* 0x0000003e000e7c02 */ /* 0x000fe20008000f00 */
[----:B012---:R-:W-:Y:S10]  /*17d40*/  ENDCOLLECTIVE ;  /* 0x000000000000791b */ /* 0x007ff40003800000 */
.L_x_2181:
[----:B------:R-:W-:Y:S05]  /*17d50*/  BSYNC B1 ;  /* 0x0000000000017941 */ /* 0x000fea0003800000 */
.L_x_2180:
[----:B------:R-:W-:Y:S05]  /*17d60*/  BRA `(.L_x_2182) ;  /* 0xffffffe800ec7947 */ /* 0x000fea000383ffff */
.L_x_2129:
[----:B-1----:R1:W2:Y:S02]  /*17d70*/  SYNCS.PHASECHK.TRANS64.TRYWAIT P0, [R6+URZ], R5 ;  /* 0x00000005060075a7 */ /* 0x0022a4000800017f */
[----:B--2---:R-:W-:Y:S05]  /*17d80*/  @!P0 NANOSLEEP.SYNCS 0x989680 ;  /* 0x009896800000895d */ /* 0x004fea0003900000 */
[----:B------:R-:W2:Y:S02]  /*17d90*/  @!P0 SYNCS.PHASECHK.TRANS64 P0, [R6+URZ], R5 ;  /* 0x00000005060085a7 */ /* 0x000ea4000800007f */
[----:B--2---:R-:W-:Y:S05]  /*17da0*/  @!P0 BRA `(.L_x_2129) ;  /* 0xfffffffc00f08947 */ /* 0x004fea000383ffff */
[----:B------:R-:W-:Y:S05]  /*17db0*/  BRA `(.L_x_2183) ;  /* 0xffffffec00307947 */ /* 0x000fea000383ffff */
.L_x_2130:
[----:B--2---:R2:W3:Y:S02]  /*17dc0*/  SYNCS.PHASECHK.TRANS64.TRYWAIT P0, [R7+URZ], R2 ;  /* 0x00000002070075a7 */ /* 0x0044e4000800017f */
[----:B---3--:R-:W-:Y:S05]  /*17dd0*/  @!P0 NANOSLEEP.SYNCS 0x989680 ;  /* 0x009896800000895d */ /* 0x008fea0003900000 */
[----:B------:R-:W3:Y:S02]  /*17de0*/  @!P0 SYNCS.PHASECHK.TRANS64 P0, [R7+URZ], R2 ;  /* 0x00000002070085a7 */ /* 0x000ee4000800007f */
[----:B---3--:R-:W-:Y:S05]  /*17df0*/  @!P0 BRA `(.L_x_2130) ;  /* 0xfffffffc00f08947 */ /* 0x008fea000383ffff */
[----:B------:R-:W-:Y:S05]  /*17e00*/  BRA `(.L_x_2184) ;  /* 0xffffffec00247947 */ /* 0x000fea000383ffff */
.L_x_2132:
[----:B---3--:R3:W4:Y:S02]  /*17e10*/  SYNCS.PHASECHK.TRANS64.TRYWAIT P0, [R4+URZ], R5 ;  /* 0x00000005040075a7 */ /* 0x008724000800017f */
[----:B----4-:R-:W-:Y:S05]  /*17e20*/  @!P0 NANOSLEEP.SYNCS 0x989680 ;  /* 0x009896800000895d */ /* 0x010fea0003900000 */
[----:B------:R-:W4:Y:S02]  /*17e30*/  @!P0 SYNCS.PHASECHK.TRANS64 P0, [R4+URZ], R5 ;  /* 0x00000005040085a7 */ /* 0x000f24000800007f */
[----:B----4-:R-:W-:Y:S05]  /*17e40*/  @!P0 BRA `(.L_x_2132) ;  /* 0xfffffffc00f08947 */ /* 0x010fea000383ffff */
[----:B------:R-:W-:Y:S05]  /*17e50*/  BRA `(.L_x_2185) ;  /* 0xffffffec002c7947 */ /* 0x000fea000383ffff */
.L_x_2186:
        /* <DEDUP_REMOVED lines=10> */
.L_x_2663:


//--------------------- .text._ZN7cutlass13device_kernelIN5flash11enable_sm90INS1_16FlashAttnFwdSm90INS1_25CollectiveMainloopFwdSm90ILi2EN4cute5tupleIJNS5_1CILi1EEES8_S8_EEENS6_IJNS7_ILi128EEENS7_ILi112EEENS7_ILi192EEEEEELi192ENS_10bfloat16_tEfNS_4arch4Sm90ELb1ELb0ELb0ELb1ELb0ELb1ELb0ELb1ELb1ELb0ELb0ELb0EEENS1_21CollectiveEpilogueFwdINS6_IJSA_SC_SB_EEES9_SE_SG_Li256ELb1ELb0ELb0ELb0EEENS1_36VarlenDynamicPersistentTileSchedulerILi128ELi112ELi256ELi32ELb0ELb0ELb1ELb1ELb1ELb1EEEEEEEEEvNT_6ParamsE --------------------------
	.section	.text._ZN7cutlass13device_kernelIN5flash11enable_sm90INS1_16FlashAttnFwdSm90INS1_25CollectiveMainloopFwdSm90ILi2EN4cute5tupleIJNS5_1CILi1EEES8_S8_EEENS6_IJNS7_ILi128EEENS7_ILi112EEENS7_ILi192EEEEEELi192ENS_10bfloat16_tEfNS_4arch4Sm90ELb1ELb0ELb0ELb1ELb0ELb1ELb0ELb1ELb1ELb0ELb0ELb0EEENS1_21CollectiveEpilogueFwdINS6_IJSA_SC_SB_EEES9_SE_SG_Li256ELb1ELb0ELb0ELb0EEENS1_36VarlenDynamicPersistentTileSchedulerILi128ELi112ELi256ELi32ELb0ELb0ELb1ELb1ELb1ELb1EEEEEEEEEvNT_6ParamsE,"ax",@progbits
	.align	128
.text._ZN7cutlass13device_kernelIN5flash11enable_sm90INS1_16FlashAttnFwdSm90INS1_25CollectiveMainloopFwdSm90ILi2EN4cute5tupleIJNS5_1CILi1EEES8_S8_EEENS6_IJNS7_ILi128EEENS7_ILi112EEENS7_ILi192EEEEEELi192ENS_10bfloat16_tEfNS_4arch4Sm90ELb1ELb0ELb0ELb1ELb0ELb1ELb0ELb1ELb1ELb0ELb0ELb0EEENS1_21CollectiveEpilogueFwdINS6_IJSA_SC_SB_EEES9_SE_SG_Li256ELb1ELb0ELb0ELb0EEENS1_36VarlenDynamicPersistentTileSchedulerILi128ELi112ELi256ELi32ELb0ELb0ELb1ELb1ELb1ELb1EEEEEEEEEvNT_6ParamsE:
        .type           _ZN7cutlass13device_kernelIN5flash11enable_sm90INS1_16FlashAttnFwdSm90INS1_25CollectiveMainloopFwdSm90ILi2EN4cute5tupleIJNS5_1CILi1EEES8_S8_EEENS6_IJNS7_ILi128EEENS7_ILi112EEENS7_ILi192EEEEEELi192ENS_10bfloat16_tEfNS_4arch4Sm90ELb1ELb0ELb0ELb1ELb0ELb1ELb0ELb1ELb1ELb0ELb0ELb0EEENS1_21CollectiveEpilogueFwdINS6_IJSA_SC_SB_EEES9_SE_SG_Li256ELb1ELb0ELb0ELb0EEENS1_36VarlenDynamicPersistentTileSchedulerILi128ELi112ELi256ELi32ELb0ELb0ELb1ELb1ELb1ELb1EEEEEEEEEvNT_6ParamsE,@function
        .size           _ZN7cutlass13device_kernelIN5flash11enable_sm90INS1_16FlashAttnFwdSm90INS1_25CollectiveMainloopFwdSm90ILi2EN4cute5tupleIJNS5_1CILi1EEES8_S8_EEENS6_IJNS7_ILi128EEENS7_ILi112EEENS7_ILi192EEEEEELi192ENS_10bfloat16_tEfNS_4arch4Sm90ELb1ELb0ELb0ELb1ELb0ELb1ELb0ELb1ELb1ELb0ELb0ELb0EEENS1_21CollectiveEpilogueFwdINS6_IJSA_SC_SB_EEES9_SE_SG_Li256ELb1ELb0ELb0ELb0EEENS1_36VarlenDynamicPersistentTileSchedulerILi128ELi112ELi256ELi32ELb0ELb0ELb1ELb1ELb1ELb1EEEEEEEEEvNT_6ParamsE,(.L_x_2664 - _ZN7cutlass13device_kernelIN5flash11enable_sm90INS1_16FlashAttnFwdSm90INS1_25CollectiveMainloopFwdSm90ILi2EN4cute5tupleIJNS5_1CILi1EEES8_S8_EEENS6_IJNS7_ILi128EEENS7_ILi112EEENS7_ILi192EEEEEELi192ENS_10bfloat16_tEfNS_4arch4Sm90ELb1ELb0ELb0ELb1ELb0ELb1ELb0ELb1ELb1ELb0ELb0ELb0EEENS1_21CollectiveEpilogueFwdINS6_IJSA_SC_SB_EEES9_SE_SG_Li256ELb1ELb0ELb0ELb0EEENS1_36VarlenDynamicPersistentTileSchedulerILi128ELi112ELi256ELi32ELb0ELb0ELb1ELb1ELb1ELb1EEEEEEEEEvNT_6ParamsE)
        .other          _ZN7cutlass13device_kernelIN5flash11enable_sm90INS1_16FlashAttnFwdSm90INS1_25CollectiveMainloopFwdSm90ILi2EN4cute5tupleIJNS5_1CILi1EEES8_S8_EEENS6_IJNS7_ILi128EEENS7_ILi112EEENS7_ILi192EEEEEELi192ENS_10bfloat16_tEfNS_4arch4Sm90ELb1ELb0ELb0ELb1ELb0ELb1ELb0ELb1ELb1ELb0ELb0ELb0EEENS1_21CollectiveEpilogueFwdINS6_IJSA_SC_SB_EEES9_SE_SG_Li256ELb1ELb0ELb0ELb0EEENS1_36VarlenDynamicPersistentTileSchedulerILi128ELi112ELi256ELi32ELb0ELb0ELb1ELb1ELb1ELb1EEEEEEEEEvNT_6ParamsE,@"STO_CUDA_ENTRY STV_DEFAULT"
_ZN7cutlass13device_kernelIN5flash11enable_sm90INS1_16FlashAttnFwdSm90INS1_25CollectiveMainloopFwdSm90ILi2EN4cute5tupleIJNS5_1CILi1EEES8_S8_EEENS6_IJNS7_ILi128EEENS7_ILi112EEENS7_ILi192EEEEEELi192ENS_10bfloat16_tEfNS_4arch4Sm90ELb1ELb0ELb0ELb1ELb0ELb1ELb0ELb1ELb1ELb0ELb0ELb0EEENS1_21CollectiveEpilogueFwdINS6_IJSA_SC_SB_EEES9_SE_SG_Li256ELb1ELb0ELb0ELb0EEENS1_36VarlenDynamicPersistentTileSchedulerILi128ELi112ELi256ELi32ELb0ELb0ELb1ELb1ELb1ELb1EEEEEEEEEvNT_6ParamsE:
        /* <DEDUP_REMOVED lines=27> */
.L_x_2188:
[----:B------:R-:W-:Y:S05]  /*01b0*/  BSYNC B0 ;  /* 0x0000000000007941 */ /* 0x000fea0003800000 */
.L_x_2187:
        /* <DEDUP_REMOVED lines=41> */
.L_x_2189:
        /* <DEDUP_REMOVED lines=22> */
.L_x_2190:
        /* <DEDUP_REMOVED lines=18> */
.L_x_2191:
        /* <DEDUP_REMOVED lines=22> */
.L_x_2192:
        /* <DEDUP_REMOVED lines=22> */
.L_x_2193:
        /* <DEDUP_REMOVED lines=10> */
.L_x_2196:
        /* <DEDUP_REMOVED lines=18> */
[----:B------:R-:W-:Y:S01]  /*0b50*/  IMAD.MOV.U32 R230, RZ, RZ, RZ ;  /* 0x000000ffffe67224 */ /* 0x000fe200078e00ff */
[----:B------:R-:W-:Y:S01]  /*0b60*/  CS2R R208, SRZ ;  /* 0x0000000000d07805 */ /* 0x000fe2000001ff00 */
[----:B------:R-:W-:Y:S01]  /*0b70*/  IMAD.MOV.U32 R19, RZ, RZ, RZ ;  /* 0x000000ffff137224 */ /* 0x000fe200078e00ff */
[----:B------:R-:W-:Y:S01]  /*0b80*/  SHF.R.S32.HI R3, RZ, 0x1f, R234 ;  /* 0x0000001fff037819 */ /* 0x000fe200000114ea */
[----:B------:R-:W-:-:S03]  /*0b90*/  IMAD.MOV.U32 R205, RZ, RZ, RZ ;  /* 0x000000ffffcd7224 */ /* 0x000fc600078e00ff */
[CC--:B0-----:R-:W-:Y:S02]  /*0ba0*/  LEA.HI R2, R3.reuse, R234.reuse, RZ, 0x4 ;  /* 0x000000ea03027211 */ /* 0x0c1fe400078f20ff */
[----:B------:R-:W-:Y:S02]  /*0bb0*/  LEA.HI R222, R3, R234, RZ, 0x3 ;  /* 0x000000ea03de7211 */ /* 0x000fe400078f18ff */
[----:B------:R-:W-:Y:S01]  /*0bc0*/  SHF.R.S32.HI R5, RZ, 0x4, R2 ;  /* 0x00000004ff057819 */ /* 0x000fe20000011402 */
[----:B------:R-:W-:-:S03]  /*0bd0*/  UIADD3 UR4, UR4, 0x15400, URZ ;  /* 0x0001540004047890 */ /* 0x000fc6000fffe03f */
[----:B------:R-:W-:Y:S02]  /*0be0*/  LEA.HI R4, R2, R5, RZ, 0x1 ;  /* 0x0000000502047211 */ /* 0x000fe400078f08ff */
[----:B--2---:R-:W-:Y:S02]  /*0bf0*/  R2UR UR5, R0 ;  /* 0x00000000000572ca */ /* 0x004fe400000e0000 */
[----:B------:R-:W-:-:S04]  /*0c00*/  LEA.HI R0, R3, R234, RZ, 0x7 ;  /* 0x000000ea03007211 */ /* 0x000fc800078f38ff */
[----:B------:R-:W-:Y:S02]  /*0c10*/  LOP3.LUT R237, R0, 0xffffff80, RZ, 0xc0, !PT ;  /* 0xffffff8000ed7812 */ /* 0x000fe400078ec0ff */
[----:B------:R-:W-:-:S03]  /*0c20*/  SHF.R.S32.HI R14, RZ, 0x7, R0 ;  /* 0x00000007ff0e7819 */ /* 0x000fc60000011400 */
[----:B------:R-:W-:Y:S01]  /*0c30*/  IMAD.IADD R237, R234, 0x1, -R237 ;  /* 0x00000001eaed7824 */ /* 0x000fe200078e0aed */
[----:B------:R-:W-:Y:S01]  /*0c40*/  LEA.HI R0, R0, R14, RZ, 0x1 ;  /* 0x0000000e00007211 */ /* 0x000fe200078f08ff */
[----:B------:R-:W-:Y:S01]  /*0c50*/  ULOP3.LUT UR5, UR5, 0x1, URZ, 0xfc, !UPT ;  /* 0x0000000105057892 */ /* 0x000fe2000f8efc3f */
[----:B------:R-:W-:Y:S02]  /*0c60*/  STL [R1+0x6c], R14 ;  /* 0x00006c0e01007387 */ /* 0x000fe40000100800 */
[----:B------:R-:W-:Y:S02]  /*0c70*/  SHF.R.S32.HI R8, RZ, 0x1f, R237 ;  /* 0x0000001fff087819 */ /* 0x000fe400000114ed */
[----:B------:R-:W-:Y:S02]  /*0c80*/  LOP3.LUT R0, R0, 0x3fffffe, RZ, 0xc0, !PT ;  /* 0x03fffffe00007812 */ /* 0x000fe400078ec0ff */
[CC--:B------:R-:W-:Y:S02]  /*0c90*/  LEA.HI R7, R8.reuse, R237.reuse, RZ, 0x2 ;  /* 0x000000ed08077211 */ /* 0x0c0fe400078f10ff */
[----:B------:R-:W-:Y:S01]  /*0ca0*/  LEA.HI R8, R8, R237, RZ, 0x5 ;  /* 0x000000ed08087211 */ /* 0x000fe200078f28ff */
[----:B------:R-:W-:Y:S01]  /*0cb0*/  IMAD.IADD R0, R14, 0x1, -R0 ;  /* 0x000000010e007824 */ /* 0x000fe200078e0a00 */
[----:B------:R-:W-:-:S02]  /*0cc0*/  SHF.R.S32.HI R9, RZ, 0x2, R7 ;  /* 0x00000002ff097819 */ /* 0x000fc40000011407 */
[----:B------:R-:W-:Y:S02]  /*0cd0*/  SHF.R.S32.HI R6, RZ, 0x1f, R7 ;  /* 0x0000001fff067819 */ /* 0x000fe40000011407 */
[----:B------:R-:W-:Y:S02]  /*0ce0*/  SHF.R.S32.HI R8, RZ, 0x5, R8 ;  /* 0x00000005ff087819 */ /* 0x000fe40000011408 */
[----:B------:R-:W-:Y:S02]  /*0cf0*/  LEA.HI R10, R6, R9, RZ, 0x3 ;  /* 0x00000009060a7211 */ /* 0x000fe400078f18ff */
[----:B------:R-:W-:Y:S02]  /*0d00*/  LOP3.LUT R6, R4, 0x1ffffffe, RZ, 0xc0, !PT ;  /* 0x1ffffffe04067812 */ /* 0x000fe400078ec0ff */
[----:B------:R-:W-:Y:S02]  /*0d10*/  LOP3.LUT R10, R10, 0xfffffff8, RZ, 0xc0, !PT ;  /* 0xfffffff80a0a7812 */ /* 0x000fe400078ec0ff */
[-C--:B------:R-:W-:Y:S01]  /*0d20*/  LEA.HI R4, R3, R234.reuse, RZ, 0x5 ;  /* 0x000000ea03047211 */ /* 0x080fe200078f28ff */
[----:B------:R-:W-:Y:S01]  /*0d30*/  IMAD.IADD R6, R5, 0x1, -R6 ;  /* 0x0000000105067824 */ /* 0x000fe200078e0a06 */
[----:B------:R-:W-:Y:S01]  /*0d40*/  LOP3.LUT R5, R222, 0x1ffffff8, RZ, 0xc0, !PT ;  /* 0x1ffffff8de057812 */ /* 0x000fe200078ec0ff */
[----:B------:R-:W-:Y:S01]  /*0d50*/  IMAD.IADD R9, R9, 0x1, -R10 ;  /* 0x0000000109097824 */ /* 0x000fe200078e0a0a */
[----:B------:R-:W-:-:S02]  /*0d60*/  LEA.HI R10, R3, R234, RZ, 0x2 ;  /* 0x000000ea030a7211 */ /* 0x000fc400078f10ff */
[----:B------:R-:W-:Y:S01]  /*0d70*/  LOP3.LUT R3, R2, 0x3fffff0, RZ, 0xc0, !PT ;  /* 0x03fffff002037812 */ /* 0x000fe200078ec0ff */
[----:B------:R-:W-:Y:S01]  /*0d80*/  IMAD.IADD R5, R234, 0x1, -R5 ;  /* 0x00000001ea057824 */ /* 0x000fe200078e0a05 */
[----:B------:R-:W-:Y:S01]  /*0d90*/  LOP3.LUT R11, R10, 0xfffffffc, RZ, 0xc0, !PT ;  /* 0xfffffffc0a0b7812 */ /* 0x000fe200078ec0ff */
[----:B------:R-:W-:Y:S01]  /*0da0*/  IMAD R9, R8, 0x10, R9 ;  /* 0x0000001008097824 */ /* 0x000fe200078e0209 */
[--C-:B------:R-:W-:Y:S01]  /*0db0*/  SHF.R.S32.HI R204, RZ, 0x2, R10.reuse ;  /* 0x00000002ffcc7819 */ /* 0x100fe2000001140a */
[C---:B------:R-:W-:Y:S01]  /*0dc0*/  IMAD.IADD R3, R234.reuse, 0x1, -R3 ;  /* 0x00000001ea037824 */ /* 0x040fe200078e0a03 */
[----:B------:R-:W-:Y:S01]  /*0dd0*/  SHF.R.S32.HI R13, RZ, 0x1f, R10 ;  /* 0x0000001fff0d7819 */ /* 0x000fe2000001140a */
[----:B------:R-:W-:Y:S01]  /*0de0*/  IMAD.IADD R234, R234, 0x1, -R11 ;  /* 0x00000001eaea7824 */ /* 0x000fe200078e0a0b */
[----:B------:R-:W-:Y:S01]  /*0df0*/  SHF.R.S32.HI R4, RZ, 0x5, R4 ;  /* 0x00000005ff047819 */ /* 0x000fe20000011404 */
[----:B------:R-:W-:Y:S01]  /*0e00*/  VIADD R231, R204, 0x40 ;  /* 0x00000040cce77836 */ /* 0x000fe20000000000 */
[----:B------:R-:W-:Y:S01]  /*0e10*/  LEA.HI R13, R13, R204, RZ, 0x3 ;  /* 0x000000cc0d0d7211 */ /* 0x000fe200078f18ff */
[----:B------:R-:W-:Y:S01]  /*0e20*/  IMAD.SHL.U32 R22, R234, 0x8, RZ ;  /* 0x00000008ea167824 */ /* 0x000fe200078e00ff */
[----:B------:R-:W-:Y:S01]  /*0e30*/  LOP3.LUT R224, R7, 0x7ffffffc, RZ, 0xc0, !PT ;  /* 0x7ffffffc07e07812 */ /* 0x000fe200078ec0ff */
[----:B------:R-:W-:Y:S01]  /*0e40*/  IMAD R3, R4, 0x10, R3 ;  /* 0x0000001004037824 */ /* 0x000fe200078e0203 */
[----:B------:R-:W-:Y:S01]  /*0e50*/  LOP3.LUT R13, R13, 0xfffffff8, RZ, 0xc0, !PT ;  /* 0xfffffff80d0d7812 */ /* 0x000fe200078ec0ff */
[----:B------:R-:W-:Y:S01]  /*0e60*/  VIADD R206, R22, 0x20 ;  /* 0x0000002016ce7836 */ /* 0x000fe20000000000 */
[----:B------:R-:W-:Y:S01]  /*0e70*/  SHF.R.S32.HI R2, RZ, 0x1f, R231 ;  /* 0x0000001fff027819 */ /* 0x000fe200000114e7 */
[----:B------:R-:W-:Y:S01]  /*0e80*/  IMAD R10, R3, 0x8, R6 ;  /* 0x00000008030a7824 */ /* 0x000fe200078e0206 */
[----:B------:R-:W-:Y:S01]  /*0e90*/  SHF.R.S32.HI R222, RZ, 0x3, R222 ;  /* 0x00000003ffde7819 */ /* 0x000fe200000114de */
[----:B------:R-:W-:Y:S01]  /*0ea0*/  IMAD.IADD R221, R204, 0x1, -R13 ;  /* 0x00000001ccdd7824 */ /* 0x000fe200078e0a0d */
[----:B------:R-:W-:Y:S01]  /*0eb0*/  SHF.R.S32.HI R3, RZ, 0x1f, R206 ;  /* 0x0000001fff037819 */ /* 0x000fe200000114ce */
[----:B------:R-:W-:Y:S01]  /*0ec0*/  IMAD.SHL.U32 R210, R231, 0x40, RZ ;  /* 0x00000040e7d27824 */ /* 0x000fe200078e00ff */
[----:B------:R-:W-:Y:S01]  /*0ed0*/  LEA.HI R2, R2, R231, RZ, 0x3 ;  /* 0x000000e702027211 */ /* 0x000fe200078f18ff */
[----:B------:R-:W-:Y:S01]  /*0ee0*/  IMAD.SHL.U32 R211, R221, 0x40, RZ ;  /* 0x00000040ddd37824 */ /* 0x000fe200078e00ff */
[----:B------:R-:W-:Y:S01]  /*0ef0*/  SHF.R.S32.HI R232, RZ, 0x1f, R204 ;  /* 0x0000001fffe87819 */ /* 0x000fe200000114cc */
[----:B------:R-:W-:Y:S01]  /*0f00*/  IMAD.SHL.U32 R217, R4, 0x200, RZ ;  /* 0x0000020004d97824 */ /* 0x000fe200078e00ff */
[-C--:B------:R-:W-:Y:S01]  /*0f10*/  LEA.HI R4, R3, R206.reuse, RZ, 0x6 ;  /* 0x000000ce03047211 */ /* 0x080fe200078f30ff */
[----:B------:R-:W-:Y:S01]  /*0f20*/  VIADD R207, R22, 0x40 ;  /* 0x0000004016cf7836 */ /* 0x000fe20000000000 */
[----:B------:R-:W-:Y:S01]  /*0f30*/  LOP3.LUT R211, R211, 0x1c0, RZ, 0xc0, !PT ;  /* 0x000001c0d3d37812 */ /* 0x000fe200078ec0ff */
[----:B------:R-:W-:Y:S01]  /*0f40*/  IMAD.SHL.U32 R2, R2, 0x40, RZ ;  /* 0x0000004002027824 */ /* 0x000fe200078e00ff */
[----:B------:R-:W-:Y:S01]  /*0f50*/  LEA.HI R3, R3, R206, RZ, 0x3 ;  /* 0x000000ce03037211 */ /* 0x000fe200078f18ff */
[----:B------:R-:W-:Y:S01]  /*0f60*/  IMAD R225, R0, 0x40, R9 ;  /* 0x0000004000e17824 */ /* 0x000fe200078e0209 */
[----:B------:R-:W-:Y:S01]  /*0f70*/  LOP3.LUT R210, R210, 0x1c0, RZ, 0xc0, !PT ;  /* 0x000001c0d2d27812 */ /* 0x000fe200078ec0ff */
[----:B------:R-:W-:Y:S01]  /*0f80*/  IMAD.U32 R0, RZ, RZ, UR5 ;  /* 0x00000005ff007e24 */ /* 0x000fe2000f8e00ff */
[----:B------:R-:W-:Y:S01]  /*0f90*/  SHF.R.S32.HI R6, RZ, 0x1f, R207 ;  /* 0x0000001fff067819 */ /* 0x000fe200000114cf */
[----:B------:R-:W-:Y:S01]  /*0fa0*/  IMAD.SHL.U32 R4, R4, 0x80, RZ ;  /* 0x0000008004047824 */ /* 0x000fe200078e00ff */
[----:B------:R-:W-:Y:S01]  /*0fb0*/  SHF.R.U32.HI R216, RZ, 0x3, R211 ;  /* 0x00000003ffd87819 */ /* 0x000fe200000116d3 */
[----:B------:R-:W-:Y:S01]  /*0fc0*/  IMAD.SHL.U32 R219, R5, 0x8, RZ ;  /* 0x0000000805db7824 */ /* 0x000fe200078e00ff */
[--C-:B------:R-:W-:Y:S01]  /*0fd0*/  LOP3.LUT R11, R211, 0x38, R3.reuse, 0xf8, !PT ;  /* 0x00000038d30b7812 */ /* 0x100fe200078ef803 */
[----:B------:R0:W-:Y:S01]  /*0fe0*/  STL [R1+0x4c], R0 ;  /* 0x00004c0001007387 */ /* 0x0001e20000100800 */
[----:B------:R-:W-:Y:S01]  /*0ff0*/  SHF.R.U32.HI R12, RZ, 0x3, R210 ;  /* 0x00000003ff0c7819 */ /* 0x000fe200000116d2 */
[----:B------:R-:W-:Y:S01]  /*1000*/  IMAD.SHL.U32 R16, R234, 0x4, RZ ;  /* 0x00000004ea107824 */ /* 0x000fe200078e00ff */
[----:B------:R-:W-:Y:S01]  /*1010*/  LOP3.LUT R8, R210, 0x38, R3, 0xf8, !PT ;  /* 0x00000038d2087812 */ /* 0x000fe200078ef803 */
[----:B------:R-:W-:Y:S01]  /*1020*/  IMAD.IADD R224, R237, 0x1, -R224 ;  /* 0x00000001ede07824 */ /* 0x000fe200078e0ae0 */
[----:B------:R-:W-:-:S02]  /*1030*/  LOP3.LUT R218, R2, 0xfffffe00, RZ, 0xc0, !PT ;  /* 0xfffffe0002da7812 */ /* 0x000fc400078ec0ff */
[CC--:B------:R-:W-:Y:S02]  /*1040*/  LEA.HI R2, R6.reuse, R207.reuse, RZ, 0x3 ;  /* 0x000000cf06027211 */ /* 0x0c0fe400078f18ff */
[----:B------:R-:W-:Y:S01]  /*1050*/  LEA.HI R6, R6, R207, RZ, 0x6 ;  /* 0x000000cf06067211 */ /* 0x000fe200078f30ff */
[----:B0-----:R-:W-:Y:S01]  /*1060*/  IMAD.U32 R0, RZ, RZ, UR4 ;  /* 0x00000004ff007e24 */ /* 0x001fe2000f8e00ff */
[----:B------:R-:W-:Y:S02]  /*1070*/  LOP3.LUT R4, R4, 0xffffe000, RZ, 0xc0, !PT ;  /* 0xffffe00004047812 */ /* 0x000fe400078ec0ff */
[----:B------:R-:W-:Y:S01]  /*1080*/  LOP3.LUT R11, R11, R216, RZ, 0x3c, !PT ;  /* 0x000000d80b0b7212 */ /* 0x000fe200078e3cff */
[----:B------:R-:W-:Y:S01]  /*1090*/  IMAD.SHL.U32 R6, R6, 0x80, RZ ;  /* 0x0000008006067824 */ /* 0x000fe200078e00ff */
[----:B------:R-:W-:Y:S01]  /*10a0*/  LOP3.LUT R13, R8, R12, RZ, 0x3c, !PT ;  /* 0x0000000c080d7212 */ /* 0x000fe200078e3cff */
[----:B------:R0:W-:Y:S01]  /*10b0*/  STL [R1+0x68], R0 ;  /* 0x0000680001007387 */ /* 0x0001e20000100800 */
[----:B------:R-:W-:-:S02]  /*10c0*/  LOP3.LUT R7, R210, 0x38, R22, 0xf8, !PT ;  /* 0x00000038d2077812 */ /* 0x000fc400078ef816 */
[-C--:B------:R-:W-:Y:S02]  /*10d0*/  IADD3 R11, R11, R4.reuse, R217 ;  /* 0x000000040b0b7210 */ /* 0x080fe40007ffe0d9 */
[----:B------:R-:W-:Y:S02]  /*10e0*/  IADD3 R4, R13, R4, R218 ;  /* 0x000000040d047210 */ /* 0x000fe40007ffe0da */
[--C-:B------:R-:W-:Y:S02]  /*10f0*/  LOP3.LUT R8, R210, 0x38, R2.reuse, 0xf8, !PT ;  /* 0x00000038d2087812 */ /* 0x100fe400078ef802 */
[----:B------:R-:W-:Y:S01]  /*1100*/  LOP3.LUT R13, R211, 0x38, R2, 0xf8, !PT ;  /* 0x00000038d30d7812 */ /* 0x000fe200078ef802 */
[----:B0-----:R-:W-:Y:S01]  /*1110*/  IMAD.SHL.U32 R0, R10, 0x8, RZ ;  /* 0x000000080a007824 */ /* 0x001fe200078e00ff */
[----:B------:R-:W-:Y:S02]  /*1120*/  LOP3.LUT R7, R218, R7, R12, 0xf6, !PT ;  /* 0x00000007da077212 */ /* 0x000fe400078ef60c */
[----:B------:R-:W-:-:S02]  /*1130*/  SHF.R.S32.HI R236, RZ, 0x3, R3 ;  /* 0x00000003ffec7819 */ /* 0x000fc40000011403 */
[----:B------:R-:W-:Y:S01]  /*1140*/  LOP3.LUT R6, R6, 0xffffe000, RZ, 0xc0, !PT ;  /* 0xffffe00006067812 */ /* 0x000fe200078ec0ff */
[----:B------:R0:W-:Y:S01]  /*1150*/  STL [R1+0x70], R0 ;  /* 0x0000700001007387 */ /* 0x0001e20000100800 */
[----:B------:R-:W-:Y:S02]  /*1160*/  LOP3.LUT R15, R8, R12, RZ, 0x3c, !PT ;  /* 0x0000000c080f7212 */ /* 0x000fe400078e3cff */
[----:B------:R-:W-:Y:S02]  /*1170*/  SHF.R.S32.HI R3, RZ, 0x3, R2 ;  /* 0x00000003ff037819 */ /* 0x000fe40000011402 */
[----:B------:R-:W-:Y:S02]  /*1180*/  LOP3.LUT R13, R13, R216, RZ, 0x3c, !PT ;  /* 0x000000d80d0d7212 */ /* 0x000fe400078e3cff */
[----:B------:R-:W-:Y:S01]  /*1190*/  LEA R2, R7, UR4, 0x1 ;  /* 0x0000000407027c11 */ /* 0x000fe2000f8e08ff */
[----:B------:R1:W-:Y:S01]  /*11a0*/  STL [R1+0x5c], R3 ;  /* 0x00005c0301007387 */ /* 0x0003e20000100800 */
[----:B------:R-:W-:-:S02]  /*11b0*/  IADD3 R15, R15, R6, R218 ;  /* 0x000000060f0f7210 */ /* 0x000fc40007ffe0da */
[----:B0-----:R-:W-:Y:S01]  /*11c0*/  LEA R0, R11, UR4, 0x1 ;  /* 0x000000040b007c11 */ /* 0x001fe2000f8e08ff */
[----:B------:R0:W-:Y:S01]  /*11d0*/  STL [R1+0x60], R2 ;  /* 0x0000600201007387 */ /* 0x0001e20000100800 */
[----:B------:R-:W-:-:S03]  /*11e0*/  IADD3 R13, R13, R6, R217 ;  /* 0x000000060d0d7210 */ /* 0x000fc60007ffe0d9 */
[----:B------:R2:W-:Y:S01]  /*11f0*/  STL [R1+0x64], R0 ;  /* 0x0000640001007387 */ /* 0x0005e20000100800 */
[----:B-1----:R-:W-:Y:S02]  /*1200*/  LEA R3, R4, UR4, 0x1 ;  /* 0x0000000404037c11 */ /* 0x002fe4000f8e08ff */
[----:B0-----:R-:W-:-:S03]  /*1210*/  LEA R2, R13, UR4, 0x1 ;  /* 0x000000040d027c11 */ /* 0x001fc6000f8e08ff */
[----:B------:R0:W-:Y:S01]  /*1220*/  STL [R1+0x54], R3 ;  /* 0x0000540301007387 */ /* 0x0001e20000100800 */
[----:B--2---:R-:W-:-:S05]  /*1230*/  LEA R0, R15, UR4, 0x1 ;  /* 0x000000040f007c11 */ /* 0x004fca000f8e08ff */
[----:B------:R0:W-:Y:S04]  /*1240*/  STL [R1+0x50], R0 ;  /* 0x0000500001007387 */ /* 0x0001e80000100800 */
[----:B------:R0:W-:Y:S02]  /*1250*/  STL [R1+0x58], R2 ;  /* 0x0000580201007387 */ /* 0x0001e40000100800 */
.L_x_2433:
[----:B0-----:R-:W0:Y:S01]  /*1260*/  LDC.64 R2, c[0x0][0xc60] ;  /* 0x00031800ff027b82 */ /* 0x001e220000000a00 */
[----:B------:R-:W-:Y:S01]  /*1270*/  ULDC.64 UR4, c[0x0][0xa28] ;  /* 0x00028a0000047ab9 */ /* 0x000fe20000000a00 */
[----:B------:R-:W-:Y:S01]  /*1280*/  ULDC.64 UR8, c[0x0][0xa18] ;  /* 0x0002860000087ab9 */ /* 0x000fe20000000a00 */
[----:B------:R-:W-:Y:S01]  /*1290*/  ULDC.64 UR6, c[0x0][0xa08] ;  /* 0x0002820000067ab9 */ /* 0x000fe20000000a00 */
[----:B0-----:R-:W-:-:S05]  /*12a0*/  IMAD.WIDE R2, R215, 0x4, R2 ;  /* 0x00000004d7027825 */ /* 0x001fca00078e0202 */
        /* <DEDUP_REMOVED lines=17> */
[----:B---34-:R-:W-:Y:S01]  /*13c0*/  @P1 IADD3 R4, P2, R227, UR8, RZ ;  /* 0x00000008e3041c10 */ /* 0x018fe2000ff5e0ff */
        /* <DEDUP_REMOVED lines=19> */
[----:B0-----:R-:W-:Y:S06]  /*1500*/  @P1 BRA `(.L_x_2198) ;  /* 0x0000000000241947 */ /* 0x001fec0003800000 */
        /* <DEDUP_REMOVED lines=9> */
.L_x_2198:
[----:B------:R-:W-:Y:S02]  /*15a0*/  IMAD.U32 R2, RZ, RZ, UR5 ;  /* 0x00000005ff027e24 */ /* 0x000fe4000f8e00ff */
[----:B------:R-:W-:Y:S01]  /*15b0*/  IMAD.U32 R27, RZ, RZ, UR4 ;  /* 0x00000004ff1b7e24 */ /* 0x000fe2000f8e00ff */
[----:B------:R-:W-:Y:S06]  /*15c0*/  @!P2 BRA `(.L_x_2199) ;  /* 0x000000000010a947 */ /* 0x000fec0003800000 */
[----:B------:R-:W-:-:S04]  /*15d0*/  IADD3 R4, P0, R227, UR8, RZ ;  /* 0x00000008e3047c10 */ /* 0x000fc8000ff1e0ff */
[----:B------:R-:W-:-:S05]  /*15e0*/  IADD3.X R5, R228, UR9, RZ, P0, !PT ;  /* 0x00000009e4057c10 */ /* 0x000fca00087fe4ff */
[----:B------:R0:W5:Y:S01]  /*15f0*/  LDG.E R27, desc[UR60][R4.64] ;  /* 0x0000003c041b7981 */ /* 0x000162000c1e1900 */
[----:B------:R-:W-:Y:S05]  /*1600*/  BRA `(.L_x_2200) ;  /* 0x0000000000107947 */ /* 0x000fea0003800000 */
.L_x_2199:
[----:B------:R-:W-:Y:S05]  /*1610*/  @!P0 BRA `(.L_x_2200) ;  /* 0x00000000000c8947 */ /* 0x000fea0003800000 */
[----:B------:R-:W2:Y:S04]  /*1620*/  LDG.E R4, desc[UR60][R6.64] ;  /* 0x0000003c06047981 */ /* 0x000ea8000c1e1900 */
[----:B------:R-:W2:Y:S02]  /*1630*/  LDG.E R27, desc[UR60][R6.64+0x4] ;  /* 0x0000043c061b7981 */ /* 0x000ea4000c1e1900 */
[----:B--2---:R-:W-:-:S07]  /*1640*/  IMAD.IADD R27, R27, 0x1, -R4 ;  /* 0x000000011b1b7824 */ /* 0x004fce00078e0a04 */
.L_x_2200:
        /* <DEDUP_REMOVED lines=22> */
[----:B--2---:R-:W-:Y:S01]  /*17b0*/  @P0 IMAD.IADD R2, R8, 0x1, -R3 ;  /* 0x0000000108020824 */ /* 0x004fe200078e0a03 */
[----:B------:R-:W-:-:S03]  /*17c0*/  LEA R8, R213, 0xef, 0x7 ;  /* 0x000000efd5087811 */ /* 0x000fc600078e38ff */
[----:B------:R-:W-:-:S04]  /*17d0*/  IMAD.IADD R220, R11, 0x1, R2 ;  /* 0x000000010bdc7824 */ /* 0x000fc800078e0202 */
        /* <DEDUP_REMOVED lines=9> */
[----:B------:R-:W-:-:S05]  /*1870*/  VIMNMX R148, R3, R148, PT ;  /* 0x0000009403947248 */ /* 0x000fca0003fe0100 */
        /* <DEDUP_REMOVED lines=30> */
.L_x_2203:
[----:B------:R-:W-:Y:S05]  /*1a60*/  BSYNC B6 ;  /* 0x0000000000067941 */ /* 0x000fea0003800000 */
.L_x_2202:
        /* <DEDUP_REMOVED lines=20> */
.L_x_2205:
[----:B------:R-:W-:Y:S05]  /*1bb0*/  BSYNC B6 ;  /* 0x0000000000067941 */ /* 0x000fea0003800000 */
.L_x_2204:
        /* <DEDUP_REMOVED lines=17> */
[----:B------:R-:W-:Y:S01]  /*1cd0*/  VIADD R0, R22, 0x60 ;  /* 0x0000006016007836 */ /* 0x000fe20000000000 */
[----:B------:R-:W-:Y:S01]  /*1ce0*/  ISETP.GE.AND P2, PT, R206, UR6, PT ;  /* 0x00000006ce007c0c */ /* 0x000fe2000bf46270 */
[----:B------:R-:W0:Y:S01]  /*1cf0*/  LDC R35, c[0x0][0x3d4] ;  /* 0x0000f500ff237b82 */ /* 0x000e220000000800 */
[----:B------:R-:W-:Y:S01]  /*1d00*/  ISETP.GE.AND P1, PT, R22, UR6, PT ;  /* 0x0000000616007c0c */ /* 0x000fe2000bf26270 */
[----:B------:R-:W0:Y:S01]  /*1d10*/  S2R R149, SR_TID.X ;  /* 0x0000000000957919 */ /* 0x000e220000002100 */
[----:B------:R-:W-:Y:S01]  /*1d20*/  SEL R6, RZ, 0xffffffff, P2 ;  /* 0xffffffffff067807 */ /* 0x000fe20001000000 */
[----:B-1----:R-:W-:Y:S01]  /*1d30*/  IMAD.SHL.U32 R136, R112, 0x40, RZ ;  /* 0x0000004070887824 */ /* 0x002fe200078e00ff */
[----:B------:R-:W-:Y:S01]  /*1d40*/  SEL R3, RZ, 0x1, P1 ;  /* 0x00000001ff037807 */ /* 0x000fe20000800000 */
[----:B---3--:R-:W-:Y:S01]  /*1d50*/  IMAD.WIDE.U32 R108, R204, R106, R22 ;  /* 0x0000006acc6c7225 */ /* 0x008fe200078e0016 */
[----:B------:R-:W-:-:S02]  /*1d60*/  ISETP.GE.AND P1, PT, R207, UR6, PT ;  /* 0x00000006cf007c0c */ /* 0x000fc4000bf26270 */
[----:B------:R-:W-:Y:S01]  /*1d70*/  ISETP.GE.AND P2, PT, R0, UR6, PT ;  /* 0x0000000600007c0c */ /* 0x000fe2000bf46270 */
[----:B------:R-:W1:Y:S01]  /*1d80*/  @P0 LDC R7, c[0x0][0x42c] ;  /* 0x00010b00ff070b82 */ /* 0x000e620000000800 */
[----:B------:R-:W-:Y:S01]  /*1d90*/  IMAD.SHL.U32 R4, R6, 0x2, RZ ;  /* 0x0000000206047824 */ /* 0x000fe200078e00ff */
[----:B------:R-:W-:Y:S01]  /*1da0*/  SEL R5, RZ, 0x4, P1 ;  /* 0x00000004ff057807 */ /* 0x000fe20000800000 */
[----:B----4-:R-:W-:Y:S01]  /*1db0*/  IMAD.WIDE.U32 R102, R204, R100, R22 ;  /* 0x00000064cc667225 */ /* 0x010fe200078e0016 */
[----:B------:R-:W-:Y:S02]  /*1dc0*/  SEL R6, RZ, 0x8, P2 ;  /* 0x00000008ff067807 */ /* 0x000fe40001000000 */
[----:B------:R-:W-:Y:S01]  /*1dd0*/  LOP3.LUT R4, R4, 0x2, R3, 0xe2, !PT ;  /* 0x0000000204047812 */ /* 0x000fe200078ee203 */
[----:B------:R-:W-:Y:S01]  /*1de0*/  VIADD R3, R22, 0x80 ;  /* 0x0000008016037836 */ /* 0x000fe20000000000 */
[----:B------:R-:W3:Y:S01]  /*1df0*/  @P0 LDC R9, c[0x0][0x430] ;  /* 0x00010c00ff090b82 */ /* 0x000ee20000000800 */
[----:B------:R-:W-:Y:S01]  /*1e00*/  SHF.R.S32.HI R15, RZ, 0x1f, R121 ;  /* 0x0000001fff0f7819 */ /* 0x000fe20000011479 */
[----:B------:R-:W-:Y:S01]  /*1e10*/  IMAD R27, R107, 0x70, RZ ;  /* 0x000000706b1b7824 */ /* 0x000fe200078e02ff */
[----:B------:R-:W-:Y:S01]  /*1e20*/  LOP3.LUT R5, R6, R4, R5, 0xfe, !PT ;  /* 0x0000000406057212 */ /* 0x000fe200078efe05 */
[----:B------:R-:W-:Y:S01]  /*1e30*/  IMAD R133, R101, 0x70, RZ ;  /* 0x0000007065857824 */ /* 0x000fe200078e02ff */
[----:B------:R-:W-:Y:S01]  /*1e40*/  ISETP.GE.AND P1, PT, R3, UR6, PT ;  /* 0x0000000603007c0c */ /* 0x000fe2000bf26270 */
[----:B0-----:R-:W-:Y:S01]  /*1e50*/  IMAD.SHL.U32 R124, R35, 0x2, RZ ;  /* 0x00000002237c7824 */ /* 0x001fe200078e00ff */
[----:B------:R-:W-:-:S02]  /*1e60*/  SHF.R.S32.HI R17, RZ, 0x1f, R16 ;  /* 0x0000001fff117819 */ /* 0x000fc40000011410 */
[----:B------:R-:W-:Y:S02]  /*1e70*/  SEL R6, RZ, 0x10, P1 ;  /* 0x00000010ff067807 */ /* 0x000fe40000800000 */
[-C--:B------:R-:W-:Y:S01]  /*1e80*/  ISETP.GE.AND P3, PT, R207, R35.reuse, PT ;  /* 0x00000023cf00720c */ /* 0x080fe20003f66270 */
[----:B------:R-:W-:Y:S01]  /*1e90*/  IMAD.WIDE.U32 R110, R204, R106, R16 ;  /* 0x0000006acc6e7225 */ /* 0x000fe200078e0010 */
[----:B------:R-:W-:Y:S02]  /*1ea0*/  LOP3.LUT R29, R5, R6, RZ, 0xfc, !PT ;  /* 0x00000006051d7212 */ /* 0x000fe400078efcff */
[----:B------:R-:W-:Y:S01]  /*1eb0*/  ISETP.GE.AND P1, PT, R206, R35, PT ;  /* 0x00000023ce00720c */ /* 0x000fe20003f26270 */
[----:B-1----:R-:W-:Y:S01]  /*1ec0*/  @P0 IMAD.HI.U32 R4, R214, R7, RZ ;  /* 0x00000007d6040227 */ /* 0x002fe200078e00ff */
[----:B------:R-:W-:Y:S02]  /*1ed0*/  LOP3.LUT P2, RZ, R221, 0x4, RZ, 0xc0, !PT ;  /* 0x00000004ddff7812 */ /* 0x000fe4000784c0ff */
[----:B------:R-:W-:Y:S01]  /*1ee0*/  SHF.R.U32.HI R30, RZ, 0x3, R210 ;  /* 0x00000003ff1e7819 */ /* 0x000fe200000116d2 */
[----:B------:R-:W-:Y:S01]  /*1ef0*/  IMAD R6, R15, R112, RZ ;  /* 0x000000700f067224 */ /* 0x000fe200078e02ff */
[----:B------:R-:W-:Y:S01]  /*1f00*/  SHF.L.U64.HI R135, R112, 0x6, R113 ;  /* 0x0000000670877819 */ /* 0x000fe20000010271 */
[----:B------:R-:W-:Y:S01]  /*1f10*/  IMAD.WIDE.U32 R104, R204, R100, R16 ;  /* 0x00000064cc687225 */ /* 0x000fe200078e0010 */
[----:B------:R-:W-:-:S02]  /*1f20*/  SHF.R.S32.HI R146, RZ, 0x1f, R231 ;  /* 0x0000001fff927819 */ /* 0x000fc400000114e7 */
[----:B---3--:R-:W-:Y:S01]  /*1f30*/  @P0 SHF.R.U32.HI R214, RZ, R9, R4 ;  /* 0x00000009ffd60219 */ /* 0x008fe20000011604 */
[C---:B------:R-:W-:Y:S01]  /*1f40*/  IMAD.WIDE.U32 R4, R121.reuse, R112, RZ ;  /* 0x0000007079047225 */ /* 0x040fe200078e00ff */
[----:B------:R-:W-:Y:S02]  /*1f50*/  ISETP.NE.U32.AND P0, PT, RZ, UR8, PT ;  /* 0x00000008ff007c0c */ /* 0x000fe4000bf05070 */
[----:B------:R-:W-:Y:S01]  /*1f60*/  SHF.R.S32.HI R8, RZ, 0x1f, R214 ;  /* 0x0000001fff087819 */ /* 0x000fe200000114d6 */
[----:B------:R-:W-:Y:S01]  /*1f70*/  IMAD R9, R121, R113, R6 ;  /* 0x0000007179097224 */ /* 0x000fe200078e0206 */
[----:B------:R-:W-:Y:S01]  /*1f80*/  ISETP.NE.AND.EX P0, PT, RZ, UR9, PT, P0 ;  /* 0x00000009ff007c0c */ /* 0x000fe2000bf05300 */
[----:B------:R-:W-:Y:S01]  /*1f90*/  IMAD.WIDE.U32 R6, R214, UR4, R22 ;  /* 0x00000004d6067c25 */ /* 0x000fe2000f8e0016 */
[----:B------:R-:W-:-:S03]  /*1fa0*/  LEA.HI R149, R149, 0x8, RZ, 0x19 ;  /* 0x0000000895957811 */ /* 0x000fc600078fc8ff */
[----:B------:R-:W-:Y:S02]  /*1fb0*/  IMAD R11, R8, UR4, RZ ;  /* 0x00000004080b7c24 */ /* 0x000fe4000f8e02ff */
[----:B------:R-:W-:Y:S02]  /*1fc0*/  IMAD.IADD R5, R5, 0x1, R9 ;  /* 0x0000000105057824 */ /* 0x000fe400078e0209 */
[----:B------:R-:W-:Y:S01]  /*1fd0*/  IMAD R11, R214, UR5, R11 ;  /* 0x00000005d60b7c24 */ /* 0x000fe2000f8e020b */
[----:B------:R-:W-:Y:S01]  /*1fe0*/  ULDC.64 UR4, c[0x0][0x2f8] ;  /* 0x0000be0000047ab9 */ /* 0x000fe20000000a00 */
[----:B------:R-:W-:Y:S02]  /*1ff0*/  IMAD.MOV.U32 R114, RZ, RZ, R6 ;  /* 0x000000ffff727224 */ /* 0x000fe400078e0006 */
[----:B------:R-:W-:Y:S02]  /*2000*/  IMAD R9, R8, UR4, RZ ;  /* 0x0000000408097c24 */ /* 0x000fe4000f8e02ff */
[----:B------:R-:W-:-:S02]  /*2010*/  IMAD.IADD R115, R7, 0x1, R11 ;  /* 0x0000000107737824 */ /* 0x000fc400078e020b */
[C---:B------:R-:W-:Y:S02]  /*2020*/  IMAD R9, R214.reuse, UR5, R9 ;  /* 0x00000005d6097c24 */ /* 0x040fe4000f8e0209 */
[----:B------:R-:W-:Y:S01]  /*2030*/  IMAD.WIDE.U32 R4, R214, UR4, R4 ;  /* 0x00000004d6047c25 */ /* 0x000fe2000f8e0004 */
[----:B------:R-:W-:-:S03]  /*2040*/  ULDC.64 UR4, c[0x0][0x300] ;  /* 0x0000c00000047ab9 */ /* 0x000fc60000000a00 */
[----:B------:R-:W-:Y:S02]  /*2050*/  IMAD.IADD R5, R5, 0x1, R9 ;  /* 0x0000000105057824 */ /* 0x000fe400078e0209 */
[----:B------:R-:W-:-:S04]  /*2060*/  IMAD R6, R232, R106, RZ ;  /* 0x0000006ae8067224 */ /* 0x000fc800078e02ff */
[----:B------:R-:W-:-:S04]  /*2070*/  IMAD R11, R204, R107, R6 ;  /* 0x0000006bcc0b7224 */ /* 0x000fc800078e0206 */
[----:B------:R-:W-:Y:S02]  /*2080*/  IMAD.IADD R111, R111, 0x1, R11 ;  /* 0x000000016f6f7824 */ /* 0x000fe400078e020b */
[----:B------:R-:W-:Y:S02]  /*2090*/  IMAD.IADD R109, R11, 0x1, R109 ;  /* 0x000000010b6d7824 */ /* 0x000fe400078e026d */
[----:B-----5:R-:W-:-:S04]  /*20a0*/  IMAD.WIDE.U32 R110, R144, R106, R110 ;  /* 0x0000006a906e7225 */ /* 0x020fc800078e006e */
[----:B------:R-:W-:Y:S01]  /*20b0*/  IMAD.WIDE.U32 R108, R144, R106, R108 ;  /* 0x0000006a906c7225 */ /* 0x000fe200078e006c */
[----:B--2---:R-:W-:-:S04]  /*20c0*/  LOP3.LUT R20, R20, 0xfffffffe, RZ, 0xc0, !PT ;  /* 0xfffffffe14147812 */ /* 0x004fc800078ec0ff */
[----:B------:R-:W-:-:S04]  /*20d0*/  @P3 LOP3.LUT R20, R20, 0x1, RZ, 0xfc, !PT ;  /* 0x0000000114143812 */ /* 0x000fc800078efcff */
[----:B------:R-:W-:-:S04]  /*20e0*/  LOP3.LUT R20, R20, 0xfffffffb, RZ, 0xc0, !PT ;  /* 0xfffffffb14147812 */ /* 0x000fc800078ec0ff */
[----:B------:R-:W-:-:S05]  /*20f0*/  @P2 LOP3.LUT R20, R20, 0x4, RZ, 0xfc, !PT ;  /* 0x0000000414142812 */ /* 0x000fca00078efcff */
[----:B------:R0:W-:Y:S01]  /*2100*/  STL [R1], R20 ;  /* 0x0000001401007387 */ /* 0x0001e20000100800 */
[----:B------:R-:W-:Y:S02]  /*2110*/  SHF.R.S32.HI R7, RZ, 0x1f, R25 ;  /* 0x0000001fff077819 */ /* 0x000fe40000011419 */
[----:B------:R-:W-:Y:S01]  /*2120*/  SEL R9, R25, RZ, !P0 ;  /* 0x000000ff19097207 */ /* 0x000fe20004000000 */
[----:B------:R-:W-:Y:S01]  /*2130*/  IMAD R25, R113, 0x70, RZ ;  /* 0x0000007071197824 */ /* 0x000fe200078e02ff */
        /* <DEDUP_REMOVED lines=8> */
[----:B------:R-:W-:Y:S02]  /*21c0*/  IMAD R21, R204, R113, R4 ;  /* 0x00000071cc157224 */ /* 0x000fe400078e0204 */
[----:B------:R-:W-:Y:S02]  /*21d0*/  IMAD.IADD R4, R117, 0x1, R13 ;  /* 0x0000000175047824 */ /* 0x000fe400078e020d */
[----:B------:R-:W-:Y:S02]  /*21e0*/  IMAD R8, R8, UR4, RZ ;  /* 0x0000000408087c24 */ /* 0x000fe4000f8e02ff */
[----:B------:R-:W-:Y:S01]  /*21f0*/  IMAD.WIDE.U32 R114, R9, UR4, R114 ;  /* 0x0000000409727c25 */ /* 0x000fe2000f8e0072 */
[----:B------:R-:W-:-:S02]  /*2200*/  IADD3.X R6, R4, R7, R21, P0, !PT ;  /* 0x0000000704067210 */ /* 0x000fc400007fe415 */
[----:B------:R-:W-:Y:S01]  /*2210*/  ISETP.GE.AND P0, PT, R22, R35, PT ;  /* 0x000000231600720c */ /* 0x000fe20003f06270 */
[----:B------:R-:W-:Y:S02]  /*2220*/  IMAD R7, R232, R100, RZ ;  /* 0x00000064e8077224 */ /* 0x000fe400078e02ff */
[----:B------:R-:W-:Y:S01]  /*2230*/  IMAD R39, R9, UR5, R8 ;  /* 0x0000000509277c24 */ /* 0x000fe2000f8e0208 */
[C---:B------:R-:W-:Y:S01]  /*2240*/  SEL R8, R35.reuse, RZ, P3 ;  /* 0x000000ff23087207 */ /* 0x040fe20001800000 */
[----:B------:R-:W-:Y:S01]  /*2250*/  IMAD R11, R204, R101, R7 ;  /* 0x00000065cc0b7224 */ /* 0x000fe200078e0207 */
[C---:B------:R-:W-:Y:S01]  /*2260*/  SEL R7, R35.reuse, RZ, P0 ;  /* 0x000000ff23077207 */ /* 0x040fe20000000000 */
[----:B------:R-:W-:Y:S01]  /*2270*/  IMAD.WIDE.U32 R112, R112, 0x70, RZ ;  /* 0x0000007070707825 */ /* 0x000fe200078e00ff */
[----:B------:R-:W-:Y:S02]  /*2280*/  SEL R9, R35, RZ, P1 ;  /* 0x000000ff23097207 */ /* 0x000fe40000800000 */
[----:B------:R-:W-:Y:S01]  /*2290*/  IADD3 R120, P3, R204, R121, RZ ;  /* 0x00000079cc787210 */ /* 0x000fe20007f7e0ff */
[----:B------:R-:W-:-:S02]  /*22a0*/  IMAD.IADD R7, R22, 0x1, R7 ;  /* 0x0000000116077824 */ /* 0x000fc400078e0207 */
[----:B------:R-:W-:Y:S02]  /*22b0*/  IMAD.IADD R12, R207, 0x1, R8 ;  /* 0x00000001cf0c7824 */ /* 0x000fe400078e0208 */
[----:B------:R-:W-:Y:S01]  /*22c0*/  IMAD.IADD R9, R206, 0x1, R9 ;  /* 0x00000001ce097824 */ /* 0x000fe200078e0209 */
[----:B------:R-:W-:Y:S01]  /*22d0*/  SHF.R.S32.HI R8, RZ, 0x1f, R7 ;  /* 0x0000001fff087819 */ /* 0x000fe20000011407 */
[----:B------:R-:W-:Y:S01]  /*22e0*/  IMAD.IADD R105, R105, 0x1, R11 ;  /* 0x0000000169697824 */ /* 0x000fe200078e020b */
[----:B------:R-:W-:Y:S01]  /*22f0*/  SHF.R.S32.HI R13, RZ, 0x1f, R12 ;  /* 0x0000001fff0d7819 */ /* 0x000fe2000001140c */
[----:B------:R-:W-:Y:S01]  /*2300*/  IMAD.IADD R103, R11, 0x1, R103 ;  /* 0x000000010b677824 */ /* 0x000fe200078e0267 */
[CC--:B------:R-:W-:Y:S01]  /*2310*/  LEA.HI R21, R8.reuse, R7.reuse, RZ, 0x3 ;  /* 0x0000000708157211 */ /* 0x0c0fe200078f18ff */
[----:B------:R-:W-:Y:S01]  /*2320*/  IMAD.IADD R132, R113, 0x1, R25 ;  /* 0x0000000171847824 */ /* 0x000fe200078e0219 */
[----:B------:R-:W-:Y:S01]  /*2330*/  LEA.HI R7, R8, R7, RZ, 0x6 ;  /* 0x0000000708077211 */ /* 0x000fe200078f30ff */
[----:B------:R-:W-:Y:S01]  /*2340*/  IMAD.WIDE.U32 R104, R144, R100, R104 ;  /* 0x0000006490687225 */ /* 0x000fe200078e0068 */
[----:B------:R-:W-:-:S02]  /*2350*/  SHF.R.S32.HI R10, RZ, 0x1f, R9 ;  /* 0x0000001fff0a7819 */ /* 0x000fc40000011409 */
[----:B------:R-:W-:Y:S01]  /*2360*/  SHF.R.S32.HI R8, RZ, 0x6, R7 ;  /* 0x00000006ff087819 */ /* 0x000fe20000011407 */
[----:B------:R-:W-:Y:S01]  /*2370*/  IMAD.WIDE.U32 R102, R144, R100, R102 ;  /* 0x0000006490667225 */ /* 0x000fe200078e0066 */
[----:B------:R-:W-:Y:S02]  /*2380*/  LEA.HI R11, R10, R9, RZ, 0x6 ;  /* 0x000000090a0b7211 */ /* 0x000fe400078f30ff */
[-C--:B------:R-:W-:Y:S01]  /*2390*/  LEA.HI R28, R13, R12.reuse, RZ, 0x3 ;  /* 0x0000000c0d1c7211 */ /* 0x080fe200078f18ff */
[C---:B------:R-:W-:Y:S01]  /*23a0*/  IMAD R143, R8.reuse, 0x1c00, R217 ;  /* 0x00001c00088f7824 */ /* 0x040fe200078e02d9 */
[----:B------:R-:W-:Y:S01]  /*23b0*/  LOP3.LUT R7, R211, 0x38, R21, 0xf8, !PT ;  /* 0x00000038d3077812 */ /* 0x000fe200078ef815 */
[----:B------:R-:W-:Y:S01]  /*23c0*/  IMAD R141, R8, 0x1c00, R218 ;  /* 0x00001c00088d7824 */ /* 0x000fe200078e02da */
[----:B------:R-:W-:Y:S01]  /*23d0*/  LEA.HI R12, R13, R12, RZ, 0x6 ;  /* 0x0000000c0d0c7211 */ /* 0x000fe200078f30ff */
[----:B------:R-:W-:Y:S01]  /*23e0*/  IMAD.X R121, R232, 0x1, R15, P3 ;  /* 0x00000001e8797824 */ /* 0x000fe200018e060f */
[----:B------:R-:W-:Y:S01]  /*23f0*/  SHF.R.S32.HI R11, RZ, 0x6, R11 ;  /* 0x00000006ff0b7819 */ /* 0x000fe2000001140b */
[----:B------:R-:W-:Y:S01]  /*2400*/  IMAD.IADD R38, R115, 0x1, R39 ;  /* 0x0000000173267824 */ /* 0x000fe200078e0227 */
[----:B------:R-:W-:-:S02]  /*2410*/  LOP3.LUT R8, R7, R216, RZ, 0x3c, !PT ;  /* 0x000000d807087212 */ /* 0x000fc400078e3cff */
[----:B------:R-:W-:Y:S01]  /*2420*/  SHF.R.S32.HI R12, RZ, 0x6, R12 ;  /* 0x00000006ff0c7819 */ /* 0x000fe2000001140c */
[--C-:B------:R-:W-:Y:S01]  /*2430*/  IMAD R142, R11, 0x1c00, R217.reuse ;  /* 0x00001c000b8e7824 */ /* 0x100fe200078e02d9 */
[----:B------:R-:W-:Y:S01]  /*2440*/  LOP3.LUT R7, R211, 0x38, R28, 0xf8, !PT ;  /* 0x00000038d3077812 */ /* 0x000fe200078ef81c */
[----:B------:R-:W-:Y:S01]  /*2450*/  IMAD R139, R11, 0x1c00, R218 ;  /* 0x00001c000b8b7824 */ /* 0x000fe200078e02da */
[----:B------:R-:W-:Y:S01]  /*2460*/  LEA.HI R26, R10, R9, RZ, 0x3 ;  /* 0x000000090a1a7211 */ /* 0x000fe200078f18ff */
[C---:B------:R-:W-:Y:S01]  /*2470*/  IMAD R140, R12.reuse, 0x1c00, R217 ;  /* 0x00001c000c8c7824 */ /* 0x040fe200078e02d9 */
[----:B------:R-:W-:Y:S01]  /*2480*/  LOP3.LUT R7, R7, R216, RZ, 0x3c, !PT ;  /* 0x000000d807077212 */ /* 0x000fe200078e3cff */
[----:B------:R-:W-:Y:S01]  /*2490*/  IMAD.IADD R143, R143, 0x1, R8 ;  /* 0x000000018f8f7824 */ /* 0x000fe200078e0208 */
[----:B------:R-:W-:Y:S01]  /*24a0*/  SHF.R.S32.HI R11, RZ, 0x1f, R144 ;  /* 0x0000001fff0b7819 */ /* 0x000fe20000011490 */
[----:B------:R-:W-:Y:S01]  /*24b0*/  IMAD R138, R12, 0x1c00, R218 ;  /* 0x00001c000c8a7824 */ /* 0x000fe200078e02da */
[--C-:B------:R-:W-:Y:S01]  /*24c0*/  LOP3.LUT R9, R211, 0x38, R26.reuse, 0xf8, !PT ;  /* 0x00000038d3097812 */ /* 0x100fe200078ef81a */
[----:B------:R-:W-:Y:S01]  /*24d0*/  IMAD.IADD R140, R140, 0x1, R7 ;  /* 0x000000018c8c7824 */ /* 0x000fe200078e0207 */
[----:B------:R-:W-:Y:S01]  /*24e0*/  LOP3.LUT R8, R210, 0x38, R26, 0xf8, !PT ;  /* 0x00000038d2087812 */ /* 0x000fe200078ef81a */
[----:B------:R-:W-:Y:S01]  /*24f0*/  IMAD R7, R11, R106, RZ ;  /* 0x0000006a0b077224 */ /* 0x000fe200078e02ff */
[----:B------:R-:W-:Y:S01]  /*2500*/  LOP3.LUT R9, R9, R216, RZ, 0x3c, !PT ;  /* 0x000000d809097212 */ /* 0x000fe200078e3cff */
[----:B------:R-:W-:Y:S01]  /*2510*/  IMAD R11, R11, R100, RZ ;  /* 0x000000640b0b7224 */ /* 0x000fe200078e02ff */
[-C--:B------:R-:W-:Y:S01]  /*2520*/  LOP3.LUT R8, R8, R30.reuse, RZ, 0x3c, !PT ;  /* 0x0000001e08087212 */ /* 0x080fe200078e3cff */
[----:B------:R-:W-:Y:S01]  /*2530*/  IMAD R33, R144, R107, R7 ;  /* 0x0000006b90217224 */ /* 0x000fe200078e0207 */
[----:B------:R-:W-:Y:S01]  /*2540*/  LOP3.LUT R10, R210, 0x38, R21, 0xf8, !PT ;  /* 0x00000038d20a7812 */ /* 0x000fe200078ef815 */
[----:B------:R-:W-:Y:S01]  /*2550*/  IMAD R31, R144, R101, R11 ;  /* 0x00000065901f7224 */ /* 0x000fe200078e020b */
[----:B------:R-:W-:Y:S01]  /*2560*/  LOP3.LUT R13, R211, 0x18, R22, 0xf8, !PT ;  /* 0x00000018d30d7812 */ /* 0x000fe200078ef816 */
[----:B------:R-:W-:Y:S01]  /*2570*/  VIADD R11, R22, 0xa0 ;  /* 0x000000a0160b7836 */ /* 0x000fe20000000000 */
[-C--:B------:R-:W-:Y:S01]  /*2580*/  LOP3.LUT R10, R10, R30.reuse, RZ, 0x3c, !PT ;  /* 0x0000001e0a0a7212 */ /* 0x080fe200078e3cff */
[----:B------:R-:W-:Y:S01]  /*2590*/  IMAD.IADD R142, R142, 0x1, R9 ;  /* 0x000000018e8e7824 */ /* 0x000fe200078e0209 */
[----:B------:R-:W-:Y:S01]  /*25a0*/  LOP3.LUT R9, R210, 0x38, R28, 0xf8, !PT ;  /* 0x00000038d2097812 */ /* 0x000fe200078ef81c */
[----:B------:R-:W-:Y:S01]  /*25b0*/  IMAD.IADD R139, R139, 0x1, R8 ;  /* 0x000000018b8b7824 */ /* 0x000fe200078e0208 */
[----:B------:R-:W-:Y:S01]  /*25c0*/  ISETP.GE.AND P2, PT, R11, UR6, PT ;  /* 0x000000060b007c0c */ /* 0x000fe2000bf46270 */
[C---:B------:R-:W-:Y:S01]  /*25d0*/  IMAD.SHL.U32 R8, R106.reuse, 0x40, RZ ;  /* 0x000000406a087824 */ /* 0x040fe200078e00ff */
[----:B------:R-:W-:Y:S01]  /*25e0*/  LOP3.LUT R9, R9, R30, RZ, 0x3c, !PT ;  /* 0x0000001e09097212 */ /* 0x000fe200078e3cff */
[----:B------:R-:W-:Y:S01]  /*25f0*/  IMAD.IADD R141, R141, 0x1, R10 ;  /* 0x000000018d8d7824 */ /* 0x000fe200078e020a */
[C---:B------:R-:W-:Y:S01]  /*2600*/  SHF.L.U64.HI R7, R106.reuse, 0x6, R107 ;  /* 0x000000066a077819 */ /* 0x040fe2000001026b */
[----:B------:R-:W-:Y:S01]  /*2610*/  IMAD.WIDE.U32 R106, R106, 0x70, RZ ;  /* 0x000000706a6a7825 */ /* 0x000fe200078e00ff */
[----:B------:R-:W-:-:S02]  /*2620*/  SEL R30, RZ, 0x20, P2 ;  /* 0x00000020ff1e7807 */ /* 0x000fc40001000000 */
[----:B------:R-:W-:Y:S01]  /*2630*/  LOP3.LUT R12, R13, R216, RZ, 0x3c, !PT ;  /* 0x000000d80d0c7212 */ /* 0x000fe200078e3cff */
[----:B------:R-:W-:Y:S01]  /*2640*/  IMAD.IADD R138, R138, 0x1, R9 ;  /* 0x000000018a8a7824 */ /* 0x000fe200078e0209 */
[C---:B------:R-:W-:Y:S01]  /*2650*/  SHF.L.U64.HI R9, R100.reuse, 0x6, R101 ;  /* 0x0000000664097819 */ /* 0x040fe20000010265 */
[----:B------:R-:W-:Y:S01]  /*2660*/  IMAD.IADD R134, R107, 0x1, R27 ;  /* 0x000000016b867824 */ /* 0x000fe200078e021b */
[----:B0-----:R-:W-:Y:S01]  /*2670*/  SHF.R.S32.HI R20, RZ, 0x3, R21 ;  /* 0x00000003ff147819 */ /* 0x001fe20000011415 */
[C---:B------:R-:W-:Y:S01]  /*2680*/  IMAD.SHL.U32 R10, R100.reuse, 0x40, RZ ;  /* 0x00000040640a7824 */ /* 0x040fe200078e00ff */
[----:B------:R-:W-:Y:S01]  /*2690*/  SHF.R.S32.HI R25, RZ, 0x3, R26 ;  /* 0x00000003ff197819 */ /* 0x000fe2000001141a */
[----:B------:R-:W-:Y:S01]  /*26a0*/  IMAD.WIDE.U32 R100, R100, 0x70, RZ ;  /* 0x0000007064647825 */ /* 0x000fe200078e00ff */
[----:B------:R-:W-:Y:S02]  /*26b0*/  SHF.R.S32.HI R27, RZ, 0x3, R28 ;  /* 0x00000003ff1b7819 */ /* 0x000fe4000001141c */
        /* <DEDUP_REMOVED lines=12> */
[----:B------:R-:W-:-:S02]  /*2780*/  LOP3.LUT R35, R37, 0x8, RZ, 0xc0, !PT ;  /* 0x0000000825237812 */ /* 0x000fc400078ec0ff */
[----:B------:R-:W-:Y:S02]  /*2790*/  LOP3.LUT R36, R37, 0x10, RZ, 0xc0, !PT ;  /* 0x0000001025247812 */ /* 0x000fe400078ec0ff */
[----:B------:R-:W-:Y:S02]  /*27a0*/  LOP3.LUT R29, R29, 0x1, RZ, 0xc0, !PT ;  /* 0x000000011d1d7812 */ /* 0x000fe400078ec0ff */
[----:B------:R-:W-:Y:S02]  /*27b0*/  SHF.R.S32.HI R30, RZ, 0x1f, R21 ;  /* 0x0000001fff1e7819 */ /* 0x000fe40000011415 */
[----:B------:R-:W-:Y:S02]  /*27c0*/  SHF.R.S32.HI R31, RZ, 0x1f, R26 ;  /* 0x0000001fff1f7819 */ /* 0x000fe4000001141a */
[----:B------:R-:W-:Y:S02]  /*27d0*/  SHF.R.S32.HI R32, RZ, 0x1f, R28 ;  /* 0x0000001fff207819 */ /* 0x000fe4000001141c */
[----:B------:R-:W-:-:S07]  /*27e0*/  LOP3.LUT R37, R37, 0x20, RZ, 0xc0, !PT ;  /* 0x0000002025257812 */ /* 0x000fce00078ec0ff */
.L_x_2305:
[----:B------:R-:W2:Y:S01]  /*27f0*/  LDL.LU R43, [R1] ;  /* 0x00000000012b7983 */ /* 0x000ea20000300800 */
[----:B-----5:R-:W-:Y:S01]  /*2800*/  VIADD R49, R24, 0xffffffff ;  /* 0xffffffff18317836 */ /* 0x020fe20000000000 */
[----:B------:R-:W0:Y:S01]  /*2810*/  LDC.64 R122, c[0x0][0x2d8] ;  /* 0x0000b600ff7a7b82 */ /* 0x000e220000000a00 */
[----:B------:R-:W-:Y:S01]  /*2820*/  LOP3.LUT P5, RZ, R221, 0x4, RZ, 0xc0, !PT ;  /* 0x00000004ddff7812 */ /* 0x000fe200078ac0ff */
        /* <DEDUP_REMOVED lines=13> */
[----:B------:R-:W-:Y:S02]  /*2900*/  ISETP.GT.AND P3, PT, R49, R125, PT ;  /* 0x0000007d3100720c */ /* 0x000fe40003f64270 */
[----:B0-----:R-:W-:-:S02]  /*2910*/  LEA R44, P2, R24, R122, 0x1 ;  /* 0x0000007a182c7211 */ /* 0x001fc400078408ff */
[----:B------:R-:W-:Y:S02]  /*2920*/  LEA R46, P4, R41, R122, 0x1 ;  /* 0x0000007a292e7211 */ /* 0x000fe400078808ff */
[-C--:B------:R-:W-:Y:S01]  /*2930*/  LEA.HI.X R45, R24, R123.reuse, R40, 0x1, P2 ;  /* 0x0000007b182d7211 */ /* 0x080fe200010f0c28 */
[----:B------:R-:W-:Y:S01]  /*2940*/  IMAD.MOV.U32 R24, RZ, RZ, R49 ;  /* 0x000000ffff187224 */ /* 0x000fe200078e0031 */
[----:B-1----:R-:W-:Y:S02]  /*2950*/  ISETP.GE.AND P2, PT, R119, 0x1, PT ;  /* 0x000000017700780c */ /* 0x002fe40003f46270 */
[----:B------:R-:W-:Y:S01]  /*2960*/  LEA.HI.X R47, R41, R123, R42, 0x1, P4 ;  /* 0x0000007b292f7211 */ /* 0x000fe200020f0c2a */
[C---:B------:R-:W-:Y:S02]  /*2970*/  VIADD R41, R39.reuse, 0x20 ;  /* 0x0000002027297836 */ /* 0x040fe40000000000 */
[C---:B------:R-:W-:Y:S02]  /*2980*/  @P5 VIADD R41, R39.reuse, 0xffffffe0 ;  /* 0xffffffe027295836 */ /* 0x040fe40000000000 */
[----:B------:R-:W-:-:S02]  /*2990*/  IMAD R39, R39, 0x2, R118 ;  /* 0x0000000227277824 */ /* 0x000fc400078e0276 */
[----:B------:R-:W-:Y:S01]  /*29a0*/  IMAD R96, R41, 0x2, R118 ;  /* 0x0000000229607824 */ /* 0x000fe200078e0276 */
[----:B--2---:R-:W-:-:S04]  /*29b0*/  LOP3.LUT R43, R43, 0xfffffffd, RZ, 0xc0, !PT ;  /* 0xfffffffd2b2b7812 */ /* 0x004fc800078ec0ff */
[----:B------:R-:W-:-:S05]  /*29c0*/  @P3 LOP3.LUT R43, R43, 0x2, RZ, 0xfc, !PT ;  /* 0x000000022b2b3812 */ /* 0x000fca00078efcff */
[----:B------:R0:W-:Y:S01]  /*29d0*/  STL [R1], R43 ;  /* 0x0000002b01007387 */ /* 0x0001e20000100800 */
[----:B------:R-:W-:Y:S05]  /*29e0*/  @!P2 BRA `(.L_x_2207) ;  /* 0x0000007400c8a947 */ /* 0x000fea0003800000 */
        /* <DEDUP_REMOVED lines=74> */
.L_x_2210:
[----:B------:R-:W-:Y:S05]  /*2e90*/  BSYNC B1 ;  /* 0x0000000000017941 */ /* 0x000fea0003800000 */
.L_x_2209:
        /* <DEDUP_REMOVED lines=61> */
.L_x_2212:
[----:B------:R-:W-:Y:S05]  /*3270*/  BSYNC B1 ;  /* 0x0000000000017941 */ /* 0x000fea0003800000 */
.L_x_2211:
[----:B01----:R-:W2:Y:S01]  /*3280*/  LDL R40, [R1+0x4c] ;  /* 0x00004c0001287983 */ /* 0x003ea20000100800 */
        /* <DEDUP_REMOVED lines=75> */
[----:B------:R-:W-:Y:S01]  /*3740*/  PRMT R172, R40, 0x7610, R172 ;  /* 0x0000761028ac7816 */ /* 0x000fe200000000ac */
[----:B------:R-:W-:-:S05]  /*3750*/  IMAD.MOV.U32 R40, RZ, RZ, R82 ;  /* 0x000000ffff287224 */ /* 0x000fca00078e0052 */
        /* <DEDUP_REMOVED lines=22> */
.L_x_2213:
[----:B------:R-:W-:Y:S01]  /*38c0*/  IMAD R98, R19, 0x8, R18 ;  /* 0x0000000813627824 */ /* 0x000fe200078e0212 */
[----:B------:R-:W-:Y:S01]  /*38d0*/  SHF.L.U32 R99, R209, 0x1f, RZ ;  /* 0x0000001fd1637819 */ /* 0x000fe200000006ff */
[----:B------:R-:W-:Y:S03]  /*38e0*/  BSSY B1, `(.L_x_2214) ;  /* 0x0000003000017945 */ /* 0x000fe60003800000 */
[----:B------:R-:W0:Y:S02]  /*38f0*/  SYNCS.PHASECHK.TRANS64.TRYWAIT P5, [R98+URZ+0x36890], R99 ;  /* 0x03689063620075a7 */ /* 0x000e2400080a017f */
[----:B0-----:R-:W-:Y:S05]  /*3900*/  @!P5 BRA `(.L_x_2215) ;  /* 0x0000027c00c4d947 */ /* 0x001fea0003800000 */
.L_x_2538:
[----:B------:R-:W-:Y:S05]  /*3910*/  BSYNC B1 ;  /* 0x0000000000017941 */ /* 0x000fea0003800000 */
.L_x_2214:
        /* <DEDUP_REMOVED lines=9> */
[----:B------:R-:W-:Y:S02]  /*39b0*/  SHF.R.U64 R159, R122, 0x10, R123 ;  /* 0x000000107a9f7819 */ /* 0x000fe4000000127b */
[--C-:B------:R-:W-:Y:S02]  /*39c0*/  SHF.R.U64 R160, R126, 0x10, R127.reuse ;  /* 0x000000107ea07819 */ /* 0x100fe4000000127f */
[----:B------:R-:W-:Y:S02]  /*39d0*/  SHF.R.U32.HI R162, RZ, 0x10, R127 ;  /* 0x00000010ffa27819 */ /* 0x000fe4000001167f */
[----:B------:R-:W-:Y:S01]  /*39e0*/  SHF.R.U32.HI R161, RZ, 0x10, R123 ;  /* 0x00000010ffa17819 */ /* 0x000fe2000001167b */
[----:B--2---:R-:W-:Y:S01]  /*39f0*/  IMAD.U32 R123, R42, 0x10000, RZ ;  /* 0x000100002a7b7824 */ /* 0x004fe200078e00ff */
[----:B------:R-:W-:Y:S02]  /*3a00*/  PRMT R126, R164, 0x5410, R159 ;  /* 0x00005410a47e7816 */ /* 0x000fe4000000009f */
[----:B------:R-:W-:-:S02]  /*3a10*/  PRMT R159, R128, 0x5432, R160 ;  /* 0x00005432809f7816 */ /* 0x000fc400000000a0 */
[----:B------:R-:W-:Y:S02]  /*3a20*/  PRMT R160, R91, 0x5432, R162 ;  /* 0x000054325ba07816 */ /* 0x000fe400000000a2 */
[----:B------:R-:W-:Y:S01]  /*3a30*/  PRMT R127, R163, 0x5410, R161 ;  /* 0x00005410a37f7816 */ /* 0x000fe200000000a1 */
[C---:B------:R-:W-:Y:S01]  /*3a40*/  IMAD.U32 R161, R41.reuse, 0x10000, RZ ;  /* 0x0001000029a17824 */ /* 0x040fe200078e00ff */
[----:B------:R-:W-:Y:S01]  /*3a50*/  LOP3.LUT R42, R42, 0xffff0000, RZ, 0xc0, !PT ;  /* 0xffff00002a2a7812 */ /* 0x000fe200078ec0ff */
[----:B------:R-:W-:Y:S01]  /*3a60*/  IMAD.U32 R163, R160, 0x10000, RZ ;  /* 0x00010000a0a37824 */ /* 0x000fe200078e00ff */
[----:B------:R-:W-:Y:S01]  /*3a70*/  LOP3.LUT R169, R41, 0xffff0000, RZ, 0xc0, !PT ;  /* 0xffff000029a97812 */ /* 0x000fe200078ec0ff */
[----:B------:R-:W-:Y:S01]  /*3a80*/  IMAD.U32 R165, R127, 0x10000, RZ ;  /* 0x000100007fa57824 */ /* 0x000fe200078e00ff */
[----:B------:R-:W-:Y:S01]  /*3a90*/  LOP3.LUT R162, R159, 0xffff0000, RZ, 0xc0, !PT ;  /* 0xffff00009fa27812 */ /* 0x000fe200078ec0ff */
[----:B------:R-:W-:Y:S01]  /*3aa0*/  FMUL.FTZ R170, R42, R163 ;  /* 0x000000a32aaa7220 */ /* 0x000fe20000410000 */
[----:B------:R-:W-:Y:S01]  /*3ab0*/  LOP3.LUT R164, R126, 0xffff0000, RZ, 0xc0, !PT ;  /* 0xffff00007ea47812 */ /* 0x000fe200078ec0ff */
[----:B------:R-:W-:Y:S01]  /*3ac0*/  IMAD.U32 R41, R40, 0x10000, RZ ;  /* 0x0001000028297824 */ /* 0x000fe200078e00ff */
[----:B------:R-:W-:Y:S01]  /*3ad0*/  LOP3.LUT R122, R43, 0xffff0000, RZ, 0xc0, !PT ;  /* 0xffff00002b7a7812 */ /* 0x000fe200078ec0ff */
[C---:B------:R-:W-:Y:S01]  /*3ae0*/  FMUL.FTZ R166, R169.reuse, R162 ;  /* 0x000000a2a9a67220 */ /* 0x040fe20000410000 */
[-C--:B------:R-:W-:Y:S01]  /*3af0*/  FMUL.FTZ R42, R42, R165.reuse ;  /* 0x000000a52a2a7220 */ /* 0x080fe20000410000 */
[----:B------:R-:W-:Y:S01]  /*3b00*/  FMUL.FTZ R169, R169, R164 ;  /* 0x000000a4a9a97220 */ /* 0x000fe20000410000 */
[----:B------:R-:W-:Y:S01]  /*3b10*/  LOP3.LUT R160, R160, 0xffff0000, RZ, 0xc0, !PT ;  /* 0xffff0000a0a07812 */ /* 0x000fe200078ec0ff */
[----:B------:R-:W-:Y:S01]  /*3b20*/  IMAD.U32 R159, R159, 0x10000, RZ ;  /* 0x000100009f9f7824 */ /* 0x000fe200078e00ff */
[----:B------:R-:W-:Y:S01]  /*3b30*/  LOP3.LUT R127, R127, 0xffff0000, RZ, 0xc0, !PT ;  /* 0xffff00007f7f7812 */ /* 0x000fe200078ec0ff */
[----:B------:R-:W-:Y:S01]  /*3b40*/  FFMA.FTZ R170, R123, R165, -R170 ;  /* 0x000000a57baa7223 */ /* 0x000fe200000108aa */
[----:B------:R-:W-:Y:S01]  /*3b50*/  LOP3.LUT R40, R40, 0xffff0000, RZ, 0xc0, !PT ;  /* 0xffff000028287812 */ /* 0x000fe200078ec0ff */
[----:B------:R-:W-:-:S02]  /*3b60*/  IMAD.U32 R126, R126, 0x10000, RZ ;  /* 0x000100007e7e7824 */ /* 0x000fc400078e00ff */
[C---:B------:R-:W-:Y:S01]  /*3b70*/  FFMA.FTZ R166, R161.reuse, R164, -R166 ;  /* 0x000000a4a1a67223 */ /* 0x040fe200000108a6 */
[----:B------:R-:W-:Y:S01]  /*3b80*/  FFMA.FTZ R169, R161, R162, R169 ;  /* 0x000000a2a1a97223 */ /* 0x000fe200000100a9 */
[----:B------:R-:W-:Y:S01]  /*3b90*/  FFMA.FTZ R123, R123, R163, R42 ;  /* 0x000000a37b7b7223 */ /* 0x000fe2000001002a */
[C---:B------:R-:W-:Y:S01]  /*3ba0*/  FMUL.FTZ R42, R122.reuse, R160 ;  /* 0x000000a07a2a7220 */ /* 0x040fe20000410000 */
[----:B------:R-:W-:Y:S01]  /*3bb0*/  FMUL.FTZ R161, R122, R127 ;  /* 0x0000007f7aa17220 */ /* 0x000fe20000410000 */
[C---:B------:R-:W-:Y:S01]  /*3bc0*/  FMUL.FTZ R122, R40.reuse, R159 ;  /* 0x0000009f287a7220 */ /* 0x040fe20000410000 */
[----:B------:R-:W-:Y:S02]  /*3bd0*/  IMAD.U32 R43, R43, 0x10000, RZ ;  /* 0x000100002b2b7824 */ /* 0x000fe400078e00ff */
[----:B------:R-:W-:Y:S01]  /*3be0*/  FMUL.FTZ R40, R40, R126 ;  /* 0x0000007e28287220 */ /* 0x000fe20000410000 */
[----:B------:R-:W-:Y:S01]  /*3bf0*/  F2FP.BF16.F32.PACK_AB R166, R169, R166 ;  /* 0x000000a6a9a6723e */ /* 0x000fe200000010ff */
[----:B------:R-:W-:Y:S01]  /*3c00*/  FFMA.FTZ R122, R41, R126, -R122 ;  /* 0x0000007e297a7223 */ /* 0x000fe2000001087a */
[C---:B------:R-:W-:Y:S01]  /*3c10*/  FFMA.FTZ R42, R43.reuse, R127, -R42 ;  /* 0x0000007f2b2a7223 */ /* 0x040fe2000001082a */
[----:B------:R-:W-:Y:S01]  /*3c20*/  FFMA.FTZ R161, R43, R160, R161 ;  /* 0x000000a02ba17223 */ /* 0x000fe200000100a1 */
[----:B------:R-:W-:-:S04]  /*3c30*/  FFMA.FTZ R41, R41, R159, R40 ;  /* 0x0000009f29297223 */ /* 0x000fc80000010028 */
[----:B------:R-:W-:Y:S02]  /*3c40*/  F2FP.BF16.F32.PACK_AB R43, R161, R42 ;  /* 0x0000002aa12b723e */ /* 0x000fe400000010ff */
[----:B------:R-:W-:Y:S01]  /*3c50*/  F2FP.BF16.F32.PACK_AB R40, R41, R122 ;  /* 0x0000007a2928723e */ /* 0x000fe200000010ff */
[----:B------:R-:W-:Y:S01]  /*3c60*/  IMAD.MOV.U32 R41, RZ, RZ, R166 ;  /* 0x000000ffff297224 */ /* 0x000fe200078e00a6 */
[----:B------:R-:W-:-:S07]  /*3c70*/  F2FP.BF16.F32.PACK_AB R42, R123, R170 ;  /* 0x000000aa7b2a723e */ /* 0x000fce00000010ff */
.L_x_2221:
[----:B------:R-:W-:Y:S05]  /*3c80*/  BSYNC B3 ;  /* 0x0000000000037941 */ /* 0x000fea0003800000 */
.L_x_2220:
[----:B--2---:R1:W-:Y:S02]  /*3c90*/  STG.E.128 desc[UR60][R46.64], R40 ;  /* 0x000000282e007986 */ /* 0x0043e4000c101d3c */
.L_x_2219:
[----:B------:R-:W-:Y:S05]  /*3ca0*/  BSYNC B2 ;  /* 0x0000000000027941 */ /* 0x000fea0003800000 */
.L_x_2218:
        /* <DEDUP_REMOVED lines=53> */
.L_x_2225:
[----:B------:R-:W-:Y:S05]  /*4000*/  BSYNC B3 ;  /* 0x0000000000037941 */ /* 0x000fea0003800000 */
.L_x_2224:
[----:B--2---:R2:W-:Y:S02]  /*4010*/  STG.E.128 desc[UR60][R46.64+0x40], R40 ;  /* 0x000040282e007986 */ /* 0x0045e4000c101d3c */
.L_x_2223:
[----:B------:R-:W-:Y:S05]  /*4020*/  BSYNC B2 ;  /* 0x0000000000027941 */ /* 0x000fea0003800000 */
.L_x_2222:
        /* <DEDUP_REMOVED lines=53> */
.L_x_2229:
[----:B------:R-:W-:Y:S05]  /*4380*/  BSYNC B3 ;  /* 0x0000000000037941 */ /* 0x000fea0003800000 */
.L_x_2228:
[----:B--2---:R3:W-:Y:S02]  /*4390*/  STG.E.128 desc[UR60][R46.64+0x80], R40 ;  /* 0x000080282e007986 */ /* 0x0047e4000c101d3c */
.L_x_2227:
[----:B------:R-:W-:Y:S05]  /*43a0*/  BSYNC B2 ;  /* 0x0000000000027941 */ /* 0x000fea0003800000 */
.L_x_2226:
        /* <DEDUP_REMOVED lines=54> */
.L_x_2233:
[----:B------:R-:W-:Y:S05]  /*4710*/  BSYNC B3 ;  /* 0x0000000000037941 */ /* 0x000fea0003800000 */
.L_x_2232:
[----:B--2---:R4:W-:Y:S02]  /*4720*/  STG.E.128 desc[UR60][R46.64+0xc0], R40 ;  /* 0x0000c0282e007986 */ /* 0x0049e4000c101d3c */
.L_x_2231:
[----:B------:R-:W-:Y:S05]  /*4730*/  BSYNC B2 ;  /* 0x0000000000027941 */ /* 0x000fea0003800000 */
.L_x_2230:
        /* <DEDUP_REMOVED lines=53> */
.L_x_2237:
[----:B------:R-:W-:Y:S05]  /*4a90*/  BSYNC B3 ;  /* 0x0000000000037941 */ /* 0x000fea0003800000 */
.L_x_2236:
[----:B--2---:R1:W-:Y:S02]  /*4aa0*/  STG.E.128 desc[UR60][R46.64+0x100], R40 ;  /* 0x000100282e007986 */ /* 0x0043e4000c101d3c */
.L_x_2235:
[----:B------:R-:W-:Y:S05]  /*4ab0*/  BSYNC B2 ;  /* 0x0000000000027941 */ /* 0x000fea0003800000 */
.L_x_2234:
        /* <DEDUP_REMOVED lines=52> */
.L_x_2239:
[----:B------:R-:W-:Y:S05]  /*4e00*/  BSYNC B2 ;  /* 0x0000000000027941 */ /* 0x000fea0003800000 */
.L_x_2238:
[----:B--2---:R1:W-:Y:S02]  /*4e10*/  STG.E.128 desc[UR60][R46.64+0x140], R40 ;  /* 0x000140282e007986 */ /* 0x0043e4000c101d3c */
.L_x_2217:
[----:B------:R-:W-:Y:S05]  /*4e20*/  BSYNC B1 ;  /* 0x0000000000017941 */ /* 0x000fea0003800000 */
.L_x_2216:
        /* <DEDUP_REMOVED lines=54> */
.L_x_2244:
[----:B------:R-:W-:Y:S05]  /*5190*/  BSYNC B2 ;  /* 0x0000000000027941 */ /* 0x000fea0003800000 */
.L_x_2243:
[----:B--2---:R1:W-:Y:S02]  /*51a0*/  STG.E.128 desc[UR60][R44.64], R40 ;  /* 0x000000282c007986 */ /* 0x0043e4000c101d3c */
.L_x_2242:
[----:B------:R-:W-:Y:S05]  /*51b0*/  BSYNC B1 ;  /* 0x0000000000017941 */ /* 0x000fea0003800000 */
.L_x_2241:
        /* <DEDUP_REMOVED lines=54> */
.L_x_2248:
[----:B------:R-:W-:Y:S05]  /*5520*/  BSYNC B2 ;  /* 0x0000000000027941 */ /* 0x000fea0003800000 */
.L_x_2247:
[----:B--2---:R1:W-:Y:S02]  /*5530*/  STG.E.128 desc[UR60][R44.64+0x40], R40 ;  /* 0x000040282c007986 */ /* 0x0043e4000c101d3c */
.L_x_2246:
[----:B------:R-:W-:Y:S05]  /*5540*/  BSYNC B1 ;  /* 0x0000000000017941 */ /* 0x000fea0003800000 */
.L_x_2245:
        /* <DEDUP_REMOVED lines=54> */
.L_x_2252:
[----:B------:R-:W-:Y:S05]  /*58b0*/  BSYNC B2 ;  /* 0x0000000000027941 */ /* 0x000fea0003800000 */
.L_x_2251:
[----:B--2---:R1:W-:Y:S02]  /*58c0*/  STG.E.128 desc[UR60][R44.64+0x80], R40 ;  /* 0x000080282c007986 */ /* 0x0043e4000c101d3c */
.L_x_2250:
[----:B------:R-:W-:Y:S05]  /*58d0*/  BSYNC B1 ;  /* 0x0000000000017941 */ /* 0x000fea0003800000 */
.L_x_2249:
        /* <DEDUP_REMOVED lines=42> */
[CC--:B------:R-:W-:Y:S01]  /*5b80*/  FMUL.FTZ R42, R40.reuse, R150.reuse ;  /* 0x00000096282a7220 */ /* 0x0c0fe20000410000 */
        /* <DEDUP_REMOVED lines=11> */
.L_x_2256:
[----:B------:R-:W-:Y:S05]  /*5c40*/  BSYNC B2 ;  /* 0x0000000000027941 */ /* 0x000fea0003800000 */
.L_x_2255:
[----:B--2---:R1:W-:Y:S02]  /*5c50*/  STG.E.128 desc[UR60][R44.64+0xc0], R40 ;  /* 0x0000c0282c007986 */ /* 0x0043e4000c101d3c */
.L_x_2254:
[----:B------:R-:W-:Y:S05]  /*5c60*/  BSYNC B1 ;  /* 0x0000000000017941 */ /* 0x000fea0003800000 */
.L_x_2253:
        /* <DEDUP_REMOVED lines=54> */
.L_x_2260:
[----:B------:R-:W-:Y:S05]  /*5fd0*/  BSYNC B2 ;  /* 0x0000000000027941 */ /* 0x000fea0003800000 */
.L_x_2259:
[----:B--2---:R1:W-:Y:S02]  /*5fe0*/  STG.E.128 desc[UR60][R44.64+0x100], R40 ;  /* 0x000100282c007986 */ /* 0x0043e4000c101d3c */
.L_x_2258:
[----:B------:R-:W-:Y:S05]  /*5ff0*/  BSYNC B1 ;  /* 0x0000000000017941 */ /* 0x000fea0003800000 */
.L_x_2257:
        /* <DEDUP_REMOVED lines=53> */
.L_x_2262:
[----:B------:R-:W-:Y:S05]  /*6350*/  BSYNC B1 ;  /* 0x0000000000017941 */ /* 0x000fea0003800000 */
.L_x_2261:
[----:B--2---:R1:W-:Y:S01]  /*6360*/  STG.E.128 desc[UR60][R44.64+0x140], R40 ;  /* 0x000140282c007986 */ /* 0x0043e2000c101d3c */
[----:B------:R-:W-:Y:S05]  /*6370*/  BRA `(.L_x_2240) ;  /* 0x0000004000447947 */ /* 0x000fea0003800000 */
.L_x_2208:
        /* <DEDUP_REMOVED lines=47> */
.L_x_2264:
[----:B------:R-:W-:Y:S05]  /*6670*/  BSYNC B1 ;  /* 0x0000000000017941 */ /* 0x000fea0003800000 */
.L_x_2263:
        /* <DEDUP_REMOVED lines=47> */
.L_x_2266:
[----:B------:R-:W-:Y:S05]  /*6970*/  BSYNC B1 ;  /* 0x0000000000017941 */ /* 0x000fea0003800000 */
.L_x_2265:
[----:B0-----:R-:W2:Y:S01]  /*6980*/  LDL R88, [R1+0x4c] ;  /* 0x00004c0001587983 */ /* 0x001ea20000100800 */
[----:B------:R-:W-:Y:S01]  /*6990*/  IMAD.MOV.U32 R89, RZ, RZ, R41 ;  /* 0x000000ffff597224 */ /* 0x000fe200078e0029 */
        /* <DEDUP_REMOVED lines=78> */
[----:B------:R-:W-:-:S04]  /*6e80*/  PRMT R174, R89, 0x5410, R88 ;  /* 0x0000541059ae7816 */ /* 0x000fc80000000058 */
[----:B------:R-:W-:Y:S01]  /*6e90*/  PRMT R173, R91, 0x5410, R90 ;  /* 0x000054105bad7816 */ /* 0x000fe2000000005a */
[----:B------:R-:W-:Y:S06]  /*6ea0*/  @!P2 BRA `(.L_x_2267) ;  /* 0x000000000004a947 */ /* 0x000fec0003800000 */
[----:B------:R-:W-:Y:S01]  /*6eb0*/  BPT.TRAP 0x1 ;  /* 0x000000040000795c */ /* 0x000fe20000300000 */
.L_x_2267:
[----:B------:R-:W-:Y:S01]  /*6ec0*/  IMAD R98, R19, 0x8, R18 ;  /* 0x0000000813627824 */ /* 0x000fe200078e0212 */
[----:B------:R-:W-:Y:S01]  /*6ed0*/  SHF.L.U32 R99, R209, 0x1f, RZ ;  /* 0x0000001fd1637819 */ /* 0x000fe200000006ff */
[----:B------:R-:W0:Y:S01]  /*6ee0*/  LDC R145, c[0x0][0x2e4] ;  /* 0x0000b900ff917b82 */ /* 0x000e220000000800 */
[----:B------:R-:W-:Y:S02]  /*6ef0*/  BSSY B1, `(.L_x_2268) ;  /* 0x0000004000017945 */ /* 0x000fe40003800000 */
[----:B------:R-:W1:Y:S05]  /*6f00*/  SYNCS.PHASECHK.TRANS64.TRYWAIT P5, [R98+URZ+0x36890], R99 ;  /* 0x03689063620075a7 */ /* 0x000e6a00080a017f */
[----:B------:R-:W2:Y:S01]  /*6f10*/  LDC.64 R126, c[0x0][0x2f0] ;  /* 0x0000bc00ff7e7b82 */ /* 0x000ea20000000a00 */
[----:B-1----:R-:W-:Y:S05]  /*6f20*/  @!P5 BRA `(.L_x_2269) ;  /* 0x000002480050d947 */ /* 0x002fea0003800000 */
.L_x_2539:
[----:B------:R-:W-:Y:S05]  /*6f30*/  BSYNC B1 ;  /* 0x0000000000017941 */ /* 0x000fea0003800000 */
.L_x_2268:
        /* <DEDUP_REMOVED lines=128> */
.L_x_2275:
[----:B------:R-:W-:Y:S05]  /*7740*/  BSYNC B3 ;  /* 0x0000000000037941 */ /* 0x000fea0003800000 */
.L_x_2274:
        /* <DEDUP_REMOVED lines=10> */
.L_x_2273:
[----:B------:R-:W-:Y:S05]  /*77f0*/  BSYNC B2 ;  /* 0x0000000000027941 */ /* 0x000fea0003800000 */
.L_x_2272:
        /* <DEDUP_REMOVED lines=45> */
[C---:B------:R-:W-:Y:S01]  /*7ad0*/  FMUL.FTZ R57, R93.reuse, R161 ;  /* 0x000000a15d397220 */ /* 0x040fe20000410000 */
        /* <DEDUP_REMOVED lines=9> */
[----:B------:R-:W-:Y:S01]  /*7b70*/  FMUL.FTZ R94, R94, R45 ;  /* 0x0000002d5e5e7220 */ /* 0x000fe20000410000 */
[----:B------:R-:W-:Y:S01]  /*7b80*/  LOP3.LUT R63, R63, 0xffff0000, RZ, 0xc0, !PT ;  /* 0xffff00003f3f7812 */ /* 0x000fe200078ec0ff */
[----:B------:R-:W-:Y:S01]  /*7b90*/  FFMA.FTZ R93, R59, R161, R93 ;  /* 0x000000a13b5d7223 */ /* 0x000fe2000001005d */
[----:B------:R-:W-:Y:S01]  /*7ba0*/  LOP3.LUT R58, R58, 0xffff0000, RZ, 0xc0, !PT ;  /* 0xffff00003a3a7812 */ /* 0x000fe200078ec0ff */
[----:B------:R-:W-:Y:S01]  /*7bb0*/  FFMA.FTZ R164, R92, R45, -R164 ;  /* 0x0000002d5ca47223 */ /* 0x000fe200000108a4 */
[----:B------:R-:W-:Y:S01]  /*7bc0*/  PRMT R47, R182, 0x5410, R47 ;  /* 0x00005410b62f7816 */ /* 0x000fe2000000002f */
[----:B------:R-:W-:-:S02]  /*7bd0*/  IMAD.U32 R59, R91, 0x10000, RZ ;  /* 0x000100005b3b7824 */ /* 0x000fc400078e00ff */
[----:B------:R-:W-:Y:S01]  /*7be0*/  FMUL.FTZ R45, R160, R162 ;  /* 0x000000a2a02d7220 */ /* 0x000fe20000410000 */
[----:B------:R-:W-:Y:S01]  /*7bf0*/  PRMT R44, R180, 0x5432, R44 ;  /* 0x00005432b42c7816 */ /* 0x000fe2000000002c */
[----:B------:R-:W-:Y:S01]  /*7c00*/  FFMA.FTZ R94, R92, R56, R94 ;  /* 0x000000385c5e7223 */ /* 0x000fe2000001005e */
[----:B------:R-:W-:Y:S01]  /*7c10*/  LOP3.LUT R51, R51, 0xffff0000, RZ, 0xc0, !PT ;  /* 0xffff000033337812 */ /* 0x000fe200078ec0ff */
[----:B------:R-:W-:Y:S01]  /*7c20*/  FMUL.FTZ R92, R63, R58 ;  /* 0x0000003a3f5c7220 */ /* 0x000fe20000410000 */
[----:B------:R-:W-:Y:S01]  /*7c30*/  LOP3.LUT R91, R91, 0xffff0000, RZ, 0xc0, !PT ;  /* 0xffff00005b5b7812 */ /* 0x000fe200078ec0ff */
[-C--:B------:R-:W-:Y:S01]  /*7c40*/  FMUL.FTZ R160, R160, R59.reuse ;  /* 0x0000003ba0a07220 */ /* 0x080fe20000410000 */
[----:B------:R-:W-:Y:S01]  /*7c50*/  FFMA.FTZ R45, R158, R59, -R45 ;  /* 0x0000003b9e2d7223 */ /* 0x000fe2000001082d */
[C---:B------:R-:W-:Y:S01]  /*7c60*/  IMAD.U32 R61, R60.reuse, 0x10000, RZ ;  /* 0x000100003c3d7824 */ /* 0x040fe200078e00ff */
[----:B------:R-:W-:Y:S01]  /*7c70*/  LOP3.LUT R60, R60, 0xffff0000, RZ, 0xc0, !PT ;  /* 0xffff00003c3c7812 */ /* 0x000fe200078ec0ff */
[----:B------:R-:W-:-:S02]  /*7c80*/  IMAD.U32 R59, R47, 0x10000, RZ ;  /* 0x000100002f3b7824 */ /* 0x000fc400078e00ff */
[-C--:B------:R-:W-:Y:S01]  /*7c90*/  FMUL.FTZ R63, R63, R91.reuse ;  /* 0x0000005b3f3f7220 */ /* 0x080fe20000410000 */
[C---:B------:R-:W-:Y:S02]  /*7ca0*/  IMAD.U32 R56, R44.reuse, 0x10000, RZ ;  /* 0x000100002c387824 */ /* 0x040fe400078e00ff */
        /* <DEDUP_REMOVED lines=44> */
.L_x_2279:
[----:B------:R-:W-:Y:S05]  /*7f70*/  BSYNC B3 ;  /* 0x0000000000037941 */ /* 0x000fea0003800000 */
.L_x_2278:
        /* <DEDUP_REMOVED lines=10> */
.L_x_2277:
[----:B------:R-:W-:Y:S05]  /*8020*/  BSYNC B2 ;  /* 0x0000000000027941 */ /* 0x000fea0003800000 */
.L_x_2276:
        /* <DEDUP_REMOVED lines=120> */
.L_x_2281:
[----:B------:R-:W-:Y:S05]  /*87b0*/  BSYNC B2 ;  /* 0x0000000000027941 */ /* 0x000fea0003800000 */
.L_x_2280:
        /* <DEDUP_REMOVED lines=10> */
.L_x_2271:
[----:B------:R-:W-:Y:S05]  /*8860*/  BSYNC B1 ;  /* 0x0000000000017941 */ /* 0x000fea0003800000 */
.L_x_2270:
        /* <DEDUP_REMOVED lines=13> */
[----:B------:R-:W-:Y:S02]  /*8940*/  LEA.HI R41, R41, R40, RZ, 0x4 ;  /* 0x0000002829297211 */ /* 0x000fe400078f20ff */
[----:B---3--:R-:W-:-:S02]  /*8950*/  SHF.R.U32.HI R46, RZ, 0x3, R210 ;  /* 0x00000003ff2e7819 */ /* 0x008fc400000116d2 */
[----:B------:R-:W-:-:S05]  /*8960*/  LEA.HI.SX32 R44, R41, R20, 0x1c ;  /* 0x00000014292c7211 */ /* 0x000fca00078fe2ff */
        /* <DEDUP_REMOVED lines=55> */
[C---:B------:R-:W-:Y:S01]  /*8ce0*/  FMUL.FTZ R75, R63.reuse, R74 ;  /* 0x0000004a3f4b7220 */ /* 0x040fe20000410000 */
[C---:B------:R-:W-:Y:S01]  /*8cf0*/  FMUL.FTZ R84, R60.reuse, R73 ;  /* 0x000000493c547220 */ /* 0x040fe20000410000 */
[----:B------:R-:W-:Y:S01]  /*8d00*/  FMUL.FTZ R85, R63, R72 ;  /* 0x000000483f557220 */ /* 0x000fe20000410000 */
[----:B------:R-:W-:Y:S01]  /*8d10*/  FMUL.FTZ R88, R60, R172 ;  /* 0x000000ac3c587220 */ /* 0x000fe20000410000 */
[----:B------:R-:W-:Y:S01]  /*8d20*/  FFMA.FTZ R63, R56, R72, -R75 ;  /* 0x00000048383f7223 */ /* 0x000fe2000001084b */
[----:B------:R-:W-:Y:S01]  /*8d30*/  LOP3.LUT R47, R47, 0xffff0000, RZ, 0xc0, !PT ;  /* 0xffff00002f2f7812 */ /* 0x000fe200078ec0ff */
[----:B------:R-:W-:Y:S01]  /*8d40*/  FFMA.FTZ R60, R55, R172, -R84 ;  /* 0x000000ac373c7223 */ /* 0x000fe20000010854 */
[----:B------:R-:W-:Y:S01]  /*8d50*/  LOP3.LUT R86, R86, 0xffff0000, RZ, 0xc0, !PT ;  /* 0xffff000056567812 */ /* 0x000fe200078ec0ff */
[----:B------:R-:W-:Y:S01]  /*8d60*/  IMAD.U32 R45, R44, 0x10000, RZ ;  /* 0x000100002c2d7824 */ /* 0x000fe200078e00ff */
[----:B------:R-:W-:Y:S01]  /*8d70*/  LOP3.LUT R72, R171, 0xffff0000, RZ, 0xc0, !PT ;  /* 0xffff0000ab487812 */ /* 0x000fe200078ec0ff */
[----:B------:R-:W-:Y:S01]  /*8d80*/  FFMA.FTZ R56, R56, R74, R85 ;  /* 0x0000004a38387223 */ /* 0x000fe20000010055 */
[----:B------:R-:W-:-:S02]  /*8d90*/  IMAD.U32 R84, R174, 0x10000, RZ ;  /* 0x00010000ae547824 */ /* 0x000fc400078e00ff */
[----:B------:R-:W-:Y:S01]  /*8da0*/  FFMA.FTZ R55, R55, R73, R88 ;  /* 0x0000004937377223 */ /* 0x000fe20000010058 */
[----:B------:R-:W-:Y:S01]  /*8db0*/  IMAD.U32 R74, R57, 0x10000, RZ ;  /* 0x00010000394a7824 */ /* 0x000fe200078e00ff */
        /* <DEDUP_REMOVED lines=45> */
.L_x_2285:
[----:B------:R-:W-:Y:S05]  /*9090*/  BSYNC B2 ;  /* 0x0000000000027941 */ /* 0x000fea0003800000 */
.L_x_2284:
[----:B0-----:R4:W-:Y:S04]  /*90a0*/  STG.E.128 desc[UR60][R48.64], R40 ;  /* 0x0000002830007986 */ /* 0x0019e8000c101d3c */
[----:B--2---:R4:W-:Y:S02]  /*90b0*/  @!P3 STG.E.128 desc[UR60][R50.64], R44 ;  /* 0x0000002c3200b986 */ /* 0x0049e4000c101d3c */
.L_x_2283:
[----:B------:R-:W-:Y:S05]  /*90c0*/  BSYNC B1 ;  /* 0x0000000000017941 */ /* 0x000fea0003800000 */
.L_x_2282:
        /* <DEDUP_REMOVED lines=125> */
.L_x_2289:
[----:B------:R-:W-:Y:S05]  /*98a0*/  BSYNC B2 ;  /* 0x0000000000027941 */ /* 0x000fea0003800000 */
.L_x_2288:
[----:B0-----:R0:W-:Y:S04]  /*98b0*/  STG.E.128 desc[UR60][R48.64], R40 ;  /* 0x0000002830007986 */ /* 0x0011e8000c101d3c */
[----:B--2---:R0:W-:Y:S02]  /*98c0*/  @!P3 STG.E.128 desc[UR60][R50.64], R44 ;  /* 0x0000002c3200b986 */ /* 0x0041e4000c101d3c */
.L_x_2287:
[----:B------:R-:W-:Y:S05]  /*98d0*/  BSYNC B1 ;  /* 0x0000000000017941 */ /* 0x000fea0003800000 */
.L_x_2286:
[----:B------:R-:W-:-:S13]  /*98e0*/  ISETP.NE.AND P3, PT, R34, RZ, PT ;  /* 0x000000ff2200720c */ /* 0x000fda0003f65270 */
[----:B------:R-:W-:Y:S05]  /*98f0*/  @!P3 BRA `(.L_x_2240) ;  /* 0x0000000800e4b947 */ /* 0x000fea0003800000 */
[----:B0---4-:R-:W2:Y:S01]  /*9900*/  LDL R40, [R1] ;  /* 0x0000000001287983 */ /* 0x011ea20000100800 */
[----:B------:R-:W-:Y:S01]  /*9910*/  SHF.R.U32.HI R43, RZ, 0x3, R210 ;  /* 0x00000003ff2b7819 */ /* 0x000fe200000116d2 */
[----:B------:R-:W-:Y:S01]  /*9920*/  BSSY B1, `(.L_x_2290) ;  /* 0x0000074000017945 */ /* 0x000fe20003800000 */
[----:B------:R-:W-:-:S04]  /*9930*/  IADD3 R42, P3, P4, R116, R128, R28 ;  /* 0x00000080742a7210 */ /* 0x000fc80007c7e01c */
        /* <DEDUP_REMOVED lines=114> */
.L_x_2291:
[----:B------:R-:W-:Y:S05]  /*a060*/  BSYNC B1 ;  /* 0x0000000000017941 */ /* 0x000fea0003800000 */
.L_x_2290:
        /* <DEDUP_REMOVED lines=10> */
.L_x_2207:
[----:B------:R-:W2:Y:S02]  /*a110*/  LDL R40, [R1+0x4c] ;  /* 0x00004c0001287983 */ /* 0x000ea40000100800 */
[----:B--2---:R-:W-:-:S13]  /*a120*/  R2UR UR4, R40 ;  /* 0x00000000280472ca */ /* 0x004fda00000e0000 */
[----:B------:R-:W-:-:S06]  /*a130*/  UISETP.NE.AND UP0, UPT, UR4, 0x3, UPT ;  /* 0x000000030400788c */ /* 0x000fcc000bf05270 */
[----:B------:R-:W-:-:S13]  /*a140*/  PLOP3.LUT P2, PT, PT, PT, UP0, 0x80, 0x0 ;  /* 0x000000000000781c */ /* 0x000fda0003f4f008 */
[----:B------:R-:W-:Y:S05]  /*a150*/  @!P2 BRA `(.L_x_2292) ;  /* 0x000000000004a947 */ /* 0x000fea0003800000 */
[----:B------:R-:W-:Y:S01]  /*a160*/  BPT.TRAP 0x1 ;  /* 0x000000040000795c */ /* 0x000fe20000300000 */
.L_x_2292:
[----:B------:R-:W-:Y:S01]  /*a170*/  IMAD R98, R19, 0x8, R18 ;  /* 0x0000000813627824 */ /* 0x000fe200078e0212 */
[----:B------:R-:W-:Y:S01]  /*a180*/  SHF.L.U32 R99, R209, 0x1f, RZ ;  /* 0x0000001fd1637819 */ /* 0x000fe200000006ff */
[----:B------:R-:W-:Y:S01]  /*a190*/  IMAD R97, R24, -0x70, R2 ;  /* 0xffffff9018617824 */ /* 0x000fe200078e0202 */
[----:B------:R-:W-:Y:S02]  /*a1a0*/  BSSY B1, `(.L_x_2293) ;  /* 0x0000004000017945 */ /* 0x000fe40003800000 */
[----:B------:R-:W1:Y:S02]  /*a1b0*/  SYNCS.PHASECHK.TRANS64.TRYWAIT P3, [R98+URZ+0x36890], R99 ;  /* 0x03689063620075a7 */ /* 0x000e64000806017f */
[----:B------:R-:W-:Y:S01]  /*a1c0*/  VIMNMX R97, R97, 0x70, PT ;  /* 0x0000007061617848 */ /* 0x000fe20003fe0100 */
[----:B-1----:R-:W-:Y:S06]  /*a1d0*/  @!P3 BRA `(.L_x_2294) ;  /* 0x0000021400b8b947 */ /* 0x002fec0003800000 */
.L_x_2540:
[----:B------:R-:W-:Y:S05]  /*a1e0*/  BSYNC B1 ;  /* 0x0000000000017941 */ /* 0x000fea0003800000 */
.L_x_2293:
        /* <DEDUP_REMOVED lines=21> */
.L_x_2296:
[----:B------:R-:W-:Y:S05]  /*a340*/  BSYNC B1 ;  /* 0x0000000000017941 */ /* 0x000fea0003800000 */
.L_x_2295:
        /* <DEDUP_REMOVED lines=20> */
.L_x_2240:
[----:B------:R-:W-:Y:S05]  /*a490*/  BSYNC B0 ;  /* 0x0000000000007941 */ /* 0x000fea0003800000 */
.L_x_2206:
        /* <DEDUP_REMOVED lines=17> */
.L_x_2298:
[----:B------:R-:W-:Y:S05]  /*a5b0*/  BSYNC B0 ;  /* 0x0000000000007941 */ /* 0x000fea0003800000 */
.L_x_2297:
[----:B------:R-:W1:Y:S01]  /*a5c0*/  SYNCS.PHASECHK.TRANS64.TRYWAIT P2, [R98+URZ+0x368b0], R99 ;  /* 0x0368b063620075a7 */ /* 0x000e62000804017f */
[----:B------:R-:W-:Y:S01]  /*a5d0*/  ULDC.64 UR4, c[0x0][0x308] ;  /* 0x0000c20000047ab9 */ /* 0x000fe20000000a00 */
[----:B------:R-:W-:Y:S01]  /*a5e0*/  ULDC.64 UR6, c[0x0][0x318] ;  /* 0x0000c60000067ab9 */ /* 0x000fe20000000a00 */
[----:B0-----:R-:W-:Y:S01]  /*a5f0*/  IMAD.U32 R40, RZ, RZ, UR4 ;  /* 0x00000004ff287e24 */ /* 0x001fe2000f8e00ff */
[----:B------:R-:W-:Y:S01]  /*a600*/  BSSY B0, `(.L_x_2299) ;  /* 0x0000009000007945 */ /* 0x000fe20003800000 */
[----:B------:R-:W-:Y:S02]  /*a610*/  IMAD.U32 R42, RZ, RZ, UR6 ;  /* 0x00000006ff2a7e24 */ /* 0x000fe4000f8e00ff */
[----:B------:R-:W-:Y:S01]  /*a620*/  IMAD.U32 R41, RZ, RZ, UR7 ;  /* 0x00000007ff297e24 */ /* 0x000fe2000f8e00ff */
[----:B------:R0:W-:Y:S04]  /*a630*/  STL [R1+0x40], R40 ;  /* 0x0000402801007387 */ /* 0x0001e80000100800 */
[----:B------:R2:W-:Y:S01]  /*a640*/  STL [R1+0x48], R42 ;  /* 0x0000482a01007387 */ /* 0x0005e20000100800 */
[----:B0-----:R-:W-:-:S05]  /*a650*/  IMAD.U32 R40, RZ, RZ, UR5 ;  /* 0x00000005ff287e24 */ /* 0x001fca000f8e00ff */
[----:B------:R2:W-:Y:S04]  /*a660*/  STL [R1+0x4], R40 ;  /* 0x0000042801007387 */ /* 0x0005e80000100800 */
[----:B------:R2:W-:Y:S02]  /*a670*/  STL [R1+0x44], R41 ;  /* 0x0000442901007387 */ /* 0x0005e40000100800 */
[----:B-12---:R-:W-:Y:S05]  /*a680*/  @!P2 BRA `(.L_x_2300) ;  /* 0x0000021000a0a947 */ /* 0x006fea0003800000 */
.L_x_2541:
[----:B------:R-:W-:Y:S05]  /*a690*/  BSYNC B0 ;  /* 0x0000000000007941 */ /* 0x000fea0003800000 */
.L_x_2299:
        /* <DEDUP_REMOVED lines=39> */
.L_x_2302:
[----:B------:R-:W-:Y:S05]  /*a910*/  BSYNC B0 ;  /* 0x0000000000007941 */ /* 0x000fea0003800000 */
.L_x_2301:
        /* <DEDUP_REMOVED lines=36> */
.L_x_2304:
[----:B------:R-:W-:Y:S05]  /*ab60*/  BSYNC B0 ;  /* 0x0000000000007941 */ /* 0x000fea0003800000 */
.L_x_2303:
        /* <DEDUP_REMOVED lines=14> */
[----:B-12---:R-:W-:Y:S02]  /*ac50*/  SEL R40, RZ, 0x1, P3 ;  /* 0x00000001ff287807 */ /* 0x006fe40001800000 */
[----:B------:R-:W-:Y:S02]  /*ac60*/  SEL R19, R19, RZ, P3 ;  /* 0x000000ff13137207 */ /* 0x000fe40001800000 */
[----:B------:R-:W-:Y:S02]  /*ac70*/  LOP3.LUT R209, R209, R40, RZ, 0x3c, !PT ;  /* 0x00000028d1d17212 */ /* 0x000fe400078e3cff */
[----:B---3--:R-:W-:-:S13]  /*ac80*/  LOP3.LUT P4, RZ, R39, 0x2, RZ, 0xc0, !PT ;  /* 0x0000000227ff7812 */ /* 0x008fda000788c0ff */
[----:B0-----:R-:W-:Y:S05]  /*ac90*/  @P4 BRA `(.L_x_2305) ;  /* 0xffffff7800d44947 */ /* 0x001fea000383ffff */
.L_x_2201:
        /* <DEDUP_REMOVED lines=40> */
[----:B-----5:R-:W-:Y:S02]  /*af20*/  CS2R R50, SRZ ;  /* 0x0000000000327805 */ /* 0x020fe4000001ff00 */
        /* <DEDUP_REMOVED lines=16> */
.L_x_2307:
[----:B------:R-:W-:Y:S05]  /*b030*/  BSYNC B0 ;  /* 0x0000000000007941 */ /* 0x000fea0003800000 */
.L_x_2306:
        /* <DEDUP_REMOVED lines=31> */
.L_x_2309:
        /* <DEDUP_REMOVED lines=12> */
.L_x_2313:
[----:B-1----:R1:W2:Y:S02]  /*b2f0*/  SYNCS.PHASECHK.TRANS64.TRYWAIT P0, [R18+URZ+0x36800], R3 ;  /* 0x03680003120075a7 */ /* 0x0022a4000800017f */
[----:B--2---:R-:W-:Y:S05]  /*b300*/  @!P0 NANOSLEEP.SYNCS 0x989680 ;  /* 0x009896800000895d */ /* 0x004fea0003900000 */
[----:B------:R-:W2:Y:S02]  /*b310*/  @!P0 SYNCS.PHASECHK.TRANS64 P0, [R18+URZ+0x36800], R3 ;  /* 0x03680003120085a7 */ /* 0x000ea4000800007f */
[----:B--2---:R-:W-:Y:S05]  /*b320*/  @!P0 BRA `(.L_x_2313) ;  /* 0xfffffffc00f08947 */ /* 0x004fea000383ffff */
.L_x_2312:
[----:B------:R-:W-:Y:S05]  /*b330*/  BSYNC B0 ;  /* 0x0000000000007941 */ /* 0x000fea0003800000 */
.L_x_2311:
[----:B------:R-:W-:Y:S05]  /*b340*/  BRA `(.L_x_2314) ;  /* 0x00000074002c7947 */ /* 0x000fea0003800000 */
.L_x_2310:
[----:B------:R-:W2:Y:S01]  /*b350*/  LDL R0, [R1+0x68] ;  /* 0x0000680001007983 */ /* 0x000ea20000100800 */
[----:B------:R-:W0:Y:S01]  /*b360*/  LDC.64 R70, c[0x0][0x3d8] ;  /* 0x0000f600ff467b82 */ /* 0x000e220000000a00 */
[----:B------:R-:W-:Y:S01]  /*b370*/  SHF.R.S32.HI R3, RZ, 0x1f, R144 ;  /* 0x0000001fff037819 */ /* 0x000fe20000011490 */
[--C-:B------:R-:W-:Y:S01]  /*b380*/  IMAD.MOV.U32 R4, RZ, RZ, R16.reuse ;  /* 0x000000ffff047224 */ /* 0x100fe200078e0010 */
[----:B------:R-:W-:Y:S02]  /*b390*/  SHF.R.S32.HI R5, RZ, 0x1f, R16 ;  /* 0x0000001fff057819 */ /* 0x000fe40000011410 */
[----:B------:R-:W-:-:S03]  /*b3a0*/  SHF.R.S32.HI R9, RZ, 0x1f, R22 ;  /* 0x0000001fff097819 */ /* 0x000fc60000011416 */
[----:B------:R-:W1:Y:S01]  /*b3b0*/  LDC.64 R10, c[0x0][0x3e8] ;  /* 0x0000fa00ff0a7b82 */ /* 0x000e620000000a00 */
[-C--:B0-----:R-:W-:Y:S02]  /*b3c0*/  IMAD R8, R232, R70.reuse, RZ ;  /* 0x00000046e8087224 */ /* 0x081fe400078e02ff */
[----:B------:R-:W-:-:S04]  /*b3d0*/  IMAD.WIDE.U32 R56, R144, R70, RZ ;  /* 0x0000004690387225 */ /* 0x000fc800078e00ff */
[----:B------:R-:W-:-:S04]  /*b3e0*/  IMAD.WIDE.U32 R6, R204, R70, R4 ;  /* 0x00000046cc067225 */ /* 0x000fc800078e0004 */
[----:B------:R-:W-:Y:S01]  /*b3f0*/  IMAD R80, R204, R71, R8 ;  /* 0x00000047cc507224 */ /* 0x000fe200078e0208 */
[----:B------:R-:W-:Y:S01]  /*b400*/  IADD3 R74, P0, R6, R56, RZ ;  /* 0x00000038064a7210 */ /* 0x000fe20007f1e0ff */
[----:B------:R-:W-:Y:S02]  /*b410*/  IMAD.MOV.U32 R8, RZ, RZ, R22 ;  /* 0x000000ffff087224 */ /* 0x000fe400078e0016 */
[----:B-1----:R-:W-:-:S04]  /*b420*/  IMAD.WIDE.U32 R4, R204, R10, R4 ;  /* 0x0000000acc047225 */ /* 0x002fc800078e0004 */
[----:B------:R-:W-:Y:S02]  /*b430*/  IMAD.SHL.U32 R73, R70, 0x40, RZ ;  /* 0x0000004046497824 */ /* 0x000fe400078e00ff */
[----:B------:R-:W-:Y:S01]  /*b440*/  IMAD.SHL.U32 R72, R10, 0x40, RZ ;  /* 0x000000400a487824 */ /* 0x000fe200078e00ff */
[----:B--2---:R-:W-:Y:S01]  /*b450*/  R2UR UR4, R0 ;  /* 0x00000000000472ca */ /* 0x004fe200000e0000 */
[C---:B------:R-:W-:Y:S02]  /*b460*/  IMAD R0, R3.reuse, R70, RZ ;  /* 0x0000004603007224 */ /* 0x040fe400078e02ff */
[----:B------:R-:W-:Y:S02]  /*b470*/  IMAD R3, R3, R10, RZ ;  /* 0x0000000a03037224 */ /* 0x000fe400078e02ff */
[----:B------:R-:W-:Y:S01]  /*b480*/  IMAD R75, R144, R71, R0 ;  /* 0x00000047904b7224 */ /* 0x000fe200078e0200 */
[----:B------:R-:W-:Y:S01]  /*b490*/  SHF.L.U64.HI R71, R70, 0x6, R71 ;  /* 0x0000000646477819 */ /* 0x000fe20000010247 */
[----:B------:R-:W-:-:S02]  /*b4a0*/  IMAD R3, R144, R11, R3 ;  /* 0x0000000b90037224 */ /* 0x000fc400078e0203 */
[----:B------:R-:W-:Y:S02]  /*b4b0*/  IMAD.IADD R75, R75, 0x1, R57 ;  /* 0x000000014b4b7824 */ /* 0x000fe400078e0239 */
[----:B------:R-:W-:Y:S02]  /*b4c0*/  IMAD R0, R232, R10, RZ ;  /* 0x0000000ae8007224 */ /* 0x000fe400078e02ff */
[----:B------:R-:W-:Y:S01]  /*b4d0*/  ULOP3.LUT UP0, URZ, UR4, 0x3ff, URZ, 0xc0, !UPT ;  /* 0x000003ff043f7892 */ /* 0x000fe2000f80c03f */
[----:B------:R-:W-:Y:S01]  /*b4e0*/  IADD3.X R76, R75, R7, R80, P0, !PT ;  /* 0x000000074b4c7210 */ /* 0x000fe200007fe450 */
[----:B------:R-:W-:Y:S01]  /*b4f0*/  IMAD.WIDE.U32 R6, R204, R70, R8 ;  /* 0x00000046cc067225 */ /* 0x000fe200078e0008 */
[----:B------:R-:W-:-:S03]  /*b500*/  SHF.L.U64.HI R70, R10, 0x6, R11 ;  /* 0x000000060a467819 */ /* 0x000fc6000001020b */
[----:B------:R-:W-:Y:S01]  /*b510*/  IMAD.WIDE.U32 R144, R144, R10, RZ ;  /* 0x0000000a90907225 */ /* 0x000fe200078e00ff */
[----:B------:R-:W-:-:S03]  /*b520*/  IADD3 R68, P1, R6, R56, RZ ;  /* 0x0000003806447210 */ /* 0x000fc60007f3e0ff */
[C---:B------:R-:W-:Y:S01]  /*b530*/  IMAD.WIDE.U32 R8, R204.reuse, R10, R8 ;  /* 0x0000000acc087225 */ /* 0x040fe200078e0008 */
        /* <DEDUP_REMOVED lines=25> */
.L_x_2315:
[----:B------:R-:W0:Y:S01]  /*b6d0*/  LDC.64 R10, c[0x0][0x3d8] ;  /* 0x0000f600ff0a7b82 */ /* 0x000e220000000a00 */
[----:B------:R-:W-:Y:S01]  /*b6e0*/  SHF.R.S32.HI R3, RZ, 0x1f, R213 ;  /* 0x0000001fff037819 */ /* 0x000fe200000114d5 */
[----:B------:R-:W-:Y:S01]  /*b6f0*/  ULDC.U8 UR4, c[0x0][0x3f0] ;  /* 0x0000fc0000047ab9 */ /* 0x000fe20000000000 */
[----:B------:R-:W-:Y:S01]  /*b700*/  BSSY B0, `(.L_x_2316) ;  /* 0x0000707000007945 */ /* 0x000fe20003800000 */
[----:B------:R-:W-:-:S04]  /*b710*/  ISETP.NE.AND P0, PT, RZ, UR4, PT ;  /* 0x00000004ff007c0c */ /* 0x000fc8000bf05270 */
[----:B------:R-:W1:Y:S01]  /*b720*/  LDC.64 R12, c[0x0][0x3e8] ;  /* 0x0000fa00ff0c7b82 */ /* 0x000e620000000a00 */
[-C--:B0-----:R-:W-:Y:S02]  /*b730*/  IMAD R0, R3, R10.reuse, RZ ;  /* 0x0000000a03007224 */ /* 0x081fe400078e02ff */
[----:B------:R-:W-:-:S04]  /*b740*/  IMAD.WIDE.U32 R4, R213, R10, RZ ;  /* 0x0000000ad5047225 */ /* 0x000fc800078e00ff */
[----:B------:R-:W-:Y:S02]  /*b750*/  IMAD.SHL.U32 R83, R4, 0x80, RZ ;  /* 0x0000008004537824 */ /* 0x000fe400078e00ff */
[-C--:B-1----:R-:W-:Y:S02]  /*b760*/  IMAD R8, R3, R12.reuse, RZ ;  /* 0x0000000c03087224 */ /* 0x082fe400078e02ff */
[C---:B------:R-:W-:Y:S02]  /*b770*/  IMAD R3, R213.reuse, R11, R0 ;  /* 0x0000000bd5037224 */ /* 0x040fe400078e0200 */
[----:B------:R-:W-:-:S04]  /*b780*/  IMAD.WIDE.U32 R6, R213, R12, RZ ;  /* 0x0000000cd5067225 */ /* 0x000fc800078e00ff */
[----:B------:R-:W-:Y:S02]  /*b790*/  IMAD R9, R213, R13, R8 ;  /* 0x0000000dd5097224 */ /* 0x000fe400078e0208 */
[----:B------:R-:W-:Y:S02]  /*b7a0*/  IMAD.IADD R5, R5, 0x1, R3 ;  /* 0x0000000105057824 */ /* 0x000fe400078e0203 */
[----:B------:R-:W-:Y:S02]  /*b7b0*/  IMAD R0, R213, -0x80, R215 ;  /* 0xffffff80d5007824 */ /* 0x000fe400078e02d7 */
[----:B------:R-:W-:Y:S01]  /*b7c0*/  IMAD.IADD R3, R7, 0x1, R9 ;  /* 0x0000000107037824 */ /* 0x000fe200078e0209 */
[----:B------:R-:W-:Y:S01]  /*b7d0*/  SHF.L.U64.HI R81, R4, 0x7, R5 ;  /* 0x0000000704517819 */ /* 0x000fe20000010205 */
[----:B------:R-:W-:Y:S01]  /*b7e0*/  IMAD.SHL.U32 R84, R6, 0x80, RZ ;  /* 0x0000008006547824 */ /* 0x000fe200078e00ff */
[----:B------:R-:W-:Y:S02]  /*b7f0*/  VIMNMX R8, R0, 0x80, PT ;  /* 0x0000008000087848 */ /* 0x000fe40003fe0100 */
        /* <DEDUP_REMOVED lines=65> */
.L_x_2319:
[----:B------:R-:W-:Y:S05]  /*bc10*/  BSYNC B1 ;  /* 0x0000000000017941 */ /* 0x000fea0003800000 */
.L_x_2318:
[----:B------:R-:W-:Y:S01]  /*bc20*/  ISETP.GE.AND P1, PT, R231, R8, PT ;  /* 0x00000008e700720c */ /* 0x000fe20003f26270 */
[----:B------:R-:W-:Y:S01]  /*bc30*/  BSSY B1, `(.L_x_2320) ;  /* 0x000003d000017945 */ /* 0x000fe20003800000 */
[----:B-1----:R-:W-:Y:S02]  /*bc40*/  LOP3.LUT R5, R211, 0x18, R22, 0xf8, !PT ;  /* 0x00000018d3057812 */ /* 0x002fe400078ef816 */
        /* <DEDUP_REMOVED lines=14> */
[----:B------:R-:W-:Y:S01]  /*bd30*/  VIADD R4, R16, 0x10 ;  /* 0x0000001010047836 */ /* 0x000fe20000000000 */
[----:B------:R-:W-:Y:S01]  /*bd40*/  IADD3 R73, P2, P3, R74, R73, R83 ;  /* 0x000000494a497210 */ /* 0x000fe20007b5e053 */
[----:B------:R-:W-:Y:S01]  /*bd50*/  ULDC UR4, c[0x0][0x3d4] ;  /* 0x0000f50000047ab9 */ /* 0x000fe20000000800 */
[----:B------:R-:W-:Y:S01]  /*bd60*/  IADD3.X R3, R78, R70, R3, P4, P5 ;  /* 0x000000464e037210 */ /* 0x000fe200027ea403 */
[----:B------:R-:W-:Y:S01]  /*bd70*/  VIADD R5, R16, 0x20 ;  /* 0x0000002010057836 */ /* 0x000fe20000000000 */
[----:B------:R-:W-:Y:S01]  /*bd80*/  IADD3.X R0, R76, R71, R81, P2, P3 ;  /* 0x000000474c007210 */ /* 0x000fe200017e6451 */
[----:B------:R-:W-:Y:S01]  /*bd90*/  ULDC.64 UR6, c[0x0][0x3c8] ;  /* 0x0000f20000067ab9 */ /* 0x000fe20000000a00 */
[----:B------:R-:W-:Y:S01]  /*bda0*/  ISETP.GE.AND P5, PT, R16, UR4, PT ;  /* 0x0000000410007c0c */ /* 0x000fe2000bfa6270 */
[----:B------:R-:W-:Y:S01]  /*bdb0*/  ULDC.64 UR8, c[0x0][0x3e0] ;  /* 0x0000f80000087ab9 */ /* 0x000fe20000000a00 */
[----:B------:R-:W-:Y:S01]  /*bdc0*/  ISETP.GE.AND P2, PT, R4, UR4, PT ;  /* 0x0000000404007c0c */ /* 0x000fe2000bf46270 */
[----:B------:R-:W-:Y:S01]  /*bdd0*/  VIADD R7, R16, 0x30 ;  /* 0x0000003010077836 */ /* 0x000fe20000000000 */
[----:B------:R-:W-:-:S02]  /*bde0*/  LEA R4, P3, R73, UR6, 0x1 ;  /* 0x0000000649047c11 */ /* 0x000fc4000f8608ff */
[----:B------:R-:W-:Y:S02]  /*bdf0*/  CS2R R42, SRZ ;  /* 0x00000000002a7805 */ /* 0x000fe4000001ff00 */
[----:B------:R-:W-:Y:S02]  /*be00*/  LEA R6, P6, R72, UR8, 0x1 ;  /* 0x0000000848067c11 */ /* 0x000fe4000f8c08ff */
[----:B------:R-:W-:Y:S02]  /*be10*/  CS2R R40, SRZ ;  /* 0x0000000000287805 */ /* 0x000fe4000001ff00 */
[----:B------:R-:W-:Y:S01]  /*be20*/  ISETP.GE.AND P4, PT, R5, UR4, PT ;  /* 0x0000000405007c0c */ /* 0x000fe2000bf86270 */
[C---:B------:R-:W-:Y:S01]  /*be30*/  VIADD R8, R16.reuse, 0x40 ;  /* 0x0000004010087836 */ /* 0x040fe20000000000 */
[----:B------:R-:W-:Y:S01]  /*be40*/  LEA.HI.X R5, R73, UR7, R0, 0x1, P3 ;  /* 0x0000000749057c11 */ /* 0x000fe200098f0c00 */
[----:B------:R-:W-:Y:S01]  /*be50*/  VIADD R0, R16, 0x50 ;  /* 0x0000005010007836 */ /* 0x000fe20000000000 */
[----:B------:R-:W-:-:S02]  /*be60*/  ISETP.GE.AND P3, PT, R7, UR4, PT ;  /* 0x0000000407007c0c */ /* 0x000fc4000bf66270 */
[----:B------:R-:W-:Y:S01]  /*be70*/  LEA.HI.X R7, R72, UR9, R3, 0x1, P6 ;  /* 0x0000000948077c11 */ /* 0x000fe2000b0f0c03 */
        /* <DEDUP_REMOVED lines=24> */
.L_x_2321:
[----:B------:R-:W-:Y:S05]  /*c000*/  BSYNC B1 ;  /* 0x0000000000017941 */ /* 0x000fea0003800000 */
.L_x_2320:
        /* <DEDUP_REMOVED lines=8> */
[----:B-1----:R-:W-:Y:S02]  /*c090*/  VIADD R5, R57, 0x15400 ;  /* 0x0001540039057836 */ /* 0x002fe40000000000 */
[----:B------:R-:W-:Y:S01]  /*c0a0*/  IMAD.MOV.U32 R0, RZ, RZ, R59 ;  /* 0x000000ffff007224 */ /* 0x000fe200078e003b */
[----:B------:R-:W-:Y:S01]  /*c0b0*/  PRMT R91, R3, 0x7610, R91 ;  /* 0x00007610035b7816 */ /* 0x000fe2000000005b */
[----:B------:R-:W-:-:S02]  /*c0c0*/  IMAD.MOV.U32 R6, RZ, RZ, R56 ;  /* 0x000000ffff067224 */ /* 0x000fc400078e0038 */
[----:B------:R-:W-:Y:S01]  /*c0d0*/  VIADD R56, R57, 0x15440 ;  /* 0x0001544039387836 */ /* 0x000fe20000000000 */
[----:B------:R-:W-:Y:S01]  /*c0e0*/  PRMT R99, R0, 0x7610, R99 ;  /* 0x0000761000637816 */ /* 0x000fe20000000063 */
[----:B------:R-:W-:Y:S02]  /*c0f0*/  IMAD.MOV.U32 R4, RZ, RZ, R58 ;  /* 0x000000ffff047224 */ /* 0x000fe400078e003a */
        /* <DEDUP_REMOVED lines=13> */
[--C-:B------:R-:W-:Y:S01]  /*c1d0*/  IMAD.MOV.U32 R7, RZ, RZ, R75.reuse ;  /* 0x000000ffff077224 */ /* 0x100fe200078e004b */
[----:B------:R-:W-:Y:S01]  /*c1e0*/  PRMT R75, R0, 0x7610, R75 ;  /* 0x00007610004b7816 */ /* 0x000fe2000000004b */
[----:B------:R-:W-:Y:S01]  /*c1f0*/  IMAD.MOV.U32 R3, RZ, RZ, R50 ;  /* 0x000000ffff037224 */ /* 0x000fe200078e0032 */
[----:B------:R-:W0:Y:S01]  /*c200*/  @P2 LDC R0, c[0x0][0x42c] ;  /* 0x00010b00ff002b82 */ /* 0x000e220000000800 */
[----:B------:R-:W-:Y:S01]  /*c210*/  PRMT R76, R4, 0x7610, R76 ;  /* 0x00007610044c7816 */ /* 0x000fe2000000004c */
[----:B------:R-:W-:-:S02]  /*c220*/  IMAD.MOV.U32 R4, RZ, RZ, R54 ;  /* 0x000000ffff047224 */ /* 0x000fc400078e0036 */
[----:B------:R-:W-:Y:S01]  /*c230*/  PRMT R82, R3, 0x7610, R82 ;  /* 0x0000761003527816 */ /* 0x000fe20000000052 */
[----:B------:R-:W-:Y:S02]  /*c240*/  IMAD.MOV.U32 R3, RZ, RZ, R51 ;  /* 0x000000ffff037224 */ /* 0x000fe400078e0033 */
[----:B------:R-:W-:Y:S01]  /*c250*/  PRMT R92, R4, 0x7610, R92 ;  /* 0x00007610045c7816 */ /* 0x000fe2000000005c */
[----:B------:R-:W1:Y:S01]  /*c260*/  @P2 LDC R5, c[0x0][0x430] ;  /* 0x00010c00ff052b82 */ /* 0x000e620000000800 */
[----:B------:R-:W-:Y:S01]  /*c270*/  IMAD.MOV.U32 R4, RZ, RZ, R61 ;  /* 0x000000ffff047224 */ /* 0x000fe200078e003d */
[----:B------:R-:W-:Y:S01]  /*c280*/  PRMT R83, R3, 0x7610, R83 ;  /* 0x0000761003537816 */ /* 0x000fe20000000053 */
[----:B------:R-:W-:Y:S02]  /*c290*/  IMAD.MOV.U32 R3, RZ, RZ, R60 ;  /* 0x000000ffff037224 */ /* 0x000fe400078e003c */
        /* <DEDUP_REMOVED lines=9> */
[----:B------:R-:W-:Y:S01]  /*c330*/  IMAD.MOV.U32 R4, RZ, RZ, R48 ;  /* 0x000000ffff047224 */ /* 0x000fe200078e0030 */
[----:B------:R-:W-:Y:S01]  /*c340*/  PRMT R102, R71, 0x7610, R102 ;  /* 0x0000761047667816 */ /* 0x000fe20000000066 */
[----:B0-----:R-:W-:-:S03]  /*c350*/  @P2 IMAD.HI.U32 R0, R3, R0, RZ ;  /* 0x0000000003002227 */ /* 0x001fc600078e00ff */
[----:B------:R-:W-:Y:S01]  /*c360*/  PRMT R88, R4, 0x7610, R88 ;  /* 0x0000761004587816 */ /* 0x000fe20000000058 */
[----:B------:R-:W-:Y:S02]  /*c370*/  IMAD.MOV.U32 R71, RZ, RZ, R66 ;  /* 0x000000ffff477224 */ /* 0x000fe400078e0042 */
[----:B------:R-:W-:Y:S01]  /*c380*/  IMAD.MOV.U32 R4, RZ, RZ, R49 ;  /* 0x000000ffff047224 */ /* 0x000fe200078e0031 */
[----:B-1----:R-:W-:Y:S01]  /*c390*/  @P2 SHF.R.U32.HI R3, RZ, R5, R0 ;  /* 0x00000005ff032219 */ /* 0x002fe20000011600 */
[----:B------:R-:W-:Y:S01]  /*c3a0*/  IMAD.MOV.U32 R72, RZ, RZ, R67 ;  /* 0x000000ffff487224 */ /* 0x000fe200078e0043 */
[C---:B------:R-:W-:Y:S01]  /*c3b0*/  PRMT R111, R71.reuse, 0x7610, R111 ;  /* 0x00007610476f7816 */ /* 0x040fe2000000006f */
[----:B------:R-:W-:Y:S01]  /*c3c0*/  IMAD.MOV.U32 R0, RZ, RZ, R20 ;  /* 0x000000ffff007224 */ /* 0x000fe200078e0014 */
[----:B------:R-:W-:Y:S01]  /*c3d0*/  PRMT R89, R4, 0x7610, R89 ;  /* 0x0000761004597816 */ /* 0x000fe20000000059 */
[----:B------:R-:W-:Y:S01]  /*c3e0*/  IMAD.MOV.U32 R4, RZ, RZ, R21 ;  /* 0x000000ffff047224 */ /* 0x000fe200078e0015 */
[----:B------:R-:W-:Y:S01]  /*c3f0*/  PRMT R71, R71, 0x5410, R72 ;  /* 0x0000541047477816 */ /* 0x000fe20000000048 */
[----:B------:R-:W-:Y:S01]  /*c400*/  IMAD.MOV.U32 R14, RZ, RZ, R144 ;  /* 0x000000ffff0e7224 */ /* 0x000fe200078e0090 */
[----:B------:R-:W-:Y:S01]  /*c410*/  SHF.R.S32.HI R5, RZ, 0x1f, R3 ;  /* 0x0000001fff057819 */ /* 0x000fe20000011403 */
[----:B------:R-:W-:Y:S01]  /*c420*/  IMAD.MOV.U32 R15, RZ, RZ, R77 ;  /* 0x000000ffff0f7224 */ /* 0x000fe200078e004d */
[----:B------:R-:W-:Y:S01]  /*c430*/  PRMT R71, R0, 0x7610, R71 ;  /* 0x0000761000477816 */ /* 0x000fe20000000047 */
[----:B------:R-:W-:Y:S01]  /*c440*/  IMAD.WIDE.U32 R6, R3, R10, R6 ;  /* 0x0000000a03067225 */ /* 0x000fe200078e0006 */
[----:B------:R-:W-:-:S03]  /*c450*/  PRMT R70, R4, 0x7610, R70 ;  /* 0x0000761004467816 */ /* 0x000fc60000000046 */
[C---:B------:R-:W-:Y:S02]  /*c460*/  IMAD R0, R5.reuse, R10, RZ ;  /* 0x0000000a05007224 */ /* 0x040fe400078e02ff */
[-C--:B------:R-:W-:Y:S02]  /*c470*/  IMAD R4, R5, R12.reuse, RZ ;  /* 0x0000000c05047224 */ /* 0x080fe400078e02ff */
[----:B------:R-:W-:-:S04]  /*c480*/  IMAD.WIDE.U32 R14, R3, R12, R14 ;  /* 0x0000000c030e7225 */ /* 0x000fc800078e000e */
[C---:B------:R-:W-:Y:S01]  /*c490*/  IMAD R5, R3.reuse, R11, R0 ;  /* 0x0000000b03057224 */ /* 0x040fe200078e0200 */
[----:B------:R-:W-:Y:S01]  /*c4a0*/  LEA R0, P3, R14, UR6, 0x1 ;  /* 0x000000060e007c11 */ /* 0x000fe2000f8608ff */
[----:B------:R-:W-:Y:S01]  /*c4b0*/  IMAD R3, R3, R13, R4 ;  /* 0x0000000d03037224 */ /* 0x000fe200078e0204 */
[C---:B------:R-:W-:Y:S01]  /*c4c0*/  LEA R4, P2, R6.reuse, UR4, 0x1 ;  /* 0x0000000406047c11 */ /* 0x040fe2000f8408ff */
[----:B------:R-:W-:Y:S01]  /*c4d0*/  IMAD.IADD R5, R7, 0x1, R5 ;  /* 0x0000000107057824 */ /* 0x000fe200078e0205 */
[----:B------:R-:W-:Y:S01]  /*c4e0*/  UMOV UR4, 0xffffffff ;  /* 0xffffffff00047882 */ /* 0x000fe20000000000 */
[----:B------:R-:W-:Y:S02]  /*c4f0*/  IMAD.IADD R3, R15, 0x1, R3 ;  /* 0x000000010f037824 */ /* 0x000fe400078e0203 */
[----:B------:R-:W-:Y:S01]  /*c500*/  IMAD.MOV.U32 R72, RZ, RZ, R46 ;  /* 0x000000ffff487224 */ /* 0x000fe200078e002e */
[----:B------:R-:W-:Y:S01]  /*c510*/  LEA.HI.X R5, R6, UR5, R5, 0x1, P2 ;  /* 0x0000000506057c11 */ /* 0x000fe200090f0c05 */
[----:B------:R-:W-:Y:S01]  /*c520*/  IMAD.MOV.U32 R73, RZ, RZ, R47 ;  /* 0x000000ffff497224 */ /* 0x000fe200078e002f */
[----:B------:R-:W-:Y:S01]  /*c530*/  LEA.HI.X R3, R14, UR7, R3, 0x1, P3 ;  /* 0x000000070e037c11 */ /* 0x000fe200098f0c03 */
[----:B------:R-:W-:Y:S01]  /*c540*/  IMAD.MOV.U32 R11, RZ, RZ, R29 ;  /* 0x000000ffff0b7224 */ /* 0x000fe200078e001d */
[----:B------:R-:W-:Y:S01]  /*c550*/  PRMT R80, R72, 0x7610, R80 ;  /* 0x0000761048507816 */ /* 0x000fe20000000050 */
[----:B------:R-:W-:Y:S01]  /*c560*/  IMAD.MOV.U32 R72, RZ, RZ, R24 ;  /* 0x000000ffff487224 */ /* 0x000fe200078e0018 */
[----:B------:R-:W-:Y:S01]  /*c570*/  PRMT R81, R73, 0x7610, R81 ;  /* 0x0000761049517816 */ /* 0x000fe20000000051 */
[----:B------:R-:W-:Y:S01]  /*c580*/  IMAD.MOV.U32 R73, RZ, RZ, R25 ;  /* 0x000000ffff497224 */ /* 0x000fe200078e0019 */
[----:B------:R-:W-:Y:S01]  /*c590*/  PRMT R74, R11, 0x7610, R74 ;  /* 0x000076100b4a7816 */ /* 0x000fe2000000004a */
[----:B------:R-:W-:Y:S01]  /*c5a0*/  IMAD.MOV.U32 R10, RZ, RZ, R28 ;  /* 0x000000ffff0a7224 */ /* 0x000fe200078e001c */
[----:B------:R-:W-:Y:S01]  /*c5b0*/  LEA.HI R6, R230, R230, RZ, 0x1 ;  /* 0x000000e6e6067211 */ /* 0x000fe200078f08ff */
[----:B------:R-:W-:Y:S06]  /*c5c0*/  BRA.DIV UR4, `(.L_x_2322) ;  /* 0x000001f204e47947 */ /* 0x000fec000b800000 */
.L_x_2544:
[----:B------:R-:W-:-:S03]  /*c5d0*/  UMOV UR4, 0xffffffff ;  /* 0xffffffff00047882 */ /* 0x000fc60000000000 */
[----:B------:R-:W-:Y:S05]  /*c5e0*/  BRA.DIV UR4, `(.L_x_2323) ;  /* 0x000001f604047947 */ /* 0x000fea000b800000 */
.L_x_2547:
[----:B------:R-:W-:-:S03]  /*c5f0*/  UMOV UR4, 0xffffffff ;  /* 0xffffffff00047882 */ /* 0x000fc60000000000 */
[----:B------:R-:W-:Y:S05]  /*c600*/  BRA.DIV UR4, `(.L_x_2324) ;  /* 0x000001f604247947 */ /* 0x000fea000b800000 */
.L_x_2550:
[----:B------:R-:W-:-:S03]  /*c610*/  UMOV UR4, 0xffffffff ;  /* 0xffffffff00047882 */ /* 0x000fc60000000000 */
[----:B------:R-:W-:Y:S05]  /*c620*/  BRA.DIV UR4, `(.L_x_2325) ;  /* 0x000001f604447947 */ /* 0x000fea000b800000 */
.L_x_2553:
[----:B------:R-:W-:-:S03]  /*c630*/  UMOV UR4, 0xffffffff ;  /* 0xffffffff00047882 */ /* 0x000fc60000000000 */
[----:B------:R-:W-:Y:S05]  /*c640*/  BRA.DIV UR4, `(.L_x_2326) ;  /* 0x000001f604647947 */ /* 0x000fea000b800000 */
.L_x_2556:
[----:B------:R-:W-:Y:S01]  /*c650*/  UMOV UR4, 0xffffffff ;  /* 0xffffffff00047882 */ /* 0x000fe20000000000 */
[----:B------:R-:W-:Y:S02]  /*c660*/  LOP3.LUT R5, R6, 0xfffffffe, RZ, 0xc0, !PT ;  /* 0xfffffffe06057812 */ /* 0x000fe400078ec0ff */
[----:B------:R-:W-:Y:S05]  /*c670*/  BRA.DIV UR4, `(.L_x_2327) ;  /* 0x000001f604807947 */ /* 0x000fea000b800000 */
.L_x_2559:
[----:B------:R-:W-:Y:S01]  /*c680*/  UMOV UR4, 0xffffffff ;  /* 0xffffffff00047882 */ /* 0x000fe20000000000 */
[----:B------:R-:W-:Y:S02]  /*c690*/  IMAD.IADD R5, R230, 0x1, -R5 ;  /* 0x00000001e6057824 */ /* 0x000fe400078e0a05 */
[----:B------:R-:W-:Y:S05]  /*c6a0*/  BRA.DIV UR4, `(.L_x_2328) ;  /* 0x000001f6049c7947 */ /* 0x000fea000b800000 */
.L_x_2562:
[----:B------:R-:W-:Y:S01]  /*c6b0*/  UMOV UR4, 0xffffffff ;  /* 0xffffffff00047882 */ /* 0x000fe20000000000 */
[----:B------:R-:W-:Y:S02]  /*c6c0*/  SHF.L.U32 R3, R5, 0x1f, RZ ;  /* 0x0000001f05037819 */ /* 0x000fe400000006ff */
[----:B------:R-:W-:Y:S05]  /*c6d0*/  BRA.DIV UR4, `(.L_x_2329) ;  /* 0x000001f604b87947 */ /* 0x000fea000b800000 */
.L_x_2565:
        /* <DEDUP_REMOVED lines=36> */
[----:B0-----:R-:W-:Y:S06]  /*c920*/  @!P2 BRA `(.L_x_2331) ;  /* 0x000001f4004ca947 */ /* 0x001fec0003800000 */
.L_x_2566:
[----:B------:R-:W-:Y:S05]  /*c930*/  BSYNC B1 ;  /* 0x0000000000017941 */ /* 0x000fea0003800000 */
.L_x_2330:
[----:B------:R-:W-:Y:S01]  /*c940*/  BSSY B1, `(.L_x_2332) ;  /* 0x0000133000017945 */ /* 0x000fe20003800000 */
[----:B0-----:R-:W-:-:S03]  /*c950*/  PRMT R3, R4, 0x7610, R3 ;  /* 0x0000761004037816 */ /* 0x001fc60000000003 */
[----:B------:R-:W-:Y:S05]  /*c960*/  @P0 BRA `(.L_x_2333) ;  /* 0x0000001000c00947 */ /* 0x000fea0003800000 */
[----:B------:R-:W0:Y:S01]  /*c970*/  LDC R5, c[0x0][0x3d4] ;  /* 0x0000f500ff057b82 */ /* 0x000e220000000800 */
        /* <DEDUP_REMOVED lines=14> */
[----:B------:R-:W-:Y:S02]  /*ca60*/  SHF.R.U32.HI R110, RZ, 0x10, R67 ;  /* 0x00000010ff6e7819 */ /* 0x000fe40000011643 */
[----:B------:R-:W-:Y:S02]  /*ca70*/  SHF.R.U32.HI R107, RZ, 0x10, R69 ;  /* 0x00000010ff6b7819 */ /* 0x000fe40000011645 */
[----:B------:R-:W-:Y:S02]  /*ca80*/  SHF.R.U64 R109, R66, 0x10, R67 ;  /* 0x00000010426d7819 */ /* 0x000fe40000001243 */
[----:B------:R-:W-:Y:S02]  /*ca90*/  PRMT R110, R71, 0x5432, R110 ;  /* 0x00005432476e7816 */ /* 0x000fe4000000006e */
[----:B------:R-:W-:Y:S02]  /*caa0*/  PRMT R107, R108, 0x5410, R107 ;  /* 0x000054106c6b7816 */ /* 0x000fe4000000006b */
[----:B------:R-:W-:Y:S01]  /*cab0*/  PRMT R109, R111, 0x5410, R109 ;  /* 0x000054106f6d7816 */ /* 0x000fe2000000006d */
[----:B------:R-:W-:Y:S01]  /*cac0*/  IMAD.U32 R111, R110, 0x10000, RZ ;  /* 0x000100006e6f7824 */ /* 0x000fe200078e00ff */
[----:B------:R-:W-:Y:S01]  /*cad0*/  SHF.R.U64 R106, R68, 0x10, R69 ;  /* 0x00000010446a7819 */ /* 0x000fe20000001245 */
[----:B------:R-:W-:Y:S01]  /*cae0*/  IMAD.U32 R108, R107, 0x10000, RZ ;  /* 0x000100006b6c7824 */ /* 0x000fe200078e00ff */
[----:B------:R-:W-:-:S02]  /*caf0*/  LOP3.LUT R110, R110, 0xffff0000, RZ, 0xc0, !PT ;  /* 0xffff00006e6e7812 */ /* 0x000fc400078ec0ff */
[----:B------:R-:W-:Y:S02]  /*cb00*/  LOP3.LUT R107, R107, 0xffff0000, RZ, 0xc0, !PT ;  /* 0xffff00006b6b7812 */ /* 0x000fe400078ec0ff */
[----:B------:R-:W-:Y:S02]  /*cb10*/  PRMT R106, R70, 0x5432, R106 ;  /* 0x00005432466a7816 */ /* 0x000fe4000000006a */
[C---:B0-----:R-:W-:Y:S01]  /*cb20*/  LOP3.LUT R67, R6.reuse, 0xffff0000, RZ, 0xc0, !PT ;  /* 0xffff000006437812 */ /* 0x041fe200078ec0ff */
[----:B------:R-:W-:Y:S01]  /*cb30*/  IMAD.U32 R66, R6, 0x10000, RZ ;  /* 0x0001000006427824 */ /* 0x000fe200078e00ff */
[C---:B------:R-:W-:Y:S01]  /*cb40*/  LOP3.LUT R69, R7.reuse, 0xffff0000, RZ, 0xc0, !PT ;  /* 0xffff000007457812 */ /* 0x040fe200078ec0ff */
[----:B------:R-:W-:Y:S02]  /*cb50*/  IMAD.U32 R68, R7, 0x10000, RZ ;  /* 0x0001000007447824 */ /* 0x000fe400078e00ff */
[C---:B------:R-:W-:Y:S01]  /*cb60*/  FMUL.FTZ R113, R67.reuse, R111 ;  /* 0x0000006f43717220 */ /* 0x040fe20000410000 */
[----:B------:R-:W-:Y:S01]  /*cb70*/  FMUL.FTZ R112, R67, R108 ;  /* 0x0000006c43707220 */ /* 0x000fe20000410000 */
[----:B------:R-:W-:Y:S01]  /*cb80*/  FMUL.FTZ R67, R69, R110 ;  /* 0x0000006e45437220 */ /* 0x000fe20000410000 */
[----:B------:R-:W-:-:S02]  /*cb90*/  IMAD.U32 R6, R4, 0x10000, RZ ;  /* 0x0001000004067824 */ /* 0x000fc400078e00ff */
        /* <DEDUP_REMOVED lines=25> */
.L_x_2335:
[----:B------:R-:W-:Y:S05]  /*cd30*/  BSYNC B2 ;  /* 0x0000000000027941 */ /* 0x000fea0003800000 */
.L_x_2334:
[----:B------:R-:W-:Y:S04]  /*cd40*/  BSSY B2, `(.L_x_2336) ;  /* 0x0000030000027945 */ /* 0x000fe80003800000 */
[----:B------:R-:W-:Y:S05]  /*cd50*/  @P2 BRA `(.L_x_2337) ;  /* 0x0000000000b82947 */ /* 0x000fea0003800000 */
[----:B0-----:R-:W0:Y:S01]  /*cd60*/  LDS.128 R4, [R56] ;  /* 0x0000000038047984 */ /* 0x001e220000000c00 */
        /* <DEDUP_REMOVED lines=17> */
[----:B------:R-:W-:Y:S01]  /*ce80*/  FMUL.FTZ R69, R63, R67 ;  /* 0x000000433f457220 */ /* 0x000fe20000410000 */
[C---:B------:R-:W-:Y:S01]  /*ce90*/  FMUL.FTZ R63, R65.reuse, R103 ;  /* 0x00000067413f7220 */ /* 0x040fe20000410000 */
[----:B------:R-:W-:Y:S02]  /*cea0*/  IMAD.U32 R6, R4, 0x10000, RZ ;  /* 0x0001000004067824 */ /* 0x000fe400078e00ff */
[C---:B------:R-:W-:Y:S01]  /*ceb0*/  FFMA.FTZ R107, R62.reuse, R67, R106 ;  /* 0x000000433e6b7223 */ /* 0x040fe2000001006a */
[----:B------:R-:W-:Y:S01]  /*cec0*/  FMUL.FTZ R67, R65, R104 ;  /* 0x0000006841437220 */ /* 0x000fe20000410000 */
[C---:B------:R-:W-:Y:S02]  /*ced0*/  IMAD.U32 R7, R5.reuse, 0x10000, RZ ;  /* 0x0001000005077824 */ /* 0x040fe400078e00ff */
[----:B------:R-:W-:Y:S01]  /*cee0*/  FFMA.FTZ R68, R62, R66, -R69 ;  /* 0x000000423e447223 */ /* 0x000fe20000010845 */
[----:B------:R-:W-:Y:S01]  /*cef0*/  IMAD.U32 R65, R102, 0x10000, RZ ;  /* 0x0001000066417824 */ /* 0x000fe200078e00ff */
[----:B------:R-:W-:Y:S01]  /*cf00*/  LOP3.LUT R4, R4, 0xffff0000, RZ, 0xc0, !PT ;  /* 0xffff000004047812 */ /* 0x000fe200078ec0ff */
[----:B------:R-:W-:Y:S01]  /*cf10*/  FFMA.FTZ R104, R64, R104, -R63 ;  /* 0x0000006840687223 */ /* 0x000fe2000001083f */
[----:B------:R-:W-:Y:S01]  /*cf20*/  LOP3.LUT R5, R5, 0xffff0000, RZ, 0xc0, !PT ;  /* 0xffff000005057812 */ /* 0x000fe200078ec0ff */
[C---:B------:R-:W-:Y:S01]  /*cf30*/  IMAD.U32 R63, R105.reuse, 0x10000, RZ ;  /* 0x00010000693f7824 */ /* 0x040fe200078e00ff */
        /* <DEDUP_REMOVED lines=15> */
[----:B------:R1:W-:Y:S02]  /*d030*/  STS.128 [R56], R4 ;  /* 0x0000000438007388 */ /* 0x0003e40000000c00 */
.L_x_2337:
[----:B------:R-:W-:Y:S05]  /*d040*/  BSYNC B2 ;  /* 0x0000000000027941 */ /* 0x000fea0003800000 */
.L_x_2336:
        /* <DEDUP_REMOVED lines=48> */
.L_x_2339:
[----:B------:R-:W-:Y:S05]  /*d350*/  BSYNC B2 ;  /* 0x0000000000027941 */ /* 0x000fea0003800000 */
.L_x_2338:
        /* <DEDUP_REMOVED lines=48> */
.L_x_2341:
[----:B------:R-:W-:Y:S05]  /*d660*/  BSYNC B2 ;  /* 0x0000000000027941 */ /* 0x000fea0003800000 */
.L_x_2340:
        /* <DEDUP_REMOVED lines=48> */
.L_x_2343:
[----:B------:R-:W-:Y:S05]  /*d970*/  BSYNC B2 ;  /* 0x0000000000027941 */ /* 0x000fea0003800000 */
.L_x_2342:
        /* <DEDUP_REMOVED lines=47> */
.L_x_2333:
[----:B------:R-:W-:Y:S05]  /*dc70*/  BSYNC B1 ;  /* 0x0000000000017941 */ /* 0x000fea0003800000 */
.L_x_2332:
        /* <DEDUP_REMOVED lines=61> */
.L_x_2346:
[----:B------:R-:W-:Y:S05]  /*e050*/  BSYNC B1 ;  /* 0x0000000000017941 */ /* 0x000fea0003800000 */
.L_x_2345:
[----:B------:R-:W-:Y:S04]  /*e060*/  BSSY B1, `(.L_x_2347) ;  /* 0x0000030000017945 */ /* 0x000fe80003800000 */
[----:B------:R-:W-:Y:S05]  /*e070*/  @P1 BRA `(.L_x_2348) ;  /* 0x0000000000b81947 */ /* 0x000fea0003800000 */
[----:B0-----:R-:W0:Y:S01]  /*e080*/  LDS.128 R4, [R56+0x2000] ;  /* 0x0020000038047984 */ /* 0x001e220000000c00 */
        /* <DEDUP_REMOVED lines=45> */
.L_x_2348:
[----:B------:R-:W-:Y:S05]  /*e360*/  BSYNC B1 ;  /* 0x0000000000017941 */ /* 0x000fea0003800000 */
.L_x_2347:
[----:B------:R-:W-:Y:S04]  /*e370*/  BSSY B1, `(.L_x_2349) ;  /* 0x0000030000017945 */ /* 0x000fe80003800000 */
[----:B------:R-:W-:Y:S05]  /*e380*/  @P2 BRA `(.L_x_2350) ;  /* 0x0000000000b82947 */ /* 0x000fea0003800000 */
[----:B01----:R-:W0:Y:S01]  /*e390*/  LDS.128 R4, [R57+0x1b400] ;  /* 0x01b4000039047984 */ /* 0x003e220000000c00 */
        /* <DEDUP_REMOVED lines=9> */
[----:B------:R-:W-:Y:S01]  /*e430*/  IMAD.U32 R35, R79, 0x10000, RZ ;  /* 0x000100004f237824 */ /* 0x000fe200078e00ff */
[----:B------:R-:W-:Y:S02]  /*e440*/  LOP3.LUT R77, R77, 0xffff0000, RZ, 0xc0, !PT ;  /* 0xffff00004d4d7812 */ /* 0x000fe400078ec0ff */
[----:B------:R-:W-:Y:S02]  /*e450*/  LOP3.LUT R79, R79, 0xffff0000, RZ, 0xc0, !PT ;  /* 0xffff00004f4f7812 */ /* 0x000fe400078ec0ff */
[C---:B0-----:R-:W-:Y:S01]  /*e460*/  LOP3.LUT R32, R6.reuse, 0xffff0000, RZ, 0xc0, !PT ;  /* 0xffff000006207812 */ /* 0x041fe200078ec0ff */
[----:B------:R-:W-:Y:S01]  /*e470*/  IMAD.U32 R15, R6, 0x10000, RZ ;  /* 0x00010000060f7824 */ /* 0x000fe200078e00ff */
[C---:B------:R-:W-:Y:S01]  /*e480*/  LOP3.LUT R34, R7.reuse, 0xffff0000, RZ, 0xc0, !PT ;  /* 0xffff000007227812 */ /* 0x040fe200078ec0ff */
[----:B------:R-:W-:-:S02]  /*e490*/  IMAD.U32 R33, R7, 0x10000, RZ ;  /* 0x0001000007217824 */ /* 0x000fc400078e00ff */
[C---:B------:R-:W-:Y:S01]  /*e4a0*/  FMUL.FTZ R38, R32.reuse, R37 ;  /* 0x0000002520267220 */ /* 0x040fe20000410000 */
[----:B------:R-:W-:Y:S01]  /*e4b0*/  FMUL.FTZ R32, R32, R35 ;  /* 0x0000002320207220 */ /* 0x000fe20000410000 */
[----:B------:R-:W-:Y:S02]  /*e4c0*/  IMAD.U32 R6, R4, 0x10000, RZ ;  /* 0x0001000004067824 */ /* 0x000fe400078e00ff */
[----:B------:R-:W-:Y:S01]  /*e4d0*/  FMUL.FTZ R40, R34, R77 ;  /* 0x0000004d22287220 */ /* 0x000fe20000410000 */
[C---:B------:R-:W-:Y:S01]  /*e4e0*/  FFMA.FTZ R38, R15.reuse, R35, -R38 ;  /* 0x000000230f267223 */ /* 0x040fe20000010826 */
[----:B------:R-:W-:Y:S01]  /*e4f0*/  FFMA.FTZ R39, R15, R37, R32 ;  /* 0x000000250f277223 */ /* 0x000fe20000010020 */
[C---:B------:R-:W-:Y:S01]  /*e500*/  IMAD.U32 R7, R5.reuse, 0x10000, RZ ;  /* 0x0001000005077824 */ /* 0x040fe200078e00ff */
[----:B------:R-:W-:Y:S01]  /*e510*/  LOP3.LUT R4, R4, 0xffff0000, RZ, 0xc0, !PT ;  /* 0xffff000004047812 */ /* 0x000fe200078ec0ff */
[----:B------:R-:W-:Y:S01]  /*e520*/  IMAD.U32 R35, R36, 0x10000, RZ ;  /* 0x0001000024237824 */ /* 0x000fe200078e00ff */
[----:B------:R-:W-:Y:S01]  /*e530*/  LOP3.LUT R5, R5, 0xffff0000, RZ, 0xc0, !PT ;  /* 0xffff000005057812 */ /* 0x000fe200078ec0ff */
[----:B------:R-:W-:-:S02]  /*e540*/  IMAD.U32 R15, R78, 0x10000, RZ ;  /* 0x000100004e0f7824 */ /* 0x000fc400078e00ff */
[-C--:B------:R-:W-:Y:S01]  /*e550*/  FMUL.FTZ R34, R34, R79.reuse ;  /* 0x0000004f22227220 */ /* 0x080fe20000410000 */
[----:B------:R-:W-:Y:S01]  /*e560*/  LOP3.LUT R36, R36, 0xffff0000, RZ, 0xc0, !PT ;  /* 0xffff000024247812 */ /* 0x000fe200078ec0ff */
[C---:B------:R-:W-:Y:S01]  /*e570*/  FFMA.FTZ R40, R33.reuse, R79, -R40 ;  /* 0x0000004f21287223 */ /* 0x040fe20000010828 */
        /* <DEDUP_REMOVED lines=15> */
.L_x_2350:
[----:B------:R-:W-:Y:S05]  /*e670*/  BSYNC B1 ;  /* 0x0000000000017941 */ /* 0x000fea0003800000 */
.L_x_2349:
[----:B------:R-:W-:Y:S04]  /*e680*/  BSSY B1, `(.L_x_2351) ;  /* 0x0000030000017945 */ /* 0x000fe80003800000 */
[----:B------:R-:W-:Y:S05]  /*e690*/  @P3 BRA `(.L_x_2352) ;  /* 0x0000000000b83947 */ /* 0x000fea0003800000 */
[----:B012---:R-:W0:Y:S01]  /*e6a0*/  LDS.128 R4, [R56+0x6000] ;  /* 0x0060000038047984 */ /* 0x007e220000000c00 */
[----:B------:R-:W-:Y:S02]  /*e6b0*/  SHF.R.U32.HI R15, RZ, 0x10, R29 ;  /* 0x00000010ff0f7819 */ /* 0x000fe4000001161d */
[--C-:B------:R-:W-:Y:S02]  /*e6c0*/  SHF.R.U32.HI R33, RZ, 0x10, R31.reuse ;  /* 0x00000010ff217819 */ /* 0x100fe4000001161f */
[----:B------:R-:W-:Y:S02]  /*e6d0*/  SHF.R.U64 R30, R30, 0x10, R31 ;  /* 0x000000101e1e7819 */ /* 0x000fe4000000121f */
[----:B------:R-:W-:Y:S02]  /*e6e0*/  SHF.R.U64 R31, R28, 0x10, R29 ;  /* 0x000000101c1f7819 */ /* 0x000fe4000000121d */
        /* <DEDUP_REMOVED lines=14> */
[C---:B------:R-:W-:Y:S01]  /*e7d0*/  IMAD.U32 R6, R4.reuse, 0x10000, RZ ;  /* 0x0001000004067824 */ /* 0x040fe200078e00ff */
[----:B------:R-:W-:Y:S01]  /*e7e0*/  LOP3.LUT R4, R4, 0xffff0000, RZ, 0xc0, !PT ;  /* 0xffff000004047812 */ /* 0x000fe200078ec0ff */
[C---:B------:R-:W-:Y:S02]  /*e7f0*/  IMAD.U32 R7, R5.reuse, 0x10000, RZ ;  /* 0x0001000005077824 */ /* 0x040fe400078e00ff */
[C---:B------:R-:W-:Y:S01]  /*e800*/  FFMA.FTZ R32, R10.reuse, R32, R13 ;  /* 0x000000200a207223 */ /* 0x040fe2000001000d */
[----:B------:R-:W-:Y:S01]  /*e810*/  FFMA.FTZ R33, R10, R30, -R33 ;  /* 0x0000001e0a217223 */ /* 0x000fe20000010821 */
[C---:B------:R-:W-:Y:S01]  /*e820*/  IMAD.U32 R13, R28.reuse, 0x10000, RZ ;  /* 0x000100001c0d7824 */ /* 0x040fe200078e00ff */
[----:B------:R-:W-:Y:S01]  /*e830*/  LOP3.LUT R5, R5, 0xffff0000, RZ, 0xc0, !PT ;  /* 0xffff000005057812 */ /* 0x000fe200078ec0ff */
[CC--:B------:R-:W-:Y:S01]  /*e840*/  FMUL.FTZ R35, R15.reuse, R74.reuse ;  /* 0x0000004a0f237220 */ /* 0x0c0fe20000410000 */
[-C--:B------:R-:W-:Y:S01]  /*e850*/  FMUL.FTZ R37, R15, R29.reuse ;  /* 0x0000001d0f257220 */ /* 0x080fe20000410000 */
[C---:B------:R-:W-:Y:S01]  /*e860*/  LOP3.LUT R10, R31.reuse, 0xffff0000, RZ, 0xc0, !PT ;  /* 0xffff00001f0a7812 */ /* 0x040fe200078ec0ff */
[----:B------:R-:W-:Y:S01]  /*e870*/  IMAD.U32 R15, R31, 0x10000, RZ ;  /* 0x000100001f0f7824 */ /* 0x000fe200078e00ff */
[----:B------:R-:W-:Y:S01]  /*e880*/  LOP3.LUT R28, R28, 0xffff0000, RZ, 0xc0, !PT ;  /* 0xffff00001c1c7812 */ /* 0x000fe200078ec0ff */
[C---:B------:R-:W-:Y:S01]  /*e890*/  FFMA.FTZ R35, R14.reuse, R29, -R35 ;  /* 0x0000001d0e237223 */ /* 0x040fe20000010823 */
        /* <DEDUP_REMOVED lines=14> */
.L_x_2352:
[----:B------:R-:W-:Y:S05]  /*e980*/  BSYNC B1 ;  /* 0x0000000000017941 */ /* 0x000fea0003800000 */
.L_x_2351:
[----:B------:R-:W-:Y:S04]  /*e990*/  BSSY B1, `(.L_x_2353) ;  /* 0x0000030000017945 */ /* 0x000fe80003800000 */
[----:B------:R-:W-:Y:S05]  /*e9a0*/  @P4 BRA `(.L_x_2354) ;  /* 0x0000000000b84947 */ /* 0x000fea0003800000 */
[----:B0123--:R-:W0:Y:S01]  /*e9b0*/  LDS.128 R4, [R57+0x1f400] ;  /* 0x01f4000039047984 */ /* 0x00fe220000000c00 */
[--C-:B------:R-:W-:Y:S02]  /*e9c0*/  SHF.R.U64 R13, R24, 0x10, R25.reuse ;  /* 0x00000010180d7819 */ /* 0x100fe40000001219 */
[----:B------:R-:W-:Y:S02]  /*e9d0*/  SHF.R.U32.HI R24, RZ, 0x10, R25 ;  /* 0x00000010ff187819 */ /* 0x000fe40000011619 */
[--C-:B------:R-:W-:Y:S02]  /*e9e0*/  SHF.R.U32.HI R15, RZ, 0x10, R27.reuse ;  /* 0x00000010ff0f7819 */ /* 0x100fe4000001161b */
[----:B------:R-:W-:Y:S02]  /*e9f0*/  SHF.R.U64 R14, R26, 0x10, R27 ;  /* 0x000000101a0e7819 */ /* 0x000fe4000000121b */
        /* <DEDUP_REMOVED lines=41> */
.L_x_2354:
[----:B------:R-:W-:Y:S05]  /*ec90*/  BSYNC B1 ;  /* 0x0000000000017941 */ /* 0x000fea0003800000 */
.L_x_2353:
[----:B------:R-:W-:Y:S05]  /*eca0*/  @P5 BRA `(.L_x_2344) ;  /* 0x0000003800b05947 */ /* 0x000fea0003800000 */
[----:B01234-:R-:W0:Y:S01]  /*ecb0*/  LDS.128 R4, [R56+0xa000] ;  /* 0x00a0000038047984 */ /* 0x01fe220000000c00 */
[----:B------:R-:W-:Y:S02]  /*ecc0*/  SHF.R.U64 R11, R8, 0x10, R9 ;  /* 0x00000010080b7819 */ /* 0x000fe40000001209 */
[--C-:B------:R-:W-:Y:S02]  /*ecd0*/  SHF.R.U64 R8, R20, 0x10, R21.reuse ;  /* 0x0000001014087819 */ /* 0x100fe40000001215 */
[----:B------:R-:W-:Y:S02]  /*ece0*/  SHF.R.U32.HI R21, RZ, 0x10, R21 ;  /* 0x00000010ff157819 */ /* 0x000fe40000011615 */
[----:B------:R-:W-:Y:S02]  /*ecf0*/  SHF.R.U32.HI R12, RZ, 0x10, R9 ;  /* 0x00000010ff0c7819 */ /* 0x000fe40000011609 */
[----:B------:R-:W-:Y:S02]  /*ed00*/  PRMT R10, R0, 0x5410, R11 ;  /* 0x00005410000a7816 */ /* 0x000fe4000000000b */
[----:B------:R-:W-:-:S02]  /*ed10*/  PRMT R70, R70, 0x5410, R21 ;  /* 0x0000541046467816 */ /* 0x000fc40000000015 */
[----:B------:R-:W-:Y:S02]  /*ed20*/  PRMT R11, R3, 0x5410, R12 ;  /* 0x00005410030b7816 */ /* 0x000fe4000000000c */
[----:B------:R-:W-:Y:S01]  /*ed30*/  PRMT R71, R71, 0x5410, R8 ;  /* 0x0000541047477816 */ /* 0x000fe20000000008 */
[C---:B------:R-:W-:Y:S01]  /*ed40*/  IMAD.U32 R15, R70.reuse, 0x10000, RZ ;  /* 0x00010000460f7824 */ /* 0x040fe200078e00ff */
        /* <DEDUP_REMOVED lines=14> */
[----:B------:R-:W-:Y:S01]  /*ee30*/  FFMA.FTZ R14, R8, R15, R6 ;  /* 0x0000000f080e7223 */ /* 0x000fe20000010006 */
        /* <DEDUP_REMOVED lines=22> */
.L_x_2317:
[----:B------:R-:W-:Y:S01]  /*efa0*/  IMAD.MOV.U32 R9, RZ, RZ, R77 ;  /* 0x000000ffff097224 */ /* 0x000fe200078e004d */
[-C--:B------:R-:W-:Y:S01]  /*efb0*/  ISETP.GE.AND P0, PT, R204, R8.reuse, PT ;  /* 0x00000008cc00720c */ /* 0x080fe20003f06270 */
[----:B------:R-:W0:Y:S01]  /*efc0*/  LDC R77, c[0x0][0x428] ;  /* 0x00010a00ff4d7b82 */ /* 0x000e220000000800 */
[----:B------:R-:W-:Y:S01]  /*efd0*/  BSSY B1, `(.L_x_2355) ;  /* 0x000003d000017945 */ /* 0x000fe20003800000 */
[----:B------:R-:W-:Y:S01]  /*efe0*/  ISETP.GE.AND P1, PT, R231, R8, PT ;  /* 0x00000008e700720c */ /* 0x000fe20003f26270 */
        /* <DEDUP_REMOVED lines=59> */
.L_x_2356:
[----:B------:R-:W-:Y:S05]  /*f3a0*/  BSYNC B1 ;  /* 0x0000000000017941 */ /* 0x000fea0003800000 */
.L_x_2355:
[----:B------:R-:W-:Y:S01]  /*f3b0*/  BSSY B1, `(.L_x_2357) ;  /* 0x0000026000017945 */ /* 0x000fe20003800000 */
[----:B-----5:R-:W-:Y:S01]  /*f3c0*/  IMAD.MOV.U32 R74, RZ, RZ, R4 ;  /* 0x000000ffff4a7224 */ /* 0x020fe200078e0004 */
[----:B0-----:R-:W-:Y:S01]  /*f3d0*/  CS2R R66, SRZ ;  /* 0x0000000000427805 */ /* 0x001fe2000001ff00 */
[----:B------:R-:W-:Y:S02]  /*f3e0*/  IMAD.MOV.U32 R75, RZ, RZ, R5 ;  /* 0x000000ffff4b7224 */ /* 0x000fe400078e0005 */
[----:B------:R-:W-:Y:S01]  /*f3f0*/  IMAD.MOV.U32 R76, RZ, RZ, R6 ;  /* 0x000000ffff4c7224 */ /* 0x000fe200078e0006 */
[----:B------:R-:W-:Y:S06]  /*f400*/  @P1 BRA `(.L_x_2358) ;  /* 0x0000000000801947 */ /* 0x000fec0003800000 */
[----:B------:R-:W-:Y:S01]  /*f410*/  IADD3 R73, P2, P3, R68, R73, R83 ;  /* 0x0000004944497210 */ /* 0x000fe20007b5e053 */
[----:B------:R-:W-:Y:S01]  /*f420*/  ULDC.64 UR4, c[0x0][0x3c8] ;  /* 0x0000f20000047ab9 */ /* 0x000fe20000000a00 */
[----:B------:R-:W-:Y:S01]  /*f430*/  IADD3 R72, P4, P5, R69, R72, R84 ;  /* 0x0000004845487210 */ /* 0x000fe20007d9e054 */
[----:B------:R-:W-:Y:S01]  /*f440*/  ULDC.64 UR6, c[0x0][0x3e0] ;  /* 0x0000f80000067ab9 */ /* 0x000fe20000000a00 */
[----:B------:R-:W-:Y:S02]  /*f450*/  IADD3.X R0, R80, R71, R81, P2, P3 ;  /* 0x0000004750007210 */ /* 0x000fe400017e6451 */
        /* <DEDUP_REMOVED lines=27> */
.L_x_2358:
[----:B------:R-:W-:Y:S05]  /*f610*/  BSYNC B1 ;  /* 0x0000000000017941 */ /* 0x000fea0003800000 */
.L_x_2357:
[----:B------:R-:W-:Y:S01]  /*f620*/  IMAD.MOV.U32 R0, RZ, RZ, R7 ;  /* 0x000000ffff007224 */ /* 0x000fe200078e0007 */
[----:B------:R-:W-:Y:S01]  /*f630*/  ISETP.NE.AND P2, PT, R77, 0x1, PT ;  /* 0x000000014d00780c */ /* 0x000fe20003f45270 */
[----:B------:R-:W-:Y:S01]  /*f640*/  IMAD.MOV.U32 R3, RZ, RZ, R24 ;  /* 0x000000ffff037224 */ /* 0x000fe200078e0018 */
[----:B------:R-:W-:Y:S01]  /*f650*/  PRMT R107, R74, 0x7610, R107 ;  /* 0x000076104a6b7816 */ /* 0x000fe2000000006b */
[----:B0-----:R-:W-:Y:S01]  /*f660*/  IMAD.MOV.U32 R20, RZ, RZ, R25 ;  /* 0x000000ffff147224 */ /* 0x001fe200078e0019 */
        /* <DEDUP_REMOVED lines=32> */
[----:B------:R-:W-:Y:S01]  /*f870*/  IMAD R3, R234, 0x40, R3 ;  /* 0x00000040ea037824 */ /* 0x000fe200078e0203 */
[----:B------:R-:W-:Y:S01]  /*f880*/  PRMT R108, R75, 0x7610, R108 ;  /* 0x000076104b6c7816 */ /* 0x000fe2000000006c */
[----:B------:R-:W-:Y:S01]  /*f890*/  IMAD.MOV.U32 R20, RZ, RZ, R60 ;  /* 0x000000ffff147224 */ /* 0x000fe200078e003c */
[----:B------:R-:W-:Y:S01]  /*f8a0*/  PRMT R103, R68, 0x7610, R103 ;  /* 0x0000761044677816 */ /* 0x000fe20000000067 */
[----:B------:R-:W-:Y:S01]  /*f8b0*/  IMAD.MOV.U32 R68, RZ, RZ, R62 ;  /* 0x000000ffff447224 */ /* 0x000fe200078e003e */
[----:B------:R-:W-:Y:S01]  /*f8c0*/  ULDC.64 UR4, c[0x0][0x3c8] ;  /* 0x0000f20000047ab9 */ /* 0x000fe20000000a00 */
        /* <DEDUP_REMOVED lines=8> */
[----:B-1----:R-:W-:Y:S01]  /*f950*/  @P2 IMAD.HI.U32 R0, R3, R0, RZ ;  /* 0x0000000003002227 */ /* 0x002fe200078e00ff */
[----:B------:R-:W-:Y:S01]  /*f960*/  PRMT R76, R68, 0x7610, R76 ;  /* 0x00007610444c7816 */ /* 0x000fe2000000004c */
[----:B------:R-:W-:Y:S01]  /*f970*/  ULDC.64 UR6, c[0x0][0x3e0] ;  /* 0x0000f80000067ab9 */ /* 0x000fe20000000a00 */
[----:B------:R-:W-:Y:S01]  /*f980*/  PRMT R92, R69, 0x7610, R92 ;  /* 0x00007610455c7816 */ /* 0x000fe2000000005c */
[----:B------:R-:W-:Y:S01]  /*f990*/  IMAD.MOV.U32 R20, RZ, RZ, R41 ;  /* 0x000000ffff147224 */ /* 0x000fe200078e0029 */
[----:B0-----:R-:W-:Y:S01]  /*f9a0*/  @P2 SHF.R.U32.HI R3, RZ, R21, R0 ;  /* 0x00000015ff032219 */ /* 0x001fe20000011600 */
[----:B------:R-:W-:-:S02]  /*f9b0*/  IMAD.MOV.U32 R0, RZ, RZ, R40 ;  /* 0x000000ffff007224 */ /* 0x000fc400078e0028 */
[----:B------:R-:W-:Y:S01]  /*f9c0*/  IMAD.MOV.U32 R69, RZ, RZ, R43 ;  /* 0x000000ffff457224 */ /* 0x000fe200078e002b */
[----:B------:R-:W-:Y:S01]  /*f9d0*/  SHF.R.S32.HI R21, RZ, 0x1f, R3 ;  /* 0x0000001fff157819 */ /* 0x000fe20000011403 */
[-C--:B------:R-:W-:Y:S01]  /*f9e0*/  IMAD.WIDE.U32 R14, R3, R10.reuse, R14 ;  /* 0x0000000a030e7225 */ /* 0x080fe200078e000e */
[----:B------:R-:W-:Y:S02]  /*f9f0*/  PRMT R74, R0, 0x7610, R74 ;  /* 0x00007610004a7816 */ /* 0x000fe4000000004a */
[----:B------:R-:W-:Y:S01]  /*fa00*/  PRMT R75, R20, 0x7610, R75 ;  /* 0x00007610144b7816 */ /* 0x000fe2000000004b */
[----:B------:R-:W-:Y:S01]  /*fa10*/  IMAD R0, R21, R10, RZ ;  /* 0x0000000a15007224 */ /* 0x000fe200078e02ff */
[----:B------:R-:W-:Y:S01]  /*fa20*/  PRMT R77, R69, 0x7610, R77 ;  /* 0x00007610454d7816 */ /* 0x000fe2000000004d */
[-C--:B------:R-:W-:Y:S02]  /*fa30*/  IMAD R68, R21, R12.reuse, RZ ;  /* 0x0000000c15447224 */ /* 0x080fe400078e02ff */
[----:B------:R-:W-:Y:S01]  /*fa40*/  IMAD.WIDE.U32 R20, R3, R12, R8 ;  /* 0x0000000c03147225 */ /* 0x000fe200078e0008 */
[----:B------:R-:W-:Y:S01]  /*fa50*/  LEA R8, P2, R14, UR4, 0x1 ;  /* 0x000000040e087c11 */ /* 0x000fe2000f8408ff */
[----:B------:R-:W-:-:S02]  /*fa60*/  UMOV UR4, 0xffffffff ;  /* 0xffffffff00047882 */ /* 0x000fc40000000000 */
[C---:B------:R-:W-:Y:S01]  /*fa70*/  IMAD R9, R3.reuse, R11, R0 ;  /* 0x0000000b03097224 */ /* 0x040fe200078e0200 */
[----:B------:R-:W-:Y:S01]  /*fa80*/  LEA R0, P3, R20, UR6, 0x1 ;  /* 0x0000000614007c11 */ /* 0x000fe2000f8608ff */
[----:B------:R-:W-:Y:S02]  /*fa90*/  IMAD R3, R3, R13, R68 ;  /* 0x0000000d03037224 */ /* 0x000fe400078e0244 */
[----:B------:R-:W-:Y:S02]  /*faa0*/  IMAD.IADD R9, R15, 0x1, R9 ;  /* 0x000000010f097824 */ /* 0x000fe400078e0209 */
[----:B------:R-:W-:Y:S02]  /*fab0*/  IMAD.IADD R3, R21, 0x1, R3 ;  /* 0x0000000115037824 */ /* 0x000fe400078e0203 */
        /* <DEDUP_REMOVED lines=8> */
.L_x_2569:
[----:B------:R-:W-:-:S03]  /*fb40*/  UMOV UR4, 0xffffffff ;  /* 0xffffffff00047882 */ /* 0x000fc60000000000 */
[----:B------:R-:W-:Y:S05]  /*fb50*/  BRA.DIV UR4, `(.L_x_2360) ;  /* 0x000001c204fc7947 */ /* 0x000fea000b800000 */
.L_x_2572:
[----:B------:R-:W-:-:S03]  /*fb60*/  UMOV UR4, 0xffffffff ;  /* 0xffffffff00047882 */ /* 0x000fc60000000000 */
[----:B------:R-:W-:Y:S05]  /*fb70*/  BRA.DIV UR4, `(.L_x_2361) ;  /* 0x000001c6041c7947 */ /* 0x000fea000b800000 */
.L_x_2575:
[----:B------:R-:W-:-:S03]  /*fb80*/  UMOV UR4, 0xffffffff ;  /* 0xffffffff00047882 */ /* 0x000fc60000000000 */
[----:B------:R-:W-:Y:S05]  /*fb90*/  BRA.DIV UR4, `(.L_x_2362) ;  /* 0x000001c6043c7947 */ /* 0x000fea000b800000 */
.L_x_2578:
[----:B------:R-:W-:-:S03]  /*fba0*/  UMOV UR4, 0xffffffff ;  /* 0xffffffff00047882 */ /* 0x000fc60000000000 */
[----:B------:R-:W-:Y:S05]  /*fbb0*/  BRA.DIV UR4, `(.L_x_2363) ;  /* 0x000001c6045c7947 */ /* 0x000fea000b800000 */
.L_x_2581:
[----:B------:R-:W-:Y:S01]  /*fbc0*/  UMOV UR4, 0xffffffff ;  /* 0xffffffff00047882 */ /* 0x000fe20000000000 */
[----:B------:R-:W-:Y:S02]  /*fbd0*/  LOP3.LUT R9, R10, 0xfffffffe, RZ, 0xc0, !PT ;  /* 0xfffffffe0a097812 */ /* 0x000fe400078ec0ff */
[----:B------:R-:W-:Y:S05]  /*fbe0*/  BRA.DIV UR4, `(.L_x_2364) ;  /* 0x000001c604787947 */ /* 0x000fea000b800000 */
.L_x_2584:
[----:B------:R-:W-:Y:S01]  /*fbf0*/  UMOV UR4, 0xffffffff ;  /* 0xffffffff00047882 */ /* 0x000fe20000000000 */
[----:B------:R-:W-:Y:S02]  /*fc00*/  IMAD.IADD R9, R230, 0x1, -R9 ;  /* 0x00000001e6097824 */ /* 0x000fe400078e0a09 */
[----:B------:R-:W-:Y:S05]  /*fc10*/  BRA.DIV UR4, `(.L_x_2365) ;  /* 0x000001c604947947 */ /* 0x000fea000b800000 */
.L_x_2587:
[----:B------:R-:W-:Y:S01]  /*fc20*/  UMOV UR4, 0xffffffff ;  /* 0xffffffff00047882 */ /* 0x000fe20000000000 */
[----:B------:R-:W-:Y:S02]  /*fc30*/  SHF.L.U32 R9, R9, 0x1f, RZ ;  /* 0x0000001f09097819 */ /* 0x000fe400000006ff */
[----:B------:R-:W-:Y:S05]  /*fc40*/  BRA.DIV UR4, `(.L_x_2366) ;  /* 0x000001c604b07947 */ /* 0x000fea000b800000 */
.L_x_2590:
        /* <DEDUP_REMOVED lines=37> */
.L_x_2591:
[----:B------:R-:W-:Y:S05]  /*fea0*/  BSYNC B1 ;  /* 0x0000000000017941 */ /* 0x000fea0003800000 */
.L_x_2367:
        /* <DEDUP_REMOVED lines=14> */
[----:B------:R-:W-:Y:S02]  /*ff90*/  LOP3.LUT R8, R9, R216, RZ, 0x3c, !PT ;  /* 0x000000d809087212 */ /* 0x000fe400078e3cff */
        /* <DEDUP_REMOVED lines=12> */
[--C-:B------:R-:W-:Y:S02]  /*10060*/  SHF.R.U64 R4, R6, 0x10, R7.reuse ;  /* 0x0000001006047819 */ /* 0x100fe40000001207 */
        /* <DEDUP_REMOVED lines=88> */
.L_x_2372:
[----:B------:R-:W-:Y:S05]  /*105f0*/  BSYNC B2 ;  /* 0x0000000000027941 */ /* 0x000fea0003800000 */
.L_x_2371:
[----:B------:R-:W-:Y:S04]  /*10600*/  BSSY B2, `(.L_x_2373) ;  /* 0x0000069000027945 */ /* 0x000fe80003800000 */
[----:B------:R-:W-:Y:S05]  /*10610*/  @P2 BRA `(.L_x_2374) ;  /* 0x00000004009c2947 */ /* 0x000fea0003800000 */
[----:B-1----:R-:W2:Y:S01]  /*10620*/  LDL R105, [R1+0x64] ;  /* 0x0000640001697983 */ /* 0x002ea20000100800 */
[----:B------:R-:W-:Y:S02]  /*10630*/  LEA.HI R4, R89, R236, RZ, 0x1d ;  /* 0x000000ec59047211 */ /* 0x000fe400078fe8ff */
        /* <DEDUP_REMOVED lines=14> */
[----:B------:R-:W-:Y:S01]  /*10720*/  SHF.R.U32.HI R37, RZ, 0x10, R37 ;  /* 0x00000010ff257819 */ /* 0x000fe20000011625 */
[----:B------:R-:W-:Y:S01]  /*10730*/  IMAD.U32 R36, R97, 0x10000, RZ ;  /* 0x0001000061247824 */ /* 0x000fe200078e00ff */
[----:B------:R-:W-:Y:S01]  /*10740*/  SHF.R.U64 R14, R26, 0x10, R27 ;  /* 0x000000101a0e7819 */ /* 0x000fe2000000121b */
[----:B------:R-:W-:Y:S01]  /*10750*/  IMAD R12, R9, 0x2, R18 ;  /* 0x00000002090c7824 */ /* 0x000fe200078e0212 */
[----:B------:R-:W-:Y:S02]  /*10760*/  PRMT R98, R98, 0x5410, R25 ;  /* 0x0000541062627816 */ /* 0x000fe40000000019 */
[----:B------:R-:W-:Y:S02]  /*10770*/  SHF.R.U32.HI R27, RZ, 0x10, R27 ;  /* 0x00000010ff1b7819 */ /* 0x000fe4000001161b */
[----:B------:R-:W0:Y:S01]  /*10780*/  LDS.128 R8, [R12+0x15400] ;  /* 0x015400000c087984 */ /* 0x000e220000000c00 */
[----:B------:R-:W-:Y:S01]  /*10790*/  SHF.R.U64 R32, R38, 0x10, R39 ;  /* 0x0000001026207819 */ /* 0x000fe20000001227 */
[----:B------:R-:W-:Y:S01]  /*107a0*/  IMAD.U32 R33, R98, 0x10000, RZ ;  /* 0x0001000062217824 */ /* 0x000fe200078e00ff */
[----:B------:R-:W-:-:S02]  /*107b0*/  PRMT R102, R102, 0x5410, R37 ;  /* 0x0000541066667816 */ /* 0x000fc40000000025 */
[----:B------:R-:W-:Y:S02]  /*107c0*/  SHF.R.U32.HI R39, RZ, 0x10, R39 ;  /* 0x00000010ff277819 */ /* 0x000fe40000011627 */
[----:B------:R-:W-:Y:S02]  /*107d0*/  PRMT R100, R100, 0x5410, R27 ;  /* 0x0000541064647816 */ /* 0x000fe4000000001b */
[----:B------:R-:W-:Y:S02]  /*107e0*/  PRMT R99, R99, 0x5410, R14 ;  /* 0x0000541063637816 */ /* 0x000fe4000000000e */
[----:B------:R-:W-:Y:S01]  /*107f0*/  PRMT R103, R103, 0x5410, R32 ;  /* 0x0000541067677816 */ /* 0x000fe20000000020 */
[----:B------:R-:W-:Y:S01]  /*10800*/  IMAD.U32 R35, R100, 0x10000, RZ ;  /* 0x0001000064237824 */ /* 0x000fe200078e00ff */
[----:B------:R-:W-:Y:S02]  /*10810*/  PRMT R104, R104, 0x5410, R39 ;  /* 0x0000541068687816 */ /* 0x000fe40000000027 */
[----:B------:R-:W-:-:S02]  /*10820*/  LOP3.LUT R97, R97, 0xffff0000, RZ, 0xc0, !PT ;  /* 0xffff000061617812 */ /* 0x000fc400078ec0ff */
[----:B------:R-:W-:Y:S02]  /*10830*/  LOP3.LUT R101, R101, 0xffff0000, RZ, 0xc0, !PT ;  /* 0xffff000065657812 */ /* 0x000fe400078ec0ff */
[----:B------:R-:W-:Y:S02]  /*10840*/  LOP3.LUT R98, R98, 0xffff0000, RZ, 0xc0, !PT ;  /* 0xffff000062627812 */ /* 0x000fe400078ec0ff */
        /* <DEDUP_REMOVED lines=9> */
[C---:B------:R-:W-:Y:S01]  /*108e0*/  IMAD.U32 R32, R11.reuse, 0x10000, RZ ;  /* 0x000100000b207824 */ /* 0x040fe200078e00ff */
[----:B------:R-:W-:Y:S01]  /*108f0*/  LOP3.LUT R102, R102, 0xffff0000, RZ, 0xc0, !PT ;  /* 0xffff000066667812 */ /* 0x000fe200078ec0ff */
[-C--:B------:R-:W-:Y:S01]  /*10900*/  FMUL.FTZ R39, R26, R25.reuse ;  /* 0x000000191a277220 */ /* 0x080fe20000410000 */
[C---:B------:R-:W-:Y:S01]  /*10910*/  IMAD.U32 R27, R10.reuse, 0x10000, RZ ;  /* 0x000100000a1b7824 */ /* 0x040fe200078e00ff */
[----:B------:R-:W-:Y:S02]  /*10920*/  LOP3.LUT R10, R10, 0xffff0000, RZ, 0xc0, !PT ;  /* 0xffff00000a0a7812 */ /* 0x000fe400078ec0ff */
[----:B------:R-:W-:Y:S01]  /*10930*/  LOP3.LUT R11, R11, 0xffff0000, RZ, 0xc0, !PT ;  /* 0xffff00000b0b7812 */ /* 0x000fe200078ec0ff */
[----:B--2---:R-:W0:Y:S02]  /*10940*/  LDS.128 R4, [R105] ;  /* 0x0000000069047984 */ /* 0x004e240000000c00 */
[C---:B0-----:R-:W-:Y:S01]  /*10950*/  IMAD.U32 R13, R4.reuse, 0x10000, RZ ;  /* 0x00010000040d7824 */ /* 0x041fe200078e00ff */
[----:B------:R-:W-:Y:S01]  /*10960*/  LOP3.LUT R4, R4, 0xffff0000, RZ, 0xc0, !PT ;  /* 0xffff000004047812 */ /* 0x000fe200078ec0ff */
[C---:B------:R-:W-:Y:S01]  /*10970*/  IMAD.U32 R14, R5.reuse, 0x10000, RZ ;  /* 0x00010000050e7824 */ /* 0x040fe200078e00ff */
[----:B------:R-:W-:Y:S01]  /*10980*/  LOP3.LUT R5, R5, 0xffff0000, RZ, 0xc0, !PT ;  /* 0xffff000005057812 */ /* 0x000fe200078ec0ff */
[C---:B------:R-:W-:Y:S01]  /*10990*/  FFMA.FTZ R38, R13.reuse, R34, -R38 ;  /* 0x000000220d267223 */ /* 0x040fe20000010826 */
[----:B------:R-:W-:Y:S01]  /*109a0*/  FFMA.FTZ R106, R13, R36, R106 ;  /* 0x000000240d6a7223 */ /* 0x000fe2000001006a */
[----:B------:R-:W-:Y:S01]  /*109b0*/  FFMA.FTZ R37, R14, R25, -R37 ;  /* 0x000000190e257223 */ /* 0x000fe20000010825 */
[----:B------:R-:W-:-:S02]  /*109c0*/  IMAD.U32 R24, R7, 0x10000, RZ ;  /* 0x0001000007187824 */ /* 0x000fc400078e00ff */
[----:B------:R-:W-:Y:S01]  /*109d0*/  FMUL.FTZ R25, R32, R35 ;  /* 0x0000002320197220 */ /* 0x000fe20000410000 */
[----:B------:R-:W-:Y:S02]  /*109e0*/  IMAD.U32 R13, R104, 0x10000, RZ ;  /* 0x00010000680d7824 */ /* 0x000fe400078e00ff */
[----:B------:R-:W-:Y:S01]  /*109f0*/  FFMA.FTZ R39, R14, R33, R39 ;  /* 0x000000210e277223 */ /* 0x000fe20000010027 */
[C---:B------:R-:W-:Y:S01]  /*10a00*/  IMAD.U32 R14, R99.reuse, 0x10000, RZ ;  /* 0x00010000630e7824 */ /* 0x040fe200078e00ff */
[----:B------:R-:W-:Y:S01]  /*10a10*/  LOP3.LUT R99, R99, 0xffff0000, RZ, 0xc0, !PT ;  /* 0xffff000063637812 */ /* 0x000fe200078ec0ff */
[-C--:B------:R-:W-:Y:S01]  /*10a20*/  FMUL.FTZ R32, R32, R13.reuse ;  /* 0x0000000d20207220 */ /* 0x080fe20000410000 */
[----:B------:R-:W-:Y:S01]  /*10a30*/  FFMA.FTZ R33, R24, R13, -R25 ;  /* 0x0000000d18217223 */ /* 0x000fe20000010819 */
[C---:B------:R-:W-:Y:S01]  /*10a40*/  FMUL.FTZ R13, R8.reuse, R97 ;  /* 0x00000061080d7220 */ /* 0x040fe20000410000 */
[----:B------:R-:W-:Y:S01]  /*10a50*/  FMUL.FTZ R25, R8, R101 ;  /* 0x0000006508197220 */ /* 0x000fe20000410000 */
[----:B------:R-:W-:Y:S01]  /*10a60*/  FFMA.FTZ R35, R24, R35, R32 ;  /* 0x0000002318237223 */ /* 0x000fe20000010020 */
[----:B------:R-:W-:Y:S01]  /*10a70*/  FMUL.FTZ R24, R9, R98 ;  /* 0x0000006209187220 */ /* 0x000fe20000410000 */
[C---:B------:R-:W-:Y:S01]  /*10a80*/  FFMA.FTZ R13, R4.reuse, R101, -R13 ;  /* 0x00000065040d7223 */ /* 0x040fe2000001080d */
[----:B------:R-:W-:Y:S01]  /*10a90*/  FFMA.FTZ R25, R4, R97, R25 ;  /* 0x0000006104197223 */ /* 0x000fe20000010019 */
[----:B------:R-:W-:-:S02]  /*10aa0*/  IMAD.U32 R15, R6, 0x10000, RZ ;  /* 0x00010000060f7824 */ /* 0x000fc400078e00ff */
[----:B------:R-:W-:Y:S01]  /*10ab0*/  FMUL.FTZ R9, R9, R102 ;  /* 0x0000006609097220 */ /* 0x000fe20000410000 */
[----:B------:R-:W-:Y:S02]  /*10ac0*/  IMAD.U32 R8, R103, 0x10000, RZ ;  /* 0x0001000067087824 */ /* 0x000fe400078e00ff */
[----:B------:R-:W-:Y:S01]  /*10ad0*/  FMUL.FTZ R4, R27, R14 ;  /* 0x0000000e1b047220 */ /* 0x000fe20000410000 */
[----:B------:R-:W-:Y:S01]  /*10ae0*/  LOP3.LUT R103, R103, 0xffff0000, RZ, 0xc0, !PT ;  /* 0xffff000067677812 */ /* 0x000fe200078ec0ff */
[C---:B------:R-:W-:Y:S01]  /*10af0*/  FFMA.FTZ R24, R5.reuse, R102, -R24 ;  /* 0x0000006605187223 */ /* 0x040fe20000010818 */
[----:B------:R-:W-:Y:S01]  /*10b00*/  LOP3.LUT R104, R104, 0xffff0000, RZ, 0xc0, !PT ;  /* 0xffff000068687812 */ /* 0x000fe200078ec0ff */
[----:B------:R-:W-:Y:S01]  /*10b10*/  FFMA.FTZ R98, R5, R98, R9 ;  /* 0x0000006205627223 */ /* 0x000fe20000010009 */
[----:B------:R-:W-:Y:S01]  /*10b20*/  LOP3.LUT R6, R6, 0xffff0000, RZ, 0xc0, !PT ;  /* 0xffff000006067812 */ /* 0x000fe200078ec0ff */
[----:B------:R-:W-:Y:S01]  /*10b30*/  FFMA.FTZ R26, R15, R8, -R4 ;  /* 0x000000080f1a7223 */ /* 0x000fe20000010804 */
[----:B------:R-:W-:Y:S01]  /*10b40*/  LOP3.LUT R7, R7, 0xffff0000, RZ, 0xc0, !PT ;  /* 0xffff000007077812 */ /* 0x000fe200078ec0ff */
[C---:B------:R-:W-:Y:S01]  /*10b50*/  FMUL.FTZ R5, R10.reuse, R99 ;  /* 0x000000630a057220 */ /* 0x040fe20000410000 */
[----:B------:R-:W-:Y:S01]  /*10b60*/  FMUL.FTZ R4, R11, R100 ;  /* 0x000000640b047220 */ /* 0x000fe20000410000 */
[----:B------:R-:W-:Y:S01]  /*10b70*/  FMUL.FTZ R32, R27, R8 ;  /* 0x000000081b207220 */ /* 0x000fe20000410000 */
[-C--:B------:R-:W-:Y:S01]  /*10b80*/  FMUL.FTZ R10, R10, R103.reuse ;  /* 0x000000670a0a7220 */ /* 0x080fe20000410000 */
[-C--:B------:R-:W-:Y:S01]  /*10b90*/  FMUL.FTZ R11, R11, R104.reuse ;  /* 0x000000680b0b7220 */ /* 0x080fe20000410000 */
[C---:B------:R-:W-:Y:S01]  /*10ba0*/  FFMA.FTZ R103, R6.reuse, R103, -R5 ;  /* 0x0000006706677223 */ /* 0x040fe20000010805 */
        /* <DEDUP_REMOVED lines=14> */
.L_x_2374:
[----:B------:R-:W-:Y:S05]  /*10c90*/  BSYNC B2 ;  /* 0x0000000000027941 */ /* 0x000fea0003800000 */
.L_x_2373:
[----:B------:R-:W-:Y:S05]  /*10ca0*/  @P3 BRA `(.L_x_2370) ;  /* 0x0000000400a03947 */ /* 0x000fea0003800000 */
[----:B-12---:R-:W2:Y:S04]  /*10cb0*/  LDL R4, [R1+0x5c] ;  /* 0x00005c0001047983 */ /* 0x006ea80000100800 */
[----:B------:R-:W3:Y:S01]  /*10cc0*/  LDL R38, [R1+0x58] ;  /* 0x0000580001267983 */ /* 0x000ee20000100800 */
[----:B------:R-:W-:Y:S02]  /*10cd0*/  SHF.R.U64 R25, R60, 0x10, R61 ;  /* 0x000000103c197819 */ /* 0x000fe4000000123d */
[----:B------:R-:W-:Y:S02]  /*10ce0*/  SHF.R.U64 R15, R28, 0x10, R29 ;  /* 0x000000101c0f7819 */ /* 0x000fe4000000121d */
[--C-:B------:R-:W-:Y:S02]  /*10cf0*/  SHF.R.U64 R13, R30, 0x10, R31.reuse ;  /* 0x000000101e0d7819 */ /* 0x100fe4000000121f */
[----:B------:R-:W-:-:S02]  /*10d00*/  SHF.R.U32.HI R30, RZ, 0x10, R31 ;  /* 0x00000010ff1e7819 */ /* 0x000fc4000001161f */
[----:B------:R-:W-:Y:S02]  /*10d10*/  PRMT R88, R88, 0x5410, R25 ;  /* 0x0000541058587816 */ /* 0x000fe40000000019 */
[----:B------:R-:W-:Y:S02]  /*10d20*/  PRMT R84, R84, 0x5410, R15 ;  /* 0x0000541054547816 */ /* 0x000fe4000000000f */
[----:B------:R-:W-:Y:S02]  /*10d30*/  SHF.R.U32.HI R28, RZ, 0x10, R29 ;  /* 0x00000010ff1c7819 */ /* 0x000fe4000001161d */
[----:B------:R-:W-:Y:S01]  /*10d40*/  SHF.R.U32.HI R61, RZ, 0x10, R61 ;  /* 0x00000010ff3d7819 */ /* 0x000fe2000001163d */
[----:B------:R-:W-:Y:S01]  /*10d50*/  IMAD.U32 R32, R84, 0x10000, RZ ;  /* 0x0001000054207824 */ /* 0x000fe200078e00ff */
[--C-:B------:R-:W-:Y:S02]  /*10d60*/  SHF.R.U64 R14, R62, 0x10, R63.reuse ;  /* 0x000000103e0e7819 */ /* 0x100fe4000000123f */
[----:B------:R-:W-:Y:S01]  /*10d70*/  PRMT R87, R87, 0x5410, R30 ;  /* 0x0000541057577816 */ /* 0x000fe2000000001e */
[----:B------:R-:W-:Y:S01]  /*10d80*/  IMAD.U32 R30, R88, 0x10000, RZ ;  /* 0x00010000581e7824 */ /* 0x000fe200078e00ff */
[----:B------:R-:W-:-:S02]  /*10d90*/  SHF.R.U32.HI R63, RZ, 0x10, R63 ;  /* 0x00000010ff3f7819 */ /* 0x000fc4000001163f */
[----:B------:R-:W-:Y:S01]  /*10da0*/  PRMT R85, R85, 0x5410, R28 ;  /* 0x0000541055557816 */ /* 0x000fe2000000001c */
[----:B------:R-:W-:Y:S01]  /*10db0*/  IMAD.U32 R31, R87, 0x10000, RZ ;  /* 0x00010000571f7824 */ /* 0x000fe200078e00ff */
[----:B------:R-:W-:Y:S02]  /*10dc0*/  PRMT R90, R90, 0x5410, R61 ;  /* 0x000054105a5a7816 */ /* 0x000fe4000000003d */
[----:B------:R-:W-:Y:S01]  /*10dd0*/  PRMT R86, R86, 0x5410, R13 ;  /* 0x0000541056567816 */ /* 0x000fe2000000000d */
[----:B------:R-:W-:Y:S01]  /*10de0*/  IMAD.U32 R29, R85, 0x10000, RZ ;  /* 0x00010000551d7824 */ /* 0x000fe200078e00ff */
[----:B------:R-:W-:Y:S02]  /*10df0*/  PRMT R92, R92, 0x5410, R63 ;  /* 0x000054105c5c7816 */ /* 0x000fe4000000003f */
[----:B------:R-:W-:Y:S02]  /*10e00*/  PRMT R91, R91, 0x5410, R14 ;  /* 0x000054105b5b7816 */ /* 0x000fe4000000000e */
[----:B--2---:R-:W-:-:S04]  /*10e10*/  LEA.HI R89, R89, R4, RZ, 0x1d ;  /* 0x0000000459597211 */ /* 0x004fc800078fe8ff */
[----:B------:R-:W-:Y:S01]  /*10e20*/  SHF.R.S32.HI R6, RZ, 0x1f, R89 ;  /* 0x0000001fff067819 */ /* 0x000fe20000011459 */
[----:B------:R-:W-:-:S03]  /*10e30*/  IMAD.SHL.U32 R4, R89, 0x8, RZ ;  /* 0x0000000859047824 */ /* 0x000fc600078e00ff */
[----:B------:R-:W-:Y:S02]  /*10e40*/  LEA.HI R6, R6, R89, RZ, 0x3 ;  /* 0x0000005906067211 */ /* 0x000fe400078f18ff */
[----:B------:R-:W-:-:S03]  /*10e50*/  LOP3.LUT R5, R211, 0x38, R4, 0xf8, !PT ;  /* 0x00000038d3057812 */ /* 0x000fc600078ef804 */
[----:B------:R-:W-:Y:S01]  /*10e60*/  IMAD.SHL.U32 R6, R6, 0x400, RZ ;  /* 0x0000040006067824 */ /* 0x000fe200078e00ff */
[----:B------:R-:W-:-:S04]  /*10e70*/  LOP3.LUT R5, R5, R216, RZ, 0x3c, !PT ;  /* 0x000000d805057212 */ /* 0x000fc800078e3cff */
[----:B------:R-:W-:-:S04]  /*10e80*/  LOP3.LUT R6, R6, 0x7fffe000, RZ, 0xc0, !PT ;  /* 0x7fffe00006067812 */ /* 0x000fc800078ec0ff */
[----:B0-----:R-:W-:Y:S02]  /*10e90*/  IADD3 R9, R5, R6, R217 ;  /* 0x0000000605097210 */ /* 0x001fe40007ffe0d9 */
[----:B---3--:R-:W0:Y:S03]  /*10ea0*/  LDS.128 R4, [R38] ;  /* 0x0000000026047984 */ /* 0x008e260000000c00 */
        /* <DEDUP_REMOVED lines=22> */
[----:B------:R-:W-:Y:S01]  /*11010*/  FMUL.FTZ R37, R28, R31 ;  /* 0x0000001f1c257220 */ /* 0x000fe20000410000 */
        /* <DEDUP_REMOVED lines=9> */
[----:B------:R-:W-:Y:S01]  /*110b0*/  FMUL.FTZ R29, R8, R25 ;  /* 0x00000019081d7220 */ /* 0x000fe20000410000 */
        /* <DEDUP_REMOVED lines=22> */
[-C--:B------:R-:W-:Y:S02]  /*11220*/  FMUL.FTZ R8, R10, R91.reuse ;  /* 0x0000005b0a087220 */ /* 0x080fe40000410000 */
[C---:B------:R-:W-:Y:S01]  /*11230*/  FMUL.FTZ R24, R11.reuse, R4 ;  /* 0x000000040b187220 */ /* 0x040fe20000410000 */
[C---:B------:R-:W-:Y:S01]  /*11240*/  FFMA.FTZ R10, R6.reuse, R91, -R9 ;  /* 0x0000005b060a7223 */ /* 0x040fe20000010809 */
[-C--:B------:R-:W-:Y:S01]  /*11250*/  FMUL.FTZ R15, R11, R92.reuse ;  /* 0x0000005c0b0f7220 */ /* 0x080fe20000410000 */
[----:B------:R-:W-:Y:S01]  /*11260*/  FFMA.FTZ R11, R6, R5, R8 ;  /* 0x00000005060b7223 */ /* 0x000fe20000010008 */
[C---:B------:R-:W-:Y:S01]  /*11270*/  FFMA.FTZ R24, R7.reuse, R92, -R24 ;  /* 0x0000005c07187223 */ /* 0x040fe20000010818 */
        /* <DEDUP_REMOVED lines=11> */
.L_x_2370:
[----:B------:R-:W-:Y:S05]  /*11330*/  BSYNC B1 ;  /* 0x0000000000017941 */ /* 0x000fea0003800000 */
.L_x_2369:
[----:B------:R-:W-:Y:S05]  /*11340*/  @P1 BRA `(.L_x_2344) ;  /* 0x0000001400081947 */ /* 0x000fea0003800000 */
[----:B------:R-:W4:Y:S01]  /*11350*/  LDC R13, c[0x0][0x3d4] ;  /* 0x0000f500ff0d7b82 */ /* 0x000f220000000800 */
[----:B------:R-:W-:Y:S01]  /*11360*/  BSSY B1, `(.L_x_2375) ;  /* 0x000006d000017945 */ /* 0x000fe20003800000 */
[----:B------:R-:W-:Y:S02]  /*11370*/  SHF.R.U32.HI R60, RZ, 0x3, R210 ;  /* 0x00000003ff3c7819 */ /* 0x000fe400000116d2 */
[-C--:B----4-:R-:W-:Y:S02]  /*11380*/  ISETP.GE.AND P0, PT, R22, R13.reuse, PT ;  /* 0x0000000d1600720c */ /* 0x090fe40003f06270 */
[-C--:B------:R-:W-:Y:S02]  /*11390*/  ISETP.GE.AND P1, PT, R206, R13.reuse, PT ;  /* 0x0000000dce00720c */ /* 0x080fe40003f26270 */
[----:B------:R-:W-:-:S09]  /*113a0*/  ISETP.GE.AND P2, PT, R207, R13, PT ;  /* 0x0000000dcf00720c */ /* 0x000fd20003f46270 */
[----:B------:R-:W-:Y:S05]  /*113b0*/  @P0 BRA `(.L_x_2376) ;  /* 0x00000004009c0947 */ /* 0x000fea0003800000 */
[----:B---3--:R-:W3:Y:S01]  /*113c0*/  LDL R38, [R1+0x60] ;  /* 0x0000600001267983 */ /* 0x008ee20000100800 */
[----:B-12---:R-:W-:Y:S02]  /*113d0*/  LEA.HI R4, R13, R234, RZ, 0x1d ;  /* 0x000000ea0d047211 */ /* 0x006fe400078fe8ff */
        /* <DEDUP_REMOVED lines=16> */
[--C-:B------:R-:W-:Y:S01]  /*114e0*/  SHF.R.U64 R15, R42, 0x10, R43.reuse ;  /* 0x000000102a0f7819 */ /* 0x100fe2000000122b */
        /* <DEDUP_REMOVED lines=22> */
[----:B------:R-:W-:Y:S01]  /*11650*/  IMAD.U32 R29, R11, 0x10000, RZ ;  /* 0x000100000b1d7824 */ /* 0x000fe200078e00ff */
[----:B------:R-:W-:Y:S01]  /*11660*/  LOP3.LUT R94, R94, 0xffff0000, RZ, 0xc0, !PT ;  /* 0xffff00005e5e7812 */ /* 0x000fe200078ec0ff */
[-C--:B------:R-:W-:Y:S01]  /*11670*/  FMUL.FTZ R36, R27, R26.reuse ;  /* 0x0000001a1b247220 */ /* 0x080fe20000410000 */
[----:B------:R-:W-:Y:S01]  /*11680*/  LOP3.LUT R27, R74, 0xffff0000, RZ, 0xc0, !PT ;  /* 0xffff00004a1b7812 */ /* 0x000fe200078ec0ff */
[C---:B------:R-:W-:Y:S01]  /*11690*/  IMAD.U32 R28, R10.reuse, 0x10000, RZ ;  /* 0x000100000a1c7824 */ /* 0x040fe200078e00ff */
[----:B------:R-:W-:Y:S02]  /*116a0*/  LOP3.LUT R10, R10, 0xffff0000, RZ, 0xc0, !PT ;  /* 0xffff00000a0a7812 */ /* 0x000fe400078ec0ff */
[----:B------:R-:W-:Y:S01]  /*116b0*/  LOP3.LUT R11, R11, 0xffff0000, RZ, 0xc0, !PT ;  /* 0xffff00000b0b7812 */ /* 0x000fe200078ec0ff */
[----:B---3--:R-:W0:Y:S02]  /*116c0*/  LDS.128 R4, [R38] ;  /* 0x0000000026047984 */ /* 0x008e240000000c00 */
        /* <DEDUP_REMOVED lines=11> */
[----:B------:R-:W-:Y:S01]  /*11780*/  FMUL.FTZ R15, R8, R27 ;  /* 0x0000001b080f7220 */ /* 0x000fe20000410000 */
[----:B------:R-:W-:Y:S01]  /*11790*/  FMUL.FTZ R31, R9, R94 ;  /* 0x0000005e091f7220 */ /* 0x000fe20000410000 */
[-C--:B------:R-:W-:Y:S01]  /*117a0*/  FMUL.FTZ R29, R29, R14.reuse ;  /* 0x0000000e1d1d7220 */ /* 0x080fe20000410000 */
[----:B------:R-:W-:Y:S01]  /*117b0*/  FFMA.FTZ R33, R25, R14, -R26 ;  /* 0x0000000e19217223 */ /* 0x000fe2000001081a */
[----:B------:R-:W-:Y:S01]  /*117c0*/  LOP3.LUT R14, R75, 0xffff0000, RZ, 0xc0, !PT ;  /* 0xffff00004b0e7812 */ /* 0x000fe200078ec0ff */
[----:B------:R-:W-:Y:S02]  /*117d0*/  IMAD.U32 R24, R6, 0x10000, RZ ;  /* 0x0001000006187824 */ /* 0x000fe400078e00ff */
[----:B------:R-:W-:Y:S01]  /*117e0*/  FFMA.FTZ R32, R25, R32, R29 ;  /* 0x0000002019207223 */ /* 0x000fe2000001001d */
[-C--:B------:R-:W-:Y:S01]  /*117f0*/  FMUL.FTZ R29, R8, R93.reuse ;  /* 0x0000005d081d7220 */ /* 0x080fe20000410000 */
[----:B------:R-:W-:Y:S01]  /*11800*/  FFMA.FTZ R8, R4, R93, -R15 ;  /* 0x0000005d04087223 */ /* 0x000fe2000001080f */
[----:B------:R-:W-:Y:S01]  /*11810*/  FMUL.FTZ R30, R9, R14 ;  /* 0x0000000e091e7220 */ /* 0x000fe20000410000 */
[----:B------:R-:W-:-:S02]  /*11820*/  IMAD.U32 R25, R76, 0x10000, RZ ;  /* 0x000100004c197824 */ /* 0x000fc400078e00ff */
[----:B------:R-:W-:Y:S01]  /*11830*/  FFMA.FTZ R26, R4, R27, R29 ;  /* 0x0000001b041a7223 */ /* 0x000fe2000001001d */
[----:B------:R-:W-:Y:S02]  /*11840*/  IMAD.U32 R15, R95, 0x10000, RZ ;  /* 0x000100005f0f7824 */ /* 0x000fe400078e00ff */
[C---:B------:R-:W-:Y:S01]  /*11850*/  FFMA.FTZ R9, R5.reuse, R94, -R30 ;  /* 0x0000005e05097223 */ /* 0x040fe2000001081e */
[----:B------:R-:W-:Y:S01]  /*11860*/  FFMA.FTZ R31, R5, R14, R31 ;  /* 0x0000000e051f7223 */ /* 0x000fe2000001001f */
[C---:B------:R-:W-:Y:S01]  /*11870*/  FMUL.FTZ R27, R28.reuse, R25 ;  /* 0x000000191c1b7220 */ /* 0x040fe20000410000 */
[-C--:B------:R-:W-:Y:S01]  /*11880*/  FMUL.FTZ R29, R28, R15.reuse ;  /* 0x0000000f1c1d7220 */ /* 0x080fe20000410000 */
[----:B------:R-:W-:Y:S02]  /*11890*/  LOP3.LUT R5, R76, 0xffff0000, RZ, 0xc0, !PT ;  /* 0xffff00004c057812 */ /* 0x000fe400078ec0ff */
[----:B------:R-:W-:Y:S01]  /*118a0*/  LOP3.LUT R4, R77, 0xffff0000, RZ, 0xc0, !PT ;  /* 0xffff00004d047812 */ /* 0x000fe200078ec0ff */
[C---:B------:R-:W-:Y:S01]  /*118b0*/  FFMA.FTZ R27, R24.reuse, R15, -R27 ;  /* 0x0000000f181b7223 */ /* 0x040fe2000001081b */
[----:B------:R-:W-:Y:S01]  /*118c0*/  LOP3.LUT R95, R95, 0xffff0000, RZ, 0xc0, !PT ;  /* 0xffff00005f5f7812 */ /* 0x000fe200078ec0ff */
[----:B------:R-:W-:Y:S01]  /*118d0*/  FFMA.FTZ R29, R24, R25, R29 ;  /* 0x00000019181d7223 */ /* 0x000fe2000001001d */
[----:B------:R-:W-:Y:S01]  /*118e0*/  LOP3.LUT R96, R96, 0xffff0000, RZ, 0xc0, !PT ;  /* 0xffff000060607812 */ /* 0x000fe200078ec0ff */
[----:B------:R-:W-:Y:S01]  /*118f0*/  FMUL.FTZ R15, R10, R5 ;  /* 0x000000050a0f7220 */ /* 0x000fe20000410000 */
[----:B------:R-:W-:Y:S01]  /*11900*/  LOP3.LUT R6, R6, 0xffff0000, RZ, 0xc0, !PT ;  /* 0xffff000006067812 */ /* 0x000fe200078ec0ff */
[----:B------:R-:W-:Y:S01]  /*11910*/  FMUL.FTZ R24, R11, R4 ;  /* 0x000000040b187220 */ /* 0x000fe20000410000 */
[----:B------:R-:W-:Y:S01]  /*11920*/  LOP3.LUT R7, R7, 0xffff0000, RZ, 0xc0, !PT ;  /* 0xffff000007077812 */ /* 0x000fe200078ec0ff */
[-C--:B------:R-:W-:Y:S01]  /*11930*/  FMUL.FTZ R14, R10, R95.reuse ;  /* 0x0000005f0a0e7220 */ /* 0x080fe20000410000 */
[----:B------:R-:W-:Y:S01]  /*11940*/  FMUL.FTZ R11, R11, R96 ;  /* 0x000000600b0b7220 */ /* 0x000fe20000410000 */
[----:B------:R-:W-:-:S02]  /*11950*/  FFMA.FTZ R10, R6, R95, -R15 ;  /* 0x0000005f060a7223 */ /* 0x000fc4000001080f */
[C---:B------:R-:W-:Y:S01]  /*11960*/  FFMA.FTZ R24, R7.reuse, R96, -R24 ;  /* 0x0000006007187223 */ /* 0x040fe20000010818 */
[----:B------:R-:W-:Y:S01]  /*11970*/  FFMA.FTZ R14, R6, R5, R14 ;  /* 0x00000005060e7223 */ /* 0x000fe2000001000e */
[----:B------:R-:W-:Y:S01]  /*11980*/  FFMA.FTZ R11, R7, R4, R11 ;  /* 0x00000004070b7223 */ /* 0x000fe2000001000b */
[----:B------:R-:W-:Y:S02]  /*11990*/  F2FP.BF16.F32.PACK_AB R4, R8, R35 ;  /* 0x000000230804723e */ /* 0x000fe400000010ff */
[----:B------:R-:W-:Y:S02]  /*119a0*/  F2FP.BF16.F32.PACK_AB R5, R9, R34 ;  /* 0x000000220905723e */ /* 0x000fe400000010ff */
[----:B------:R-:W-:Y:S02]  /*119b0*/  F2FP.BF16.F32.PACK_AB R6, R10, R27 ;  /* 0x0000001b0a06723e */ /* 0x000fe400000010ff */
[----:B------:R-:W-:Y:S02]  /*119c0*/  F2FP.BF16.F32.PACK_AB R7, R24, R33 ;  /* 0x000000211807723e */ /* 0x000fe400000010ff */
[----:B------:R-:W-:-:S02]  /*119d0*/  F2FP.BF16.F32.PACK_AB R8, R26, R37 ;  /* 0x000000251a08723e */ /* 0x000fc400000010ff */
[----:B------:R-:W-:Y:S01]  /*119e0*/  F2FP.BF16.F32.PACK_AB R9, R31, R36 ;  /* 0x000000241f09723e */ /* 0x000fe200000010ff */
[----:B------:R4:W-:Y:S01]  /*119f0*/  STS.128 [R38], R4 ;  /* 0x0000000426007388 */ /* 0x0009e20000000c00 */
[----:B------:R-:W-:Y:S02]  /*11a00*/  F2FP.BF16.F32.PACK_AB R10, R14, R29 ;  /* 0x0000001d0e0a723e */ /* 0x000fe400000010ff */
[----:B------:R-:W-:-:S05]  /*11a10*/  F2FP.BF16.F32.PACK_AB R11, R11, R32 ;  /* 0x000000200b0b723e */ /* 0x000fca00000010ff */
[----:B------:R4:W-:Y:S02]  /*11a20*/  STS.128 [R12+0x15400], R8 ;  /* 0x015400080c007388 */ /* 0x0009e40000000c00 */
.L_x_2376:
[----:B------:R-:W-:Y:S05]  /*11a30*/  BSYNC B1 ;  /* 0x0000000000017941 */ /* 0x000fea0003800000 */
.L_x_2375:
[----:B------:R-:W-:Y:S04]  /*11a40*/  BSSY B1, `(.L_x_2377) ;  /* 0x0000069000017945 */ /* 0x000fe80003800000 */
[----:B------:R-:W-:Y:S05]  /*11a50*/  @P1 BRA `(.L_x_2378) ;  /* 0x00000004009c1947 */ /* 0x000fea0003800000 */
[----:B------:R-:W5:Y:S01]  /*11a60*/  LDL R40, [R1+0x54] ;  /* 0x0000540001287983 */ /* 0x000f620000100800 */
        /* <DEDUP_REMOVED lines=19> */
[--C-:B------:R-:W-:Y:S02]  /*11ba0*/  SHF.R.U64 R15, R46, 0x10, R47.reuse ;  /* 0x000000102e0f7819 */ /* 0x100fe4000000122f */
[----:B------:R-:W-:Y:S02]  /*11bb0*/  PRMT R73, R73, 0x5410, R44 ;  /* 0x0000541049497816 */ /* 0x000fe4000000002c */
[----:B------:R-:W0:Y:S01]  /*11bc0*/  LDS.128 R8, [R12+0x15400] ;  /* 0x015400000c087984 */ /* 0x000e220000000c00 */
[----:B------:R-:W-:Y:S02]  /*11bd0*/  SHF.R.U32.HI R46, RZ, 0x10, R47 ;  /* 0x00000010ff2e7819 */ /* 0x000fe4000001162f */
[----:B------:R-:W-:Y:S01]  /*11be0*/  SHF.R.U32.HI R58, RZ, 0x10, R59 ;  /* 0x00000010ff3a7819 */ /* 0x000fe2000001163b */
[----:B------:R-:W-:Y:S01]  /*11bf0*/  IMAD.U32 R30, R73, 0x10000, RZ ;  /* 0x00010000491e7824 */ /* 0x000fe200078e00ff */
[----:B------:R-:W-:-:S02]  /*11c00*/  PRMT R81, R81, 0x5410, R56 ;  /* 0x0000541051517816 */ /* 0x000fc40000000038 */
[----:B------:R-:W-:Y:S02]  /*11c10*/  PRMT R82, R82, 0x5410, R27 ;  /* 0x0000541052527816 */ /* 0x000fe4000000001b */
[----:B------:R-:W-:Y:S02]  /*11c20*/  PRMT R79, R79, 0x5410, R46 ;  /* 0x000054104f4f7816 */ /* 0x000fe4000000002e */
[----:B------:R-:W-:Y:S02]  /*11c30*/  PRMT R83, R83, 0x5410, R58 ;  /* 0x0000541053537816 */ /* 0x000fe4000000003a */
[----:B------:R-:W-:Y:S01]  /*11c40*/  PRMT R78, R78, 0x5410, R15 ;  /* 0x000054104e4e7816 */ /* 0x000fe2000000000f */
[----:B------:R-:W-:Y:S02]  /*11c50*/  IMAD.U32 R32, R79, 0x10000, RZ ;  /* 0x000100004f207824 */ /* 0x000fe400078e00ff */
        /* <DEDUP_REMOVED lines=10> */
[----:B------:R-:W-:Y:S01]  /*11d00*/  FMUL.FTZ R36, R27, R26 ;  /* 0x0000001a1b247220 */ /* 0x000fe20000410000 */
[----:B------:R-:W-:Y:S01]  /*11d10*/  LOP3.LUT R27, R72, 0xffff0000, RZ, 0xc0, !PT ;  /* 0xffff0000481b7812 */ /* 0x000fe200078ec0ff */
[C---:B------:R-:W-:Y:S01]  /*11d20*/  IMAD.U32 R28, R10.reuse, 0x10000, RZ ;  /* 0x000100000a1c7824 */ /* 0x040fe200078e00ff */
[----:B------:R-:W-:Y:S01]  /*11d30*/  LOP3.LUT R10, R10, 0xffff0000, RZ, 0xc0, !PT ;  /* 0xffff00000a0a7812 */ /* 0x000fe200078ec0ff */
[----:B-----5:R-:W0:Y:S02]  /*11d40*/  LDS.128 R4, [R40] ;  /* 0x0000000028047984 */ /* 0x020e240000000c00 */
[C---:B0-----:R-:W-:Y:S01]  /*11d50*/  IMAD.U32 R14, R4.reuse, 0x10000, RZ ;  /* 0x00010000040e7824 */ /* 0x041fe200078e00ff */
[----:B------:R-:W-:Y:S01]  /*11d60*/  LOP3.LUT R4, R4, 0xffff0000, RZ, 0xc0, !PT ;  /* 0xffff000004047812 */ /* 0x000fe200078ec0ff */
[C---:B------:R-:W-:Y:S01]  /*11d70*/  IMAD.U32 R15, R5.reuse, 0x10000, RZ ;  /* 0x00010000050f7824 */ /* 0x040fe200078e00ff */
[----:B------:R-:W-:Y:S01]  /*11d80*/  LOP3.LUT R5, R5, 0xffff0000, RZ, 0xc0, !PT ;  /* 0xffff000005057812 */ /* 0x000fe200078ec0ff */
[C---:B------:R-:W-:Y:S01]  /*11d90*/  FFMA.FTZ R35, R14.reuse, R31, -R35 ;  /* 0x0000001f0e237223 */ /* 0x040fe20000010823 */
[----:B------:R-:W-:Y:S01]  /*11da0*/  FFMA.FTZ R37, R14, R33, R37 ;  /* 0x000000210e257223 */ /* 0x000fe20000010025 */
[----:B------:R-:W-:-:S02]  /*11db0*/  IMAD.U32 R14, R83, 0x10000, RZ ;  /* 0x00010000530e7824 */ /* 0x000fc400078e00ff */
[----:B------:R-:W-:Y:S01]  /*11dc0*/  FFMA.FTZ R34, R15, R26, -R34 ;  /* 0x0000001a0f227223 */ /* 0x000fe20000010822 */
[----:B------:R-:W-:Y:S02]  /*11dd0*/  IMAD.U32 R25, R7, 0x10000, RZ ;  /* 0x0001000007197824 */ /* 0x000fe400078e00ff */
[C---:B------:R-:W-:Y:S01]  /*11de0*/  FMUL.FTZ R26, R29.reuse, R32 ;  /* 0x000000201d1a7220 */ /* 0x040fe20000410000 */
[----:B------:R-:W-:Y:S01]  /*11df0*/  FMUL.FTZ R29, R29, R14 ;  /* 0x0000000e1d1d7220 */ /* 0x000fe20000410000 */
[----:B------:R-:W-:Y:S01]  /*11e00*/  FFMA.FTZ R36, R15, R30, R36 ;  /* 0x0000001e0f247223 */ /* 0x000fe20000010024 */
[----:B------:R-:W-:Y:S01]  /*11e10*/  LOP3.LUT R15, R80, 0xffff0000, RZ, 0xc0, !PT ;  /* 0xffff0000500f7812 */ /* 0x000fe200078ec0ff */
[----:B------:R-:W-:Y:S01]  /*11e20*/  FFMA.FTZ R38, R25, R14, -R26 ;  /* 0x0000000e19267223 */ /* 0x000fe2000001081a */
[----:B------:R-:W-:Y:S01]  /*11e30*/  LOP3.LUT R26, R73, 0xffff0000, RZ, 0xc0, !PT ;  /* 0xffff0000491a7812 */ /* 0x000fe200078ec0ff */
[----:B------:R-:W-:Y:S01]  /*11e40*/  FFMA.FTZ R39, R25, R32, R29 ;  /* 0x0000002019277223 */ /* 0x000fe2000001001d */
[----:B------:R-:W-:Y:S01]  /*11e50*/  LOP3.LUT R14, R81, 0xffff0000, RZ, 0xc0, !PT ;  /* 0xffff0000510e7812 */ /* 0x000fe200078ec0ff */
[C---:B------:R-:W-:Y:S01]  /*11e60*/  FMUL.FTZ R25, R8.reuse, R27 ;  /* 0x0000001b08197220 */ /* 0x040fe20000410000 */
[----:B------:R-:W-:Y:S01]  /*11e70*/  FMUL.FTZ R29, R8, R15 ;  /* 0x0000000f081d7220 */ /* 0x000fe20000410000 */
[----:B------:R-:W-:Y:S01]  /*11e80*/  FMUL.FTZ R8, R9, R26 ;  /* 0x0000001a09087220 */ /* 0x000fe20000410000 */
[----:B------:R-:W-:-:S02]  /*11e90*/  IMAD.U32 R24, R6, 0x10000, RZ ;  /* 0x0001000006187824 */ /* 0x000fc400078e00ff */
[----:B------:R-:W-:Y:S01]  /*11ea0*/  FFMA.FTZ R30, R4, R15, -R25 ;  /* 0x0000000f041e7223 */ /* 0x000fe20000010819 */
[-C--:B------:R-:W-:Y:S01]  /*11eb0*/  FMUL.FTZ R9, R9, R14.reuse ;  /* 0x0000000e09097220 */ /* 0x080fe20000410000 */
[----:B------:R-:W-:Y:S02]  /*11ec0*/  IMAD.U32 R25, R78, 0x10000, RZ ;  /* 0x000100004e197824 */ /* 0x000fe400078e00ff */
[----:B------:R-:W-:Y:S01]  /*11ed0*/  FFMA.FTZ R32, R4, R27, R29 ;  /* 0x0000001b04207223 */ /* 0x000fe2000001001d */
[----:B------:R-:W-:Y:S02]  /*11ee0*/  IMAD.U32 R15, R82, 0x10000, RZ ;  /* 0x00010000520f7824 */ /* 0x000fe400078e00ff */
[C---:B------:R-:W-:Y:S01]  /*11ef0*/  FFMA.FTZ R27, R5.reuse, R14, -R8 ;  /* 0x0000000e051b7223 */ /* 0x040fe20000010808 */
[----:B------:R-:W-:Y:S01]  /*11f00*/  FFMA.FTZ R29, R5, R26, R9 ;  /* 0x0000001a051d7223 */ /* 0x000fe20000010009 */
[C---:B------:R-:W-:Y:S01]  /*11f10*/  FMUL.FTZ R31, R28.reuse, R25 ;  /* 0x000000191c1f7220 */ /* 0x040fe20000410000 */
[----:B------:R-:W-:Y:S01]  /*11f20*/  FMUL.FTZ R33, R28, R15 ;  /* 0x0000000f1c217220 */ /* 0x000fe20000410000 */
[----:B------:R-:W-:-:S02]  /*11f30*/  LOP3.LUT R9, R78, 0xffff0000, RZ, 0xc0, !PT ;  /* 0xffff00004e097812 */ /* 0x000fc400078ec0ff */
[----:B------:R-:W-:Y:S01]  /*11f40*/  LOP3.LUT R8, R79, 0xffff0000, RZ, 0xc0, !PT ;  /* 0xffff00004f087812 */ /* 0x000fe200078ec0ff */
[----:B------:R-:W-:Y:S01]  /*11f50*/  FFMA.FTZ R31, R24, R15, -R31 ;  /* 0x0000000f181f7223 */ /* 0x000fe2000001081f */
        /* <DEDUP_REMOVED lines=9> */
[C---:B------:R-:W-:Y:S01]  /*11ff0*/  FFMA.FTZ R10, R6.reuse, R5, -R15 ;  /* 0x00000005060a7223 */ /* 0x040fe2000001080f */
[----:B------:R-:W-:Y:S01]  /*12000*/  F2FP.BF16.F32.PACK_AB R5, R27, R34 ;  /* 0x000000221b05723e */ /* 0x000fe200000010ff */
[C---:B------:R-:W-:Y:S01]  /*12010*/  FFMA.FTZ R11, R7.reuse, R4, -R24 ;  /* 0x00000004070b7223 */ /* 0x040fe20000010818 */
[----:B------:R-:W-:Y:S01]  /*12020*/  FFMA.FTZ R14, R6, R9, R14 ;  /* 0x00000009060e7223 */ /* 0x000fe2000001000e */
        /* <DEDUP_REMOVED lines=10> */
.L_x_2378:
[----:B------:R-:W-:Y:S05]  /*120d0*/  BSYNC B1 ;  /* 0x0000000000017941 */ /* 0x000fea0003800000 */
.L_x_2377:
[----:B------:R-:W-:Y:S05]  /*120e0*/  @P2 BRA `(.L_x_2344) ;  /* 0x0000000400a02947 */ /* 0x000fea0003800000 */
[----:B01234-:R-:W2:Y:S04]  /*120f0*/  LDL R4, [R1+0x5c] ;  /* 0x00005c0001047983 */ /* 0x01fea80000100800 */
[----:B------:R-:W3:Y:S01]  /*12100*/  LDL R36, [R1+0x50] ;  /* 0x0000500001247983 */ /* 0x000ee20000100800 */
[----:B------:R-:W-:Y:S02]  /*12110*/  SHF.R.U64 R15, R48, 0x10, R49 ;  /* 0x00000010300f7819 */ /* 0x000fe40000001231 */
[----:B------:R-:W-:Y:S02]  /*12120*/  SHF.R.U64 R27, R64, 0x10, R65 ;  /* 0x00000010401b7819 */ /* 0x000fe40000001241 */
[----:B------:R-:W-:Y:S02]  /*12130*/  SHF.R.U32.HI R28, RZ, 0x10, R49 ;  /* 0x00000010ff1c7819 */ /* 0x000fe40000011631 */
[----:B------:R-:W-:-:S02]  /*12140*/  PRMT R26, R0, 0x5410, R15 ;  /* 0x00005410001a7816 */ /* 0x000fc4000000000f */
[----:B------:R-:W-:Y:S02]  /*12150*/  SHF.R.U64 R25, R66, 0x10, R67 ;  /* 0x0000001042197819 */ /* 0x000fe40000001243 */
[----:B------:R-:W-:Y:S01]  /*12160*/  PRMT R68, R68, 0x5410, R27 ;  /* 0x0000541044447816 */ /* 0x000fe2000000001b */
[----:B------:R-:W-:Y:S01]  /*12170*/  IMAD.U32 R27, R26, 0x10000, RZ ;  /* 0x000100001a1b7824 */ /* 0x000fe200078e00ff */
[----:B------:R-:W-:Y:S02]  /*12180*/  SHF.R.U32.HI R64, RZ, 0x10, R65 ;  /* 0x00000010ff407819 */ /* 0x000fe40000011641 */
[----:B------:R-:W-:Y:S02]  /*12190*/  PRMT R28, R3, 0x5410, R28 ;  /* 0x00005410031c7816 */ /* 0x000fe4000000001c */
[----:B------:R-:W-:Y:S02]  /*121a0*/  SHF.R.U32.HI R66, RZ, 0x10, R67 ;  /* 0x00000010ff427819 */ /* 0x000fe40000011643 */
[----:B------:R-:W-:Y:S01]  /*121b0*/  PRMT R70, R70, 0x5410, R25 ;  /* 0x0000541046467816 */ /* 0x000fe20000000019 */
[----:B------:R-:W-:Y:S01]  /*121c0*/  IMAD.U32 R25, R68, 0x10000, RZ ;  /* 0x0001000044197824 */ /* 0x000fe200078e00ff */
[----:B------:R-:W-:Y:S01]  /*121d0*/  PRMT R69, R69, 0x5410, R64 ;  /* 0x0000541045457816 */ /* 0x000fe20000000040 */
[----:B------:R-:W-:Y:S01]  /*121e0*/  IMAD.U32 R29, R28, 0x10000, RZ ;  /* 0x000100001c1d7824 */ /* 0x000fe200078e00ff */
[----:B------:R-:W-:-:S02]  /*121f0*/  PRMT R71, R71, 0x5410, R66 ;  /* 0x0000541047477816 */ /* 0x000fc40000000042 */
[----:B------:R-:W-:Y:S02]  /*12200*/  LOP3.LUT R26, R26, 0xffff0000, RZ, 0xc0, !PT ;  /* 0xffff00001a1a7812 */ /* 0x000fe400078ec0ff */
[----:B------:R-:W-:Y:S02]  /*12210*/  LOP3.LUT R68, R68, 0xffff0000, RZ, 0xc0, !PT ;  /* 0xffff000044447812 */ /* 0x000fe400078ec0ff */
[----:B------:R-:W-:Y:S02]  /*12220*/  LOP3.LUT R28, R28, 0xffff0000, RZ, 0xc0, !PT ;  /* 0xffff00001c1c7812 */ /* 0x000fe400078ec0ff */
[----:B--2---:R-:W-:-:S04]  /*12230*/  LEA.HI R13, R13, R4, RZ, 0x1d ;  /* 0x000000040d0d7211 */ /* 0x004fc800078fe8ff */
[----:B------:R-:W-:Y:S01]  /*12240*/  SHF.R.S32.HI R4, RZ, 0x1f, R13 ;  /* 0x0000001fff047819 */ /* 0x000fe2000001140d */
[----:B------:R-:W-:-:S03]  /*12250*/  IMAD.SHL.U32 R5, R13, 0x8, RZ ;  /* 0x000000080d057824 */ /* 0x000fc600078e00ff */
[----:B------:R-:W-:Y:S02]  /*12260*/  LEA.HI R13, R4, R13, RZ, 0x3 ;  /* 0x0000000d040d7211 */ /* 0x000fe400078f18ff */
[----:B------:R-:W-:-:S03]  /*12270*/  LOP3.LUT R4, R210, 0x38, R5, 0xf8, !PT ;  /* 0x00000038d2047812 */ /* 0x000fc600078ef805 */
[----:B------:R-:W-:Y:S01]  /*12280*/  IMAD.SHL.U32 R13, R13, 0x400, RZ ;  /* 0x000004000d0d7824 */ /* 0x000fe200078e00ff */
[----:B------:R-:W-:-:S04]  /*12290*/  LOP3.LUT R5, R4, R60, RZ, 0x3c, !PT ;  /* 0x0000003c04057212 */ /* 0x000fc800078e3cff */
[----:B------:R-:W-:Y:S02]  /*122a0*/  LOP3.LUT R9, R13, 0x7fffe000, RZ, 0xc0, !PT ;  /* 0x7fffe0000d097812 */ /* 0x000fe400078ec0ff */
[--C-:B------:R-:W-:Y:S02]  /*122b0*/  SHF.R.U64 R13, R50, 0x10, R51.reuse ;  /* 0x00000010320d7819 */ /* 0x100fe40000001233 */
[----:B------:R-:W-:Y:S02]  /*122c0*/  IADD3 R9, R5, R9, R218 ;  /* 0x0000000905097210 */ /* 0x000fe40007ffe0da */
[----:B---3--:R-:W0:Y:S01]  /*122d0*/  LDS.128 R4, [R36] ;  /* 0x0000000024047984 */ /* 0x008e220000000c00 */
[----:B------:R-:W-:Y:S02]  /*122e0*/  SHF.R.U32.HI R50, RZ, 0x10, R51 ;  /* 0x00000010ff327819 */ /* 0x000fe40000011633 */
[----:B------:R-:W-:Y:S01]  /*122f0*/  IMAD R12, R9, 0x2, R18 ;  /* 0x00000002090c7824 */ /* 0x000fe200078e0212 */
[----:B------:R-:W-:-:S02]  /*12300*/  PRMT R30, R20, 0x5410, R13 ;  /* 0x00005410141e7816 */ /* 0x000fc4000000000d */
[----:B------:R-:W-:Y:S02]  /*12310*/  PRMT R31, R21, 0x5410, R50 ;  /* 0x00005410151f7816 */ /* 0x000fe40000000032 */
        /* <DEDUP_REMOVED lines=18> */
[----:B------:R-:W-:Y:S02]  /*12440*/  IMAD.U32 R24, R11, 0x10000, RZ ;  /* 0x000100000b187824 */ /* 0x000fe400078e00ff */
[-C--:B------:R-:W-:Y:S01]  /*12450*/  FMUL.FTZ R20, R20, R15.reuse ;  /* 0x0000000f14147220 */ /* 0x080fe20000410000 */
[----:B------:R-:W-:Y:S02]  /*12460*/  IMAD.U32 R33, R31, 0x10000, RZ ;  /* 0x000100001f217824 */ /* 0x000fe400078e00ff */
[----:B------:R-:W-:Y:S01]  /*12470*/  FFMA.FTZ R34, R13, R15, -R34 ;  /* 0x0000000f0d227223 */ /* 0x000fe20000010822 */
[----:B------:R-:W-:Y:S02]  /*12480*/  IMAD.U32 R25, R71, 0x10000, RZ ;  /* 0x0001000047197824 */ /* 0x000fe400078e00ff */
[----:B------:R-:W-:Y:S01]  /*12490*/  FFMA.FTZ R35, R0, R27, R35 ;  /* 0x0000001b00237223 */ /* 0x000fe20000010023 */
[C---:B------:R-:W-:Y:S01]  /*124a0*/  FMUL.FTZ R15, R24.reuse, R33 ;  /* 0x00000021180f7220 */ /* 0x040fe20000410000 */
[----:B------:R-:W-:Y:S01]  /*124b0*/  LOP3.LUT R69, R69, 0xffff0000, RZ, 0xc0, !PT ;  /* 0xffff000045457812 */ /* 0x000fe200078ec0ff */
[-C--:B------:R-:W-:Y:S01]  /*124c0*/  FMUL.FTZ R24, R24, R25.reuse ;  /* 0x0000001918187220 */ /* 0x080fe20000410000 */
[----:B------:R-:W-:Y:S01]  /*124d0*/  FMUL.FTZ R0, R8, R26 ;  /* 0x0000001a08007220 */ /* 0x000fe20000410000 */
[----:B------:R-:W-:Y:S01]  /*124e0*/  FFMA.FTZ R27, R14, R25, -R15 ;  /* 0x000000190e1b7223 */ /* 0x000fe2000001080f */
[----:B------:R-:W-:-:S02]  /*124f0*/  IMAD.U32 R21, R10, 0x10000, RZ ;  /* 0x000100000a157824 */ /* 0x000fc400078e00ff */
[----:B------:R-:W-:Y:S01]  /*12500*/  FFMA.FTZ R33, R14, R33, R24 ;  /* 0x000000210e217223 */ /* 0x000fe20000010018 */
[----:B------:R-:W-:Y:S01]  /*12510*/  FMUL.FTZ R14, R8, R68 ;  /* 0x00000044080e7220 */ /* 0x000fe20000410000 */
[----:B------:R-:W-:Y:S02]  /*12520*/  IMAD.U32 R8, R30, 0x10000, RZ ;  /* 0x000100001e087824 */ /* 0x000fe400078e00ff */
[----:B------:R-:W-:Y:S01]  /*12530*/  FFMA.FTZ R20, R13, R29, R20 ;  /* 0x0000001d0d147223 */ /* 0x000fe20000010014 */
[----:B------:R-:W-:Y:S01]  /*12540*/  FMUL.FTZ R15, R9, R28 ;  /* 0x0000001c090f7220 */ /* 0x000fe20000410000 */
[----:B------:R-:W-:Y:S01]  /*12550*/  FFMA.FTZ R13, R3, R68, -R0 ;  /* 0x00000044030d7223 */ /* 0x000fe20000010800 */
[-C--:B------:R-:W-:Y:S01]  /*12560*/  FMUL.FTZ R9, R9, R69.reuse ;  /* 0x0000004509097220 */ /* 0x080fe20000410000 */
[----:B------:R-:W-:Y:S02]  /*12570*/  IMAD.U32 R0, R70, 0x10000, RZ ;  /* 0x0001000046007824 */ /* 0x000fe400078e00ff */
[----:B------:R-:W-:Y:S01]  /*12580*/  FMUL.FTZ R24, R21, R8 ;  /* 0x0000000815187220 */ /* 0x000fe20000410000 */
[----:B------:R-:W-:Y:S01]  /*12590*/  FFMA.FTZ R14, R3, R26, R14 ;  /* 0x0000001a030e7223 */ /* 0x000fe2000001000e */
[----:B------:R-:W-:Y:S01]  /*125a0*/  FFMA.FTZ R25, R4, R28, R9 ;  /* 0x0000001c04197223 */ /* 0x000fe20000010009 */
[----:B------:R-:W-:Y:S01]  /*125b0*/  LOP3.LUT R10, R10, 0xffff0000, RZ, 0xc0, !PT ;  /* 0xffff00000a0a7812 */ /* 0x000fe200078ec0ff */
[----:B------:R-:W-:Y:S01]  /*125c0*/  FFMA.FTZ R15, R4, R69, -R15 ;  /* 0x00000045040f7223 */ /* 0x000fe2000001080f */
[-C--:B------:R-:W-:Y:S01]  /*125d0*/  FMUL.FTZ R26, R21, R0.reuse ;  /* 0x00000000151a7220 */ /* 0x080fe20000410000 */
[----:B------:R-:W-:Y:S01]  /*125e0*/  LOP3.LUT R9, R30, 0xffff0000, RZ, 0xc0, !PT ;  /* 0xffff00001e097812 */ /* 0x000fe200078ec0ff */
[----:B------:R-:W-:Y:S01]  /*125f0*/  FFMA.FTZ R24, R5, R0, -R24 ;  /* 0x0000000005187223 */ /* 0x000fe20000010818 */
[----:B------:R-:W-:Y:S01]  /*12600*/  LOP3.LUT R11, R11, 0xffff0000, RZ, 0xc0, !PT ;  /* 0xffff00000b0b7812 */ /* 0x000fe200078ec0ff */
[----:B------:R-:W-:Y:S01]  /*12610*/  FFMA.FTZ R26, R5, R8, R26 ;  /* 0x00000008051a7223 */ /* 0x000fe2000001001a */
[----:B------:R-:W-:Y:S01]  /*12620*/  LOP3.LUT R3, R70, 0xffff0000, RZ, 0xc0, !PT ;  /* 0xffff000046037812 */ /* 0x000fe200078ec0ff */
[----:B------:R-:W-:Y:S01]  /*12630*/  FMUL.FTZ R5, R10, R9 ;  /* 0x000000090a057220 */ /* 0x000fe20000410000 */
[----:B------:R-:W-:-:S02]  /*12640*/  LOP3.LUT R4, R31, 0xffff0000, RZ, 0xc0, !PT ;  /* 0xffff00001f047812 */ /* 0x000fc400078ec0ff */
[----:B------:R-:W-:Y:S01]  /*12650*/  LOP3.LUT R0, R71, 0xffff0000, RZ, 0xc0, !PT ;  /* 0xffff000047007812 */ /* 0x000fe200078ec0ff */
[-C--:B------:R-:W-:Y:S01]  /*12660*/  FMUL.FTZ R10, R10, R3.reuse ;  /* 0x000000030a0a7220 */ /* 0x080fe20000410000 */
[C---:B------:R-:W-:Y:S01]  /*12670*/  FFMA.FTZ R3, R6.reuse, R3, -R5 ;  /* 0x0000000306037223 */ /* 0x040fe20000010805 */
[----:B------:R-:W-:Y:S01]  /*12680*/  FMUL.FTZ R8, R11, R4 ;  /* 0x000000040b087220 */ /* 0x000fe20000410000 */
[----:B------:R-:W-:Y:S01]  /*12690*/  F2FP.BF16.F32.PACK_AB R5, R15, R34 ;  /* 0x000000220f05723e */ /* 0x000fe200000010ff */
        /* <DEDUP_REMOVED lines=13> */
.L_x_2344:
[----:B------:R-:W-:Y:S05]  /*12770*/  BSYNC B0 ;  /* 0x0000000000007941 */ /* 0x000fea0003800000 */
.L_x_2316:
        /* <DEDUP_REMOVED lines=8> */
.L_x_2314:
[----:B------:R-:W5:Y:S02]  /*12800*/  LDL R0, [R1+0x4c] ;  /* 0x00004c0001007983 */ /* 0x000f640000100800 */
[----:B-----5:R-:W-:-:S13]  /*12810*/  R2UR UR4, R0 ;  /* 0x00000000000472ca */ /* 0x020fda00000e0000 */
[----:B------:R-:W-:-:S05]  /*12820*/  IMAD.U32 R0, RZ, RZ, UR4 ;  /* 0x00000004ff007e24 */ /* 0x000fca000f8e00ff */
[----:B------:R-:W-:-:S13]  /*12830*/  ISETP.NE.AND P0, PT, R0, 0x3, PT ;  /* 0x000000030000780c */ /* 0x000fda0003f05270 */
[----:B------:R-:W-:Y:S05]  /*12840*/  @!P0 BRA `(.L_x_2379) ;  /* 0x0000000000048947 */ /* 0x000fea0003800000 */
[----:B------:R-:W-:Y:S01]  /*12850*/  BPT.TRAP 0x1 ;  /* 0x000000040000795c */ /* 0x000fe20000300000 */
.L_x_2379:
[----:B01234-:R-:W-:Y:S01]  /*12860*/  IMAD R6, R205, 0x8, R18 ;  /* 0x00000008cd067824 */ /* 0x01ffe200078e0212 */
[----:B------:R-:W-:-:S04]  /*12870*/  SHF.L.U32 R3, R208, 0x1f, RZ ;  /* 0x0000001fd0037819 */ /* 0x000fc800000006ff */
[----:B------:R0:W1:Y:S01]  /*12880*/  SYNCS.PHASECHK.TRANS64.TRYWAIT P2, [R6+URZ+0x36830], R3 ;  /* 0x03683003060075a7 */ /* 0x000062000804017f */
[----:B------:R-:W-:Y:S05]  /*12890*/  @!P0 BRA `(.L_x_2380) ;  /* 0x0000000000048947 */ /* 0x000fea0003800000 */
[----:B------:R-:W-:Y:S01]  /*128a0*/  BPT.TRAP 0x1 ;  /* 0x000000040000795c */ /* 0x000fe20000300000 */
.L_x_2380:
[----:B------:R-:W2:Y:S01]  /*128b0*/  S2R R0, SR_TID.X ;  /* 0x0000000000007919 */ /* 0x000ea20000002100 */
[----:B------:R-:W-:Y:S01]  /*128c0*/  IMAD.MOV.U32 R119, RZ, RZ, RZ ;  /* 0x000000ffff777224 */ /* 0x000fe200078e00ff */
[----:B--2---:R-:W-:-:S04]  /*128d0*/  LOP3.LUT R0, R0, 0x7f, RZ, 0xc0, !PT ;  /* 0x0000007f00007812 */ /* 0x004fc800078ec0ff */
[----:B------:R-:W-:Y:S01]  /*128e0*/  ISETP.NE.AND P1, PT, R0, RZ, PT ;  /* 0x000000ff0000720c */ /* 0x000fe20003f25270 */
[----:B-1----:R-:W-:-:S12]  /*128f0*/  @P2 BRA `(.L_x_2381) ;  /* 0x0000000000082947 */ /* 0x002fd80003800000 */
[----:B------:R-:W1:Y:S02]  /*12900*/  SYNCS.PHASECHK.TRANS64.TRYWAIT P2, [R6+URZ+0x36830], R3 ;  /* 0x03683003060075a7 */ /* 0x000e64000804017f */
[----:B-1----:R-:W-:Y:S05]  /*12910*/  @!P2 BRA `(.L_x_2382) ;  /* 0x0000019800b8a947 */ /* 0x002fea0003800000 */
.L_x_2381:
[----:B------:R-:W-:Y:S05]  /*12920*/  WARPSYNC.ALL ;  /* 0x0000000000007948 */ /* 0x000fea0003800000 */
[----:B------:R-:W-:Y:S01]  /*12930*/  VIADD R0, R18, 0x21400 ;  /* 0x0002140012007836 */ /* 0x000fe20000000000 */
[----:B------:R-:W-:Y:S01]  /*12940*/  R2UR UR20, R2 ;  /* 0x00000000021472ca */ /* 0x000fe200000e0000 */
[----:B01----:R-:W-:Y:S01]  /*12950*/  IMAD.MOV.U32 R3, RZ, RZ, 0x40000040 ;  /* 0x40000040ff037424 */ /* 0x003fe200078e00ff */
[----:B------:R-:W-:Y:S01]  /*12960*/  WARPGROUP.ARRIVE ;  /* 0x00000000000079c5 */ /* 0x000fe20000000000 */
[----:B------:R-:W-:Y:S01]  /*12970*/  UMOV UR9, 0x40000040 ;  /* 0x4000004000097882 */ /* 0x000fe20000000000 */
[----:B------:R-:W-:Y:S01]  /*12980*/  SHF.R.U32.HI R0, RZ, 0x4, R0 ;  /* 0x00000004ff007819 */ /* 0x000fe20000011600 */
[----:B------:R-:W-:Y:S01]  /*12990*/  IMAD.MOV.U32 R5, RZ, RZ, 0x40000040 ;  /* 0x40000040ff057424 */ /* 0x000fe200078e00ff */
[----:B------:R-:W-:Y:S01]  /*129a0*/  R2UR UR11, R3 ;  /* 0x00000000030b72ca */ /* 0x000fe200000e0000 */
[----:B------:R-:W-:Y:S01]  /*129b0*/  UMOV UR17, UR9 ;  /* 0x0000000900117c82 */ /* 0x000fe20008000000 */
[----:B------:R-:W-:Y:S01]  /*129c0*/  LOP3.LUT R0, R0, 0x3fff, RZ, 0xc0, !PT ;  /* 0x00003fff00007812 */ /* 0x000fe200078ec0ff */
[----:B------:R-:W-:Y:S01]  /*129d0*/  UMOV UR5, UR17 ;  /* 0x0000001100057c82 */ /* 0x000fe20008000000 */
[----:B------:R-:W-:Y:S01]  /*129e0*/  R2UR UR7, R5 ;  /* 0x00000000050772ca */ /* 0x000fe200000e0000 */
[----:B------:R-:W-:Y:S01]  /*129f0*/  IMAD.MOV.U32 R5, RZ, RZ, 0x40000040 ;  /* 0x40000040ff057424 */ /* 0x000fe200078e00ff */
[----:B------:R-:W-:Y:S01]  /*12a00*/  LOP3.LUT R212, R0, 0x10000, RZ, 0xfc, !PT ;  /* 0x0001000000d47812 */ /* 0x000fe200078efcff */
[----:B------:R-:W-:Y:S01]  /*12a10*/  ULOP3.LUT UR20, UR20, 0x10000, URZ, 0xfc, !UPT ;  /* 0x0001000014147892 */ /* 0x000fe2000f8efc3f */
[----:B------:R-:W-:Y:S01]  /*12a20*/  IMAD.U32 R11, RZ, RZ, UR9 ;  /* 0x00000009ff0b7e24 */ /* 0x000fe2000f8e00ff */
[----:B------:R-:W-:Y:S01]  /*12a30*/  UMOV UR13, UR17 ;  /* 0x00000011000d7c82 */ /* 0x000fe20008000000 */
[----:B------:R-:W-:Y:S01]  /*12a40*/  IMAD.MOV.U32 R9, RZ, RZ, 0x40000040 ;  /* 0x40000040ff097424 */ /* 0x000fe200078e00ff */
[----:B------:R-:W-:Y:S01]  /*12a50*/  UMOV UR25, 0x40000040 ;  /* 0x4000004000197882 */ /* 0x000fe20000000000 */
[----:B------:R-:W-:Y:S01]  /*12a60*/  IMAD R2, R205, 0xa80, R212 ;  /* 0x00000a80cd027824 */ /* 0x000fe200078e02d4 */
[----:B------:R-:W-:Y:S01]  /*12a70*/  UMOV UR23, UR25 ;  /* 0x0000001900177c82 */ /* 0x000fe20008000000 */
[----:B------:R-:W-:Y:S01]  /*12a80*/  UMOV UR8, UR20 ;  /* 0x0000001400087c82 */ /* 0x000fe20008000000 */
[----:B------:R-:W-:Y:S01]  /*12a90*/  R2UR UR15, R9 ;  /* 0x00000000090f72ca */ /* 0x000fe200000e0000 */
[C---:B------:R-:W-:Y:S01]  /*12aa0*/  VIADD R4, R2.reuse, 0x80 ;  /* 0x0000008002047836 */ /* 0x040fe20000000000 */
[----:B------:R-:W-:Y:S01]  /*12ab0*/  R2UR UR10, R2 ;  /* 0x00000000020a72ca */ /* 0x000fe200000e0000 */
[----:B------:R-:W-:Y:S01]  /*12ac0*/  UMOV UR16, UR8 ;  /* 0x0000000800107c82 */ /* 0x000fe20008000000 */
[----:B------:R-:W-:Y:S01]  /*12ad0*/  IMAD.U32 R10, RZ, RZ, UR8 ;  /* 0x00000008ff0a7e24 */ /* 0x000fe2000f8e00ff */
[----:B------:R-:W-:Y:S01]  /*12ae0*/  UMOV UR4, UR16 ;  /* 0x0000001000047c82 */ /* 0x000fe20008000000 */
[----:B------:R-:W-:Y:S01]  /*12af0*/  R2UR UR6, R4 ;  /* 0x00000000040672ca */ /* 0x000fe200000e0000 */
[C---:B------:R-:W-:Y:S01]  /*12b00*/  VIADD R4, R2.reuse, 0x100 ;  /* 0x0000010002047836 */ /* 0x040fe20000000000 */
[----:B------:R-:W-:Y:S01]  /*12b10*/  UMOV UR12, UR16 ;  /* 0x00000010000c7c82 */ /* 0x000fe20008000000 */
[----:B------:R-:W-:Y:S01]  /*12b20*/  VIADD R8, R2, 0x200 ;  /* 0x0000020002087836 */ /* 0x000fe20000000000 */
[----:B------:R0:W-:Y:S01]  /*12b30*/  STL.64 [R1+0x38], R10 ;  /* 0x0000380a01007387 */ /* 0x0001e20000100a00 */
[----:B------:R-:W-:Y:S01]  /*12b40*/  IMAD.MOV.U32 R9, RZ, RZ, 0x40000040 ;  /* 0x40000040ff097424 */ /* 0x000fe200078e00ff */
[----:B------:R-:W-:Y:S01]  /*12b50*/  UIADD3 UR52, UR20, 0x406, URZ ;  /* 0x0000040614347890 */ /* 0x000fe2000fffe03f */
[----:B------:R-:W-:Y:S01]  /*12b60*/  IMAD R0, R148, -0x70, R220 ;  /* 0xffffff9094007824 */ /* 0x000fe200078e02dc */
[----:B------:R-:W-:Y:S01]  /*12b70*/  R2UR UR14, R8 ;  /* 0x00000000080e72ca */ /* 0x000fe200000e0000 */
[----:B------:R-:W-:Y:S01]  /*12b80*/  HGMMA.64x16x16.F32.BF16 R72, gdesc[UR8], RZ, !UPT, gsb0 ;  /* 0x00200000084879f0 */ /* 0x000fe2000c0018ff */
[----:B------:R-:W-:Y:S01]  /*12b90*/  UMOV UR8, UR16 ;  /* 0x0000001000087c82 */ /* 0x000fe20008000000 */
[----:B------:R-:W-:Y:S01]  /*12ba0*/  UMOV UR9, UR17 ;  /* 0x0000001100097c82 */ /* 0x000fe20008000000 */
[----:B------:R-:W-:Y:S01]  /*12bb0*/  VIADD R8, R2, 0x300 ;  /* 0x0000030002087836 */ /* 0x000fe20000000000 */
[----:B------:R-:W-:Y:S01]  /*12bc0*/  R2UR UR19, R9 ;  /* 0x00000000091372ca */ /* 0x000fe200000e0000 */
[----:B------:R-:W-:Y:S01]  /*12bd0*/  IMAD.MOV.U32 R9, RZ, RZ, 0x40000040 ;  /* 0x40000040ff097424 */ /* 0x000fe200078e00ff */
[----:B------:R-:W-:Y:S01]  /*12be0*/  UMOV UR53, 0x40000040 ;  /* 0x4000004000357882 */ /* 0x000fe20000000000 */
[----:B0-----:R-:W-:Y:S01]  /*12bf0*/  IMAD.U32 R11, RZ, RZ, UR25 ;  /* 0x00000019ff0b7e24 */ /* 0x001fe2000f8e00ff */
[----:B------:R-:W-:Y:S01]  /*12c00*/  R2UR UR18, R8 ;  /* 0x00000000081272ca */ /* 0x000fe200000e0000 */
[C---:B------:R-:W-:Y:S01]  /*12c10*/  VIADD R8, R2.reuse, 0x202 ;  /* 0x0000020202087836 */ /* 0x040fe20000000000 */
[----:B------:R-:W-:Y:S01]  /*12c20*/  UIADD3 UR48, UR20, 0x800, URZ ;  /* 0x0000080014307890 */ /* 0x000fe2000fffe03f */
[----:B------:R-:W-:Y:S01]  /*12c30*/  VIADD R12, R2, 0x986 ;  /* 0x00000986020c7836 */ /* 0x000fe20000000000 */
[----:B------:R-:W-:Y:S01]  /*12c40*/  UMOV UR49, 0x40000040 ;  /* 0x4000004000317882 */ /* 0x000fe20000000000 */
[----:B------:R-:W-:Y:S01]  /*12c50*/  UIADD3 UR44, UR20, 0x802, URZ ;  /* 0x00000802142c7890 */ /* 0x000fe2000fffe03f */
[----:B------:R-:W-:Y:S01]  /*12c60*/  IMAD.MOV.U32 R13, RZ, RZ, 0x40000040 ;  /* 0x40000040ff0d7424 */ /* 0x000fe200078e00ff */
[----:B------:R-:W-:Y:S01]  /*12c70*/  UMOV UR45, 0x40000040 ;  /* 0x40000040002d7882 */ /* 0x000fe20000000000 */
[----:B------:R-:W-:Y:S01]  /*12c80*/  UIADD3 UR40, UR20, 0x804, URZ ;  /* 0x0000080414287890 */ /* 0x000fe2000fffe03f */
[----:B------:R-:W-:Y:S01]  /*12c90*/  VIADD R3, R0, 0x70 ;  /* 0x0000007000037836 */ /* 0x000fe20000000000 */
[----:B------:R-:W-:Y:S01]  /*12ca0*/  UMOV UR41, 0x40000040 ;  /* 0x4000004000297882 */ /* 0x000fe20000000000 */
[----:B------:R-:W-:Y:S01]  /*12cb0*/  UIADD3 UR36, UR20, 0x806, URZ ;  /* 0x0000080614247890 */ /* 0x000fe2000fffe03f */
[----:B------:R-:W-:Y:S01]  /*12cc0*/  @!P1 VIADD R6, R6, 0x36840 ;  /* 0x0003684006069836 */ /* 0x000fe20000000000 */
[----:B------:R-:W-:Y:S01]  /*12cd0*/  UMOV UR37, 0x40000040 ;  /* 0x4000004000257882 */ /* 0x000fe20000000000 */
[----:B------:R-:W-:Y:S01]  /*12ce0*/  BSSY B0, `(.L_x_2383) ;  /* 0x0000a50000007945 */ /* 0x000fe20003800000 */
[----:B------:R-:W-:-:S02]  /*12cf0*/  IMAD.MOV.U32 R118, RZ, RZ, R119 ;  /* 0x000000ffff767224 */ /* 0x000fc400078e0077 */
[----:B------:R-:W-:Y:S01]  /*12d00*/  @!P1 PRMT R6, RZ, 0x654, R6 ;  /* 0x00000654ff069816 */ /* 0x000fe20000000006 */
        /* <DEDUP_REMOVED lines=12> */
[--C-:B------:R-:W-:Y:S01]  /*12dd0*/  IMAD.MOV.U32 R105, RZ, RZ, R119.reuse ;  /* 0x000000ffff697224 */ /* 0x100fe200078e0077 */
[----:B------:R-:W-:Y:S02]  /*12de0*/  WARPGROUP.DEPBAR.LE gsb0, 0x0 ;  /* 0x00008000000079c5 */ /* 0x000fe40000010000 */
[----:B------:R-:W-:Y:S01]  /*12df0*/  WARPGROUP.ARRIVE ;  /* 0x00000000000079c5 */ /* 0x000fe20000000000 */
[--C-:B------:R-:W-:Y:S02]  /*12e00*/  IMAD.MOV.U32 R104, RZ, RZ, R119.reuse ;  /* 0x000000ffff687224 */ /* 0x100fe400078e0077 */
[--C-:B------:R-:W-:Y:S02]  /*12e10*/  IMAD.MOV.U32 R103, RZ, RZ, R119.reuse ;  /* 0x000000ffff677224 */ /* 0x100fe400078e0077 */
[----:B------:R-:W-:Y:S01]  /*12e20*/  IMAD.MOV.U32 R102, RZ, RZ, R119 ;  /* 0x000000ffff667224 */ /* 0x000fe200078e0077 */
[----:B------:R-:W-:Y:S01]  /*12e30*/  HGMMA.64x16x16.F32.BF16 R64, gdesc[UR4], RZ, !UPT, gsb0 ;  /* 0x00200000044079f0 */ /* 0x000fe2000c0018ff */
[----:B------:R-:W-:Y:S01]  /*12e40*/  R2UR UR6, R4 ;  /* 0x00000000040672ca */ /* 0x000fe200000e0000 */
[----:B------:R-:W-:Y:S01]  /*12e50*/  UMOV UR4, UR16 ;  /* 0x0000001000047c82 */ /* 0x000fe20008000000 */
[----:B------:R-:W-:Y:S01]  /*12e60*/  R2UR UR7, R5 ;  /* 0x00000000050772ca */ /* 0x000fe200000e0000 */
[----:B------:R-:W-:Y:S01]  /*12e70*/  UMOV UR5, UR17 ;  /* 0x0000001100057c82 */ /* 0x000fe20008000000 */
[----:B------:R-:W-:-:S02]  /*12e80*/  VIADD R4, R2, 0x180 ;  /* 0x0000018002047836 */ /* 0x000fc40000000000 */
[----:B------:R-:W-:Y:S02]  /*12e90*/  IMAD.MOV.U32 R5, RZ, RZ, 0x40000040 ;  /* 0x40000040ff057424 */ /* 0x000fe400078e00ff */
[--C-:B------:R-:W-:Y:S01]  /*12ea0*/  IMAD.MOV.U32 R101, RZ, RZ, R119.reuse ;  /* 0x000000ffff657224 */ /* 0x100fe200078e0077 */
[----:B------:R-:W-:Y:S01]  /*12eb0*/  R2UR UR10, R4 ;  /* 0x00000000040a72ca */ /* 0x000fe200000e0000 */
[----:B------:R-:W-:Y:S01]  /*12ec0*/  VIADD R4, R2, 0x280 ;  /* 0x0000028002047836 */ /* 0x000fe20000000000 */
[----:B------:R-:W-:Y:S01]  /*12ed0*/  R2UR UR11, R5 ;  /* 0x00000000050b72ca */ /* 0x000fe200000e0000 */
[----:B------:R-:W-:Y:S02]  /*12ee0*/  IMAD.MOV.U32 R5, RZ, RZ, 0x40000040 ;  /* 0x40000040ff057424 */ /* 0x000fe400078e00ff */
        /* <DEDUP_REMOVED lines=11> */
[----:B------:R-:W-:Y:S01]  /*12fa0*/  IMAD.MOV.U32 R80, RZ, RZ, R119 ;  /* 0x000000ffff507224 */ /* 0x000fe200078e0077 */
        /* <DEDUP_REMOVED lines=9> */
[----:B------:R-:W-:Y:S01]  /*13040*/  R2UR UR26, R4 ;  /* 0x00000000041a72ca */ /* 0x000fe200000e0000 */
[----:B------:R-:W-:Y:S01]  /*13050*/  VIADD R4, R2, 0x82 ;  /* 0x0000008202047836 */ /* 0x000fe20000000000 */
[----:B------:R-:W-:Y:S01]  /*13060*/  R2UR UR27, R5 ;  /* 0x00000000051b72ca */ /* 0x000fe200000e0000 */
[----:B------:R-:W-:Y:S01]  /*13070*/  IMAD.MOV.U32 R5, RZ, RZ, 0x40000040 ;  /* 0x40000040ff057424 */ /* 0x000fe200078e00ff */
[----:B------:R-:W-:Y:S02]  /*13080*/  WARPGROUP.DEPBAR.LE gsb0, 0x0 ;  /* 0x00008000000079c5 */ /* 0x000fe40000010000 */
[----:B------:R-:W-:-:S06]  /*13090*/  WARPGROUP.ARRIVE ;  /* 0x00000000000079c5 */ /* 0x000fcc0000000000 */
[----:B------:R-:W-:Y:S01]  /*130a0*/  HGMMA.64x16x16.F32.BF16 R48, gdesc[UR8], RZ, !UPT, gsb0 ;  /* 0x00200000083079f0 */ /* 0x000fe2000c0018ff */
[----:B------:R-:W-:Y:S02]  /*130b0*/  UMOV UR9, UR23 ;  /* 0x0000001700097c82 */ /* 0x000fe40008000000 */
[----:B------:R-:W-:Y:S02]  /*130c0*/  WARPGROUP.DEPBAR.LE gsb0, 0x0 ;  /* 0x00008000000079c5 */ /* 0x000fe40000010000 */
[----:B------:R-:W-:-:S06]  /*130d0*/  WARPGROUP.ARRIVE ;  /* 0x00000000000079c5 */ /* 0x000fcc0000000000 */
[----:B------:R-:W-:Y:S01]  /*130e0*/  HGMMA.64x16x16.F32.BF16 R40, gdesc[UR12], RZ, !UPT, gsb0 ;  /* 0x002000000c2879f0 */ /* 0x000fe2000c0018ff */
[----:B------:R-:W-:Y:S02]  /*130f0*/  UMOV UR13, UR23 ;  /* 0x00000017000d7c82 */ /* 0x000fe40008000000 */
[----:B------:R-:W-:Y:S02]  /*13100*/  WARPGROUP.DEPBAR.LE gsb0, 0x0 ;  /* 0x00008000000079c5 */ /* 0x000fe40000010000 */
[----:B------:R-:W-:-:S06]  /*13110*/  WARPGROUP.ARRIVE ;  /* 0x00000000000079c5 */ /* 0x000fcc0000000000 */
[----:B------:R-:W-:Y:S01]  /*13120*/  HGMMA.64x16x16.F32.BF16 R32, gdesc[UR4], RZ, !UPT, gsb0 ;  /* 0x00200000042079f0 */ /* 0x000fe2000c0018ff */
        /* <DEDUP_REMOVED lines=8> */
[----:B------:R-:W-:Y:S01]  /*131b0*/  R2UR UR10, R4 ;  /* 0x00000000040a72ca */ /* 0x000fe200000e0000 */
[----:B------:R-:W-:Y:S01]  /*131c0*/  UMOV UR4, UR22 ;  /* 0x0000001600047c82 */ /* 0x000fe20008000000 */
[----:B------:R-:W-:Y:S01]  /*131d0*/  R2UR UR11, R5 ;  /* 0x00000000050b72ca */ /* 0x000fe200000e0000 */
[----:B------:R-:W-:Y:S01]  /*131e0*/  UMOV UR8, UR22 ;  /* 0x0000001600087c82 */ /* 0x000fe20008000000 */
[----:B------:R-:W-:Y:S01]  /*131f0*/  VIADD R4, R2, 0x182 ;  /* 0x0000018202047836 */ /* 0x000fe20000000000 */
[----:B------:R-:W-:Y:S01]  /*13200*/  UMOV UR12, UR22 ;  /* 0x00000016000c7c82 */ /* 0x000fe20008000000 */
[----:B------:R-:W-:-:S02]  /*13210*/  IMAD.MOV.U32 R5, RZ, RZ, 0x40000040 ;  /* 0x40000040ff057424 */ /* 0x000fc400078e00ff */
[----:B------:R-:W-:Y:S01]  /*13220*/  IMAD.U32 R10, RZ, RZ, UR24 ;  /* 0x00000018ff0a7e24 */ /* 0x000fe2000f8e00ff */
[----:B------:R-:W-:Y:S01]  /*13230*/  R2UR UR14, R4 ;  /* 0x00000000040e72ca */ /* 0x000fe200000e0000 */
[----:B------:R-:W-:Y:S01]  /*13240*/  VIADD R4, R2, 0x282 ;  /* 0x0000028202047836 */ /* 0x000fe20000000000 */
[----:B------:R-:W-:Y:S01]  /*13250*/  R2UR UR15, R5 ;  /* 0x00000000050f72ca */ /* 0x000fe200000e0000 */
[----:B------:R-:W-:Y:S01]  /*13260*/  IMAD.MOV.U32 R5, RZ, RZ, 0x40000040 ;  /* 0x40000040ff057424 */ /* 0x000fe200078e00ff */
        /* <DEDUP_REMOVED lines=40> */
[----:B------:R-:W-:Y:S02]  /*134f0*/  UMOV UR13, UR25 ;  /* 0x00000019000d7c82 */ /* 0x000fe40008000000 */
        /* <DEDUP_REMOVED lines=12> */
[----:B------:R-:W-:-:S04]  /*135c0*/  UMOV UR4, UR12 ;  /* 0x0000000c00047c82 */ /* 0x000fc80008000000 */
[----:B------:R0:W-:Y:S01]  /*135d0*/  STL.64 [R1+0x28], R10 ;  /* 0x0000280a01007387 */ /* 0x0001e20000100a00 */
[----:B------:R-:W-:Y:S02]  /*135e0*/  WARPGROUP.DEPBAR.LE gsb0, 0x0 ;  /* 0x00008000000079c5 */ /* 0x000fe40000010000 */
[----:B------:R-:W-:-:S06]  /*135f0*/  WARPGROUP.ARRIVE ;  /* 0x00000000000079c5 */ /* 0x000fcc0000000000 */
[----:B------:R-:W-:Y:S01]  /*13600*/  HGMMA.64x16x16.F32.BF16 R32, gdesc[UR16], R32, gsb0 ;  /* 0x00200000102079f0 */ /* 0x000fe20008001820 */
[----:B------:R-:W-:Y:S01]  /*13610*/  UMOV UR16, UR12 ;  /* 0x0000000c00107c82 */ /* 0x000fe20008000000 */
        /* <DEDUP_REMOVED lines=16> */
[----:B------:R-:W-:Y:S01]  /*13720*/  HGMMA.64x16x16.F32.BF16 R72, gdesc[UR24], R72, gsb0 ;  /* 0x00200000184879f0 */ /* 0x000fe20008001848 */
[----:B------:R-:W-:Y:S02]  /*13730*/  UMOV UR25, 0x40000040 ;  /* 0x4000004000197882 */ /* 0x000fe40000000000 */
        /* <DEDUP_REMOVED lines=29> */
[----:B------:R-:W-:Y:S03]  /*13910*/  HGMMA.64x16x16.F32.BF16 R48, gdesc[UR16], R48, gsb0 ;  /* 0x00200000103079f0 */ /* 0x000fe60008001830 */
[----:B------:R-:W-:Y:S02]  /*13920*/  WARPGROUP.DEPBAR.LE gsb0, 0x0 ;  /* 0x00008000000079c5 */ /* 0x000fe40000010000 */
[----:B------:R-:W-:-:S06]  /*13930*/  WARPGROUP.ARRIVE ;  /* 0x00000000000079c5 */ /* 0x000fcc0000000000 */
[----:B------:R-:W-:Y:S01]  /*13940*/  HGMMA.64x16x16.F32.BF16 R40, gdesc[UR4], R40, gsb0 ;  /* 0x00200000042879f0 */ /* 0x000fe20008001828 */
[----:B------:R-:W-:Y:S01]  /*13950*/  UIADD3 UR4, UR20, 0x6, URZ ;  /* 0x0000000614047890 */ /* 0x000fe2000fffe03f */
[----:B------:R-:W-:Y:S01]  /*13960*/  R2UR UR6, R4 ;  /* 0x00000000040672ca */ /* 0x000fe200000e0000 */
[----:B------:R-:W-:Y:S01]  /*13970*/  VIADD R4, R2, 0x106 ;  /* 0x0000010602047836 */ /* 0x000fe20000000000 */
[----:B------:R-:W-:Y:S01]  /*13980*/  R2UR UR7, R5 ;  /* 0x00000000050772ca */ /* 0x000fe200000e0000 */
[----:B------:R-:W-:-:S03]  /*13990*/  IMAD.MOV.U32 R5, RZ, RZ, 0x40000040 ;  /* 0x40000040ff057424 */ /* 0x000fc600078e00ff */
[----:B------:R-:W-:Y:S02]  /*139a0*/  UMOV UR24, UR4 ;  /* 0x0000000400187c82 */ /* 0x000fe40008000000 */
[----:B------:R-:W-:-:S05]  /*139b0*/  IMAD.U32 R10, RZ, RZ, UR24 ;  /* 0x00000018ff0a7e24 */ /* 0x000fca000f8e00ff */
[----:B------:R0:W-:Y:S01]  /*139c0*/  STL.64 [R1+0x20], R10 ;  /* 0x0000200a01007387 */ /* 0x0001e20000100a00 */
[----:B------:R-:W-:Y:S02]  /*139d0*/  WARPGROUP.DEPBAR.LE gsb0, 0x0 ;  /* 0x00008000000079c5 */ /* 0x000fe40000010000 */
[----:B------:R-:W-:-:S06]  /*139e0*/  WARPGROUP.ARRIVE ;  /* 0x00000000000079c5 */ /* 0x000fcc0000000000 */
[----:B------:R-:W-:Y:S01]  /*139f0*/  HGMMA.64x16x16.F32.BF16 R32, gdesc[UR8], R32, gsb0 ;  /* 0x00200000082079f0 */ /* 0x000fe20008001820 */
[----:B------:R-:W-:Y:S01]  /*13a00*/  R2UR UR10, R4 ;  /* 0x00000000040a72ca */ /* 0x000fe200000e0000 */
[----:B------:R-:W-:Y:S01]  /*13a10*/  VIADD R4, R2, 0x186 ;  /* 0x0000018602047836 */ /* 0x000fe20000000000 */
[----:B------:R-:W-:Y:S01]  /*13a20*/  R2UR UR11, R5 ;  /* 0x00000000050b72ca */ /* 0x000fe200000e0000 */
        /* <DEDUP_REMOVED lines=8> */
[----:B------:R-:W-:Y:S01]  /*13ab0*/  UMOV UR12, UR24 ;  /* 0x00000018000c7c82 */ /* 0x000fe20008000000 */
[----:B------:R-:W-:Y:S01]  /*13ac0*/  UMOV UR13, UR25 ;  /* 0x00000019000d7c82 */ /* 0x000fe20008000000 */
[----:B------:R-:W-:Y:S01]  /*13ad0*/  UMOV UR4, UR12 ;  /* 0x0000000c00047c82 */ /* 0x000fe20008000000 */
[----:B------:R-:W-:Y:S01]  /*13ae0*/  UMOV UR5, UR13 ;  /* 0x0000000d00057c82 */ /* 0x000fe20008000000 */
[----:B------:R-:W-:Y:S01]  /*13af0*/  UMOV UR8, UR12 ;  /* 0x0000000c00087c82 */ /* 0x000fe20008000000 */
[----:B------:R-:W-:Y:S01]  /*13b00*/  UMOV UR9, UR13 ;  /* 0x0000000d00097c82 */ /* 0x000fe20008000000 */
[----:B------:R-:W-:Y:S01]  /*13b10*/  UMOV UR16, UR12 ;  /* 0x0000000c00107c82 */ /* 0x000fe20008000000 */
[----:B------:R-:W-:Y:S01]  /*13b20*/  UMOV UR17, UR13 ;  /* 0x0000000d00117c82 */ /* 0x000fe20008000000 */
        /* <DEDUP_REMOVED lines=178> */
[----:B------:R0:W-:Y:S02]  /*14650*/  STL.64 [R1+0x8], R10 ;  /* 0x0000080a01007387 */ /* 0x0001e40000100a00 */
[----:B0-----:R-:W-:Y:S01]  /*14660*/  IMAD R10, R213, 0x80, R225 ;  /* 0x00000080d50a7824 */ /* 0x001fe200078e02e1 */
        /* <DEDUP_REMOVED lines=325> */
[----:B------:R-:W-:Y:S01]  /*15ac0*/  IADD3 R5, -R215, 0x71, R0 ;  /* 0x00000071d7057810 */ /* 0x000fe20007ffe100 */
[C---:B------:R-:W-:Y:S02]  /*15ad0*/  VIADD R4, R2.reuse, 0x906 ;  /* 0x0000090602047836 */ /* 0x040fe40000000000 */
[----:B------:R-:W-:Y:S02]  /*15ae0*/  VIADD R2, R2, 0xa06 ;  /* 0x00000a0602027836 */ /* 0x000fe40000000000 */
[----:B------:R-:W-:Y:S01]  /*15af0*/  IMAD R81, R224, -0x2, R5 ;  /* 0xfffffffee0517824 */ /* 0x000fe200078e0205 */
[----:B------:R-:W-:Y:S01]  /*15b00*/  R2UR UR10, R4 ;  /* 0x00000000040a72ca */ /* 0x000fe200000e0000 */
[----:B------:R-:W-:-:S05]  /*15b10*/  IMAD.MOV.U32 R5, RZ, RZ, 0x40000040 ;  /* 0x40000040ff057424 */ /* 0x000fca00078e00ff */
[----:B------:R-:W-:Y:S01]  /*15b20*/  R2UR UR11, R5 ;  /* 0x00000000050b72ca */ /* 0x000fe200000e0000 */
[----:B------:R-:W-:Y:S02]  /*15b30*/  WARPGROUP.DEPBAR.LE gsb0, 0x0 ;  /* 0x00008000000079c5 */ /* 0x000fe40000010000 */
[----:B------:R-:W-:-:S06]  /*15b40*/  WARPGROUP.ARRIVE ;  /* 0x00000000000079c5 */ /* 0x000fcc0000000000 */
[----:B------:R-:W-:Y:S01]  /*15b50*/  HGMMA.64x16x16.F32.BF16 R56, gdesc[UR4], R56, gsb0 ;  /* 0x00200000043879f0 */ /* 0x000fe20008001838 */
[----:B------:R-:W-:Y:S01]  /*15b60*/  R2UR UR6, R8 ;  /* 0x00000000080672ca */ /* 0x000fe200000e0000 */
[----:B------:R-:W-:Y:S01]  /*15b70*/  UMOV UR4, UR36 ;  /* 0x0000002400047c82 */ /* 0x000fe20008000000 */
[----:B------:R-:W-:Y:S01]  /*15b80*/  R2UR UR7, R9 ;  /* 0x00000000090772ca */ /* 0x000fe200000e0000 */
[----:B------:R-:W-:Y:S01]  /*15b90*/  UMOV UR5, UR37 ;  /* 0x0000002500057c82 */ /* 0x000fe20008000000 */
[----:B------:R-:W-:Y:S01]  /*15ba0*/  IMAD R8, R224, -0x2, R3 ;  /* 0xfffffffee0087824 */ /* 0x000fe200078e0203 */
[----:B------:R-:W-:-:S04]  /*15bb0*/  IADD3 R3, R81, 0x8, R10 ;  /* 0x0000000851037810 */ /* 0x000fc80007ffe00a */
[----:B------:R-:W-:Y:S01]  /*15bc0*/  VIMNMX R0, R8, R3, PT ;  /* 0x0000000308007248 */ /* 0x000fe20003fe0100 */
[----:B------:R-:W-:-:S03]  /*15bd0*/  IMAD.MOV.U32 R3, RZ, RZ, 0x40000040 ;  /* 0x40000040ff037424 */ /* 0x000fc600078e00ff */
[C---:B------:R-:W-:Y:S02]  /*15be0*/  ISETP.GT.AND P2, PT, R0.reuse, RZ, PT ;  /* 0x000000ff0000720c */ /* 0x040fe40003f44270 */
[C---:B------:R-:W-:Y:S02]  /*15bf0*/  ISETP.GT.AND P3, PT, R0.reuse, 0x1, PT ;  /* 0x000000010000780c */ /* 0x040fe40003f64270 */
[----:B------:R-:W-:Y:S02]  /*15c00*/  ISETP.GT.AND P4, PT, R0, 0x8, PT ;  /* 0x000000080000780c */ /* 0x000fe40003f84270 */
[----:B------:R-:W-:Y:S01]  /*15c10*/  FSEL R83, R74, -INF , P2 ;  /* 0xff8000004a537808 */ /* 0x000fe20001000000 */
[----:B------:R-:W-:Y:S01]  /*15c20*/  IMAD.MOV.U32 R74, RZ, RZ, R119 ;  /* 0x000000ffff4a7224 */ /* 0x000fe200078e0077 */
[----:B------:R-:W-:Y:S02]  /*15c30*/  FSEL R75, R75, -INF , P3 ;  /* 0xff8000004b4b7808 */ /* 0x000fe40001800000 */
[----:B------:R-:W-:-:S02]  /*15c40*/  ISETP.GT.AND P2, PT, R0, 0x9, PT ;  /* 0x000000090000780c */ /* 0x000fc40003f44270 */
[----:B------:R-:W-:Y:S01]  /*15c50*/  FSEL R85, R78, -INF , P4 ;  /* 0xff8000004e557808 */ /* 0x000fe20002000000 */
[----:B------:R-:W-:Y:S01]  /*15c60*/  IMAD.MOV.U32 R78, RZ, RZ, R119 ;  /* 0x000000ffff4e7224 */ /* 0x000fe200078e0077 */
[----:B------:R-:W-:Y:S02]  /*15c70*/  FMNMX.FTZ R4, R83, R75, !PT ;  /* 0x0000004b53047209 */ /* 0x000fe40007810000 */
[C---:B------:R-:W-:Y:S02]  /*15c80*/  ISETP.GT.AND P3, PT, R0.reuse, 0x10, PT ;  /* 0x000000100000780c */ /* 0x040fe40003f64270 */
[----:B------:R-:W-:Y:S02]  /*15c90*/  FSEL R79, R79, -INF , P2 ;  /* 0xff8000004f4f7808 */ /* 0x000fe40001000000 */
[----:B------:R-:W-:Y:S02]  /*15ca0*/  FMNMX.FTZ R4, R85, R4, !PT ;  /* 0x0000000455047209 */ /* 0x000fe40007810000 */
        /* <DEDUP_REMOVED lines=10> */
[----:B------:R-:W-:Y:S02]  /*15d50*/  WARPGROUP.DEPBAR.LE gsb0, 0x0 ;  /* 0x00008000000079c5 */ /* 0x000fe40000010000 */
[----:B------:R-:W-:Y:S01]  /*15d60*/  WARPGROUP.ARRIVE ;  /* 0x00000000000079c5 */ /* 0x000fe20000000000 */
[----:B------:R-:W-:Y:S02]  /*15d70*/  FMNMX.FTZ R4, R89, R4, !PT ;  /* 0x0000000459047209 */ /* 0x000fe40007810000 */
[----:B------:R-:W-:Y:S02]  /*15d80*/  ISETP.GT.AND P4, PT, R0, 0x20, PT ;  /* 0x000000200000780c */ /* 0x000fe40003f84270 */
[----:B------:R-:W-:Y:S01]  /*15d90*/  FSEL R93, R71, -INF , P2 ;  /* 0xff800000475d7808 */ /* 0x000fe20001000000 */
[----:B------:R-:W-:Y:S01]  /*15da0*/  HGMMA.64x16x16.F32.BF16 R48, gdesc[UR4], R48, gsb0 ;  /* 0x00200000043079f0 */ /* 0x000fe20008001830 */
[----:B------:R-:W-:Y:S01]  /*15db0*/  R2UR UR6, R12 ;  /* 0x000000000c0672ca */ /* 0x000fe200000e0000 */
[----:B------:R-:W-:Y:S01]  /*15dc0*/  UMOV UR4, UR36 ;  /* 0x0000002400047c82 */ /* 0x000fe20008000000 */
[----:B------:R-:W-:Y:S01]  /*15dd0*/  R2UR UR7, R13 ;  /* 0x000000000d0772ca */ /* 0x000fe200000e0000 */
[----:B------:R-:W-:Y:S01]  /*15de0*/  UMOV UR5, UR37 ;  /* 0x0000002500057c82 */ /* 0x000fe20008000000 */
[----:B------:R-:W-:-:S02]  /*15df0*/  FMNMX.FTZ R4, R91, R4, !PT ;  /* 0x000000045b047209 */ /* 0x000fc40007810000 */
[----:B------:R-:W-:Y:S02]  /*15e00*/  ISETP.GT.AND P2, PT, R0, 0x21, PT ;  /* 0x000000210000780c */ /* 0x000fe40003f44270 */
[----:B------:R-:W-:Y:S01]  /*15e10*/  FSEL R95, R58, -INF , P4 ;  /* 0xff8000003a5f7808 */ /* 0x000fe20002000000 */
[----:B------:R-:W-:Y:S01]  /*15e20*/  IMAD.MOV.U32 R58, RZ, RZ, R119 ;  /* 0x000000ffff3a7224 */ /* 0x000fe200078e0077 */
[----:B------:R-:W-:Y:S02]  /*15e30*/  FMNMX.FTZ R4, R93, R4, !PT ;  /* 0x000000045d047209 */ /* 0x000fe40007810000 */
[----:B------:R-:W-:Y:S02]  /*15e40*/  ISETP.GT.AND P3, PT, R0, 0x28, PT ;  /* 0x000000280000780c */ /* 0x000fe40003f64270 */
[----:B------:R-:W-:Y:S02]  /*15e50*/  FSEL R97, R59, -INF , P2 ;  /* 0xff8000003b617808 */ /* 0x000fe40001000000 */
        /* <DEDUP_REMOVED lines=9> */
[----:B------:R-:W-:Y:S01]  /*15ef0*/  FMNMX.FTZ R4, R63, R4, !PT ;  /* 0x000000043f047209 */ /* 0x000fe20007810000 */
[----:B------:R-:W-:Y:S02]  /*15f00*/  WARPGROUP.DEPBAR.LE gsb0, 0x0 ;  /* 0x00008000000079c5 */ /* 0x000fe40000010000 */
[----:B------:R-:W-:Y:S01]  /*15f10*/  WARPGROUP.ARRIVE ;  /* 0x00000000000079c5 */ /* 0x000fe20000000000 */
[----:B------:R-:W-:Y:S01]  /*15f20*/  FSEL R13, R50, -INF , P3 ;  /* 0xff800000320d7808 */ /* 0x000fe20001800000 */
[----:B------:R-:W-:Y:S01]  /*15f30*/  IMAD.MOV.U32 R50, RZ, RZ, R119 ;  /* 0x000000ffff327224 */ /* 0x000fe200078e0077 */
[----:B------:R-:W-:Y:S02]  /*15f40*/  ISETP.GT.AND P3, PT, R0, 0x38, PT ;  /* 0x000000380000780c */ /* 0x000fe40003f64270 */
[----:B------:R-:W-:Y:S01]  /*15f50*/  FSEL R51, R51, -INF , P2 ;  /* 0xff80000033337808 */ /* 0x000fe20001000000 */
[----:B------:R-:W-:Y:S01]  /*15f60*/  HGMMA.64x16x16.F32.BF16 R40, gdesc[UR8], R40, gsb0 ;  /* 0x00200000082879f0 */ /* 0x000fe20008001828 */
[----:B------:R-:W-:-:S02]  /*15f70*/  FMNMX.FTZ R4, R13, R4, !PT ;  /* 0x000000040d047209 */ /* 0x000fc40007810000 */
[C---:B------:R-:W-:Y:S02]  /*15f80*/  ISETP.GT.AND P2, PT, R0.reuse, 0x39, PT ;  /* 0x000000390000780c */ /* 0x040fe40003f44270 */
[----:B------:R-:W-:Y:S02]  /*15f90*/  FMNMX.FTZ R4, R51, R4, !PT ;  /* 0x0000000433047209 */ /* 0x000fe40007810000 */
[----:B------:R-:W-:Y:S02]  /*15fa0*/  FSEL R55, R55, -INF , P2 ;  /* 0xff80000037377808 */ /* 0x000fe40001000000 */
[----:B------:R-:W-:Y:S01]  /*15fb0*/  ISETP.GT.AND P2, PT, R0, 0x41, PT ;  /* 0x000000410000780c */ /* 0x000fe20003f44270 */
[----:B------:R-:W-:Y:S02]  /*15fc0*/  WARPGROUP.DEPBAR.LE gsb0, 0x0 ;  /* 0x00008000000079c5 */ /* 0x000fe40000010000 */
[----:B------:R-:W-:Y:S01]  /*15fd0*/  WARPGROUP.ARRIVE ;  /* 0x00000000000079c5 */ /* 0x000fe20000000000 */
[----:B------:R-:W-:-:S02]  /*15fe0*/  FSEL R43, R43, -INF , P2 ;  /* 0xff8000002b2b7808 */ /* 0x000fc40001000000 */
[----:B------:R-:W-:-:S03]  /*15ff0*/  ISETP.GT.AND P2, PT, R0, 0x49, PT ;  /* 0x000000490000780c */ /* 0x000fc60003f44270 */
[----:B------:R-:W-:Y:S01]  /*16000*/  HGMMA.64x16x16.F32.BF16 R32, gdesc[UR4], R32, gsb0 ;  /* 0x00200000042079f0 */ /* 0x000fe20008001820 */
[----:B------:R-:W-:Y:S01]  /*16010*/  R2UR UR6, R2 ;  /* 0x00000000020672ca */ /* 0x000fe200000e0000 */
[----:B------:R-:W-:Y:S01]  /*16020*/  UMOV UR4, UR36 ;  /* 0x0000002400047c82 */ /* 0x000fe20008000000 */
[----:B------:R-:W-:Y:S01]  /*16030*/  R2UR UR7, R3 ;  /* 0x00000000030772ca */ /* 0x000fe200000e0000 */
[----:B------:R-:W-:Y:S01]  /*16040*/  UMOV UR5, UR37 ;  /* 0x0000002500057c82 */ /* 0x000fe20008000000 */
[----:B------:R-:W-:Y:S01]  /*16050*/  FSEL R3, R54, -INF , P3 ;  /* 0xff80000036037808 */ /* 0x000fe20001800000 */
[----:B------:R-:W-:Y:S01]  /*16060*/  IMAD.MOV.U32 R54, RZ, RZ, R119 ;  /* 0x000000ffff367224 */ /* 0x000fe200078e0077 */
[----:B------:R-:W-:Y:S02]  /*16070*/  ISETP.GT.AND P3, PT, R0, 0x40, PT ;  /* 0x000000400000780c */ /* 0x000fe40003f64270 */
[----:B------:R-:W-:Y:S02]  /*16080*/  FMNMX.FTZ R4, R3, R4, !PT ;  /* 0x0000000403047209 */ /* 0x000fe40007810000 */
[----:B------:R-:W-:-:S02]  /*16090*/  FSEL R5, R42, -INF , P3 ;  /* 0xff8000002a057808 */ /* 0x000fc40001800000 */
[----:B------:R-:W-:Y:S02]  /*160a0*/  FMNMX.FTZ R4, R55, R4, !PT ;  /* 0x0000000437047209 */ /* 0x000fe40007810000 */
[----:B------:R-:W-:Y:S02]  /*160b0*/  ISETP.GT.AND P3, PT, R0, 0x48, PT ;  /* 0x000000480000780c */ /* 0x000fe40003f64270 */
[----:B------:R-:W-:Y:S02]  /*160c0*/  FMNMX.FTZ R4, R5, R4, !PT ;  /* 0x0000000405047209 */ /* 0x000fe40007810000 */
[----:B------:R-:W-:Y:S02]  /*160d0*/  FSEL R7, R46, -INF , P3 ;  /* 0xff8000002e077808 */ /* 0x000fe40001800000 */
[----:B------:R-:W-:Y:S02]  /*160e0*/  FMNMX.FTZ R4, R43, R4, !PT ;  /* 0x000000042b047209 */ /* 0x000fe40007810000 */
[----:B------:R-:W-:-:S02]  /*160f0*/  ISETP.GT.AND P3, PT, R0, 0x50, PT ;  /* 0x000000500000780c */ /* 0x000fc40003f64270 */
        /* <DEDUP_REMOVED lines=10> */
[----:B------:R-:W-:Y:S01]  /*161a0*/  FMNMX.FTZ R4, R9, R4, !PT ;  /* 0x0000000409047209 */ /* 0x000fe20007810000 */
[----:B------:R-:W-:Y:S01]  /*161b0*/  ULDC UR4, c[0x0][0x988] ;  /* 0x0002620000047ab9 */ /* 0x000fe20000000800 */
[----:B------:R-:W-:Y:S02]  /*161c0*/  ISETP.GT.AND P2, PT, R0, 0x59, PT ;  /* 0x000000590000780c */ /* 0x000fe40003f44270 */
[----:B------:R-:W-:Y:S02]  /*161d0*/  FSEL R11, R38, -INF , P3 ;  /* 0xff800000260b7808 */ /* 0x000fe40001800000 */
[----:B------:R-:W-:-:S02]  /*161e0*/  FMNMX.FTZ R4, R35, R4, !PT ;  /* 0x0000000423047209 */ /* 0x000fc40007810000 */
[C---:B------:R-:W-:Y:S02]  /*161f0*/  ISETP.GT.AND P3, PT, R0.reuse, 0x60, PT ;  /* 0x000000600000780c */ /* 0x040fe40003f64270 */
[----:B------:R-:W-:Y:S02]  /*16200*/  FSEL R39, R39, -INF , P2 ;  /* 0xff80000027277808 */ /* 0x000fe40001000000 */
[----:B------:R-:W-:Y:S02]  /*16210*/  FMNMX.FTZ R4, R11, R4, !PT ;  /* 0x000000040b047209 */ /* 0x000fe40007810000 */
[----:B------:R-:W-:Y:S02]  /*16220*/  ISETP.GT.AND P2, PT, R0, 0x61, PT ;  /* 0x000000610000780c */ /* 0x000fe40003f44270 */
[----:B------:R-:W-:Y:S02]  /*16230*/  FMNMX.FTZ R4, R39, R4, !PT ;  /* 0x0000000427047209 */ /* 0x000fe40007810000 */
[----:B------:R-:W-:-:S04]  /*16240*/  VIADDMNMX R34, R10, R81, R8, PT ;  /* 0x000000510a227246 */ /* 0x000fc80003800108 */
[----:B------:R-:W-:Y:S01]  /*16250*/  ISETP.GT.AND P4, PT, R34, 0x8, PT ;  /* 0x000000082200780c */ /* 0x000fe20003f84270 */
[----:B------:R-:W-:Y:S02]  /*16260*/  WARPGROUP.DEPBAR.LE gsb0, 0x0 ;  /* 0x00008000000079c5 */ /* 0x000fe40000010000 */
        /* <DEDUP_REMOVED lines=12> */
[----:B------:R-:W-:-:S05]  /*16330*/  FMNMX.FTZ R2, R31, R4, !PT ;  /* 0x000000041f027209 */ /* 0x000fca0007810000 */
[----:B------:R-:W1:Y:S02]  /*16340*/  SHFL.BFLY PT, R67, R2, 0x2, 0x1f ;  /* 0x0c401f0002437f89 */ /* 0x000e6400000e0000 */
[----:B-1----:R-:W-:Y:S02]  /*16350*/  FMNMX.FTZ R67, R2, R67, !PT ;  /* 0x0000004302437209 */ /* 0x002fe40007810000 */
        /* <DEDUP_REMOVED lines=11> */
[----:B-1----:R-:W-:Y:S02]  /*16410*/  FMNMX.FTZ R4, R67, R4, !PT ;  /* 0x0000000443047209 */ /* 0x002fe40007810000 */
[----:B------:R-:W-:Y:S01]  /*16420*/  FSEL R67, R76, -INF , P4 ;  /* 0xff8000004c437808 */ /* 0x000fe20002000000 */
[----:B------:R-:W-:Y:S01]  /*16430*/  IMAD.MOV.U32 R76, RZ, RZ, R119 ;  /* 0x000000ffff4c7224 */ /* 0x000fe200078e0077 */
[C---:B------:R-:W-:Y:S01]  /*16440*/  FSETP.NEU.FTZ.AND P2, PT, R4.reuse, -INF , PT ;  /* 0xff8000000400780b */ /* 0x040fe20003f5d000 */
[----:B------:R-:W-:Y:S01]  /*16450*/  FMUL.FTZ R26, R4, R0 ;  /* 0x00000000041a7220 */ /* 0x000fe20000410000 */
[----:B------:R-:W-:-:S02]  /*16460*/  FSEL R49, R49, -INF , P3 ;  /* 0xff80000031317808 */ /* 0x000fc40001800000 */
[----:B------:R-:W-:Y:S02]  /*16470*/  ISETP.GT.AND P3, PT, R34, 0x39, PT ;  /* 0x000000392200780c */ /* 0x000fe40003f64270 */
[----:B------:R-:W-:Y:S02]  /*16480*/  FSEL R26, R26, RZ, P2 ;  /* 0x000000ff1a1a7208 */ /* 0x000fe40001000000 */
[----:B------:R-:W-:-:S03]  /*16490*/  ISETP.GT.AND P2, PT, R34, RZ, PT ;  /* 0x000000ff2200720c */ /* 0x000fc60003f44270 */
[-CC-:B------:R-:W-:Y:S01]  /*164a0*/  FFMA.FTZ R8, R75, R0.reuse, -R26.reuse ;  /* 0x000000004b087223 */ /* 0x180fe2000001081a */
[----:B------:R-:W-:Y:S01]  /*164b0*/  FSEL R71, R72, -INF , P2 ;  /* 0xff80000048477808 */ /* 0x000fe20001000000 */
[-CC-:B------:R-:W-:Y:S01]  /*164c0*/  FFMA.FTZ R14, R79, R0.reuse, -R26.reuse ;  /* 0x000000004f0e7223 */ /* 0x180fe2000001081a */
[C---:B------:R-:W-:Y:S01]  /*164d0*/  ISETP.GT.AND P2, PT, R34.reuse, 0x9, PT ;  /* 0x000000092200780c */ /* 0x040fe20003f44270 */
[--C-:B------:R-:W-:Y:S01]  /*164e0*/  FFMA.FTZ R201, R83, R0, -R26.reuse ;  /* 0x0000000053c97223 */ /* 0x100fe2000001081a */
[----:B------:R-:W-:Y:S01]  /*164f0*/  FMNMX.FTZ R10, R71, R2, !PT ;  /* 0x00000002470a7209 */ /* 0x000fe20007810000 */
[-CC-:B------:R-:W-:Y:S01]  /*16500*/  FFMA.FTZ R203, R85, R0.reuse, -R26.reuse ;  /* 0x0000000055cb7223 */ /* 0x180fe2000001081a */
[----:B------:R-:W-:Y:S01]  /*16510*/  FSEL R77, R77, -INF , P2 ;  /* 0xff8000004d4d7808 */ /* 0x000fe20001000000 */
[-CC-:B------:R-:W-:Y:S01]  /*16520*/  FFMA.FTZ R197, R87, R0.reuse, -R26.reuse ;  /* 0x0000000057c57223 */ /* 0x180fe2000001081a */
[----:B------:R-:W-:Y:S01]  /*16530*/  ISETP.GT.AND P2, PT, R34, 0x10, PT ;  /* 0x000000102200780c */ /* 0x000fe20003f44270 */
[--C-:B------:R-:W-:Y:S01]  /*16540*/  FFMA.FTZ R199, R91, R0, -R26.reuse ;  /* 0x000000005bc77223 */ /* 0x100fe2000001081a */
[----:B------:R-:W-:Y:S01]  /*16550*/  FMNMX.FTZ R10, R67, R10, !PT ;  /* 0x0000000a430a7209 */ /* 0x000fe20007810000 */
[-CC-:B------:R-:W-:Y:S01]  /*16560*/  FFMA.FTZ R89, R89, R0.reuse, -R26.reuse ;  /* 0x0000000059597223 */ /* 0x180fe2000001081a */
[----:B------:R-:W-:Y:S01]  /*16570*/  FSEL R73, R64, -INF , P2 ;  /* 0xff80000040497808 */ /* 0x000fe20001000000 */
[--C-:B------:R-:W-:Y:S01]  /*16580*/  FFMA.FTZ R195, R59, R0, -R26.reuse ;  /* 0x000000003bc37223 */ /* 0x100fe2000001081a */
[----:B------:R-:W-:Y:S01]  /*16590*/  FMNMX.FTZ R10, R77, R10, !PT ;  /* 0x0000000a4d0a7209 */ /* 0x000fe20007810000 */
        /* <DEDUP_REMOVED lines=20> */
[-CC-:B------:R-:W-:Y:S01]  /*166e0*/  FFMA.FTZ R93, R93, R0.reuse, -R26.reuse ;  /* 0x000000005d5d7223 */ /* 0x180fe2000001081a */
[----:B------:R-:W-:Y:S01]  /*166f0*/  FSEL R81, R60, -INF , P2 ;  /* 0xff8000003c517808 */ /* 0x000fe20001000000 */
[--C-:B------:R-:W-:Y:S01]  /*16700*/  FFMA.FTZ R193, R95, R0, -R26.reuse ;  /* 0x000000005fc17223 */ /* 0x100fe2000001081a */
[----:B------:R-:W-:Y:S01]  /*16710*/  ISETP.GT.AND P2, PT, R34, 0x30, PT ;  /* 0x000000302200780c */ /* 0x000fe20003f44270 */
[----:B------:R-:W2:Y:S01]  /*16720*/  MUFU.EX2 R8, R8 ;  /* 0x0000000800087308 */ /* 0x000ea20000000800 */
[----:B-1----:R-:W-:Y:S01]  /*16730*/  FMNMX.FTZ R14, R57, R12, !PT ;  /* 0x0000000c390e7209 */ /* 0x002fe20007810000 */
[-CC-:B------:R-:W-:Y:S01]  /*16740*/  FFMA.FTZ R179, R21, R0.reuse, -R26.reuse ;  /* 0x0000000015b37223 */ /* 0x180fe2000001081a */
[----:B------:R-:W-:Y:S01]  /*16750*/  FSEL R83, R48, -INF , P2 ;  /* 0xff80000030537808 */ /* 0x000fe20001000000 */
[--C-:B------:R-:W-:Y:S01]  /*16760*/  FFMA.FTZ R97, R97, R0, -R26.reuse ;  /* 0x0000000061617223 */ /* 0x100fe2000001081a */
[----:B------:R-:W-:Y:S01]  /*16770*/  FMNMX.FTZ R14, R81, R14, !PT ;  /* 0x0000000e510e7209 */ /* 0x000fe20007810000 */
[----:B------:R-:W-:Y:S01]  /*16780*/  FFMA.FTZ R27, R27, R0, -R26 ;  /* 0x000000001b1b7223 */ /* 0x000fe2000001081a */
[----:B------:R-:W-:Y:S01]  /*16790*/  ISETP.GT.AND P2, PT, R34, 0x38, PT ;  /* 0x000000382200780c */ /* 0x000fe20003f44270 */
[----:B------:R1:W-:Y:S01]  /*167a0*/  MUFU.EX2 R12, R89 ;  /* 0x00000059000c7308 */ /* 0x0003e20000000800 */
[----:B------:R-:W-:Y:S01]  /*167b0*/  FMNMX.FTZ R14, R61, R14, !PT ;  /* 0x0000000e3d0e7209 */ /* 0x000fe20007810000 */
[--C-:B------:R-:W-:Y:S01]  /*167c0*/  IMAD.MOV.U32 R95, RZ, RZ, R119.reuse ;  /* 0x000000ffff5f7224 */ /* 0x100fe200078e0077 */
[----:B------:R-:W-:Y:S01]  /*167d0*/  FSEL R85, R52, -INF , P2 ;  /* 0xff80000034557808 */ /* 0x000fe20001000000 */
[--C-:B------:R-:W-:Y:S01]  /*167e0*/  IMAD.MOV.U32 R72, RZ, RZ, R119.reuse ;  /* 0x000000ffff487224 */ /* 0x100fe200078e0077 */
[----:B------:R-:W-:Y:S01]  /*167f0*/  FMNMX.FTZ R14, R83, R14, !PT ;  /* 0x0000000e530e7209 */ /* 0x000fe20007810000 */
[--C-:B------:R-:W-:Y:S01]  /*16800*/  IMAD.MOV.U32 R68, RZ, RZ, R119.reuse ;  /* 0x000000ffff447224 */ /* 0x100fe200078e0077 */
[----:B------:R-:W-:Y:S01]  /*16810*/  FSEL R87, R53, -INF , P3 ;  /* 0xff80000035577808 */ /* 0x000fe20001800000 */
[----:B------:R-:W3:Y:S01]  /*16820*/  MUFU.EX2 R203, R203 ;  /* 0x000000cb00cb7308 */ /* 0x000ee20000000800 */
[----:B------:R-:W-:Y:S01]  /*16830*/  FMNMX.FTZ R20, R49, R14, !PT ;  /* 0x0000000e31147209 */ /* 0x000fe20007810000 */
[--C-:B------:R-:W-:Y:S01]  /*16840*/  IMAD.MOV.U32 R64, RZ, RZ, R119.reuse ;  /* 0x000000ffff407224 */ /* 0x100fe200078e0077 */
[C---:B------:R-:W-:Y:S01]  /*16850*/  ISETP.GT.AND P2, PT, R34.reuse, 0x40, PT ;  /* 0x000000402200780c */ /* 0x040fe20003f44270 */
[--C-:B------:R-:W-:Y:S01]  /*16860*/  IMAD.MOV.U32 R60, RZ, RZ, R119.reuse ;  /* 0x000000ffff3c7224 */ /* 0x100fe200078e0077 */
[----:B------:R-:W-:Y:S01]  /*16870*/  FMNMX.FTZ R20, R85, R20, !PT ;  /* 0x0000001455147209 */ /* 0x000fe20007810000 */
[--C-:B------:R-:W-:Y:S01]  /*16880*/  IMAD.MOV.U32 R56, RZ, RZ, R119.reuse ;  /* 0x000000ffff387224 */ /* 0x100fe200078e0077 */
[----:B------:R-:W-:Y:S01]  /*16890*/  ISETP.GT.AND P3, PT, R34, 0x41, PT ;  /* 0x000000412200780c */ /* 0x000fe20003f64270 */
[----:B------:R-:W4:Y:S01]  /*168a0*/  MUFU.EX2 R197, R197 ;  /* 0x000000c500c57308 */ /* 0x000f220000000800 */
[----:B------:R-:W-:Y:S01]  /*168b0*/  FSEL R91, R40, -INF , P2 ;  /* 0xff800000285b7808 */ /* 0x000fe20001000000 */
[--C-:B------:R-:W-:Y:S01]  /*168c0*/  IMAD.MOV.U32 R52, RZ, RZ, R119.reuse ;  /* 0x000000ffff347224 */ /* 0x100fe200078e0077 */
[----:B------:R-:W-:Y:S01]  /*168d0*/  FMNMX.FTZ R20, R87, R20, !PT ;  /* 0x0000001457147209 */ /* 0x000fe20007810000 */
[----:B------:R-:W-:Y:S01]  /*168e0*/  IMAD.MOV.U32 R48, RZ, RZ, R119 ;  /* 0x000000ffff307224 */ /* 0x000fe200078e0077 */
[----:B------:R-:W-:-:S02]  /*168f0*/  ISETP.GT.AND P2, PT, R34, 0x48, PT ;  /* 0x000000482200780c */ /* 0x000fc40003f44270 */
[----:B------:R-:W-:Y:S01]  /*16900*/  FSEL R53, R41, -INF , P3 ;  /* 0xff80000029357808 */ /* 0x000fe20001800000 */
[----:B------:R-:W5:Y:S01]  /*16910*/  MUFU.EX2 R199, R199 ;  /* 0x000000c700c77308 */ /* 0x000f620000000800 */
[----:B------:R-:W-:Y:S02]  /*16920*/  FMNMX.FTZ R20, R91, R20, !PT ;  /* 0x000000145b147209 */ /* 0x000fe40007810000 */
[----:B------:R-:W-:Y:S02]  /*16930*/  ISETP.GT.AND P3, PT, R34, 0x49, PT ;  /* 0x000000492200780c */ /* 0x000fe40003f64270 */
[----:B-1----:R-:W-:Y:S01]  /*16940*/  FSEL R89, R44, -INF , P2 ;  /* 0xff8000002c597808 */ /* 0x002fe20001000000 */
[----:B------:R-:W-:Y:S01]  /*16950*/  IMAD.IADD R44, R220, 0x1, -R215 ;  /* 0x00000001dc2c7824 */ /* 0x000fe200078e0ad7 */
[----:B------:R-:W-:Y:S01]  /*16960*/  FMNMX.FTZ R30, R53, R20, !PT ;  /* 0x00000014351e7209 */ /* 0x000fe20007810000 */
[----:B------:R1:W0:Y:S01]  /*16970*/  MUFU.EX2 R14, R93 ;  /* 0x0000005d000e7308 */ /* 0x0002220000000800 */
[----:B------:R-:W-:-:S02]  /*16980*/  FSEL R45, R45, -INF , P3 ;  /* 0xff8000002d2d7808 */ /* 0x000fc40001800000 */
[C---:B------:R-:W-:Y:S02]  /*16990*/  ISETP.GT.AND P2, PT, R34.reuse, 0x50, PT ;  /* 0x000000502200780c */ /* 0x040fe40003f44270 */
[----:B------:R-:W-:Y:S02]  /*169a0*/  FMNMX.FTZ R30, R89, R30, !PT ;  /* 0x0000001e591e7209 */ /* 0x000fe40007810000 */
[----:B------:R-:W-:Y:S01]  /*169b0*/  ISETP.GT.AND P3, PT, R34, 0x51, PT ;  /* 0x000000512200780c */ /* 0x000fe20003f64270 */
[----:B------:R-:W-:Y:S01]  /*169c0*/  MUFU.EX2 R193, R193 ;  /* 0x000000c100c17308 */ /* 0x000fe20000000800 */
[----:B------:R-:W-:Y:S01]  /*169d0*/  FSEL R41, R32, -INF , P2 ;  /* 0xff80000020297808 */ /* 0x000fe20001000000 */
[----:B-1----:R-:W-:Y:S01]  /*169e0*/  IMAD.MOV.U32 R93, RZ, RZ, R119 ;  /* 0x000000ffff5d7224 */ /* 0x002fe200078e0077 */
[----:B------:R-:W-:Y:S02]  /*169f0*/  FMNMX.FTZ R30, R45, R30, !PT ;  /* 0x0000001e2d1e7209 */ /* 0x000fe40007810000 */
[----:B------:R-:W-:-:S02]  /*16a00*/  ISETP.GT.AND P2, PT, R34, 0x58, PT ;  /* 0x000000582200780c */ /* 0x000fc40003f44270 */
[----:B------:R-:W-:Y:S01]  /*16a10*/  FSEL R33, R33, -INF , P3 ;  /* 0xff80000021217808 */ /* 0x000fe20001800000 */
[----:B------:R1:W-:Y:S01]  /*16a20*/  MUFU.EX2 R20, R97 ;  /* 0x0000006100147308 */ /* 0x0003e20000000800 */
[----:B------:R-:W-:Y:S02]  /*16a30*/  FMNMX.FTZ R30, R41, R30, !PT ;  /* 0x0000001e291e7209 */ /* 0x000fe40007810000 */
[----:B------:R-:W-:Y:S02]  /*16a40*/  ISETP.GT.AND P3, PT, R34, 0x59, PT ;  /* 0x000000592200780c */ /* 0x000fe40003f64270 */
[----:B------:R-:W-:Y:S01]  /*16a50*/  FSEL R59, R36, -INF , P2 ;  /* 0xff800000243b7808 */ /* 0x000fe20001000000 */
[----:B------:R-:W-:Y:S01]  /*16a60*/  FFMA.FTZ R36, R63, R0, -R26 ;  /* 0x000000003f247223 */ /* 0x000fe2000001081a */
[----:B------:R-:W-:Y:S01]  /*16a70*/  FMNMX.FTZ R32, R33, R30, !PT ;  /* 0x0000001e21207209 */ /* 0x000fe20007810000 */
[----:B------:R-:W-:Y:S01]  /*16a80*/  MUFU.EX2 R195, R195 ;  /* 0x000000c300c37308 */ /* 0x000fe20000000800 */
[----:B------:R-:W-:Y:S01]  /*16a90*/  FSEL R37, R37, -INF , P3 ;  /* 0xff80000025257808 */ /* 0x000fe20001800000 */
[----:B-1----:R-:W-:Y:S01]  /*16aa0*/  IMAD.MOV.U32 R97, RZ, RZ, R119 ;  /* 0x000000ffff617224 */ /* 0x002fe200078e0077 */
[----:B------:R-:W-:-:S02]  /*16ab0*/  ISETP.GT.AND P2, PT, R34, 0x60, PT ;  /* 0x000000602200780c */ /* 0x000fc40003f44270 */
[----:B------:R-:W-:Y:S02]  /*16ac0*/  FMNMX.FTZ R32, R59, R32, !PT ;  /* 0x000000203b207209 */ /* 0x000fe40007810000 */
[----:B------:R-:W-:Y:S01]  /*16ad0*/  ISETP.GT.AND P3, PT, R34, 0x61, PT ;  /* 0x000000612200780c */ /* 0x000fe20003f64270 */
[----:B------:R1:W-:Y:S01]  /*16ae0*/  MUFU.EX2 R30, R36 ;  /* 0x00000024001e7308 */ /* 0x0003e20000000800 */
[----:B------:R-:W-:Y:S01]  /*16af0*/  FSEL R63, R24, -INF , P2 ;  /* 0xff800000183f7808 */ /* 0x000fe20001000000 */
[----:B------:R-:W-:Y:S01]  /*16b00*/  FFMA.FTZ R24, R51, R0, -R26 ;  /* 0x0000000033187223 */ /* 0x000fe2000001081a */
[----:B------:R-:W-:Y:S01]  /*16b10*/  FMNMX.FTZ R32, R37, R32, !PT ;  /* 0x0000002025207209 */ /* 0x000fe20007810000 */
[----:B------:R-:W-:Y:S01]  /*16b20*/  IMAD.MOV.U32 R51, RZ, RZ, R119 ;  /* 0x000000ffff337224 */ /* 0x000fe200078e0077 */
[----:B------:R-:W-:Y:S02]  /*16b30*/  ISETP.GT.AND P2, PT, R34, 0x68, PT ;  /* 0x000000682200780c */ /* 0x000fe40003f44270 */
[----:B------:R-:W-:Y:S01]  /*16b40*/  FSEL R25, R25, -INF , P3 ;  /* 0xff80000019197808 */ /* 0x000fe20001800000 */
[----:B------:R-:W-:Y:S01]  /*16b50*/  MUFU.EX2 R189, R189 ;  /* 0x000000bd00bd7308 */ /* 0x000fe20000000800 */
[----:B------:R-:W-:-:S02]  /*16b60*/  FMNMX.FTZ R32, R63, R32, !PT ;  /* 0x000000203f207209 */ /* 0x000fc40007810000 */
[----:B------:R-:W-:Y:S01]  /*16b70*/  ISETP.GT.AND P3, PT, R34, 0x69, PT ;  /* 0x000000692200780c */ /* 0x000fe20003f64270 */
[-CC-:B------:R-:W-:Y:S01]  /*16b80*/  FFMA.FTZ R34, R47, R0.reuse, -R26.reuse ;  /* 0x000000002f227223 */ /* 0x180fe2000001081a */
[----:B------:R-:W-:Y:S01]  /*16b90*/  FSEL R13, R28, -INF , P2 ;  /* 0xff8000001c0d7808 */ /* 0x000fe20001000000 */
[----:B------:R-:W-:Y:S01]  /*16ba0*/  FFMA.FTZ R28, R55, R0, -R26 ;  /* 0x00000000371c7223 */ /* 0x000fe2000001081a */
[----:B------:R-:W-:Y:S01]  /*16bb0*/  FMNMX.FTZ R32, R25, R32, !PT ;  /* 0x0000002019207209 */ /* 0x000fe20007810000 */
[----:B------:R-:W-:Y:S01]  /*16bc0*/  MUFU.EX2 R24, R24 ;  /* 0x0000001800187308 */ /* 0x000fe20000000800 */
[----:B------:R-:W-:Y:S01]  /*16bd0*/  FSEL R29, R29, -INF , P3 ;  /* 0xff8000001d1d7808 */ /* 0x000fe20001800000 */
[--C-:B------:R-:W-:Y:S01]  /*16be0*/  IMAD.MOV.U32 R55, RZ, RZ, R119.reuse ;  /* 0x000000ffff377224 */ /* 0x100fe200078e0077 */
[----:B------:R-:W-:Y:S01]  /*16bf0*/  FMNMX.FTZ R32, R13, R32, !PT ;  /* 0x000000200d207209 */ /* 0x000fe20007810000 */
[----:B------:R-:W-:-:S03]  /*16c00*/  IMAD.MOV.U32 R47, RZ, RZ, R119 ;  /* 0x000000ffff2f7224 */ /* 0x000fc600078e0077 */
[----:B------:R-:W-:Y:S01]  /*16c10*/  FMNMX.FTZ R3, R29, R32, !PT ;  /* 0x000000201d037209 */ /* 0x000fe20007810000 */
[--C-:B------:R-:W-:Y:S01]  /*16c20*/  FFMA.FTZ R32, R43, R0, -R26.reuse ;  /* 0x000000002b207223 */ /* 0x100fe2000001081a */
[----:B------:R-:W-:Y:S01]  /*16c30*/  MUFU.EX2 R191, R191 ;  /* 0x000000bf00bf7308 */ /* 0x000fe20000000800 */
[----:B------:R-:W-:Y:S02]  /*16c40*/  IMAD.MOV.U32 R43, RZ, RZ, R119 ;  /* 0x000000ffff2b7224 */ /* 0x000fe400078e0077 */
[----:B-1----:R-:W1:Y:S05]  /*16c50*/  SHFL.BFLY PT, R36, R3, 0x2, 0x1f ;  /* 0x0c401f0003247f89 */ /* 0x002e6a00000e0000 */
[----:B------:R-:W-:Y:S08]  /*16c60*/  MUFU.EX2 R28, R28 ;  /* 0x0000001c001c7308 */ /* 0x000ff00000000800 */
[----:B------:R-:W-:Y:S08]  /*16c70*/  MUFU.EX2 R185, R185 ;  /* 0x000000b900b97308 */ /* 0x000ff00000000800 */
[----:B------:R-:W-:Y:S01]  /*16c80*/  MUFU.EX2 R32, R32 ;  /* 0x0000002000207308 */ /* 0x000fe20000000800 */
[----:B-1----:R-:W-:Y:S01]  /*16c90*/  FMNMX.FTZ R7, R3, R36, !PT ;  /* 0x0000002403077209 */ /* 0x002fe20007810000 */
[-CC-:B------:R-:W-:Y:S01]  /*16ca0*/  FFMA.FTZ R36, R35, R0.reuse, -R26.reuse ;  /* 0x0000000023247223 */ /* 0x180fe2000001081a */
[----:B------:R-:W-:-:S03]  /*16cb0*/  FFMA.FTZ R26, R31, R0, -R26 ;  /* 0x000000001f1a7223 */ /* 0x000fc6000001081a */
[----:B------:R-:W1:Y:S02]  /*16cc0*/  SHFL.BFLY PT, R40, R7, 0x1, 0x1f ;  /* 0x0c201f0007287f89 */ /* 0x000e6400000e0000 */
[----:B------:R-:W-:Y:S08]  /*16cd0*/  MUFU.EX2 R187, R187 ;  /* 0x000000bb00bb7308 */ /* 0x000ff00000000800 */
[----:B------:R-:W-:Y:S08]  /*16ce0*/  MUFU.EX2 R34, R34 ;  /* 0x0000002200227308 */ /* 0x000ff00000000800 */
[----:B------:R-:W-:Y:S01]  /*16cf0*/  MUFU.EX2 R181, R181 ;  /* 0x000000b500b57308 */ /* 0x000fe20000000800 */
[----:B-1----:R-:W-:-:S07]  /*16d00*/  FMNMX.FTZ R5, R7, R40, !PT ;  /* 0x0000002807057209 */ /* 0x002fce0007810000 */
[----:B------:R-:W-:Y:S01]  /*16d10*/  MUFU.EX2 R36, R36 ;  /* 0x0000002400247308 */ /* 0x000fe20000000800 */
[C---:B------:R-:W-:Y:S01]  /*16d20*/  FSETP.NEU.FTZ.AND P2, PT, R5.reuse, -INF , PT ;  /* 0xff8000000500780b */ /* 0x040fe20003f5d000 */
[----:B------:R-:W-:-:S06]  /*16d30*/  FMUL.FTZ R3, R5, R0 ;  /* 0x0000000005037220 */ /* 0x000fcc0000410000 */
[----:B------:R1:W-:Y:S01]  /*16d40*/  MUFU.EX2 R40, R27 ;  /* 0x0000001b00287308 */ /* 0x0003e20000000800 */
[----:B------:R-:W-:-:S05]  /*16d50*/  FSEL R42, R3, RZ, P2 ;  /* 0x000000ff032a7208 */ /* 0x000fca0001000000 */
[-CC-:B------:R-:W-:Y:S01]  /*16d60*/  FFMA.FTZ R200, R71, R0.reuse, -R42.reuse ;  /* 0x0000000047c87223 */ /* 0x180fe2000001082a */
[-CC-:B------:R-:W-:Y:S01]  /*16d70*/  FFMA.FTZ R7, R2, R0.reuse, -R42.reuse ;  /* 0x0000000002077223 */ /* 0x180fe2000001082a */
[-C--:B------:R-:W-:Y:S01]  /*16d80*/  FFMA.FTZ R202, R67, R0.reuse, -R42 ;  /* 0x0000000043ca7223 */ /* 0x080fe2000001082a */
[----:B--2---:R-:W-:Y:S01]  /*16d90*/  FADD.FTZ R2, R201, R8 ;  /* 0x00000008c9027221 */ /* 0x004fe20000010000 */
[-CC-:B------:R-:W-:Y:S01]  /*16da0*/  FFMA.FTZ R9, R77, R0.reuse, -R42.reuse ;  /* 0x000000004d097223 */ /* 0x180fe2000001082a */
[-C--:B------:R-:W-:Y:S01]  /*16db0*/  FFMA.FTZ R196, R73, R0.reuse, -R42 ;  /* 0x0000000049c47223 */ /* 0x080fe2000001082a */
[----:B------:R-:W-:Y:S01]  /*16dc0*/  MUFU.EX2 R200, R200 ;  /* 0x000000c800c87308 */ /* 0x000fe20000000800 */
[----:B---3--:R-:W-:Y:S01]  /*16dd0*/  FADD.FTZ R3, R203, R2 ;  /* 0x00000002cb037221 */ /* 0x008fe20000010000 */
[-CC-:B------:R-:W-:Y:S01]  /*16de0*/  FFMA.FTZ R11, R65, R0.reuse, -R42.reuse ;  /* 0x00000000410b7223 */ /* 0x180fe2000001082a */
[-CC-:B------:R-:W-:Y:S01]  /*16df0*/  FFMA.FTZ R198, R75, R0.reuse, -R42.reuse ;  /* 0x000000004bc67223 */ /* 0x180fe2000001082a */
[----:B------:R-:W-:Y:S01]  /*16e00*/  FFMA.FTZ R15, R69, R0, -R42 ;  /* 0x00000000450f7223 */ /* 0x000fe2000001082a */
[----:B------:R-:W-:Y:S01]  /*16e10*/  FADD.FTZ R2, R10, R3 ;  /* 0x000000030a027221 */ /* 0x000fe20000010000 */
[----:B------:R-:W-:-:S02]  /*16e20*/  IMAD R3, R213, 0x80, R44 ;  /* 0x00000080d5037824 */ /* 0x000fc400078e022c */
[-C--:B------:R-:W-:Y:S01]  /*16e30*/  FFMA.FTZ R192, R79, R0.reuse, -R42 ;  /* 0x000000004fc07223 */ /* 0x080fe2000001082a */
[----:B------:R-:W2:Y:S01]  /*16e40*/  MUFU.EX2 R7, R7 ;  /* 0x0000000700077308 */ /* 0x000ea20000000800 */
[----:B----4-:R-:W-:Y:S01]  /*16e50*/  FADD.FTZ R35, R197, R2 ;  /* 0x00000002c5237221 */ /* 0x010fe20000010000 */
[-CC-:B------:R-:W-:Y:S01]  /*16e60*/  FFMA.FTZ R21, R57, R0.reuse, -R42.reuse ;  /* 0x0000000039157223 */ /* 0x180fe2000001082a */
[-CC-:B------:R-:W-:Y:S01]  /*16e70*/  FFMA.FTZ R194, R81, R0.reuse, -R42.reuse ;  /* 0x0000000051c27223 */ /* 0x180fe2000001082a */
[-CC-:B-1----:R-:W-:Y:S01]  /*16e80*/  FFMA.FTZ R27, R61, R0.reuse, -R42.reuse ;  /* 0x000000003d1b7223 */ /* 0x182fe2000001082a */
[----:B------:R-:W-:Y:S01]  /*16e90*/  FADD.FTZ R2, R12, R35 ;  /* 0x000000230c027221 */ /* 0x000fe20000010000 */
[-CC-:B------:R-:W-:Y:S01]  /*16ea0*/  FFMA.FTZ R188, R83, R0.reuse, -R42.reuse ;  /* 0x0000000053bc7223 */ /* 0x180fe2000001082a */
[----:B------:R-:W-:Y:S01]  /*16eb0*/  FFMA.FTZ R31, R49, R0, -R42 ;  /* 0x00000000311f7223 */ /* 0x000fe2000001082a */
[----:B------:R-:W1:Y:S01]  /*16ec0*/  MUFU.EX2 R202, R202 ;  /* 0x000000ca00ca7308 */ /* 0x000e620000000800 */
[----:B-----5:R-:W-:Y:S01]  /*16ed0*/  FADD.FTZ R39, R199, R2 ;  /* 0x00000002c7277221 */ /* 0x020fe20000010000 */
[----:B------:R-:W-:-:S02]  /*16ee0*/  IMAD.MOV.U32 R2, RZ, RZ, RZ ;  /* 0x000000ffff027224 */ /* 0x000fc400078e00ff */
[-CC-:B------:R-:W-:Y:S01]  /*16ef0*/  FFMA.FTZ R190, R85, R0.reuse, -R42.reuse ;  /* 0x0000000055be7223 */ /* 0x180fe2000001082a */
[----:B------:R-:W-:Y:S01]  /*16f00*/  FFMA.FTZ R87, R87, R0, -R42 ;  /* 0x0000000057577223 */ /* 0x000fe2000001082a */
[----:B0-----:R-:W-:Y:S01]  /*16f10*/  FADD.FTZ R46, R14, R39 ;  /* 0x000000270e2e7221 */ /* 0x001fe20000010000 */
[----:B------:R-:W-:-:S04]  /*16f20*/  IMAD.HI R214, R3, -0x6db6db6d, R2 ;  /* 0x9249249303d67827 */ /* 0x000fc800078e0202 */
[-CC-:B------:R-:W-:Y:S01]  /*16f30*/  FFMA.FTZ R91, R91, R0.reuse, -R42.reuse ;  /* 0x000000005b5b7223 */ /* 0x180fe2000001082a */
[----:B------:R-:W0:Y:S01]  /*16f40*/  MUFU.EX2 R9, R9 ;  /* 0x0000000900097308 */ /* 0x000e220000000800 */
[----:B--2---:R-:W-:Y:S01]  /*16f50*/  FADD.FTZ R35, R200, R7 ;  /* 0x00000007c8237221 */ /* 0x004fe20000010000 */
[-CC-:B------:R-:W-:Y:S01]  /*16f60*/  FFMA.FTZ R53, R53, R0.reuse, -R42.reuse ;  /* 0x0000000035357223 */ /* 0x180fe2000001082a */
[-CC-:B------:R-:W-:Y:S01]  /*16f70*/  FFMA.FTZ R89, R89, R0.reuse, -R42.reuse ;  /* 0x0000000059597223 */ /* 0x180fe2000001082a */
[-CC-:B------:R-:W-:Y:S01]  /*16f80*/  FFMA.FTZ R45, R45, R0.reuse, -R42.reuse ;  /* 0x000000002d2d7223 */ /* 0x180fe2000001082a */
[-CC-:B------:R-:W-:Y:S01]  /*16f90*/  FFMA.FTZ R41, R41, R0.reuse, -R42.reuse ;  /* 0x0000000029297223 */ /* 0x180fe2000001082a */
[-CC-:B------:R-:W-:Y:S01]  /*16fa0*/  FFMA.FTZ R33, R33, R0.reuse, -R42.reuse ;  /* 0x0000000021217223 */ /* 0x180fe2000001082a */
[-C--:B------:R-:W-:Y:S01]  /*16fb0*/  FFMA.FTZ R59, R59, R0.reuse, -R42 ;  /* 0x000000003b3b7223 */ /* 0x080fe2000001082a */
[----:B------:R-:W2:Y:S01]  /*16fc0*/  MUFU.EX2 R196, R196 ;  /* 0x000000c400c47308 */ /* 0x000ea20000000800 */
[----:B-1----:R-:W-:Y:S01]  /*16fd0*/  FADD.FTZ R44, R202, R35 ;  /* 0x00000023ca2c7221 */ /* 0x002fe20000010000 */
[----:B------:R-:W-:Y:S01]  /*16fe0*/  FADD.FTZ R35, R193, R46 ;  /* 0x0000002ec1237221 */ /* 0x000fe20000010000 */
[-CC-:B------:R-:W-:Y:S01]  /*16ff0*/  FFMA.FTZ R37, R37, R0.reuse, -R42.reuse ;  /* 0x0000000025257223 */ /* 0x180fe2000001082a */
[-CC-:B------:R-:W-:Y:S01]  /*17000*/  FFMA.FTZ R63, R63, R0.reuse, -R42.reuse ;  /* 0x000000003f3f7223 */ /* 0x180fe2000001082a */
[-CC-:B------:R-:W-:Y:S01]  /*17010*/  FFMA.FTZ R25, R25, R0.reuse, -R42.reuse ;  /* 0x0000000019197223 */ /* 0x180fe2000001082a */
[-C--:B------:R-:W-:Y:S01]  /*17020*/  FFMA.FTZ R13, R13, R0.reuse, -R42 ;  /* 0x000000000d0d7223 */ /* 0x080fe2000001082a */
[----:B------:R-:W-:Y:S01]  /*17030*/  SHF.R.U32.HI R39, RZ, 0x1f, R214 ;  /* 0x0000001fff277819 */ /* 0x000fe200000116d6 */
[----:B------:R-:W1:Y:S01]  /*17040*/  MUFU.EX2 R11, R11 ;  /* 0x0000000b000b7308 */ /* 0x000e620000000800 */
[----:B0-----:R-:W-:Y:S01]  /*17050*/  FADD.FTZ R3, R9, R44 ;  /* 0x0000002c09037221 */ /* 0x001fe20000010000 */
[----:B------:R-:W-:Y:S01]  /*17060*/  FADD.FTZ R44, R20, R35 ;  /* 0x00000023142c7221 */ /* 0x000fe20000010000 */
[----:B------:R-:W-:Y:S01]  /*17070*/  LEA.HI.SX32 R214, R214, R39, 0x1a ;  /* 0x00000027d6d67211 */ /* 0x000fe200078fd2ff */
[----:B------:R-:W-:Y:S01]  /*17080*/  FFMA.FTZ R29, R29, R0, -R42 ;  /* 0x000000001d1d7223 */ /* 0x000fe2000001082a */
[----:B------:R-:W-:Y:S01]  /*17090*/  F2FP.BF16.F32.PACK_AB R203, R10, R203 ;  /* 0x000000cb0acb723e */ /* 0x000fe200000010ff */
[----:B------:R-:W-:Y:S01]  /*170a0*/  FADD.FTZ R35, R195, R44 ;  /* 0x0000002cc3237221 */ /* 0x000fe20000010000 */
[----:B------:R-:W-:Y:S01]  /*170b0*/  VIADD R10, R148, 0xfffffffe ;  /* 0xfffffffe940a7836 */ /* 0x000fe20000000000 */
[----:B------:R-:W0:Y:S01]  /*170c0*/  MUFU.EX2 R198, R198 ;  /* 0x000000c600c67308 */ /* 0x000e220000000800 */
[----:B--2---:R-:W-:Y:S01]  /*170d0*/  FADD.FTZ R2, R196, R3 ;  /* 0x00000003c4027221 */ /* 0x004fe20000010000 */
[----:B------:R-:W-:Y:S01]  /*170e0*/  FADD.FTZ R44, R30, R35 ;  /* 0x000000231e2c7221 */ /* 0x000fe20000010000 */
[----:B------:R-:W-:Y:S01]  /*170f0*/  VIMNMX R214, RZ, R214, !PT ;  /* 0x000000d6ffd67248 */ /* 0x000fe20007fe0100 */
[----:B------:R-:W-:Y:S01]  /*17100*/  IMAD.MOV.U32 R85, RZ, RZ, R119 ;  /* 0x000000ffff557224 */ /* 0x000fe200078e0077 */
[----:B------:R-:W-:Y:S01]  /*17110*/  F2FP.BF16.F32.PACK_AB R200, R7, R200 ;  /* 0x000000c807c8723e */ /* 0x000fe200000010ff */
[----:B------:R-:W-:Y:S01]  /*17120*/  FADD.FTZ R35, R189, R44 ;  /* 0x0000002cbd237221 */ /* 0x000fe20000010000 */
[----:B------:R-:W-:Y:S01]  /*17130*/  ISETP.GE.AND P2, PT, R10, R214, PT ;  /* 0x000000d60a00720c */ /* 0x000fe20003f46270 */
[----:B------:R-:W2:Y:S01]  /*17140*/  MUFU.EX2 R15, R15 ;  /* 0x0000000f000f7308 */ /* 0x000ea20000000800 */
[----:B-1----:R-:W-:Y:S01]  /*17150*/  FADD.FTZ R3, R11, R2 ;  /* 0x000000020b037221 */ /* 0x002fe20000010000 */
[----:B------:R-:W-:Y:S01]  /*17160*/  FADD.FTZ R44, R24, R35 ;  /* 0x00000023182c7221 */ /* 0x000fe20000010000 */
[----:B------:R-:W-:Y:S01]  /*17170*/  F2FP.BF16.F32.PACK_AB R195, R30, R195 ;  /* 0x000000c31ec3723e */ /* 0x000fe200000010ff */
[----:B------:R-:W-:Y:S01]  /*17180*/  IMAD.MOV.U32 R83, RZ, RZ, R119 ;  /* 0x000000ffff537224 */ /* 0x000fe200078e0077 */
[----:B------:R-:W-:Y:S01]  /*17190*/  F2FP.BF16.F32.PACK_AB R189, R24, R189 ;  /* 0x000000bd18bd723e */ /* 0x000fe200000010ff */
[----:B------:R-:W-:Y:S01]  /*171a0*/  FADD.FTZ R35, R191, R44 ;  /* 0x0000002cbf237221 */ /* 0x000fe20000010000 */
[----:B------:R-:W-:Y:S01]  /*171b0*/  F2FP.BF16.F32.PACK_AB R191, R28, R191 ;  /* 0x000000bf1cbf723e */ /* 0x000fe200000010ff */
[----:B------:R-:W1:Y:S01]  /*171c0*/  MUFU.EX2 R192, R192 ;  /* 0x000000c000c07308 */ /* 0x000e620000000800 */
[----:B0-----:R-:W-:Y:S01]  /*171d0*/  FADD.FTZ R2, R198, R3 ;  /* 0x00000003c6027221 */ /* 0x001fe20000010000 */
[----:B------:R-:W-:Y:S01]  /*171e0*/  FADD.FTZ R6, R28, R35 ;  /* 0x000000231c067221 */ /* 0x000fe20000010000 */
[----:B------:R-:W-:Y:S01]  /*171f0*/  F2FP.BF16.F32.PACK_AB R201, R8, R201 ;  /* 0x000000c908c9723e */ /* 0x000fe200000010ff */
[----:B------:R-:W-:Y:S01]  /*17200*/  IMAD.MOV.U32 R81, RZ, RZ, R119 ;  /* 0x000000ffff517224 */ /* 0x000fe200078e0077 */
[----:B------:R-:W-:Y:S01]  /*17210*/  F2FP.BF16.F32.PACK_AB R197, R12, R197 ;  /* 0x000000c50cc5723e */ /* 0x000fe200000010ff */
[----:B------:R-:W-:Y:S01]  /*17220*/  FADD.FTZ R35, R185, R6 ;  /* 0x00000006b9237221 */ /* 0x000fe20000010000 */
[C---:B------:R-:W-:Y:S01]  /*17230*/  F2FP.BF16.F32.PACK_AB R185, R32.reuse, R185 ;  /* 0x000000b920b9723e */ /* 0x040fe200000010ff */
[----:B------:R-:W0:Y:S01]  /*17240*/  MUFU.EX2 R21, R21 ;  /* 0x0000001500157308 */ /* 0x000e220000000800 */
[----:B--2---:R-:W-:Y:S01]  /*17250*/  FADD.FTZ R3, R15, R2 ;  /* 0x000000020f037221 */ /* 0x004fe20000010000 */
[----:B------:R-:W-:Y:S01]  /*17260*/  FADD.FTZ R6, R32, R35 ;  /* 0x0000002320067221 */ /* 0x000fe20000010000 */
[----:B------:R-:W-:Y:S01]  /*17270*/  F2FP.BF16.F32.PACK_AB R199, R14, R199 ;  /* 0x000000c70ec7723e */ /* 0x000fe200000010ff */
[----:B------:R-:W-:Y:S01]  /*17280*/  IMAD.MOV.U32 R79, RZ, RZ, R119 ;  /* 0x000000ffff4f7224 */ /* 0x000fe200078e0077 */
[----:B------:R-:W-:Y:S01]  /*17290*/  F2FP.BF16.F32.PACK_AB R193, R20, R193 ;  /* 0x000000c114c1723e */ /* 0x000fe200000010ff */
[----:B------:R-:W-:Y:S01]  /*172a0*/  FADD.FTZ R35, R187, R6 ;  /* 0x00000006bb237221 */ /* 0x000fe20000010000 */
[----:B------:R-:W-:Y:S01]  /*172b0*/  F2FP.BF16.F32.PACK_AB R187, R34, R187 ;  /* 0x000000bb22bb723e */ /* 0x000fe200000010ff */
[----:B------:R-:W2:Y:S01]  /*172c0*/  MUFU.EX2 R194, R194 ;  /* 0x000000c200c27308 */ /* 0x000ea20000000800 */
[----:B-1----:R-:W-:Y:S01]  /*172d0*/  FADD.FTZ R2, R192, R3 ;  /* 0x00000003c0027221 */ /* 0x002fe20000010000 */
[----:B------:R-:W-:Y:S01]  /*172e0*/  FADD.FTZ R6, R34, R35 ;  /* 0x0000002322067221 */ /* 0x000fe20000010000 */
[----:B------:R-:W-:Y:S01]  /*172f0*/  F2FP.BF16.F32.PACK_AB R202, R9, R202 ;  /* 0x000000ca09ca723e */ /* 0x000fe200000010ff */
[--C-:B------:R-:W-:Y:S01]  /*17300*/  IMAD.MOV.U32 R77, RZ, RZ, R119.reuse ;  /* 0x000000ffff4d7224 */ /* 0x100fe200078e0077 */
[----:B------:R-:W-:Y:S01]  /*17310*/  F2FP.BF16.F32.PACK_AB R196, R11, R196 ;  /* 0x000000c40bc4723e */ /* 0x000fe200000010ff */
[--C-:B------:R-:W-:Y:S01]  /*17320*/  IMAD.MOV.U32 R75, RZ, RZ, R119.reuse ;  /* 0x000000ffff4b7224 */ /* 0x100fe200078e0077 */
[----:B------:R-:W-:Y:S01]  /*17330*/  F2FP.BF16.F32.PACK_AB R198, R15, R198 ;  /* 0x000000c60fc6723e */ /* 0x000fe200000010ff */
[----:B------:R-:W1:Y:S01]  /*17340*/  MUFU.EX2 R27, R27 ;  /* 0x0000001b001b7308 */ /* 0x000e620000000800 */
[C---:B0-----:R-:W-:Y:S01]  /*17350*/  FADD.FTZ R3, R21.reuse, R2 ;  /* 0x0000000215037221 */ /* 0x041fe20000010000 */
[----:B------:R-:W-:Y:S01]  /*17360*/  F2FP.BF16.F32.PACK_AB R192, R21, R192 ;  /* 0x000000c015c0723e */ /* 0x000fe200000010ff */
[----:B------:R-:W-:-:S02]  /*17370*/  IMAD.MOV.U32 R73, RZ, RZ, R119 ;  /* 0x000000ffff497224 */ /* 0x000fc400078e0077 */
[--C-:B------:R-:W-:Y:S02]  /*17380*/  IMAD.MOV.U32 R71, RZ, RZ, R119.reuse ;  /* 0x000000ffff477224 */ /* 0x100fe400078e0077 */
[----:B------:R-:W-:Y:S01]  /*17390*/  IMAD.MOV.U32 R69, RZ, RZ, R119 ;  /* 0x000000ffff457224 */ /* 0x000fe200078e0077 */
[----:B------:R-:W0:Y:S01]  /*173a0*/  MUFU.EX2 R188, R188 ;  /* 0x000000bc00bc7308 */ /* 0x000e220000000800 */
[----:B--2---:R-:W-:Y:S01]  /*173b0*/  FADD.FTZ R2, R194, R3 ;  /* 0x00000003c2027221 */ /* 0x004fe20000010000 */
[--C-:B------:R-:W-:Y:S02]  /*173c0*/  IMAD.MOV.U32 R67, RZ, RZ, R119.reuse ;  /* 0x000000ffff437224 */ /* 0x100fe400078e0077 */
[--C-:B------:R-:W-:Y:S02]  /*173d0*/  IMAD.MOV.U32 R65, RZ, RZ, R119.reuse ;  /* 0x000000ffff417224 */ /* 0x100fe400078e0077 */
[--C-:B------:R-:W-:Y:S02]  /*173e0*/  IMAD.MOV.U32 R61, RZ, RZ, R119.reuse ;  /* 0x000000ffff3d7224 */ /* 0x100fe400078e0077 */
[----:B------:R-:W2:Y:S01]  /*173f0*/  MUFU.EX2 R31, R31 ;  /* 0x0000001f001f7308 */ /* 0x000ea20000000800 */
[C---:B-1----:R-:W-:Y:S01]  /*17400*/  FADD.FTZ R3, R27.reuse, R2 ;  /* 0x000000021b037221 */ /* 0x042fe20000010000 */
[----:B------:R-:W-:Y:S01]  /*17410*/  F2FP.BF16.F32.PACK_AB R194, R27, R194 ;  /* 0x000000c21bc2723e */ /* 0x000fe200000010ff */
[----:B------:R-:W-:-:S02]  /*17420*/  IMAD.MOV.U32 R57, RZ, RZ, R119 ;  /* 0x000000ffff397224 */ /* 0x000fc400078e0077 */
[--C-:B------:R-:W-:Y:S02]  /*17430*/  IMAD.MOV.U32 R49, RZ, RZ, R119.reuse ;  /* 0x000000ffff317224 */ /* 0x100fe400078e0077 */
[----:B------:R-:W-:Y:S01]  /*17440*/  IMAD.MOV.U32 R46, RZ, RZ, R119 ;  /* 0x000000ffff2e7224 */ /* 0x000fe200078e0077 */
[----:B------:R-:W1:Y:S01]  /*17450*/  MUFU.EX2 R190, R190 ;  /* 0x000000be00be7308 */ /* 0x000e620000000800 */
[----:B0-----:R-:W-:Y:S01]  /*17460*/  FADD.FTZ R2, R188, R3 ;  /* 0x00000003bc027221 */ /* 0x001fe20000010000 */
[--C-:B------:R-:W-:Y:S02]  /*17470*/  IMAD.MOV.U32 R44, RZ, RZ, R119.reuse ;  /* 0x000000ffff2c7224 */ /* 0x100fe400078e0077 */
[--C-:B------:R-:W-:Y:S02]  /*17480*/  IMAD.MOV.U32 R42, RZ, RZ, R119.reuse ;  /* 0x000000ffff2a7224 */ /* 0x100fe400078e0077 */
[--C-:B------:R-:W-:Y:S02]  /*17490*/  IMAD.MOV.U32 R39, RZ, RZ, R119.reuse ;  /* 0x000000ffff277224 */ /* 0x100fe400078e0077 */
[----:B------:R-:W0:Y:S01]  /*174a0*/  MUFU.EX2 R87, R87 ;  /* 0x0000005700577308 */ /* 0x000e220000000800 */
[C---:B--2---:R-:W-:Y:S01]  /*174b0*/  FADD.FTZ R3, R31.reuse, R2 ;  /* 0x000000021f037221 */ /* 0x044fe20000010000 */
[----:B------:R-:W-:Y:S01]  /*174c0*/  F2FP.BF16.F32.PACK_AB R188, R31, R188 ;  /* 0x000000bc1fbc723e */ /* 0x000fe200000010ff */
[----:B------:R-:W-:-:S02]  /*174d0*/  IMAD.MOV.U32 R35, RZ, RZ, R119 ;  /* 0x000000ffff237224 */ /* 0x000fc400078e0077 */
[--C-:B------:R-:W-:Y:S02]  /*174e0*/  IMAD.MOV.U32 R34, RZ, RZ, R119.reuse ;  /* 0x000000ffff227224 */ /* 0x100fe400078e0077 */
[----:B------:R-:W-:Y:S01]  /*174f0*/  IMAD.MOV.U32 R32, RZ, RZ, R119 ;  /* 0x000000ffff207224 */ /* 0x000fe200078e0077 */
[----:B------:R-:W2:Y:S01]  /*17500*/  MUFU.EX2 R91, R91 ;  /* 0x0000005b005b7308 */ /* 0x000ea20000000800 */
[----:B-1----:R-:W-:Y:S01]  /*17510*/  FADD.FTZ R2, R190, R3 ;  /* 0x00000003be027221 */ /* 0x002fe20000010000 */
[--C-:B------:R-:W-:Y:S02]  /*17520*/  IMAD.MOV.U32 R31, RZ, RZ, R119.reuse ;  /* 0x000000ffff1f7224 */ /* 0x100fe400078e0077 */
[--C-:B------:R-:W-:Y:S02]  /*17530*/  IMAD.MOV.U32 R30, RZ, RZ, R119.reuse ;  /* 0x000000ffff1e7224 */ /* 0x100fe400078e0077 */
[--C-:B------:R-:W-:Y:S02]  /*17540*/  IMAD.MOV.U32 R28, RZ, RZ, R119.reuse ;  /* 0x000000ffff1c7224 */ /* 0x100fe400078e0077 */
[----:B------:R1:W3:Y:S01]  /*17550*/  MUFU.EX2 R184, R53 ;  /* 0x0000003500b87308 */ /* 0x0002e20000000800 */
[C---:B0-----:R-:W-:Y:S01]  /*17560*/  FADD.FTZ R2, R87.reuse, R2 ;  /* 0x0000000257027221 */ /* 0x041fe20000010000 */
[----:B------:R-:W-:Y:S01]  /*17570*/  F2FP.BF16.F32.PACK_AB R190, R87, R190 ;  /* 0x000000be57be723e */ /* 0x000fe200000010ff */
[----:B------:R-:W-:-:S02]  /*17580*/  IMAD.MOV.U32 R87, RZ, RZ, R119 ;  /* 0x000000ffff577224 */ /* 0x000fc400078e0077 */
[--C-:B------:R-:W-:Y:S02]  /*17590*/  IMAD.MOV.U32 R27, RZ, RZ, R119.reuse ;  /* 0x000000ffff1b7224 */ /* 0x100fe400078e0077 */
[--C-:B------:R-:W-:Y:S01]  /*175a0*/  IMAD.MOV.U32 R24, RZ, RZ, R119.reuse ;  /* 0x000000ffff187224 */ /* 0x100fe200078e0077 */
[----:B------:R-:W0:Y:S01]  /*175b0*/  MUFU.EX2 R89, R89 ;  /* 0x0000005900597308 */ /* 0x000e220000000800 */
[----:B--2---:R-:W-:Y:S01]  /*175c0*/  FADD.FTZ R3, R91, R2 ;  /* 0x000000025b037221 */ /* 0x004fe20000010000 */
[----:B-1----:R-:W-:-:S06]  /*175d0*/  IMAD.MOV.U32 R53, RZ, RZ, R119 ;  /* 0x000000ffff357224 */ /* 0x002fcc00078e0077 */
[----:B------:R1:W2:Y:S01]  /*175e0*/  MUFU.EX2 R186, R45 ;  /* 0x0000002d00ba7308 */ /* 0x0002a20000000800 */
[C---:B---3--:R-:W-:Y:S01]  /*175f0*/  FADD.FTZ R2, R184.reuse, R3 ;  /* 0x00000003b8027221 */ /* 0x048fe20000010000 */
[----:B------:R-:W-:Y:S01]  /*17600*/  F2FP.BF16.F32.PACK_AB R184, R184, R91 ;  /* 0x0000005bb8b8723e */ /* 0x000fe200000010ff */
[----:B------:R-:W-:-:S05]  /*17610*/  IMAD.MOV.U32 R91, RZ, RZ, R119 ;  /* 0x000000ffff5b7224 */ /* 0x000fca00078e0077 */
        /* <DEDUP_REMOVED lines=8> */
[----:B0-----:R-:W-:Y:S01]  /*176a0*/  FADD.FTZ R33, R181, R6 ;  /* 0x00000006b5217221 */ /* 0x001fe20000010000 */
[----:B---3--:R-:W-:Y:S01]  /*176b0*/  FADD.FTZ R3, R41, R2 ;  /* 0x0000000229037221 */ /* 0x008fe20000010000 */
[C---:B------:R-:W-:Y:S02]  /*176c0*/  F2FP.BF16.F32.PACK_AB R181, R36.reuse, R181 ;  /* 0x000000b524b5723e */ /* 0x040fe400000010ff */
[----:B------:R-:W-:Y:S01]  /*176d0*/  FADD.FTZ R6, R36, R33 ;  /* 0x0000002124067221 */ /* 0x000fe20000010000 */
[----:B------:R-:W-:Y:S02]  /*176e0*/  IMAD.MOV.U32 R36, RZ, RZ, R119 ;  /* 0x000000ffff247224 */ /* 0x000fe400078e0077 */
[----:B------:R-:W0:Y:S01]  /*176f0*/  MUFU.EX2 R59, R59 ;  /* 0x0000003b003b7308 */ /* 0x000e220000000800 */
[C---:B-1----:R-:W-:Y:S01]  /*17700*/  FADD.FTZ R2, R180.reuse, R3 ;  /* 0x00000003b4027221 */ /* 0x042fe20000010000 */
[----:B------:R-:W-:Y:S01]  /*17710*/  F2FP.BF16.F32.PACK_AB R180, R180, R41 ;  /* 0x00000029b4b4723e */ /* 0x000fe200000010ff */
[----:B------:R-:W-:-:S05]  /*17720*/  IMAD.MOV.U32 R41, RZ, RZ, R119 ;  /* 0x000000ffff297224 */ /* 0x000fca00078e0077 */
[----:B------:R-:W1:Y:S01]  /*17730*/  MUFU.EX2 R38, R38 ;  /* 0x0000002600267308 */ /* 0x000e620000000800 */
[----:B--2---:R-:W-:-:S07]  /*17740*/  FADD.FTZ R33, R183, R6 ;  /* 0x00000006b7217221 */ /* 0x004fce0000010000 */
[----:B------:R2:W3:Y:S01]  /*17750*/  MUFU.EX2 R182, R37 ;  /* 0x0000002500b67308 */ /* 0x0004e20000000800 */
[----:B0-----:R-:W-:-:S07]  /*17760*/  FADD.FTZ R3, R59, R2 ;  /* 0x000000023b037221 */ /* 0x001fce0000010000 */
[----:B------:R-:W0:Y:S01]  /*17770*/  MUFU.EX2 R177, R177 ;  /* 0x000000b100b17308 */ /* 0x000e220000000800 */
[C---:B-1----:R-:W-:Y:S01]  /*17780*/  FADD.FTZ R6, R38.reuse, R33 ;  /* 0x0000002126067221 */ /* 0x042fe20000010000 */
[----:B------:R-:W-:Y:S01]  /*17790*/  F2FP.BF16.F32.PACK_AB R183, R38, R183 ;  /* 0x000000b726b7723e */ /* 0x000fe200000010ff */
[--C-:B------:R-:W-:Y:S02]  /*177a0*/  IMAD.MOV.U32 R38, RZ, RZ, R119.reuse ;  /* 0x000000ffff267224 */ /* 0x100fe400078e0077 */
[----:B--2---:R-:W-:-:S03]  /*177b0*/  IMAD.MOV.U32 R37, RZ, RZ, R119 ;  /* 0x000000ffff257224 */ /* 0x004fc600078e0077 */
[----:B------:R-:W1:Y:S01]  /*177c0*/  MUFU.EX2 R63, R63 ;  /* 0x0000003f003f7308 */ /* 0x000e620000000800 */
[C---:B---3--:R-:W-:Y:S01]  /*177d0*/  FADD.FTZ R2, R182.reuse, R3 ;  /* 0x00000003b6027221 */ /* 0x048fe20000010000 */
[----:B------:R-:W-:Y:S01]  /*177e0*/  F2FP.BF16.F32.PACK_AB R182, R182, R59 ;  /* 0x0000003bb6b6723e */ /* 0x000fe200000010ff */
[----:B------:R-:W-:-:S05]  /*177f0*/  IMAD.MOV.U32 R59, RZ, RZ, R119 ;  /* 0x000000ffff3b7224 */ /* 0x000fca00078e0077 */
[----:B------:R2:W3:Y:S01]  /*17800*/  MUFU.EX2 R176, R25 ;  /* 0x0000001900b07308 */ /* 0x0004e20000000800 */
[----:B0-----:R-:W-:Y:S01]  /*17810*/  FADD.FTZ R33, R177, R6 ;  /* 0x00000006b1217221 */ /* 0x001fe20000010000 */
[----:B------:R-:W-:-:S03]  /*17820*/  F2FP.BF16.F32.PACK_AB R177, R40, R177 ;  /* 0x000000b128b1723e */ /* 0x000fc600000010ff */
[----:B------:R-:W-:Y:S01]  /*17830*/  FADD.FTZ R6, R40, R33 ;  /* 0x0000002128067221 */ /* 0x000fe20000010000 */
[--C-:B------:R-:W-:Y:S02]  /*17840*/  IMAD.MOV.U32 R40, RZ, RZ, R119.reuse ;  /* 0x000000ffff287224 */ /* 0x100fe400078e0077 */
[----:B------:R-:W0:Y:S01]  /*17850*/  MUFU.EX2 R179, R179 ;  /* 0x000000b300b37308 */ /* 0x000e220000000800 */
[----:B-1----:R-:W-:Y:S01]  /*17860*/  FADD.FTZ R3, R63, R2 ;  /* 0x000000023f037221 */ /* 0x002fe20000010000 */
[----:B--2---:R-:W-:-:S06]  /*17870*/  IMAD.MOV.U32 R25, RZ, RZ, R119 ;  /* 0x000000ffff197224 */ /* 0x004fcc00078e0077 */
[----:B------:R-:W1:Y:S01]  /*17880*/  MUFU.EX2 R13, R13 ;  /* 0x0000000d000d7308 */ /* 0x000e620000000800 */
[C---:B---3--:R-:W-:Y:S01]  /*17890*/  FADD.FTZ R2, R176.reuse, R3 ;  /* 0x00000003b0027221 */ /* 0x048fe20000010000 */
[----:B------:R-:W-:Y:S01]  /*178a0*/  F2FP.BF16.F32.PACK_AB R176, R176, R63 ;  /* 0x0000003fb0b0723e */ /* 0x000fe200000010ff */
[----:B------:R-:W-:Y:S02]  /*178b0*/  IMAD.MOV.U32 R3, RZ, RZ, 0x3f800000 ;  /* 0x3f800000ff037424 */ /* 0x000fe400078e00ff */
[----:B------:R-:W-:-:S03]  /*178c0*/  IMAD.MOV.U32 R63, RZ, RZ, R119 ;  /* 0x000000ffff3f7224 */ /* 0x000fc600078e0077 */
[----:B------:R-:W2:Y:S01]  /*178d0*/  MUFU.EX2 R26, R26 ;  /* 0x0000001a001a7308 */ /* 0x000ea20000000800 */
[----:B0-----:R-:W-:-:S07]  /*178e0*/  FADD.FTZ R33, R179, R6 ;  /* 0x00000006b3217221 */ /* 0x001fce0000010000 */
[----:B------:R0:W3:Y:S01]  /*178f0*/  MUFU.EX2 R178, R29 ;  /* 0x0000001d00b27308 */ /* 0x0000e20000000800 */
[----:B-1----:R-:W-:Y:S01]  /*17900*/  FADD.FTZ R7, R13, R2 ;  /* 0x000000020d077221 */ /* 0x002fe20000010000 */
[----:B------:R-:W-:Y:S02]  /*17910*/  IMAD.MOV.U32 R2, RZ, RZ, 0x3f800000 ;  /* 0x3f800000ff027424 */ /* 0x000fe400078e00ff */
[C---:B--2---:R-:W-:Y:S01]  /*17920*/  FADD.FTZ R6, R26.reuse, R33 ;  /* 0x000000211a067221 */ /* 0x044fe20000010000 */
[----:B------:R-:W-:Y:S01]  /*17930*/  F2FP.BF16.F32.PACK_AB R179, R26, R179 ;  /* 0x000000b31ab3723e */ /* 0x000fe200000010ff */
[--C-:B------:R-:W-:Y:S02]  /*17940*/  IMAD.MOV.U32 R33, RZ, RZ, R119.reuse ;  /* 0x000000ffff217224 */ /* 0x100fe400078e0077 */
[--C-:B0-----:R-:W-:Y:S02]  /*17950*/  IMAD.MOV.U32 R29, RZ, RZ, R119.reuse ;  /* 0x000000ffff1d7224 */ /* 0x101fe400078e0077 */
[----:B------:R-:W-:-:S02]  /*17960*/  IMAD.MOV.U32 R26, RZ, RZ, R119 ;  /* 0x000000ffff1a7224 */ /* 0x000fc400078e0077 */
[C---:B---3--:R-:W-:Y:S01]  /*17970*/  FADD.FTZ R7, R178.reuse, R7 ;  /* 0x00000007b2077221 */ /* 0x048fe20000010000 */
[----:B------:R-:W-:Y:S01]  /*17980*/  F2FP.BF16.F32.PACK_AB R178, R178, R13 ;  /* 0x0000000db2b2723e */ /* 0x000fe200000010ff */
[----:B------:R-:W-:Y:S06]  /*17990*/  @!P2 BRA `(.L_x_2384) ;  /* 0x000000580010a947 */ /* 0x000fec0003800000 */
[----:B------:R-:W-:Y:S01]  /*179a0*/  BSSY B1, `(.L_x_2384) ;  /* 0x0000583000017945 */ /* 0x000fe20003800000 */
        /* <DEDUP_REMOVED lines=53> */
.L_x_2395:
[----:B------:R-:W-:-:S05]  /*17d00*/  VIADD R0, R12, 0x1 ;  /* 0x000000010c007836 */ /* 0x000fca0000000000 */
[----:B------:R-:W-:-:S04]  /*17d10*/  ISETP.NE.AND P2, PT, R0, 0x2, PT ;  /* 0x000000020000780c */ /* 0x000fc80003f45270 */
[----:B------:R-:W-:Y:S02]  /*17d20*/  SEL R208, RZ, 0x1, P2 ;  /* 0x00000001ffd07807 */ /* 0x000fe40001000000 */
[----:B------:R-:W-:Y:S02]  /*17d30*/  SEL R205, R0, RZ, P2 ;  /* 0x000000ff00cd7207 */ /* 0x000fe40001000000 */
[----:B------:R-:W-:Y:S01]  /*17d40*/  LOP3.LUT R208, R11, R208, RZ, 0x3c, !PT ;  /* 0x000000d00bd07212 */ /* 0x000fe200078e3cff */
[----:B------:R-:W-:Y:S06]  /*17d50*/  @!P0 BRA `(.L_x_2385) ;  /* 0x0000000000048947 */ /* 0x000fec0003800000 */
[----:B------:R-:W-:Y:S01]  /*17d60*/  BPT.TRAP 0x1 ;  /* 0x000000040000795c */ /* 0x000fe20000300000 */
.L_x_2385:
[----:B------:R-:W-:Y:S01]  /*17d70*/  IMAD R13, R205, 0x8, R18 ;  /* 0x00000008cd0d7824 */ /* 0x000fe200078e0212 */
[----:B------:R-:W-:-:S04]  /*17d80*/  SHF.L.U32 R4, R208, 0x1f, RZ ;  /* 0x0000001fd0047819 */ /* 0x000fc800000006ff */
[----:B------:R0:W1:Y:S01]  /*17d90*/  SYNCS.PHASECHK.TRANS64.TRYWAIT P2, [R13+URZ+0x36830], R4 ;  /* 0x036830040d0075a7 */ /* 0x000062000804017f */
[----:B------:R-:W-:Y:S05]  /*17da0*/  @!P0 BRA `(.L_x_2386) ;  /* 0x0000000000048947 */ /* 0x000fea0003800000 */
[----:B------:R-:W-:Y:S01]  /*17db0*/  BPT.TRAP 0x1 ;  /* 0x000000040000795c */ /* 0x000fe20000300000 */
.L_x_2386:
[----:B------:R-:W-:Y:S01]  /*17dc0*/  IMAD R0, R205, 0xa80, R212 ;  /* 0x00000a80cd007824 */ /* 0x000fe200078e02d4 */
[----:B------:R-:W-:Y:S03]  /*17dd0*/  BSSY B2, `(.L_x_2387) ;  /* 0x0000006000027945 */ /* 0x000fe60003800000 */
[C---:B------:R-:W-:Y:S02]  /*17de0*/  VIADD R20, R0.reuse, 0x80 ;  /* 0x0000008000147836 */ /* 0x040fe40000000000 */
[----:B------:R-:W-:Y:S01]  /*17df0*/  VIADD R120, R0, 0x100 ;  /* 0x0000010000787836 */ /* 0x000fe20000000000 */
[----:B-1----:R-:W-:Y:S06]  /*17e00*/  @P2 BRA `(.L_x_2388) ;  /* 0x0000000000082947 */ /* 0x002fec0003800000 */
[----:B------:R-:W1:Y:S02]  /*17e10*/  SYNCS.PHASECHK.TRANS64.TRYWAIT P2, [R13+URZ+0x36830], R4 ;  /* 0x036830040d0075a7 */ /* 0x000e64000804017f */
[----:B-1----:R-:W-:Y:S05]  /*17e20*/  @!P2 BRA `(.L_x_2389) ;  /* 0x000001440088a947 */ /* 0x002fea0003800000 */
.L_x_2388:
[----:B------:R-:W-:Y:S05]  /*17e30*/  BSYNC B2 ;  /* 0x0000000000027941 */ /* 0x000fea0003800000 */
.L_x_2387:
        /* <DEDUP_REMOVED lines=9> */
[----:B------:R-:W-:Y:S01]  /*17ed0*/  VIADD R20, R0, 0x200 ;  /* 0x0000020000147836 */ /* 0x000fe20000000000 */
[----:B------:R-:W-:-:S04]  /*17ee0*/  R2UR UR15, R21 ;  /* 0x00000000150f72ca */ /* 0x000fc800000e0000 */
[----:B------:R-:W-:Y:S02]  /*17ef0*/  R2UR UR14, R20 ;  /* 0x00000000140e72ca */ /* 0x000fe400000e0000 */
[----:B--2---:R-:W-:Y:S01]  /*17f00*/  R2UR UR42, R14 ;  /* 0x000000000e2a72ca */ /* 0x004fe200000e0000 */
[----:B------:R-:W-:Y:S01]  /*17f10*/  IMAD.MOV.U32 R14, RZ, RZ, R0 ;  /* 0x000000ffff0e7224 */ /* 0x000fe200078e0000 */
[----:B------:R-:W-:Y:S01]  /*17f20*/  R2UR UR43, R15 ;  /* 0x000000000f2b72ca */ /* 0x000fe200000e0000 */
[----:B------:R-:W-:Y:S01]  /*17f30*/  IMAD.MOV.U32 R15, RZ, RZ, 0x40000040 ;  /* 0x40000040ff0f7424 */ /* 0x000fe200078e00ff */
[----:B---3--:R-:W-:Y:S02]  /*17f40*/  R2UR UR28, R122 ;  /* 0x000000007a1c72ca */ /* 0x008fe400000e0000 */
[----:B------:R-:W-:Y:S02]  /*17f50*/  R2UR UR29, R123 ;  /* 0x000000007b1d72ca */ /* 0x000fe400000e0000 */
        /* <DEDUP_REMOVED lines=30> */
[----:B------:R-:W-:Y:S01]  /*18140*/  IMAD.MOV.U32 R121, RZ, RZ, 0x40000040 ;  /* 0x40000040ff797424 */ /* 0x000fe200078e00ff */
[----:B------:R-:W-:-:S04]  /*18150*/  R2UR UR10, R120 ;  /* 0x00000000780a72ca */ /* 0x000fc800000e0000 */
[----:B------:R-:W-:Y:S01]  /*18160*/  R2UR UR11, R121 ;  /* 0x00000000790b72ca */ /* 0x000fe200000e0000 */
[----:B------:R-:W-:Y:S01]  /*18170*/  UMOV UR8, UR28 ;  /* 0x0000001c00087c82 */ /* 0x000fe20008000000 */
[----:B------:R-:W-:Y:S01]  /*18180*/  UMOV UR9, UR29 ;  /* 0x0000001d00097c82 */ /* 0x000fe20008000000 */
[----:B------:R-:W-:Y:S02]  /*18190*/  WARPGROUP.DEPBAR.LE gsb0, 0x0 ;  /* 0x00008000000079c5 */ /* 0x000fe40000010000 */
[----:B------:R-:W-:-:S08]  /*181a0*/  WARPGROUP.ARRIVE ;  /* 0x00000000000079c5 */ /* 0x000fd00000000000 */
[----:B------:R-:W-:Y:S01]  /*181b0*/  HGMMA.64x16x16.F32.BF16 R128, gdesc[UR8], RZ, !UPT, gsb0 ;  /* 0x00200000088079f0 */ /* 0x000fe2000c0018ff */
[C---:B------:R-:W-:Y:S02]  /*181c0*/  VIADD R14, R0.reuse, 0x300 ;  /* 0x00000300000e7836 */ /* 0x040fe40000000000 */
        /* <DEDUP_REMOVED lines=64> */
[----:B------:R-:W-:Y:S01]  /*185d0*/  MOV R5, UR45 ;  /* 0x0000002d00057c02 */ /* 0x000fe20008000f00 */
[----:B------:R-:W-:Y:S02]  /*185e0*/  WARPGROUP.DEPBAR.LE gsb0, 0x0 ;  /* 0x00008000000079c5 */ /* 0x000fe40000010000 */
[----:B------:R-:W-:Y:S01]  /*185f0*/  WARPGROUP.ARRIVE ;  /* 0x00000000000079c5 */ /* 0x000fe20000000000 */
[----:B01----:R-:W-:Y:S01]  /*18600*/  MOV R4, UR44 ;  /* 0x0000002c00047c02 */ /* 0x003fe20008000f00 */
[----:B------:R-:W-:Y:S01]  /*18610*/  VIADD R14, R0, 0x4 ;  /* 0x00000004000e7836 */ /* 0x000fe20000000000 */
[----:B------:R-:W-:Y:S01]  /*18620*/  UMOV UR12, UR38 ;  /* 0x00000026000c7c82 */ /* 0x000fe20008000000 */
[----:B------:R-:W-:Y:S01]  /*18630*/  IMAD.MOV.U32 R15, RZ, RZ, 0x40000040 ;  /* 0x40000040ff0f7424 */ /* 0x000fe200078e00ff */
[----:B------:R-:W-:-:S02]  /*18640*/  UMOV UR13, UR39 ;  /* 0x00000027000d7c82 */ /* 0x000fc40008000000 */
[----:B------:R-:W-:Y:S01]  /*18650*/  HGMMA.64x16x16.F32.BF16 R128, gdesc[UR16], R128, gsb0 ;  /* 0x00200000108079f0 */ /* 0x000fe20008001880 */
[----:B------:R-:W-:Y:S01]  /*18660*/  UMOV UR44, UR42 ;  /* 0x0000002a002c7c82 */ /* 0x000fe20008000000 */
[----:B------:R-:W-:Y:S01]  /*18670*/  UMOV UR45, UR43 ;  /* 0x0000002b002d7c82 */ /* 0x000fe20008000000 */
[----:B------:R-:W-:Y:S01]  /*18680*/  UMOV UR8, UR38 ;  /* 0x0000002600087c82 */ /* 0x000fe20008000000 */
[----:B------:R-:W-:Y:S01]  /*18690*/  UMOV UR9, UR39 ;  /* 0x0000002700097c82 */ /* 0x000fe20008000000 */
[----:B------:R-:W2:Y:S01]  /*186a0*/  LDL.64 R20, [R1+0x20] ;  /* 0x0000200001147983 */ /* 0x000ea20000100a00 */
[----:B------:R-:W-:Y:S02]  /*186b0*/  WARPGROUP.DEPBAR.LE gsb0, 0x0 ;  /* 0x00008000000079c5 */ /* 0x000fe40000010000 */
        /* <DEDUP_REMOVED lines=730> */
.L_x_2390:
[----:B------:R-:W-:Y:S01]  /*1b460*/  SHF.L.U32 R0, R11, 0x1f, RZ ;  /* 0x0000001f0b007819 */ /* 0x000fe200000006ff */
[----:B------:R-:W-:-:S04]  /*1b470*/  IMAD R11, R12, 0x8, R18 ;  /* 0x000000080c0b7824 */ /* 0x000fc800078e0212 */
[----:B------:R0:W1:Y:S01]  /*1b480*/  SYNCS.PHASECHK.TRANS64.TRYWAIT P2, [R11+URZ+0x36850], R0 ;  /* 0x036850000b0075a7 */ /* 0x000062000804017f */
[----:B------:R-:W-:Y:S05]  /*1b490*/  @!P0 BRA `(.L_x_2391) ;  /* 0x0000000000048947 */ /* 0x000fea0003800000 */
[----:B------:R-:W-:Y:S01]  /*1b4a0*/  BPT.TRAP 0x1 ;  /* 0x000000040000795c */ /* 0x000fe20000300000 */
.L_x_2391:
[----:B------:R-:W-:Y:S04]  /*1b4b0*/  BSSY B2, `(.L_x_2392) ;  /* 0x0000004000027945 */ /* 0x000fe80003800000 */
[----:B-1----:R-:W-:Y:S05]  /*1b4c0*/  @P2 BRA `(.L_x_2393) ;  /* 0x0000000000082947 */ /* 0x002fea0003800000 */
[----:B------:R-:W1:Y:S02]  /*1b4d0*/  SYNCS.PHASECHK.TRANS64.TRYWAIT P2, [R11+URZ+0x36850], R0 ;  /* 0x036850000b0075a7 */ /* 0x000e64000804017f */
[----:B-1----:R-:W-:Y:S05]  /*1b4e0*/  @!P2 BRA `(.L_x_2394) ;  /* 0x0000010c00eca947 */ /* 0x002fea0003800000 */
.L_x_2393:
[----:B------:R-:W-:Y:S05]  /*1b4f0*/  BSYNC B2 ;  /* 0x0000000000027941 */ /* 0x000fea0003800000 */
.L_x_2392:
        /* <DEDUP_REMOVED lines=8> */
[----:B------:R-:W-:Y:S01]  /*1b580*/  IMAD.MOV.U32 R21, RZ, RZ, 0x40000040 ;  /* 0x40000040ff157424 */ /* 0x000fe200078e00ff */
[----:B------:R-:W-:Y:S01]  /*1b590*/  LOP3.LUT R0, R0, 0x3fff, RZ, 0xc0, !PT ;  /* 0x00003fff00007812 */ /* 0x000fe200078ec0ff */
[----:B------:R-:W-:-:S02]  /*1b5a0*/  @!P1 VIADD R13, R13, 0x36840 ;  /* 0x000368400d0d9836 */ /* 0x000fc40000000000 */
[----:B------:R-:W-:Y:S01]  /*1b5b0*/  @!P1 VIADD R11, R11, 0x36860 ;  /* 0x000368600b0b9836 */ /* 0x000fe20000000000 */
[----:B------:R-:W-:Y:S02]  /*1b5c0*/  LOP3.LUT R0, R0, 0x3800000, RZ, 0xfc, !PT ;  /* 0x0380000000007812 */ /* 0x000fe400078efcff */
[----:B------:R-:W-:-:S03]  /*1b5d0*/  @!P1 PRMT R13, RZ, 0x654, R13 ;  /* 0x00000654ff0d9816 */ /* 0x000fc6000000000d */
[----:B------:R-:W-:Y:S02]  /*1b5e0*/  IMAD R14, R12, 0xa80, R0 ;  /* 0x00000a800c0e7824 */ /* 0x000fe400078e0200 */
[----:B------:R-:W-:Y:S02]  /*1b5f0*/  IMAD.SHL.U32 R0, R213, 0x80, RZ ;  /* 0x00000080d5007824 */ /* 0x000fe400078e00ff */
[C---:B------:R-:W-:Y:S01]  /*1b600*/  VIADD R2, R14.reuse, 0x80 ;  /* 0x000000800e027836 */ /* 0x040fe20000000000 */
[C---:B------:R-:W-:Y:S01]  /*1b610*/  R2UR UR6, R14.reuse ;  /* 0x000000000e0672ca */ /* 0x040fe200000e0000 */
[----:B------:R-:W-:Y:S02]  /*1b620*/  VIADD R4, R14, 0x200 ;  /* 0x000002000e047836 */ /* 0x000fe40000000000 */
[----:B------:R-:W-:Y:S02]  /*1b630*/  IMAD R0, R10, -0x70, R0 ;  /* 0xffffff900a007824 */ /* 0x000fe400078e0200 */
[----:B------:R-:W-:-:S03]  /*1b640*/  VIADD R20, R14, 0x280 ;  /* 0x000002800e147836 */ /* 0x000fc60000000000 */
[----:B------:R-:W-:-:S05]  /*1b650*/  IADD3 R0, R0, 0x1, R220 ;  /* 0x0000000100007810 */ /* 0x000fca0007ffe0dc */
[----:B------:R-:W-:Y:S01]  /*1b660*/  HGMMA.64x192x16.F32.BF16 R24, R200, gdesc[UR4].tnspB, R24, gsb0 ;  /* 0x42e00004c8187df0 */ /* 0x000fe20008001818 */
[----:B------:R-:W-:Y:S01]  /*1b670*/  R2UR UR6, R2 ;  /* 0x00000000020672ca */ /* 0x000fe200000e0000 */
[----:B------:R-:W-:Y:S01]  /*1b680*/  VIADD R2, R14, 0x100 ;  /* 0x000001000e027836 */ /* 0x000fe20000000000 */
[----:B------:R-:W-:Y:S01]  /*1b690*/  R2UR UR7, R3 ;  /* 0x00000000030772ca */ /* 0x000fe200000e0000 */
[----:B------:R-:W-:Y:S02]  /*1b6a0*/  IMAD.MOV.U32 R3, RZ, RZ, 0x40000040 ;  /* 0x40000040ff037424 */ /* 0x000fe400078e00ff */
[----:B------:R-:W-:-:S04]  /*1b6b0*/  IMAD.IADD R0, R0, 0x1, -R215 ;  /* 0x0000000100007824 */ /* 0x000fc800078e0ad7 */
[----:B------:R-:W-:Y:S01]  /*1b6c0*/  IMAD R0, R224, -0x2, R0 ;  /* 0xfffffffee0007824 */ /* 0x000fe200078e0200 */
[----:B------:R-:W-:Y:S02]  /*1b6d0*/  WARPGROUP.DEPBAR.LE gsb0, 0x0 ;  /* 0x00008000000079c5 */ /* 0x000fe40000010000 */
[----:B------:R-:W-:-:S07]  /*1b6e0*/  WARPGROUP.ARRIVE ;  /* 0x00000000000079c5 */ /* 0x000fce0000000000 */
        /* <DEDUP_REMOVED lines=9> */
[----:B------:R-:W-:Y:S01]  /*1b780*/  IMAD.IADD R2, R225, 0x1, R0 ;  /* 0x00000001e1027824 */ /* 0x000fe200078e0200 */
[----:B------:R-:W-:-:S04]  /*1b790*/  R2UR UR7, R3 ;  /* 0x00000000030772ca */ /* 0x000fc800000e0000 */
        /* <DEDUP_REMOVED lines=78> */
[C---:B------:R-:W-:Y:S01]  /*1bc80*/  ISETP.GT.AND P3, PT, R2.reuse, 0x69, PT ;  /* 0x000000690200780c */ /* 0x040fe20003f64270 */
[----:B------:R-:W-:Y:S01]  /*1bc90*/  VIADD R2, R2, 0x8 ;  /* 0x0000000802027836 */ /* 0x000fe20000000000 */
[----:B------:R-:W-:Y:S02]  /*1bca0*/  FSEL R124, R124, -INF , P2 ;  /* 0xff8000007c7c7808 */ /* 0x000fe40001000000 */
[----:B------:R-:W-:Y:S02]  /*1bcb0*/  FMNMX.FTZ R0, R121, R0, !PT ;  /* 0x0000000079007209 */ /* 0x000fe40007810000 */
[----:B------:R-:W-:Y:S02]  /*1bcc0*/  FSEL R125, R125, -INF , P3 ;  /* 0xff8000007d7d7808 */ /* 0x000fe40001800000 */
[----:B------:R-:W-:Y:S02]  /*1bcd0*/  FMNMX.FTZ R0, R124, R0, !PT ;  /* 0x000000007c007209 */ /* 0x000fe40007810000 */
[----:B------:R-:W-:-:S02]  /*1bce0*/  ISETP.GT.AND P3, PT, R2, RZ, PT ;  /* 0x000000ff0200720c */ /* 0x000fc40003f64270 */
[----:B------:R-:W-:Y:S02]  /*1bcf0*/  FMNMX.FTZ R3, R125, R0, !PT ;  /* 0x000000007d037209 */ /* 0x000fe40007810000 */
[----:B------:R-:W-:Y:S02]  /*1bd00*/  ISETP.GT.AND P4, PT, R2, 0x1, PT ;  /* 0x000000010200780c */ /* 0x000fe40003f84270 */
[----:B------:R-:W-:Y:S01]  /*1bd10*/  FSEL R170, R170, -INF , P3 ;  /* 0xff800000aaaa7808 */ /* 0x000fe20001800000 */
[----:B------:R-:W0:Y:S01]  /*1bd20*/  SHFL.BFLY PT, R0, R3, 0x2, 0x1f ;  /* 0x0c401f0003007f89 */ /* 0x000e2200000e0000 */
[C---:B------:R-:W-:Y:S02]  /*1bd30*/  ISETP.GT.AND P5, PT, R2.reuse, 0x8, PT ;  /* 0x000000080200780c */ /* 0x040fe40003fa4270 */
[----:B------:R-:W-:Y:S02]  /*1bd40*/  FSEL R171, R171, -INF , P4 ;  /* 0xff800000abab7808 */ /* 0x000fe40002000000 */
[----:B------:R-:W-:-:S02]  /*1bd50*/  ISETP.GT.AND P6, PT, R2, 0x9, PT ;  /* 0x000000090200780c */ /* 0x000fc40003fc4270 */
[----:B------:R-:W-:Y:S02]  /*1bd60*/  FSEL R174, R174, -INF , P5 ;  /* 0xff800000aeae7808 */ /* 0x000fe40002800000 */
[----:B------:R-:W-:Y:S02]  /*1bd70*/  FSEL R175, R175, -INF , P6 ;  /* 0xff800000afaf7808 */ /* 0x000fe40003000000 */
[C---:B------:R-:W-:Y:S02]  /*1bd80*/  ISETP.GT.AND P3, PT, R2.reuse, 0x10, PT ;  /* 0x000000100200780c */ /* 0x040fe40003f64270 */
[----:B------:R-:W-:Y:S02]  /*1bd90*/  ISETP.GT.AND P4, PT, R2, 0x11, PT ;  /* 0x000000110200780c */ /* 0x000fe40003f84270 */
[----:B------:R-:W-:Y:S02]  /*1bda0*/  FSEL R162, R162, -INF , P3 ;  /* 0xff800000a2a27808 */ /* 0x000fe40001800000 */
[----:B------:R-:W-:-:S02]  /*1bdb0*/  ISETP.GT.AND P5, PT, R2, 0x18, PT ;  /* 0x000000180200780c */ /* 0x000fc40003fa4270 */
[----:B------:R-:W-:Y:S02]  /*1bdc0*/  FSEL R163, R163, -INF , P4 ;  /* 0xff800000a3a37808 */ /* 0x000fe40002000000 */
[----:B------:R-:W-:Y:S02]  /*1bdd0*/  ISETP.GT.AND P6, PT, R2, 0x19, PT ;  /* 0x000000190200780c */ /* 0x000fe40003fc4270 */
[----:B------:R-:W-:Y:S02]  /*1bde0*/  FSEL R166, R166, -INF , P5 ;  /* 0xff800000a6a67808 */ /* 0x000fe40002800000 */
[----:B0-----:R-:W-:Y:S01]  /*1bdf0*/  FMNMX.FTZ R3, R3, R0, !PT ;  /* 0x0000000003037209 */ /* 0x001fe20007810000 */
[----:B------:R-:W-:Y:S02]  /*1be00*/  WARPGROUP.DEPBAR.LE gsb0, 0x0 ;  /* 0x00008000000079c5 */ /* 0x000fe40000010000 */
[----:B------:R-:W-:Y:S01]  /*1be10*/  WARPGROUP.ARRIVE ;  /* 0x00000000000079c5 */ /* 0x000fe20000000000 */
[----:B------:R-:W-:Y:S01]  /*1be20*/  FSEL R167, R167, -INF , P6 ;  /* 0xff800000a7a77808 */ /* 0x000fe20003000000 */
[----:B------:R-:W0:Y:S01]  /*1be30*/  SHFL.BFLY PT, R12, R3, 0x1, 0x1f ;  /* 0x0c201f00030c7f89 */ /* 0x000e2200000e0000 */
[C---:B------:R-:W-:Y:S01]  /*1be40*/  ISETP.GT.AND P3, PT, R2.reuse, 0x20, PT ;  /* 0x000000200200780c */ /* 0x040fe20003f64270 */
[----:B------:R-:W-:Y:S01]  /*1be50*/  IMAD.U32 R0, RZ, RZ, UR4 ;  /* 0x00000004ff007e24 */ /* 0x000fe2000f8e00ff */
[----:B------:R-:W-:Y:S01]  /*1be60*/  ISETP.GT.AND P4, PT, R2, 0x21, PT ;  /* 0x000000210200780c */ /* 0x000fe20003f84270 */
[----:B------:R-:W-:Y:S01]  /*1be70*/  HGMMA.64x192x16.F32.BF16 R24, R188, gdesc[UR4].tnspB, R24, gsb0 ;  /* 0x42e00004bc187df0 */ /* 0x000fe20008001818 */
[----:B------:R-:W-:-:S02]  /*1be80*/  R2UR UR6, R4 ;  /* 0x00000000040672ca */ /* 0x000fc400000e0000 */
[----:B------:R-:W-:Y:S02]  /*1be90*/  R2UR UR7, R5 ;  /* 0x00000000050772ca */ /* 0x000fe400000e0000 */
[----:B------:R-:W-:Y:S02]  /*1bea0*/  FMNMX.FTZ R4, R170, R8, !PT ;  /* 0x00000008aa047209 */ /* 0x000fe40007810000 */
[----:B------:R-:W-:Y:S02]  /*1beb0*/  FSEL R154, R154, -INF , P3 ;  /* 0xff8000009a9a7808 */ /* 0x000fe40001800000 */
[----:B------:R-:W-:Y:S02]  /*1bec0*/  FMNMX.FTZ R4, R171, R4, !PT ;  /* 0x00000004ab047209 */ /* 0x000fe40007810000 */
[----:B------:R-:W-:Y:S02]  /*1bed0*/  ISETP.GT.AND P5, PT, R2, 0x28, PT ;  /* 0x000000280200780c */ /* 0x000fe40003fa4270 */
[----:B------:R-:W-:-:S02]  /*1bee0*/  FMNMX.FTZ R4, R174, R4, !PT ;  /* 0x00000004ae047209 */ /* 0x000fc40007810000 */
[----:B------:R-:W-:Y:S02]  /*1bef0*/  FSEL R155, R155, -INF , P4 ;  /* 0xff8000009b9b7808 */ /* 0x000fe40002000000 */
[----:B------:R-:W-:Y:S02]  /*1bf00*/  FMNMX.FTZ R4, R175, R4, !PT ;  /* 0x00000004af047209 */ /* 0x000fe40007810000 */
[----:B------:R-:W-:Y:S02]  /*1bf10*/  ISETP.GT.AND P6, PT, R2, 0x29, PT ;  /* 0x000000290200780c */ /* 0x000fe40003fc4270 */
[----:B------:R-:W-:Y:S02]  /*1bf20*/  FMNMX.FTZ R4, R162, R4, !PT ;  /* 0x00000004a2047209 */ /* 0x000fe40007810000 */
[----:B------:R-:W-:Y:S02]  /*1bf30*/  FSEL R158, R158, -INF , P5 ;  /* 0xff8000009e9e7808 */ /* 0x000fe40002800000 */
[----:B------:R-:W-:-:S02]  /*1bf40*/  FMNMX.FTZ R4, R163, R4, !PT ;  /* 0x00000004a3047209 */ /* 0x000fc40007810000 */
[----:B------:R-:W-:Y:S02]  /*1bf50*/  FSEL R159, R159, -INF , P6 ;  /* 0xff8000009f9f7808 */ /* 0x000fe40003000000 */
[----:B------:R-:W-:Y:S02]  /*1bf60*/  FMNMX.FTZ R4, R166, R4, !PT ;  /* 0x00000004a6047209 */ /* 0x000fe40007810000 */
[----:B------:R-:W-:Y:S02]  /*1bf70*/  ISETP.GT.AND P3, PT, R2, 0x30, PT ;  /* 0x000000300200780c */ /* 0x000fe40003f64270 */
[----:B------:R-:W-:Y:S02]  /*1bf80*/  FMNMX.FTZ R4, R167, R4, !PT ;  /* 0x00000004a7047209 */ /* 0x000fe40007810000 */
[----:B0-----:R-:W-:Y:S02]  /*1bf90*/  FMNMX.FTZ R5, R3, R12, !PT ;  /* 0x0000000c03057209 */ /* 0x001fe40007810000 */
[----:B------:R-:W-:-:S02]  /*1bfa0*/  FMNMX.FTZ R4, R154, R4, !PT ;  /* 0x000000049a047209 */ /* 0x000fc40007810000 */
[----:B------:R-:W-:Y:S01]  /*1bfb0*/  ISETP.GT.AND P4, PT, R2, 0x31, PT ;  /* 0x000000310200780c */ /* 0x000fe20003f84270 */
[----:B------:R-:W-:Y:S01]  /*1bfc0*/  FMUL.FTZ R3, R5, R0 ;  /* 0x0000000005037220 */ /* 0x000fe20000410000 */
[----:B------:R-:W-:Y:S02]  /*1bfd0*/  FMNMX.FTZ R4, R155, R4, !PT ;  /* 0x000000049b047209 */ /* 0x000fe40007810000 */
[----:B------:R-:W-:Y:S02]  /*1bfe0*/  FSEL R146, R146, -INF , P3 ;  /* 0xff80000092927808 */ /* 0x000fe40001800000 */
[----:B------:R-:W-:Y:S02]  /*1bff0*/  FMNMX.FTZ R4, R158, R4, !PT ;  /* 0x000000049e047209 */ /* 0x000fe40007810000 */
[----:B------:R-:W-:Y:S02]  /*1c000*/  ISETP.GT.AND P5, PT, R2, 0x38, PT ;  /* 0x000000380200780c */ /* 0x000fe40003fa4270 */
[----:B------:R-:W-:-:S02]  /*1c010*/  FMNMX.FTZ R4, R159, R4, !PT ;  /* 0x000000049f047209 */ /* 0x000fc40007810000 */
[----:B------:R-:W-:Y:S02]  /*1c020*/  FSEL R147, R147, -INF , P4 ;  /* 0xff80000093937808 */ /* 0x000fe40002000000 */
[----:B------:R-:W-:Y:S02]  /*1c030*/  FMNMX.FTZ R4, R146, R4, !PT ;  /* 0x0000000492047209 */ /* 0x000fe40007810000 */
[----:B------:R-:W-:Y:S02]  /*1c040*/  FSETP.NEU.FTZ.AND P2, PT, R5, -INF , PT ;  /* 0xff8000000500780b */ /* 0x000fe40003f5d000 */
[----:B------:R-:W-:Y:S02]  /*1c050*/  ISETP.GT.AND P6, PT, R2, 0x39, PT ;  /* 0x000000390200780c */ /* 0x000fe40003fc4270 */
[----:B------:R-:W-:Y:S02]  /*1c060*/  FSEL R150, R150, -INF , P5 ;  /* 0xff80000096967808 */ /* 0x000fe40002800000 */
[----:B------:R-:W-:-:S02]  /*1c070*/  FMNMX.FTZ R4, R147, R4, !PT ;  /* 0x0000000493047209 */ /* 0x000fc40007810000 */
[----:B------:R-:W-:Y:S02]  /*1c080*/  FSEL R3, R3, RZ, P2 ;  /* 0x000000ff03037208 */ /* 0x000fe40001000000 */
[----:B------:R-:W-:Y:S02]  /*1c090*/  FSEL R151, R151, -INF , P6 ;  /* 0xff80000097977808 */ /* 0x000fe40003000000 */
[----:B------:R-:W-:Y:S01]  /*1c0a0*/  ISETP.GT.AND P3, PT, R2, 0x40, PT ;  /* 0x000000400200780c */ /* 0x000fe20003f64270 */
[--C-:B------:R-:W-:Y:S01]  /*1c0b0*/  FFMA.FTZ R192, R152, R0, -R3.reuse ;  /* 0x0000000098c07223 */ /* 0x100fe20000010803 */
[----:B------:R-:W-:Y:S01]  /*1c0c0*/  FMNMX.FTZ R4, R150, R4, !PT ;  /* 0x0000000496047209 */ /* 0x000fe20007810000 */
[-CC-:B------:R-:W-:Y:S01]  /*1c0d0*/  FFMA.FTZ R153, R153, R0.reuse, -R3.reuse ;  /* 0x0000000099997223 */ /* 0x180fe20000010803 */
[----:B------:R-:W-:Y:S01]  /*1c0e0*/  ISETP.GT.AND P4, PT, R2, 0x41, PT ;  /* 0x000000410200780c */ /* 0x000fe20003f84270 */
[-CC-:B------:R-:W-:Y:S01]  /*1c0f0*/  FFMA.FTZ R145, R145, R0.reuse, -R3.reuse ;  /* 0x0000000091917223 */ /* 0x180fe20000010803 */
[----:B------:R-:W-:Y:S01]  /*1c100*/  FSEL R152, R138, -INF , P3 ;  /* 0xff8000008a987808 */ /* 0x000fe20001800000 */
[--C-:B------:R-:W-:Y:S01]  /*1c110*/  FFMA.FTZ R194, R156, R0, -R3.reuse ;  /* 0x000000009cc27223 */ /* 0x100fe20000010803 */
[----:B------:R-:W-:Y:S01]  /*1c120*/  FMNMX.FTZ R4, R151, R4, !PT ;  /* 0x0000000497047209 */ /* 0x000fe20007810000 */
[----:B------:R0:W-:Y:S01]  /*1c130*/  MUFU.EX2 R138, R153 ;  /* 0x00000099008a7308 */ /* 0x0001e20000000800 */
[----:B------:R-:W-:Y:S01]  /*1c140*/  ISETP.GT.AND P5, PT, R2, 0x48, PT ;  /* 0x000000480200780c */ /* 0x000fe20003fa4270 */
[-CC-:B------:R-:W-:Y:S01]  /*1c150*/  FFMA.FTZ R200, R168, R0.reuse, -R3.reuse ;  /* 0x00000000a8c87223 */ /* 0x180fe20000010803 */
[----:B------:R-:W-:Y:S01]  /*1c160*/  FSEL R139, R139, -INF , P4 ;  /* 0xff8000008b8b7808 */ /* 0x000fe20002000000 */
[--C-:B------:R-:W-:Y:S01]  /*1c170*/  FFMA.FTZ R12, R169, R0, -R3.reuse ;  /* 0x00000000a90c7223 */ /* 0x100fe20000010803 */
[----:B------:R-:W-:Y:S01]  /*1c180*/  FMNMX.FTZ R4, R152, R4, !PT ;  /* 0x0000000498047209 */ /* 0x000fe20007810000 */
[-CC-:B------:R-:W-:Y:S01]  /*1c190*/  FFMA.FTZ R202, R172, R0.reuse, -R3.reuse ;  /* 0x00000000acca7223 */ /* 0x180fe20000010803 */
[----:B------:R-:W-:Y:S01]  /*1c1a0*/  ISETP.GT.AND P6, PT, R2, 0x49, PT ;  /* 0x000000490200780c */ /* 0x000fe20003fc4270 */
[----:B------:R-:W-:Y:S01]  /*1c1b0*/  MUFU.EX2 R200, R200 ;  /* 0x000000c800c87308 */ /* 0x000fe20000000800 */
[----:B------:R-:W-:Y:S01]  /*1c1c0*/  FSEL R142, R142, -INF , P5 ;  /* 0xff8000008e8e7808 */ /* 0x000fe20002800000 */
        /* <DEDUP_REMOVED lines=9> */
[----:B------:R-:W-:Y:S01]  /*1c260*/  ISETP.GT.AND P4, PT, R2, 0x51, PT ;  /* 0x000000510200780c */ /* 0x000fe20003f84270 */
[-CC-:B------:R-:W-:Y:S01]  /*1c270*/  FFMA.FTZ R129, R129, R0.reuse, -R3.reuse ;  /* 0x0000000081817223 */ /* 0x180fe20000010803 */
[----:B0-----:R-:W-:Y:S01]  /*1c280*/  FSEL R153, R130, -INF , P3 ;  /* 0xff80000082997808 */ /* 0x001fe20001800000 */
[----:B------:R-:W-:Y:S01]  /*1c290*/  FFMA.FTZ R124, R124, R0, -R3 ;  /* 0x000000007c7c7223 */ /* 0x000fe20000010803 */
[----:B------:R-:W-:Y:S01]  /*1c2a0*/  FMNMX.FTZ R4, R143, R4, !PT ;  /* 0x000000048f047209 */ /* 0x000fe20007810000 */
[----:B------:R-:W-:Y:S01]  /*1c2b0*/  MUFU.EX2 R12, R12 ;  /* 0x0000000c000c7308 */ /* 0x000fe20000000800 */
[----:B------:R-:W-:-:S02]  /*1c2c0*/  ISETP.GT.AND P5, PT, R2, 0x58, PT ;  /* 0x000000580200780c */ /* 0x000fc40003fa4270 */
[----:B------:R-:W-:Y:S02]  /*1c2d0*/  FSEL R131, R131, -INF , P4 ;  /* 0xff80000083837808 */ /* 0x000fe40002000000 */
[----:B------:R-:W-:Y:S02]  /*1c2e0*/  FMNMX.FTZ R4, R153, R4, !PT ;  /* 0x0000000499047209 */ /* 0x000fe40007810000 */
[----:B------:R-:W-:Y:S01]  /*1c2f0*/  ISETP.GT.AND P6, PT, R2, 0x59, PT ;  /* 0x000000590200780c */ /* 0x000fe20003fc4270 */
[----:B------:R-:W-:Y:S01]  /*1c300*/  MUFU.EX2 R130, R157 ;  /* 0x0000009d00827308 */ /* 0x000fe20000000800 */
[----:B------:R-:W-:Y:S02]  /*1c310*/  FSEL R134, R134, -INF , P5 ;  /* 0xff80000086867808 */ /* 0x000fe40002800000 */
[----:B------:R-:W-:Y:S02]  /*1c320*/  FMNMX.FTZ R4, R131, R4, !PT ;  /* 0x0000000483047209 */ /* 0x000fe40007810000 */
[----:B------:R-:W-:-:S02]  /*1c330*/  FSEL R135, R135, -INF , P6 ;  /* 0xff80000087877808 */ /* 0x000fc40003000000 */
[----:B------:R-:W-:Y:S01]  /*1c340*/  ISETP.GT.AND P3, PT, R2, 0x60, PT ;  /* 0x000000600200780c */ /* 0x000fe20003f64270 */
[----:B------:R-:W-:Y:S01]  /*1c350*/  MUFU.EX2 R202, R202 ;  /* 0x000000ca00ca7308 */ /* 0x000fe20000000800 */
[----:B------:R-:W-:Y:S02]  /*1c360*/  FMNMX.FTZ R4, R134, R4, !PT ;  /* 0x0000000486047209 */ /* 0x000fe40007810000 */
[C---:B------:R-:W-:Y:S02]  /*1c370*/  ISETP.GT.AND P4, PT, R2.reuse, 0x61, PT ;  /* 0x000000610200780c */ /* 0x040fe40003f84270 */
[----:B------:R-:W-:Y:S02]  /*1c380*/  FMNMX.FTZ R4, R135, R4, !PT ;  /* 0x0000000487047209 */ /* 0x000fe40007810000 */
[C---:B------:R-:W-:Y:S01]  /*1c390*/  ISETP.GT.AND P5, PT, R2.reuse, 0x68, PT ;  /* 0x000000680200780c */ /* 0x040fe20003fa4270 */
[----:B------:R-:W-:Y:S01]  /*1c3a0*/  MUFU.EX2 R15, R15 ;  /* 0x0000000f000f7308 */ /* 0x000fe20000000800 */
[----:B------:R-:W-:-:S04]  /*1c3b0*/  ISETP.GT.AND P6, PT, R2, 0x69, PT ;  /* 0x000000690200780c */ /* 0x000fc80003fc4270 */
[----:B------:R-:W-:Y:S01]  /*1c3c0*/  FSEL R156, R127, -INF , P6 ;  /* 0xff8000007f9c7808 */ /* 0x000fe20003000000 */
[----:B------:R-:W-:Y:S02]  /*1c3d0*/  FFMA.FTZ R127, R141, R0, -R3 ;  /* 0x000000008d7f7223 */ /* 0x000fe40000010803 */
        /* <DEDUP_REMOVED lines=11> */
[----:B------:R-:W-:Y:S01]  /*1c490*/  FSEL R144, R122, -INF , P3 ;  /* 0xff8000007a907808 */ /* 0x000fe20001800000 */
[-CC-:B------:R-:W-:Y:S02]  /*1c4a0*/  FFMA.FTZ R190, R148, R0.reuse, -R3.reuse ;  /* 0x0000000094be7223 */ /* 0x180fe40000010803 */
[----:B------:R0:W-:Y:S01]  /*1c4b0*/  MUFU.EX2 R122, R145 ;  /* 0x00000091007a7308 */ /* 0x0001e20000000800 */
[----:B------:R-:W-:Y:S01]  /*1c4c0*/  FSEL R148, R126, -INF , P5 ;  /* 0xff8000007e947808 */ /* 0x000fe20002800000 */
[----:B------:R-:W-:Y:S01]  /*1c4d0*/  HGMMA.64x192x16.F32.BF16 R24, R184, gdesc[UR4].tnspB, R24, gsb0 ;  /* 0x42e00004b8187df0 */ /* 0x000fe20008001818 */
[----:B------:R-:W-:Y:S01]  /*1c4e0*/  R2UR UR6, R20 ;  /* 0x00000000140672ca */ /* 0x000fe200000e0000 */
[-CC-:B------:R-:W-:Y:S01]  /*1c4f0*/  FFMA.FTZ R20, R161, R0.reuse, -R3.reuse ;  /* 0x00000000a1147223 */ /* 0x180fe20000010803 */
[----:B------:R-:W-:Y:S01]  /*1c500*/  R2UR UR7, R21 ;  /* 0x00000000150772ca */ /* 0x000fe200000e0000 */
[--C-:B------:R-:W-:Y:S01]  /*1c510*/  FFMA.FTZ R21, R165, R0, -R3.reuse ;  /* 0x00000000a5157223 */ /* 0x100fe20000010803 */
[----:B------:R-:W-:Y:S01]  /*1c520*/  FMNMX.FTZ R4, R144, R4, !PT ;  /* 0x0000000490047209 */ /* 0x000fe20007810000 */
[-CC-:B------:R-:W-:Y:S01]  /*1c530*/  FFMA.FTZ R126, R137, R0.reuse, -R3.reuse ;  /* 0x00000000897e7223 */ /* 0x180fe20000010803 */
[----:B0-----:R-:W-:Y:S01]  /*1c540*/  FSEL R145, R123, -INF , P4 ;  /* 0xff8000007b917808 */ /* 0x001fe20002000000 */
[----:B------:R-:W-:Y:S01]  /*1c550*/  FFMA.FTZ R123, R149, R0, -R3 ;  /* 0x00000000957b7223 */ /* 0x000fe20000010803 */
[----:B------:R-:W-:Y:S02]  /*1c560*/  MUFU.EX2 R20, R20 ;  /* 0x0000001400147308 */ /* 0x000fe40000000800 */
[----:B------:R-:W-:-:S04]  /*1c570*/  FMNMX.FTZ R4, R145, R4, !PT ;  /* 0x0000000491047209 */ /* 0x000fc80007810000 */
[----:B------:R-:W-:Y:S02]  /*1c580*/  FMNMX.FTZ R2, R148, R4, !PT ;  /* 0x0000000494027209 */ /* 0x000fe40007810000 */
[----:B------:R-:W-:Y:S02]  /*1c590*/  MUFU.EX2 R21, R21 ;  /* 0x0000001500157308 */ /* 0x000fe40000000800 */
[----:B------:R-:W-:-:S05]  /*1c5a0*/  FMNMX.FTZ R2, R156, R2, !PT ;  /* 0x000000029c027209 */ /* 0x000fca0007810000 */
[----:B------:R-:W0:Y:S01]  /*1c5b0*/  SHFL.BFLY PT, R4, R2, 0x2, 0x1f ;  /* 0x0c401f0002047f89 */ /* 0x000e2200000e0000 */
[----:B------:R-:W-:Y:S08]  /*1c5c0*/  MUFU.EX2 R188, R188 ;  /* 0x000000bc00bc7308 */ /* 0x000ff00000000800 */
[----:B------:R-:W-:Y:S08]  /*1c5d0*/  MUFU.EX2 R190, R190 ;  /* 0x000000be00be7308 */ /* 0x000ff00000000800 */
[----:B------:R-:W-:Y:S01]  /*1c5e0*/  MUFU.EX2 R123, R123 ;  /* 0x0000007b007b7308 */ /* 0x000fe20000000800 */
[----:B0-----:R-:W-:-:S07]  /*1c5f0*/  FMNMX.FTZ R4, R2, R4, !PT ;  /* 0x0000000402047209 */ /* 0x001fce0007810000 */
[----:B------:R-:W-:Y:S01]  /*1c600*/  MUFU.EX2 R126, R126 ;  /* 0x0000007e007e7308 */ /* 0x000fe20000000800 */
[----:B------:R-:W0:Y:S02]  /*1c610*/  SHFL.BFLY PT, R2, R4, 0x1, 0x1f ;  /* 0x0c201f0004027f89 */ /* 0x000e2400000e0000 */
[----:B0-----:R-:W-:Y:S02]  /*1c620*/  FMNMX.FTZ R4, R4, R2, !PT ;  /* 0x0000000204047209 */ /* 0x001fe40007810000 */
[----:B------:R-:W-:Y:S02]  /*1c630*/  FSEL R2, R5, RZ, P2 ;  /* 0x000000ff05027208 */ /* 0x000fe40001000000 */
[C---:B------:R-:W-:Y:S01]  /*1c640*/  FSETP.NEU.FTZ.AND P2, PT, R4.reuse, -INF , PT ;  /* 0xff8000000400780b */ /* 0x040fe20003f5d000 */
[----:B------:R-:W-:Y:S02]  /*1c650*/  FMUL.FTZ R157, R4, R0 ;  /* 0x00000000049d7220 */ /* 0x000fe40000410000 */
[----:B------:R-:W-:-:S03]  /*1c660*/  FADD.FTZ R2, -R2, R9 ;  /* 0x0000000902027221 */ /* 0x000fc60000010100 */
[----:B------:R-:W-:Y:S01]  /*1c670*/  FSEL R157, R157, RZ, P2 ;  /* 0x000000ff9d9d7208 */ /* 0x000fe20001000000 */
[----:B------:R-:W-:-:S04]  /*1c680*/  FMUL.FTZ R2, R2, R0 ;  /* 0x0000000002027220 */ /* 0x000fc80000410000 */
[-CC-:B------:R-:W-:Y:S01]  /*1c690*/  FFMA.FTZ R201, R170, R0.reuse, -R157.reuse ;  /* 0x00000000aac97223 */ /* 0x180fe2000001089d */
[-CC-:B------:R-:W-:Y:S01]  /*1c6a0*/  FFMA.FTZ R203, R174, R0.reuse, -R157.reuse ;  /* 0x00000000aecb7223 */ /* 0x180fe2000001089d */
        /* <DEDUP_REMOVED lines=15> */
[--C-:B------:R-:W-:Y:S01]  /*1c7a0*/  FFMA.FTZ R148, R148, R0, -R157.reuse ;  /* 0x0000000094947223 */ /* 0x100fe2000001089d */
[----:B------:R-:W-:Y:S01]  /*1c7b0*/  MUFU.EX2 R203, R203 ;  /* 0x000000cb00cb7308 */ /* 0x000fe20000000800 */
[----:B0-----:R-:W-:Y:S01]  /*1c7c0*/  FFMA.FTZ R7, R2, R7, R200 ;  /* 0x0000000702077223 */ /* 0x001fe200000100c8 */
[----:B------:R-:W-:Y:S01]  /*1c7d0*/  F2FP.BF16.F32.PACK_AB R200, R12, R200 ;  /* 0x000000c80cc8723e */ /* 0x000fe200000010ff */
[----:B------:R-:W-:-:S02]  /*1c7e0*/  FFMA.FTZ R156, R156, R0, -R157 ;  /* 0x000000009c9c7223 */ /* 0x000fc4000001089d */
[----:B------:R-:W-:-:S03]  /*1c7f0*/  FADD.FTZ R7, R12, R7 ;  /* 0x000000070c077221 */ /* 0x000fc60000010000 */
[----:B------:R-:W-:Y:S01]  /*1c800*/  MUFU.EX2 R137, R137 ;  /* 0x0000008900897308 */ /* 0x000fe20000000800 */
[----:B------:R-:W-:Y:S01]  /*1c810*/  FADD.FTZ R7, R202, R7 ;  /* 0x00000007ca077221 */ /* 0x000fe20000010000 */
[----:B------:R-:W-:-:S03]  /*1c820*/  F2FP.BF16.F32.PACK_AB R202, R15, R202 ;  /* 0x000000ca0fca723e */ /* 0x000fc600000010ff */
[----:B------:R-:W-:-:S03]  /*1c830*/  FADD.FTZ R7, R15, R7 ;  /* 0x000000070f077221 */ /* 0x000fc60000010000 */
[----:B------:R-:W-:Y:S01]  /*1c840*/  MUFU.EX2 R197, R197 ;  /* 0x000000c500c57308 */ /* 0x000fe20000000800 */
[----:B------:R-:W-:Y:S01]  /*1c850*/  FADD.FTZ R7, R196, R7 ;  /* 0x00000007c4077221 */ /* 0x000fe20000010000 */
[----:B------:R-:W-:-:S03]  /*1c860*/  F2FP.BF16.F32.PACK_AB R196, R20, R196 ;  /* 0x000000c414c4723e */ /* 0x000fc600000010ff */
[----:B------:R-:W-:-:S03]  /*1c870*/  FADD.FTZ R7, R20, R7 ;  /* 0x0000000714077221 */ /* 0x000fc60000010000 */
        /* <DEDUP_REMOVED lines=13> */
[----:B------:R-:W-:Y:S02]  /*1c950*/  IMAD.MOV.U32 R121, RZ, RZ, 0x40000040 ;  /* 0x40000040ff797424 */ /* 0x000fe400078e00ff */
[-C--:B------:R-:W-:Y:S01]  /*1c960*/  FFMA.FTZ R186, R140, R0.reuse, -R3 ;  /* 0x000000008cba7223 */ /* 0x080fe20000010803 */
[-CC-:B------:R-:W-:Y:S01]  /*1c970*/  FFMA.FTZ R140, R163, R0.reuse, -R157.reuse ;  /* 0x00000000a38c7223 */ /* 0x180fe2000001089d */
[----:B------:R-:W-:Y:S01]  /*1c980*/  HGMMA.64x192x16.F32.BF16 R24, R180, gdesc[UR4].tnspB, R24, gsb0 ;  /* 0x42e00004b4187df0 */ /* 0x000fe20008001818 */
[----:B------:R-:W-:Y:S01]  /*1c990*/  MUFU.EX2 R184, R184 ;  /* 0x000000b800b87308 */ /* 0x000fe20000000800 */
[----:B------:R-:W-:Y:S01]  /*1c9a0*/  R2UR UR7, R121 ;  /* 0x00000000790772ca */ /* 0x000fe200000e0000 */
[-CC-:B------:R-:W-:Y:S01]  /*1c9b0*/  FFMA.FTZ R187, R142, R0.reuse, -R157.reuse ;  /* 0x000000008ebb7223 */ /* 0x180fe2000001089d */
[----:B------:R-:W-:-:S05]  /*1c9c0*/  FFMA.FTZ R185, R152, R0, -R157 ;  /* 0x0000000098b97223 */ /* 0x000fca000001089d */
[----:B------:R-:W-:Y:S08]  /*1c9d0*/  MUFU.EX2 R140, R140 ;  /* 0x0000008c008c7308 */ /* 0x000ff00000000800 */
[----:B------:R-:W-:Y:S08]  /*1c9e0*/  MUFU.EX2 R186, R186 ;  /* 0x000000ba00ba7308 */ /* 0x000ff00000000800 */
[----:B------:R-:W-:Y:S08]  /*1c9f0*/  MUFU.EX2 R185, R185 ;  /* 0x000000b900b97308 */ /* 0x000ff00000000800 */
[----:B------:R-:W-:Y:S08]  /*1ca00*/  MUFU.EX2 R187, R187 ;  /* 0x000000bb00bb7308 */ /* 0x000ff00000000800 */
[----:B------:R-:W-:Y:S08]  /*1ca10*/  MUFU.EX2 R136, R136 ;  /* 0x0000008800887308 */ /* 0x000ff00000000800 */
[----:B------:R-:W-:Y:S01]  /*1ca20*/  MUFU.EX2 R156, R156 ;  /* 0x0000009c009c7308 */ /* 0x000fe20000000800 */
[----:B------:R-:W-:-:S02]  /*1ca30*/  WARPGROUP.DEPBAR.LE gsb0, 0x0 ;  /* 0x00008000000079c5 */ /* 0x000fc40000010000 */
[-CC-:B------:R-:W-:Y:S01]  /*1ca40*/  FFMA.FTZ R182, R132, R0.reuse, -R3.reuse ;  /* 0x0000000084b67223 */ /* 0x180fe20000010803 */
[-CC-:B------:R-:W-:Y:S01]  /*1ca50*/  FFMA.FTZ R132, R133, R0.reuse, -R3.reuse ;  /* 0x0000000085847223 */ /* 0x180fe20000010803 */
[-CC-:B------:R-:W-:Y:S01]  /*1ca60*/  FFMA.FTZ R133, R120, R0.reuse, -R3.reuse ;  /* 0x0000000078857223 */ /* 0x180fe20000010803 */
[----:B------:R-:W-:Y:S01]  /*1ca70*/  VIADD R120, R14, 0x300 ;  /* 0x000003000e787836 */ /* 0x000fe20000000000 */
[----:B------:R-:W-:Y:S01]  /*1ca80*/  WARPGROUP.ARRIVE ;  /* 0x00000000000079c5 */ /* 0x000fe20000000000 */
[-C--:B------:R-:W-:Y:S01]  /*1ca90*/  FFMA.FTZ R3, R125, R0.reuse, -R3 ;  /* 0x000000007d037223 */ /* 0x080fe20000010803 */
[-CC-:B------:R-:W-:Y:S01]  /*1caa0*/  FFMA.FTZ R125, R171, R0.reuse, -R157.reuse ;  /* 0x00000000ab7d7223 */ /* 0x180fe2000001089d */
[-CC-:B------:R-:W-:Y:S01]  /*1cab0*/  FFMA.FTZ R14, R151, R0.reuse, -R157.reuse ;  /* 0x00000000970e7223 */ /* 0x180fe2000001089d */
[----:B------:R-:W-:Y:S01]  /*1cac0*/  R2UR UR6, R120 ;  /* 0x00000000780672ca */ /* 0x000fe200000e0000 */
[----:B------:R0:W-:Y:S01]  /*1cad0*/  MUFU.EX2 R9, R3 ;  /* 0x0000000300097308 */ /* 0x0001e20000000800 */
[-CC-:B------:R-:W-:Y:S01]  /*1cae0*/  FFMA.FTZ R181, R153, R0.reuse, -R157.reuse ;  /* 0x0000000099b57223 */ /* 0x180fe2000001089d */
[----:B------:R-:W-:Y:S01]  /*1caf0*/  FFMA.FTZ R183, R134, R0, -R157 ;  /* 0x0000000086b77223 */ /* 0x000fe2000001089d */
[----:B------:R-:W-:-:S05]  /*1cb00*/  F2FP.BF16.F32.PACK_AB R180, R129, R128 ;  /* 0x0000008081b4723e */ /* 0x000fca00000010ff */
[----:B------:R-:W-:Y:S01]  /*1cb10*/  MUFU.EX2 R125, R125 ;  /* 0x0000007d007d7308 */ /* 0x000fe20000000800 */
[----:B0-----:R-:W-:Y:S02]  /*1cb20*/  FSEL R3, R4, RZ, P2 ;  /* 0x000000ff04037208 */ /* 0x001fe40001000000 */
[C---:B------:R-:W-:Y:S01]  /*1cb30*/  ISETP.GT.AND P2, PT, R10.reuse, R214, PT ;  /* 0x000000d60a00720c */ /* 0x040fe20003f44270 */
[----:B------:R-:W-:Y:S01]  /*1cb40*/  HGMMA.64x192x16.F32.BF16 R24, R176, gdesc[UR4].tnspB, R24, gsb0 ;  /* 0x42e00004b0187df0 */ /* 0x000fe20008001818 */
[----:B------:R-:W-:Y:S02]  /*1cb50*/  VIADD R10, R10, 0xffffffff ;  /* 0xffffffff0a0a7836 */ /* 0x000fe40000000000 */
[----:B------:R-:W-:Y:S02]  /*1cb60*/  FADD.FTZ R3, -R3, R8 ;  /* 0x0000000803037221 */ /* 0x000fe40000010100 */
[----:B------:R-:W-:Y:S02]  /*1cb70*/  MUFU.EX2 R8, R147 ;  /* 0x0000009300087308 */ /* 0x000fe40000000800 */
[----:B------:R-:W-:-:S06]  /*1cb80*/  FMUL.FTZ R3, R3, R0 ;  /* 0x0000000003037220 */ /* 0x000fcc0000410000 */
[----:B------:R-:W0:Y:S08]  /*1cb90*/  MUFU.EX2 R3, R3 ;  /* 0x0000000300037308 */ /* 0x000e300000000800 */
[----:B------:R-:W-:Y:S08]  /*1cba0*/  MUFU.EX2 R14, R14 ;  /* 0x0000000e000e7308 */ /* 0x000ff00000000800 */
[----:B------:R-:W-:Y:S01]  /*1cbb0*/  MUFU.EX2 R182, R182 ;  /* 0x000000b600b67308 */ /* 0x000fe20000000800 */
[----:B0-----:R-:W-:Y:S01]  /*1cbc0*/  FFMA.FTZ R120, R3, R6, R201 ;  /* 0x0000000603787223 */ /* 0x001fe200000100c9 */
[----:B------:R-:W-:Y:S01]  /*1cbd0*/  FADD.FTZ R6, R198, R7 ;  /* 0x00000007c6067221 */ /* 0x000fe20000010000 */
[----:B------:R-:W-:-:S02]  /*1cbe0*/  F2FP.BF16.F32.PACK_AB R198, R21, R198 ;  /* 0x000000c615c6723e */ /* 0x000fc400000010ff */
[----:B------:R-:W-:Y:S01]  /*1cbf0*/  FADD.FTZ R120, R125, R120 ;  /* 0x000000787d787221 */ /* 0x000fe20000010000 */
[----:B------:R-:W-:Y:S01]  /*1cc00*/  FADD.FTZ R7, R21, R6 ;  /* 0x0000000615077221 */ /* 0x000fe20000010000 */
[----:B------:R-:W-:Y:S01]  /*1cc10*/  FFMA.FTZ R6, R139, R0, -R157 ;  /* 0x000000008b067223 */ /* 0x000fe2000001089d */
[----:B------:R-:W-:Y:S01]  /*1cc20*/  MUFU.EX2 R132, R132 ;  /* 0x0000008400847308 */ /* 0x000fe20000000800 */
[----:B------:R-:W-:Y:S01]  /*1cc30*/  FADD.FTZ R120, R203, R120 ;  /* 0x00000078cb787221 */ /* 0x000fe20000010000 */
[----:B------:R-:W-:Y:S01]  /*1cc40*/  FADD.FTZ R7, R192, R7 ;  /* 0x00000007c0077221 */ /* 0x000fe20000010000 */
[C---:B------:R-:W-:Y:S02]  /*1cc50*/  F2FP.BF16.F32.PACK_AB R192, R138.reuse, R192 ;  /* 0x000000c08ac0723e */ /* 0x040fe400000010ff */
[----:B------:R-:W-:Y:S01]  /*1cc60*/  FADD.FTZ R120, R137, R120 ;  /* 0x0000007889787221 */ /* 0x000fe20000010000 */
[----:B------:R-:W-:Y:S01]  /*1cc70*/  FADD.FTZ R121, R138, R7 ;  /* 0x000000078a797221 */ /* 0x000fe20000010000 */
[----:B------:R-:W-:Y:S01]  /*1cc80*/  F2FP.BF16.F32.PACK_AB R201, R125, R201 ;  /* 0x000000c97dc9723e */ /* 0x000fe200000010ff */
[----:B------:R-:W-:Y:S01]  /*1cc90*/  MUFU.EX2 R6, R6 ;  /* 0x0000000600067308 */ /* 0x000fe20000000800 */
[----:B------:R-:W-:Y:S01]  /*1cca0*/  FADD.FTZ R7, R197, R120 ;  /* 0x00000078c5077221 */ /* 0x000fe20000010000 */
[----:B------:R-:W-:Y:S01]  /*1ccb0*/  FADD.FTZ R121, R194, R121 ;  /* 0x00000079c2797221 */ /* 0x000fe20000010000 */
[----:B------:R-:W-:-:S02]  /*1ccc0*/  F2FP.BF16.F32.PACK_AB R194, R130, R194 ;  /* 0x000000c282c2723e */ /* 0x000fc400000010ff */
[----:B------:R-:W-:Y:S01]  /*1ccd0*/  FADD.FTZ R120, R140, R7 ;  /* 0x000000078c787221 */ /* 0x000fe20000010000 */
[----:B------:R-:W-:Y:S01]  /*1cce0*/  FADD.FTZ R121, R130, R121 ;  /* 0x0000007982797221 */ /* 0x000fe20000010000 */
[----:B------:R-:W-:Y:S01]  /*1ccf0*/  @!P1 PRMT R7, RZ, 0x654, R11 ;  /* 0x00000654ff079816 */ /* 0x000fe2000000000b */
[----:B------:R-:W-:Y:S01]  /*1cd00*/  FFMA.FTZ R11, R143, R0, -R157 ;  /* 0x000000008f0b7223 */ /* 0x000fe2000001089d */
[----:B------:R-:W-:Y:S01]  /*1cd10*/  FADD.FTZ R120, R199, R120 ;  /* 0x00000078c7787221 */ /* 0x000fe20000010000 */
[----:B------:R-:W-:Y:S01]  /*1cd20*/  FADD.FTZ R121, R188, R121 ;  /* 0x00000079bc797221 */ /* 0x000fe20000010000 */
[----:B------:R-:W0:Y:S01]  /*1cd30*/  MUFU.EX2 R133, R133 ;  /* 0x0000008500857308 */ /* 0x000e220000000800 */
[C---:B------:R-:W-:Y:S01]  /*1cd40*/  F2FP.BF16.F32.PACK_AB R188, R122.reuse, R188 ;  /* 0x000000bc7abc723e */ /* 0x040fe200000010ff */
[----:B------:R-:W-:Y:S01]  /*1cd50*/  FADD.FTZ R120, R141, R120 ;  /* 0x000000788d787221 */ /* 0x000fe20000010000 */
[----:B------:R-:W-:Y:S01]  /*1cd60*/  FADD.FTZ R121, R122, R121 ;  /* 0x000000797a797221 */ /* 0x000fe20000010000 */
[----:B------:R-:W-:-:S02]  /*1cd70*/  F2FP.BF16.F32.PACK_AB R203, R137, R203 ;  /* 0x000000cb89cb723e */ /* 0x000fc400000010ff */
[----:B------:R-:W-:Y:S01]  /*1cd80*/  FADD.FTZ R120, R193, R120 ;  /* 0x00000078c1787221 */ /* 0x000fe20000010000 */
[----:B------:R-:W-:Y:S01]  /*1cd90*/  FADD.FTZ R142, R190, R121 ;  /* 0x00000079be8e7221 */ /* 0x000fe20000010000 */
[----:B------:R-:W1:Y:S01]  /*1cda0*/  MUFU.EX2 R11, R11 ;  /* 0x0000000b000b7308 */ /* 0x000e620000000800 */
[----:B------:R-:W-:Y:S01]  /*1cdb0*/  F2FP.BF16.F32.PACK_AB R190, R123, R190 ;  /* 0x000000be7bbe723e */ /* 0x000fe200000010ff */
[----:B------:R-:W-:Y:S01]  /*1cdc0*/  FADD.FTZ R120, R149, R120 ;  /* 0x0000007895787221 */ /* 0x000fe20000010000 */
[----:B------:R-:W-:Y:S01]  /*1cdd0*/  FADD.FTZ R121, R123, R142 ;  /* 0x0000008e7b797221 */ /* 0x000fe20000010000 */
[----:B------:R-:W-:Y:S02]  /*1cde0*/  F2FP.BF16.F32.PACK_AB R197, R140, R197 ;  /* 0x000000c58cc5723e */ /* 0x000fe400000010ff */
[----:B------:R-:W-:Y:S01]  /*1cdf0*/  F2FP.BF16.F32.PACK_AB R199, R141, R199 ;  /* 0x000000c78dc7723e */ /* 0x000fe200000010ff */
[----:B------:R-:W-:Y:S01]  /*1ce00*/  FADD.FTZ R121, R184, R121 ;  /* 0x00000079b8797221 */ /* 0x000fe20000010000 */
[----:B------:R-:W2:Y:S01]  /*1ce10*/  MUFU.EX2 R181, R181 ;  /* 0x000000b500b57308 */ /* 0x000ea20000000800 */
[----:B------:R-:W-:-:S02]  /*1ce20*/  F2FP.BF16.F32.PACK_AB R184, R126, R184 ;  /* 0x000000b87eb8723e */ /* 0x000fc400000010ff */
[----:B------:R-:W-:Y:S01]  /*1ce30*/  FADD.FTZ R121, R126, R121 ;  /* 0x000000797e797221 */ /* 0x000fe20000010000 */
[----:B------:R-:W-:-:S04]  /*1ce40*/  F2FP.BF16.F32.PACK_AB R193, R149, R193 ;  /* 0x000000c195c1723e */ /* 0x000fc800000010ff */
[----:B------:R-:W-:Y:S01]  /*1ce50*/  MUFU.EX2 R183, R183 ;  /* 0x000000b700b77308 */ /* 0x000fe20000000800 */
[----:B------:R-:W-:Y:S02]  /*1ce60*/  WARPGROUP.DEPBAR.LE gsb0, 0x0 ;  /* 0x00008000000079c5 */ /* 0x000fe40000010000 */
[----:B------:R3:W-:Y:S01]  /*1ce70*/  @!P1 SYNCS.ARRIVE.TRANS64.RED.A1T0 RZ, [R13+URZ], RZ ;  /* 0x000000ff0dff99a7 */ /* 0x0007e2000810043f */
[--C-:B------:R-:W-:Y:S01]  /*1ce80*/  FFMA.FTZ R177, R144, R0, -R157.reuse ;  /* 0x0000000090b17223 */ /* 0x100fe2000001089d */
[----:B------:R-:W-:Y:S02]  /*1ce90*/  F2FP.BF16.F32.PACK_AB R178, R9, R124 ;  /* 0x0000007c09b2723e */ /* 0x000fe400000010ff */
[----:B0-----:R-:W-:Y:S02]  /*1cea0*/  F2FP.BF16.F32.PACK_AB R176, R136, R133 ;  /* 0x0000008588b0723e */ /* 0x001fe400000010ff */
[----:B------:R-:W-:Y:S01]  /*1ceb0*/  F2FP.BF16.F32.PACK_AB R179, R156, R148 ;  /* 0x000000949cb3723e */ /* 0x000fe200000010ff */
[----:B------:R-:W-:Y:S01]  /*1cec0*/  MUFU.EX2 R177, R177 ;  /* 0x000000b100b17308 */ /* 0x000fe20000000800 */
[----:B------:R0:W-:Y:S01]  /*1ced0*/  @!P1 SYNCS.ARRIVE.TRANS64.RED.A1T0 RZ, [R7+URZ], RZ ;  /* 0x000000ff07ff99a7 */ /* 0x0001e2000810043f */
[----:B---3--:R-:W-:-:S06]  /*1cee0*/  FFMA.FTZ R13, R131, R0, -R157 ;  /* 0x00000000830d7223 */ /* 0x008fcc000001089d */
[----:B------:R-:W3:Y:S01]  /*1cef0*/  MUFU.EX2 R13, R13 ;  /* 0x0000000d000d7308 */ /* 0x000ee20000000800 */
[----:B0-----:R-:W-:Y:S01]  /*1cf00*/  FADD.FTZ R7, R195, R120 ;  /* 0x00000078c3077221 */ /* 0x001fe20000010000 */
[----:B------:R-:W-:-:S03]  /*1cf10*/  F2FP.BF16.F32.PACK_AB R195, R154, R195 ;  /* 0x000000c39ac3723e */ /* 0x000fc600000010ff */
[----:B------:R-:W-:-:S04]  /*1cf20*/  FADD.FTZ R120, R154, R7 ;  /* 0x000000079a787221 */ /* 0x000fc80000010000 */
[----:B------:R-:W-:Y:S01]  /*1cf30*/  FADD.FTZ R7, R189, R120 ;  /* 0x00000078bd077221 */ /* 0x000fe20000010000 */
[----:B------:R-:W-:Y:S01]  /*1cf40*/  FADD.FTZ R120, R186, R121 ;  /* 0x00000079ba787221 */ /* 0x000fe20000010000 */
[C---:B------:R-:W-:Y:S02]  /*1cf50*/  F2FP.BF16.F32.PACK_AB R189, R8.reuse, R189 ;  /* 0x000000bd08bd723e */ /* 0x040fe400000010ff */
[----:B------:R-:W-:Y:S01]  /*1cf60*/  FADD.FTZ R12, R8, R7 ;  /* 0x00000007080c7221 */ /* 0x000fe20000010000 */
[C---:B------:R-:W-:Y:S01]  /*1cf70*/  FADD.FTZ R121, R127.reuse, R120 ;  /* 0x000000787f797221 */ /* 0x040fe20000010000 */
[----:B------:R-:W-:Y:S01]  /*1cf80*/  F2FP.BF16.F32.PACK_AB R186, R127, R186 ;  /* 0x000000ba7fba723e */ /* 0x000fe200000010ff */
[----:B------:R-:W-:Y:S02]  /*1cf90*/  IMAD.MOV.U32 R8, RZ, RZ, R4 ;  /* 0x000000ffff087224 */ /* 0x000fe400078e0004 */
[----:B------:R-:W-:Y:S01]  /*1cfa0*/  FADD.FTZ R7, R191, R12 ;  /* 0x0000000cbf077221 */ /* 0x000fe20000010000 */
[----:B------:R-:W-:Y:S01]  /*1cfb0*/  FADD.FTZ R120, R128, R121 ;  /* 0x0000007980787221 */ /* 0x000fe20000010000 */
[----:B------:R-:W0:Y:S01]  /*1cfc0*/  MUFU.EX2 R12, R135 ;  /* 0x00000087000c7308 */ /* 0x000e220000000800 */
[C---:B------:R-:W-:Y:S01]  /*1cfd0*/  F2FP.BF16.F32.PACK_AB R191, R14.reuse, R191 ;  /* 0x000000bf0ebf723e */ /* 0x040fe200000010ff */
[----:B------:R-:W-:Y:S01]  /*1cfe0*/  FADD.FTZ R20, R14, R7 ;  /* 0x000000070e147221 */ /* 0x000fe20000010000 */
[----:B------:R-:W-:-:S03]  /*1cff0*/  FADD.FTZ R15, R129, R120 ;  /* 0x00000078810f7221 */ /* 0x000fc60000010000 */
        /* <DEDUP_REMOVED lines=8> */
[----:B------:R-:W4:Y:S01]  /*1d080*/  MUFU.EX2 R20, R145 ;  /* 0x0000009100147308 */ /* 0x000f220000000800 */
[C---:B-1----:R-:W-:Y:S01]  /*1d090*/  F2FP.BF16.F32.PACK_AB R187, R11.reuse, R187 ;  /* 0x000000bb0bbb723e */ /* 0x042fe200000010ff */
[----:B------:R-:W-:Y:S01]  /*1d0a0*/  FADD.FTZ R120, R11, R120 ;  /* 0x000000780b787221 */ /* 0x000fe20000010000 */
[----:B------:R-:W-:Y:S01]  /*1d0b0*/  FADD.FTZ R7, R136, R7 ;  /* 0x0000000788077221 */ /* 0x000fe20000010000 */
[----:B------:R-:W-:-:S02]  /*1d0c0*/  IMAD.MOV.U32 R11, RZ, RZ, R208 ;  /* 0x000000ffff0b7224 */ /* 0x000fc400078e00d0 */
[----:B--2---:R-:W-:Y:S01]  /*1d0d0*/  FADD.FTZ R120, R181, R120 ;  /* 0x00000078b5787221 */ /* 0x004fe20000010000 */
[----:B------:R-:W-:Y:S01]  /*1d0e0*/  FADD.FTZ R122, R124, R7 ;  /* 0x000000077c7a7221 */ /* 0x000fe20000010000 */
[C---:B---3--:R-:W-:Y:S02]  /*1d0f0*/  F2FP.BF16.F32.PACK_AB R181, R13.reuse, R181 ;  /* 0x000000b50db5723e */ /* 0x048fe400000010ff */
[----:B------:R-:W-:Y:S01]  /*1d100*/  FADD.FTZ R120, R13, R120 ;  /* 0x000000780d787221 */ /* 0x000fe20000010000 */
[----:B------:R-:W-:-:S03]  /*1d110*/  FADD.FTZ R7, R9, R122 ;  /* 0x0000007a09077221 */ /* 0x000fc60000010000 */
[----:B------:R-:W-:Y:S01]  /*1d120*/  FADD.FTZ R9, R183, R120 ;  /* 0x00000078b7097221 */ /* 0x000fe20000010000 */
[----:B0-----:R-:W-:-:S03]  /*1d130*/  F2FP.BF16.F32.PACK_AB R183, R12, R183 ;  /* 0x000000b70cb7723e */ /* 0x001fc600000010ff */
[----:B------:R-:W-:Y:S01]  /*1d140*/  FADD.FTZ R120, R12, R9 ;  /* 0x000000090c787221 */ /* 0x000fe20000010000 */
[----:B------:R-:W-:-:S03]  /*1d150*/  IMAD.MOV.U32 R12, RZ, RZ, R205 ;  /* 0x000000ffff0c7224 */ /* 0x000fc600078e00cd */
[----:B------:R-:W-:Y:S01]  /*1d160*/  FADD.FTZ R9, R177, R120 ;  /* 0x00000078b1097221 */ /* 0x000fe20000010000 */
[----:B----4-:R-:W-:-:S03]  /*1d170*/  F2FP.BF16.F32.PACK_AB R177, R20, R177 ;  /* 0x000000b114b1723e */ /* 0x010fc600000010ff */
[----:B------:R-:W-:-:S04]  /*1d180*/  FADD.FTZ R9, R20, R9 ;  /* 0x0000000914097221 */ /* 0x000fc80000010000 */
[----:B------:R-:W-:-:S04]  /*1d190*/  FADD.FTZ R9, R148, R9 ;  /* 0x0000000994097221 */ /* 0x000fc80000010000 */
[----:B------:R-:W-:Y:S01]  /*1d1a0*/  FADD.FTZ R6, R156, R9 ;  /* 0x000000099c067221 */ /* 0x000fe20000010000 */
[----:B------:R-:W-:Y:S01]  /*1d1b0*/  IMAD.MOV.U32 R9, RZ, RZ, R5 ;  /* 0x000000ffff097224 */ /* 0x000fe200078e0005 */
[----:B------:R-:W-:Y:S06]  /*1d1c0*/  @P2 BRA `(.L_x_2395) ;  /* 0xffffffa800cc2947 */ /* 0x000fec000383ffff */
[----:B------:R-:W-:Y:S05]  /*1d1d0*/  BSYNC B1 ;  /* 0x0000000000017941 */ /* 0x000fea0003800000 */
.L_x_2384:
[----:B------:R-:W-:Y:S05]  /*1d1e0*/  BSYNC B0 ;  /* 0x0000000000007941 */ /* 0x000fea0003800000 */
.L_x_2383:
[----:B------:R-:W-:Y:S01]  /*1d1f0*/  ISETP.GE.AND P2, PT, R10, RZ, PT ;  /* 0x000000ff0a00720c */ /* 0x000fe20003f46270 */
[----:B------:R-:W-:-:S12]  /*1d200*/  BSSY B0, `(.L_x_2396) ;  /* 0x00004d8000007945 */ /* 0x000fd80003800000 */
[----:B------:R-:W-:Y:S05]  /*1d210*/  @!P2 BRA `(.L_x_2397) ;  /* 0x0000004c0058a947 */ /* 0x000fea0003800000 */
[----:B------:R-:W-:Y:S02]  /*1d220*/  IMAD.MOV.U32 R8, RZ, RZ, R4 ;  /* 0x000000ffff087224 */ /* 0x000fe400078e0004 */
[----:B------:R-:W-:Y:S02]  /*1d230*/  IMAD.MOV.U32 R9, RZ, RZ, R5 ;  /* 0x000000ffff097224 */ /* 0x000fe400078e0005 */
[----:B------:R-:W-:Y:S02]  /*1d240*/  IMAD.MOV.U32 R11, RZ, RZ, R208 ;  /* 0x000000ffff0b7224 */ /* 0x000fe400078e00d0 */
[----:B------:R-:W-:-:S07]  /*1d250*/  IMAD.MOV.U32 R12, RZ, RZ, R205 ;  /* 0x000000ffff0c7224 */ /* 0x000fce00078e00cd */
.L_x_2408:
        /* <DEDUP_REMOVED lines=8> */
.L_x_2398:
[----:B------:R-:W-:Y:S01]  /*1d2e0*/  IMAD R4, R205, 0x8, R18 ;  /* 0x00000008cd047824 */ /* 0x000fe200078e0212 */
[----:B------:R-:W-:-:S04]  /*1d2f0*/  SHF.L.U32 R5, R208, 0x1f, RZ ;  /* 0x0000001fd0057819 */ /* 0x000fc800000006ff */
[----:B------:R0:W1:Y:S01]  /*1d300*/  SYNCS.PHASECHK.TRANS64.TRYWAIT P2, [R4+URZ+0x36830], R5 ;  /* 0x03683005040075a7 */ /* 0x000062000804017f */
[----:B------:R-:W-:Y:S05]  /*1d310*/  @!P0 BRA `(.L_x_2399) ;  /* 0x0000000000048947 */ /* 0x000fea0003800000 */
[----:B------:R-:W-:Y:S01]  /*1d320*/  BPT.TRAP 0x1 ;  /* 0x000000040000795c */ /* 0x000fe20000300000 */
.L_x_2399:
[----:B------:R-:W-:Y:S01]  /*1d330*/  IMAD R0, R205, 0xa80, R212 ;  /* 0x00000a80cd007824 */ /* 0x000fe200078e02d4 */
[----:B------:R-:W-:Y:S03]  /*1d340*/  BSSY B1, `(.L_x_2400) ;  /* 0x0000006000017945 */ /* 0x000fe60003800000 */
[C---:B------:R-:W-:Y:S02]  /*1d350*/  VIADD R20, R0.reuse, 0x80 ;  /* 0x0000008000147836 */ /* 0x040fe40000000000 */
[----:B------:R-:W-:Y:S01]  /*1d360*/  VIADD R120, R0, 0x100 ;  /* 0x0000010000787836 */ /* 0x000fe20000000000 */
[----:B-1----:R-:W-:Y:S06]  /*1d370*/  @P2 BRA `(.L_x_2401) ;  /* 0x0000000000082947 */ /* 0x002fec0003800000 */
[----:B------:R-:W1:Y:S02]  /*1d380*/  SYNCS.PHASECHK.TRANS64.TRYWAIT P2, [R4+URZ+0x36830], R5 ;  /* 0x03683005040075a7 */ /* 0x000e64000804017f */
[----:B-1----:R-:W-:Y:S05]  /*1d390*/  @!P2 BRA `(.L_x_2402) ;  /* 0x000000f00054a947 */ /* 0x002fea0003800000 */
.L_x_2401:
[----:B------:R-:W-:Y:S05]  /*1d3a0*/  BSYNC B1 ;  /* 0x0000000000017941 */ /* 0x000fea0003800000 */
.L_x_2400:
[----:B------:R-:W2:Y:S04]  /*1d3b0*/  LDL.64 R14, [R1+0x30] ;  /* 0x00003000010e7983 */ /* 0x000ea80000100a00 */
[----:B------:R-:W3:Y:S01]  /*1d3c0*/  LDL.64 R122, [R1+0x38] ;  /* 0x00003800017a7983 */ /* 0x000ee20000100a00 */
[----:B------:R-:W-:Y:S01]  /*1d3d0*/  WARPGROUP.ARRIVE ;  /* 0x00000000000079c5 */ /* 0x000fe20000000000 */
[----:B------:R-:W-:Y:S01]  /*1d3e0*/  IMAD.MOV.U32 R21, RZ, RZ, 0x40000040 ;  /* 0x40000040ff157424 */ /* 0x000fe200078e00ff */
[----:B------:R-:W-:Y:S01]  /*1d3f0*/  R2UR UR6, R20 ;  /* 0x00000000140672ca */ /* 0x000fe200000e0000 */
[----:B------:R-:W-:Y:S01]  /*1d400*/  IMAD.MOV.U32 R121, RZ, RZ, 0x40000040 ;  /* 0x40000040ff797424 */ /* 0x000fe200078e00ff */
[----:B01----:R-:W-:Y:S01]  /*1d410*/  MOV R5, UR45 ;  /* 0x0000002d00057c02 */ /* 0x003fe20008000f00 */
[----:B------:R-:W4:Y:S01]  /*1d420*/  LDL.64 R214, [R1+0x18] ;  /* 0x0000180001d67983 */ /* 0x000f220000100a00 */
        /* <DEDUP_REMOVED lines=118> */
[----:B------:R-:W-:Y:S01]  /*1db90*/  UMOV UR45, UR43 ;  /* 0x0000002b002d7c82 */ /* 0x000fe20008000000 */
        /* <DEDUP_REMOVED lines=137> */
[----:B----4-:R-:W-:Y:S02]  /*1e430*/  R2UR UR38, R214 ;  /* 0x00000000d62672ca */ /* 0x010fe400000e0000 */
        /* <DEDUP_REMOVED lines=601> */
.L_x_2403:
[----:B------:R-:W-:Y:S01]  /*209d0*/  SHF.L.U32 R0, R11, 0x1f, RZ ;  /* 0x0000001f0b007819 */ /* 0x000fe200000006ff */
[----:B------:R-:W-:-:S04]  /*209e0*/  IMAD R11, R12, 0x8, R18 ;  /* 0x000000080c0b7824 */ /* 0x000fc800078e0212 */
[----:B------:R0:W1:Y:S01]  /*209f0*/  SYNCS.PHASECHK.TRANS64.TRYWAIT P2, [R11+URZ+0x36850], R0 ;  /* 0x036850000b0075a7 */ /* 0x000062000804017f */
[----:B------:R-:W-:Y:S05]  /*20a00*/  @!P0 BRA `(.L_x_2404) ;  /* 0x0000000000048947 */ /* 0x000fea0003800000 */
[----:B------:R-:W-:Y:S01]  /*20a10*/  BPT.TRAP 0x1 ;  /* 0x000000040000795c */ /* 0x000fe20000300000 */
.L_x_2404:
[----:B------:R-:W-:Y:S04]  /*20a20*/  BSSY B1, `(.L_x_2405) ;  /* 0x0000004000017945 */ /* 0x000fe80003800000 */
[----:B-1----:R-:W-:Y:S05]  /*20a30*/  @P2 BRA `(.L_x_2406) ;  /* 0x0000000000082947 */ /* 0x002fea0003800000 */
[----:B------:R-:W1:Y:S02]  /*20a40*/  SYNCS.PHASECHK.TRANS64.TRYWAIT P2, [R11+URZ+0x36850], R0 ;  /* 0x036850000b0075a7 */ /* 0x000e64000804017f */
[----:B-1----:R-:W-:Y:S05]  /*20a50*/  @!P2 BRA `(.L_x_2407) ;  /* 0x000000b800b8a947 */ /* 0x002fea0003800000 */
.L_x_2406:
[----:B------:R-:W-:Y:S05]  /*20a60*/  BSYNC B1 ;  /* 0x0000000000017941 */ /* 0x000fea0003800000 */
.L_x_2405:
[----:B01----:R-:W-:Y:S01]  /*20a70*/  VIADD R0, R18, 0x400 ;  /* 0x0000040012007836 */ /* 0x003fe20000000000 */
[----:B------:R-:W-:Y:S01]  /*20a80*/  WARPGROUP.ARRIVE ;  /* 0x00000000000079c5 */ /* 0x000fe20000000000 */
[----:B------:R-:W-:Y:S01]  /*20a90*/  IMAD.MOV.U32 R15, RZ, RZ, 0x40000040 ;  /* 0x40000040ff0f7424 */ /* 0x000fe200078e00ff */
[----:B------:R-:W-:Y:S01]  /*20aa0*/  FMNMX.FTZ R4, R170, R8, !PT ;  /* 0x00000008aa047209 */ /* 0x000fe20007810000 */
[----:B------:R-:W-:Y:S01]  /*20ab0*/  IMAD.MOV.U32 R3, RZ, RZ, 0x40000040 ;  /* 0x40000040ff037424 */ /* 0x000fe200078e00ff */
[----:B------:R-:W-:Y:S01]  /*20ac0*/  SHF.R.U32.HI R0, RZ, 0x4, R0 ;  /* 0x00000004ff007819 */ /* 0x000fe20000011600 */
[----:B------:R-:W-:Y:S01]  /*20ad0*/  IMAD.MOV.U32 R21, RZ, RZ, 0x40000040 ;  /* 0x40000040ff157424 */ /* 0x000fe200078e00ff */
[----:B------:R-:W-:Y:S01]  /*20ae0*/  R2UR UR7, R15 ;  /* 0x000000000f0772ca */ /* 0x000fe200000e0000 */
[----:B------:R-:W-:Y:S01]  /*20af0*/  ULDC UR4, c[0x0][0x988] ;  /* 0x0002620000047ab9 */ /* 0x000fe20000000800 */
[----:B------:R-:W-:Y:S01]  /*20b00*/  LOP3.LUT R0, R0, 0x3fff, RZ, 0xc0, !PT ;  /* 0x00003fff00007812 */ /* 0x000fe200078ec0ff */
[----:B------:R-:W-:Y:S01]  /*20b10*/  @!P1 IMAD R13, R13, 0x8, R18 ;  /* 0x000000080d0d9824 */ /* 0x000fe200078e0212 */
[----:B------:R-:W-:Y:S01]  /*20b20*/  FMNMX.FTZ R4, R171, R4, !PT ;  /* 0x00000004ab047209 */ /* 0x000fe20007810000 */
[----:B------:R-:W-:Y:S01]  /*20b30*/  @!P1 VIADD R11, R11, 0x36860 ;  /* 0x000368600b0b9836 */ /* 0x000fe20000000000 */
[----:B------:R-:W-:Y:S01]  /*20b40*/  LOP3.LUT R0, R0, 0x3800000, RZ, 0xfc, !PT ;  /* 0x0380000000007812 */ /* 0x000fe200078efcff */
[----:B------:R-:W-:Y:S01]  /*20b50*/  @!P1 VIADD R13, R13, 0x36840 ;  /* 0x000368400d0d9836 */ /* 0x000fe20000000000 */
[----:B------:R-:W-:-:S02]  /*20b60*/  FMNMX.FTZ R4, R174, R4, !PT ;  /* 0x00000004ae047209 */ /* 0x000fc40007810000 */
[----:B------:R-:W-:Y:S01]  /*20b70*/  @!P1 PRMT R11, RZ, 0x654, R11 ;  /* 0x00000654ff0b9816 */ /* 0x000fe2000000000b */
[----:B------:R-:W-:Y:S01]  /*20b80*/  IMAD R14, R12, 0xa80, R0 ;  /* 0x00000a800c0e7824 */ /* 0x000fe200078e0200 */
[----:B------:R-:W-:Y:S02]  /*20b90*/  FMNMX.FTZ R0, R168, R9, !PT ;  /* 0x00000009a8007209 */ /* 0x000fe40007810000 */
[----:B------:R-:W-:Y:S01]  /*20ba0*/  FMNMX.FTZ R4, R175, R4, !PT ;  /* 0x00000004af047209 */ /* 0x000fe20007810000 */
[C---:B------:R-:W-:Y:S01]  /*20bb0*/  VIADD R2, R14.reuse, 0x80 ;  /* 0x000000800e027836 */ /* 0x040fe20000000000 */
[C---:B------:R-:W-:Y:S01]  /*20bc0*/  R2UR UR6, R14.reuse ;  /* 0x000000000e0672ca */ /* 0x040fe200000e0000 */
[----:B------:R-:W-:Y:S01]  /*20bd0*/  VIADD R20, R14, 0x200 ;  /* 0x000002000e147836 */ /* 0x000fe20000000000 */
[----:B------:R-:W-:Y:S02]  /*20be0*/  FMNMX.FTZ R0, R169, R0, !PT ;  /* 0x00000000a9007209 */ /* 0x000fe40007810000 */
[----:B------:R-:W-:-:S02]  /*20bf0*/  FMNMX.FTZ R4, R162, R4, !PT ;  /* 0x00000004a2047209 */ /* 0x000fc40007810000 */
[----:B------:R-:W-:Y:S02]  /*20c00*/  FMNMX.FTZ R0, R172, R0, !PT ;  /* 0x00000000ac007209 */ /* 0x000fe40007810000 */
[----:B------:R-:W-:Y:S02]  /*20c10*/  FMNMX.FTZ R4, R163, R4, !PT ;  /* 0x00000004a3047209 */ /* 0x000fe40007810000 */
[----:B------:R-:W-:Y:S02]  /*20c20*/  FMNMX.FTZ R0, R173, R0, !PT ;  /* 0x00000000ad007209 */ /* 0x000fe40007810000 */
[----:B------:R-:W-:Y:S01]  /*20c30*/  FMNMX.FTZ R4, R166, R4, !PT ;  /* 0x00000004a6047209 */ /* 0x000fe20007810000 */
[----:B------:R-:W-:Y:S01]  /*20c40*/  HGMMA.64x192x16.F32.BF16 R24, R200, gdesc[UR4].tnspB, R24, gsb0 ;  /* 0x42e00004c8187df0 */ /* 0x000fe20008001818 */
[----:B------:R-:W-:Y:S01]  /*20c50*/  R2UR UR6, R2 ;  /* 0x00000000020672ca */ /* 0x000fe200000e0000 */
[----:B------:R-:W-:Y:S01]  /*20c60*/  VIADD R2, R14, 0x100 ;  /* 0x000001000e027836 */ /* 0x000fe20000000000 */
[----:B------:R-:W-:Y:S01]  /*20c70*/  R2UR UR7, R3 ;  /* 0x00000000030772ca */ /* 0x000fe200000e0000 */
[----:B------:R-:W-:Y:S01]  /*20c80*/  IMAD.MOV.U32 R3, RZ, RZ, 0x40000040 ;  /* 0x40000040ff037424 */ /* 0x000fe200078e00ff */
        /* <DEDUP_REMOVED lines=43> */
[C---:B------:R-:W-:Y:S01]  /*20f40*/  ISETP.GT.AND P2, PT, R10.reuse, RZ, PT ;  /* 0x000000ff0a00720c */ /* 0x040fe20003f44270 */
[----:B------:R-:W-:Y:S01]  /*20f50*/  VIADD R10, R10, 0xffffffff ;  /* 0xffffffff0a0a7836 */ /* 0x000fe20000000000 */
        /* <DEDUP_REMOVED lines=18> */
[----:B0-----:R-:W-:-:S05]  /*21080*/  FMNMX.FTZ R5, R2, R5, !PT ;  /* 0x0000000502057209 */ /* 0x001fca0007810000 */
[C---:B------:R-:W-:Y:S01]  /*21090*/  FMUL.FTZ R3, R5.reuse, R0 ;  /* 0x0000000005037220 */ /* 0x040fe20000410000 */
[----:B------:R-:W-:-:S03]  /*210a0*/  FADD.FTZ R2, -R5, R9 ;  /* 0x0000000905027221 */ /* 0x000fc60000010100 */
[-CC-:B------:R-:W-:Y:S01]  /*210b0*/  FFMA.FTZ R15, R145, R0.reuse, -R3.reuse ;  /* 0x00000000910f7223 */ /* 0x180fe20000010803 */
[-CC-:B------:R-:W-:Y:S01]  /*210c0*/  FFMA.FTZ R200, R168, R0.reuse, -R3.reuse ;  /* 0x00000000a8c87223 */ /* 0x180fe20000010803 */
[----:B------:R-:W0:Y:S01]  /*210d0*/  SHFL.BFLY PT, R145, R4, 0x2, 0x1f ;  /* 0x0c401f0004917f89 */ /* 0x000e2200000e0000 */
        /* <DEDUP_REMOVED lines=10> */
[-C--:B------:R-:W-:Y:S01]  /*21180*/  FFMA.FTZ R124, R124, R0.reuse, -R3 ;  /* 0x000000007c7c7223 */ /* 0x080fe20000010803 */
[----:B------:R-:W-:Y:S01]  /*21190*/  FMUL.FTZ R2, R2, R0 ;  /* 0x0000000002027220 */ /* 0x000fe20000410000 */
[----:B------:R-:W-:Y:S08]  /*211a0*/  MUFU.EX2 R200, R200 ;  /* 0x000000c800c87308 */ /* 0x000ff00000000800 */
[----:B------:R-:W1:Y:S01]  /*211b0*/  MUFU.EX2 R2, R2 ;  /* 0x0000000200027308 */ /* 0x000e620000000800 */
[----:B0-----:R-:W-:-:S07]  /*211c0*/  FMNMX.FTZ R4, R4, R145, !PT ;  /* 0x0000009104047209 */ /* 0x001fce0007810000 */
[----:B------:R-:W0:Y:S08]  /*211d0*/  MUFU.EX2 R9, R9 ;  /* 0x0000000900097308 */ /* 0x000e300000000800 */
[----:B------:R-:W2:Y:S08]  /*211e0*/  MUFU.EX2 R202, R202 ;  /* 0x000000ca00ca7308 */ /* 0x000eb00000000800 */
[----:B------:R-:W3:Y:S08]  /*211f0*/  MUFU.EX2 R168, R168 ;  /* 0x000000a800a87308 */ /* 0x000ef00000000800 */
[----:B------:R-:W4:Y:S08]  /*21200*/  MUFU.EX2 R196, R196 ;  /* 0x000000c400c47308 */ /* 0x000f300000000800 */
[----:B------:R-:W5:Y:S08]  /*21210*/  MUFU.EX2 R160, R160 ;  /* 0x000000a000a07308 */ /* 0x000f700000000800 */
[----:B------:R-:W5:Y:S08]  /*21220*/  MUFU.EX2 R198, R198 ;  /* 0x000000c600c67308 */ /* 0x000f700000000800 */
[----:B------:R-:W5:Y:S08]  /*21230*/  MUFU.EX2 R12, R12 ;  /* 0x0000000c000c7308 */ /* 0x000f700000000800 */
        /* <DEDUP_REMOVED lines=12> */
[----:B------:R-:W-:Y:S01]  /*21300*/  VIADD R20, R14, 0x280 ;  /* 0x000002800e147836 */ /* 0x000fe20000000000 */
[----:B------:R-:W-:Y:S01]  /*21310*/  R2UR UR7, R21 ;  /* 0x00000000150772ca */ /* 0x000fe200000e0000 */
[----:B------:R-:W-:Y:S01]  /*21320*/  IMAD.MOV.U32 R21, RZ, RZ, 0x40000040 ;  /* 0x40000040ff157424 */ /* 0x000fe200078e00ff */
[----:B------:R-:W5:Y:S08]  /*21330*/  MUFU.EX2 R192, R192 ;  /* 0x000000c000c07308 */ /* 0x000f700000000800 */
        /* <DEDUP_REMOVED lines=9> */
[----:B------:R-:W-:Y:S01]  /*213d0*/  MUFU.EX2 R188, R188 ;  /* 0x000000bc00bc7308 */ /* 0x000fe20000000800 */
[----:B------:R-:W-:Y:S01]  /*213e0*/  R2UR UR7, R21 ;  /* 0x00000000150772ca */ /* 0x000fe200000e0000 */
[----:B------:R-:W1:Y:S01]  /*213f0*/  SHFL.BFLY PT, R20, R4, 0x1, 0x1f ;  /* 0x0c201f0004147f89 */ /* 0x000e6200000e0000 */
[----:B------:R-:W-:-:S05]  /*21400*/  IMAD.MOV.U32 R21, RZ, RZ, 0x40000040 ;  /* 0x40000040ff157424 */ /* 0x000fca00078e00ff */
[----:B------:R-:W-:Y:S08]  /*21410*/  MUFU.EX2 R190, R190 ;  /* 0x000000be00be7308 */ /* 0x000ff00000000800 */
[----:B------:R-:W-:Y:S01]  /*21420*/  MUFU.EX2 R144, R144 ;  /* 0x0000009000907308 */ /* 0x000fe20000000800 */
[----:B-1----:R-:W-:Y:S01]  /*21430*/  FMNMX.FTZ R4, R4, R20, !PT ;  /* 0x0000001404047209 */ /* 0x002fe20007810000 */
[----:B------:R-:W-:-:S04]  /*21440*/  FFMA.FTZ R20, R125, R0, -R3 ;  /* 0x000000007d147223 */ /* 0x000fc80000010803 */
[----:B------:R-:W-:-:S04]  /*21450*/  FMUL.FTZ R125, R4, R0 ;  /* 0x00000000047d7220 */ /* 0x000fc80000410000 */
[-CC-:B------:R-:W-:Y:S01]  /*21460*/  FFMA.FTZ R201, R170, R0.reuse, -R125.reuse ;  /* 0x00000000aac97223 */ /* 0x180fe2000001087d */
[-CC-:B------:R-:W-:Y:S01]  /*21470*/  FFMA.FTZ R203, R174, R0.reuse, -R125.reuse ;  /* 0x00000000aecb7223 */ /* 0x180fe2000001087d */
[-CC-:B------:R-:W-:Y:S01]  /*21480*/  FFMA.FTZ R197, R162, R0.reuse, -R125.reuse ;  /* 0x00000000a2c57223 */ /* 0x180fe2000001087d */
[-CC-:B------:R-:W-:Y:S01]  /*21490*/  FFMA.FTZ R145, R163, R0.reuse, -R125.reuse ;  /* 0x00000000a3917223 */ /* 0x180fe2000001087d */
[-CC-:B------:R-:W-:Y:S01]  /*214a0*/  FFMA.FTZ R189, R146, R0.reuse, -R125.reuse ;  /* 0x0000000092bd7223 */ /* 0x180fe2000001087d */
[----:B------:R-:W-:Y:S01]  /*214b0*/  FFMA.FTZ R146, R2, R7, R200 ;  /* 0x0000000702927223 */ /* 0x000fe200000100c8 */
        /* <DEDUP_REMOVED lines=9> */
[----:B0-----:R-:W-:Y:S01]  /*21550*/  F2FP.BF16.F32.PACK_AB R200, R9, R200 ;  /* 0x000000c809c8723e */ /* 0x001fe200000010ff */
[-CC-:B------:R-:W-:Y:S01]  /*21560*/  FFMA.FTZ R135, R135, R0.reuse, -R125.reuse ;  /* 0x0000000087877223 */ /* 0x180fe2000001087d */
[-CC-:B------:R-:W-:Y:S01]  /*21570*/  FFMA.FTZ R122, R122, R0.reuse, -R125.reuse ;  /* 0x000000007a7a7223 */ /* 0x180fe2000001087d */
[-CC-:B------:R-:W-:Y:S01]  /*21580*/  FFMA.FTZ R123, R123, R0.reuse, -R125.reuse ;  /* 0x000000007b7b7223 */ /* 0x180fe2000001087d */
[----:B------:R-:W-:-:S03]  /*21590*/  FFMA.FTZ R126, R126, R0, -R125 ;  /* 0x000000007e7e7223 */ /* 0x000fc6000001087d */
        /* <DEDUP_REMOVED lines=14> */
[-CC-:B------:R-:W-:Y:S01]  /*21680*/  FFMA.FTZ R186, R140, R0.reuse, -R3.reuse ;  /* 0x000000008cba7223 */ /* 0x180fe20000010803 */
[-C--:B------:R-:W-:Y:S01]  /*21690*/  FFMA.FTZ R137, R141, R0.reuse, -R3 ;  /* 0x000000008d897223 */ /* 0x080fe20000010803 */
[-CC-:B------:R-:W-:Y:S01]  /*216a0*/  FFMA.FTZ R140, R167, R0.reuse, -R125.reuse ;  /* 0x00000000a78c7223 */ /* 0x180fe2000001087d */
[----:B------:R-:W-:Y:S01]  /*216b0*/  HGMMA.64x192x16.F32.BF16 R24, R180, gdesc[UR4].tnspB, R24, gsb0 ;  /* 0x42e00004b4187df0 */ /* 0x000fe20008001818 */
[----:B------:R-:W-:Y:S01]  /*216c0*/  R2UR UR7, R21 ;  /* 0x00000000150772ca */ /* 0x000fe200000e0000 */
[----:B------:R-:W-:Y:S01]  /*216d0*/  FADD.FTZ R21, R9, R146 ;  /* 0x0000009209157221 */ /* 0x000fe20000010000 */
[-CC-:B------:R-:W-:Y:S01]  /*216e0*/  FFMA.FTZ R141, R155, R0.reuse, -R125.reuse ;  /* 0x000000009b8d7223 */ /* 0x180fe2000001087d */
[-C--:B------:R-:W-:Y:S01]  /*216f0*/  FFMA.FTZ R185, R138, R0.reuse, -R125 ;  /* 0x000000008ab97223 */ /* 0x080fe2000001087d */
[----:B------:R-:W-:Y:S01]  /*21700*/  MUFU.EX2 R140, R140 ;  /* 0x0000008c008c7308 */ /* 0x000fe20000000800 */
[----:B--2---:R-:W-:Y:S01]  /*21710*/  FADD.FTZ R21, R202, R21 ;  /* 0x00000015ca157221 */ /* 0x004fe20000010000 */
[----:B------:R-:W-:Y:S01]  /*21720*/  FFMA.FTZ R187, R142, R0, -R125 ;  /* 0x000000008ebb7223 */ /* 0x000fe2000001087d */
[----:B---3--:R-:W-:-:S02]  /*21730*/  F2FP.BF16.F32.PACK_AB R202, R168, R202 ;  /* 0x000000caa8ca723e */ /* 0x008fc400000010ff */
[----:B------:R-:W-:-:S03]  /*21740*/  FADD.FTZ R21, R168, R21 ;  /* 0x00000015a8157221 */ /* 0x000fc60000010000 */
[----:B------:R-:W-:Y:S01]  /*21750*/  MUFU.EX2 R141, R141 ;  /* 0x0000008d008d7308 */ /* 0x000fe20000000800 */
[----:B----4-:R-:W-:Y:S01]  /*21760*/  FADD.FTZ R21, R196, R21 ;  /* 0x00000015c4157221 */ /* 0x010fe20000010000 */
[----:B-----5:R-:W-:-:S03]  /*21770*/  F2FP.BF16.F32.PACK_AB R196, R160, R196 ;  /* 0x000000c4a0c4723e */ /* 0x020fc600000010ff */
        /* <DEDUP_REMOVED lines=16> */
[-C--:B------:R-:W-:Y:S01]  /*21880*/  FFMA.FTZ R129, R133, R0.reuse, -R3 ;  /* 0x0000000085817223 */ /* 0x080fe20000010803 */
[----:B------:R-:W-:Y:S01]  /*21890*/  FADD.FTZ R3, -R4, R8 ;  /* 0x0000000804037221 */ /* 0x000fe20000010100 */
[----:B------:R-:W-:Y:S01]  /*218a0*/  WARPGROUP.ARRIVE ;  /* 0x00000000000079c5 */ /* 0x000fe20000000000 */
[----:B------:R0:W-:Y:S01]  /*218b0*/  MUFU.EX2 R8, R20 ;  /* 0x0000001400087308 */ /* 0x0001e20000000800 */
[-CC-:B------:R-:W-:Y:S01]  /*218c0*/  FFMA.FTZ R132, R171, R0.reuse, -R125.reuse ;  /* 0x00000000ab847223 */ /* 0x180fe2000001087d */
[-C--:B------:R-:W-:Y:S01]  /*218d0*/  FMUL.FTZ R3, R3, R0.reuse ;  /* 0x0000000003037220 */ /* 0x080fe20000410000 */
[-CC-:B------:R-:W-:Y:S01]  /*218e0*/  FFMA.FTZ R133, R175, R0.reuse, -R125.reuse ;  /* 0x00000000af857223 */ /* 0x180fe2000001087d */
[-C--:B------:R-:W-:Y:S01]  /*218f0*/  FFMA.FTZ R181, R130, R0.reuse, -R125 ;  /* 0x0000000082b57223 */ /* 0x080fe2000001087d */
[----:B------:R-:W-:Y:S01]  /*21900*/  FADD.FTZ R130, R192, R21 ;  /* 0x00000015c0827221 */ /* 0x000fe20000010000 */
[----:B------:R-:W-:Y:S01]  /*21910*/  FFMA.FTZ R183, R134, R0, -R125 ;  /* 0x0000000086b77223 */ /* 0x000fe2000001087d */
[----:B------:R-:W-:Y:S01]  /*21920*/  F2FP.BF16.F32.PACK_AB R192, R153, R192 ;  /* 0x000000c099c0723e */ /* 0x000fe200000010ff */
[----:B------:R-:W1:Y:S01]  /*21930*/  MUFU.EX2 R3, R3 ;  /* 0x0000000300037308 */ /* 0x000e620000000800 */
[----:B0-----:R-:W-:-:S02]  /*21940*/  VIADD R20, R14, 0x300 ;  /* 0x000003000e147836 */ /* 0x001fc40000000000 */
[----:B------:R-:W-:-:S03]  /*21950*/  FFMA.FTZ R14, R147, R0, -R125 ;  /* 0x00000000930e7223 */ /* 0x000fc6000001087d */
[----:B------:R-:W-:Y:S02]  /*21960*/  R2UR UR6, R20 ;  /* 0x00000000140672ca */ /* 0x000fe400000e0000 */
[----:B------:R-:W0:Y:S01]  /*21970*/  MUFU.EX2 R132, R132 ;  /* 0x0000008400847308 */ /* 0x000e220000000800 */
[----:B------:R-:W-:-:S07]  /*21980*/  @!P1 PRMT R20, RZ, 0x654, R13 ;  /* 0x00000654ff149816 */ /* 0x000fce000000000d */
[----:B------:R-:W2:Y:S01]  /*21990*/  MUFU.EX2 R133, R133 ;  /* 0x0000008500857308 */ /* 0x000ea20000000800 */
[----:B-1----:R-:W-:Y:S01]  /*219a0*/  FFMA.FTZ R7, R3, R6, R201 ;  /* 0x0000000603077223 */ /* 0x002fe200000100c9 */
[----:B------:R-:W-:Y:S01]  /*219b0*/  FFMA.FTZ R6, R139, R0, -R125 ;  /* 0x000000008b067223 */ /* 0x000fe2000001087d */
[----:B------:R-:W-:Y:S05]  /*219c0*/  HGMMA.64x192x16.F32.BF16 R24, R176, gdesc[UR4].tnspB, R24, gsb0 ;  /* 0x42e00004b0187df0 */ /* 0x000fea0008001818 */
[----:B------:R-:W1:Y:S01]  /*219d0*/  MUFU.EX2 R14, R14 ;  /* 0x0000000e000e7308 */ /* 0x000e620000000800 */
[----:B0-----:R-:W-:-:S07]  /*219e0*/  F2FP.BF16.F32.PACK_AB R201, R132, R201 ;  /* 0x000000c984c9723e */ /* 0x001fce00000010ff */
[----:B------:R-:W0:Y:S08]  /*219f0*/  MUFU.EX2 R13, R151 ;  /* 0x00000097000d7308 */ /* 0x000e300000000800 */
[----:B------:R-:W3:Y:S08]  /*21a00*/  MUFU.EX2 R6, R6 ;  /* 0x0000000600067308 */ /* 0x000ef00000000800 */
[----:B------:R-:W4:Y:S08]  /*21a10*/  MUFU.EX2 R180, R180 ;  /* 0x000000b400b47308 */ /* 0x000f300000000800 */
[----:B------:R-:W-:Y:S08]  /*21a20*/  MUFU.EX2 R181, R181 ;  /* 0x000000b500b57308 */ /* 0x000ff00000000800 */
[----:B------:R-:W-:Y:S08]  /*21a30*/  MUFU.EX2 R128, R128 ;  /* 0x0000008000807308 */ /* 0x000ff00000000800 */
[----:B------:R-:W-:Y:S08]  /*21a40*/  MUFU.EX2 R182, R182 ;  /* 0x000000b600b67308 */ /* 0x000ff00000000800 */
[----:B------:R-:W-:Y:S08]  /*21a50*/  MUFU.EX2 R183, R183 ;  /* 0x000000b700b77308 */ /* 0x000ff00000000800 */
[----:B------:R-:W-:Y:S01]  /*21a60*/  MUFU.EX2 R129, R129 ;  /* 0x0000008100817308 */ /* 0x000fe20000000800 */
[----:B------:R-:W-:-:S02]  /*21a70*/  WARPGROUP.DEPBAR.LE gsb0, 0x0 ;  /* 0x00008000000079c5 */ /* 0x000fc40000010000 */
[----:B------:R5:W-:Y:S05]  /*21a80*/  @!P1 SYNCS.ARRIVE.TRANS64.RED.A1T0 RZ, [R20+URZ], RZ ;  /* 0x000000ff14ff99a7 */ /* 0x000bea000810043f */
[----:B------:R-:W-:Y:S01]  /*21a90*/  MUFU.EX2 R179, R126 ;  /* 0x0000007e00b37308 */ /* 0x000fe20000000800 */
[----:B------:R-:W-:Y:S02]  /*21aa0*/  F2FP.BF16.F32.PACK_AB R178, R8, R124 ;  /* 0x0000007c08b2723e */ /* 0x000fe400000010ff */
[----:B------:R-:W-:Y:S02]  /*21ab0*/  F2FP.BF16.F32.PACK_AB R176, R121, R120 ;  /* 0x0000007879b0723e */ /* 0x000fe400000010ff */
[----:B------:R-:W-:Y:S01]  /*21ac0*/  F2FP.BF16.F32.PACK_AB R177, R123, R122 ;  /* 0x0000007a7bb1723e */ /* 0x000fe200000010ff */
[----:B-----5:R-:W-:Y:S01]  /*21ad0*/  FADD.FTZ R20, R132, R7 ;  /* 0x0000000784147221 */ /* 0x020fe20000010000 */
[----:B------:R5:W-:Y:S01]  /*21ae0*/  @!P1 SYNCS.ARRIVE.TRANS64.RED.A1T0 RZ, [R11+URZ], RZ ;  /* 0x000000ff0bff99a7 */ /* 0x000be2000810043f */
[-CC-:B------:R-:W-:Y:S01]  /*21af0*/  FFMA.FTZ R7, R143, R0.reuse, -R125.reuse ;  /* 0x000000008f077223 */ /* 0x180fe2000001087d */
[----:B------:R-:W-:Y:S01]  /*21b00*/  FFMA.FTZ R125, R127, R0, -R125 ;  /* 0x000000007f7d7223 */ /* 0x000fe2000001087d */
[----:B------:R-:W-:Y:S01]  /*21b10*/  FADD.FTZ R20, R203, R20 ;  /* 0x00000014cb147221 */ /* 0x000fe20000010000 */
[----:B--2---:R-:W-:-:S03]  /*21b20*/  F2FP.BF16.F32.PACK_AB R203, R133, R203 ;  /* 0x000000cb85cb723e */ /* 0x004fc600000010ff */
[----:B------:R-:W-:Y:S01]  /*21b30*/  FADD.FTZ R20, R133, R20 ;  /* 0x0000001485147221 */ /* 0x000fe20000010000 */
[----:B------:R-:W2:Y:S03]  /*21b40*/  MUFU.EX2 R7, R7 ;  /* 0x0000000700077308 */ /* 0x000ea60000000800 */
[----:B------:R-:W-:Y:S01]  /*21b50*/  FADD.FTZ R20, R197, R20 ;  /* 0x00000014c5147221 */ /* 0x000fe20000010000 */
[----:B------:R-:W-:-:S03]  /*21b60*/  F2FP.BF16.F32.PACK_AB R197, R145, R197 ;  /* 0x000000c591c5723e */ /* 0x000fc600000010ff */
[----:B------:R-:W-:Y:S01]  /*21b70*/  FADD.FTZ R20, R145, R20 ;  /* 0x0000001491147221 */ /* 0x000fe20000010000 */
[----:B------:R-:W2:Y:S03]  /*21b80*/  MUFU.EX2 R125, R125 ;  /* 0x0000007d007d7308 */ /* 0x000ea60000000800 */
[----:B-----5:R-:W-:Y:S01]  /*21b90*/  FADD.FTZ R11, R199, R20 ;  /* 0x00000014c70b7221 */ /* 0x020fe20000010000 */
[----:B------:R-:W-:-:S03]  /*21ba0*/  F2FP.BF16.F32.PACK_AB R199, R140, R199 ;  /* 0x000000c78cc7723e */ /* 0x000fc600000010ff */
        /* <DEDUP_REMOVED lines=16> */
[C---:B-1----:R-:W-:Y:S02]  /*21cb0*/  F2FP.BF16.F32.PACK_AB R189, R14.reuse, R189 ;  /* 0x000000bd0ebd723e */ /* 0x042fe400000010ff */
[----:B------:R-:W-:Y:S01]  /*21cc0*/  FADD.FTZ R20, R14, R11 ;  /* 0x0000000b0e147221 */ /* 0x000fe20000010000 */
[C---:B------:R-:W-:Y:S01]  /*21cd0*/  FADD.FTZ R21, R144.reuse, R21 ;  /* 0x0000001590157221 */ /* 0x040fe20000010000 */
[----:B------:R-:W-:-:S02]  /*21ce0*/  F2FP.BF16.F32.PACK_AB R190, R144, R190 ;  /* 0x000000be90be723e */ /* 0x000fc400000010ff */
[----:B------:R-:W-:Y:S01]  /*21cf0*/  FADD.FTZ R20, R191, R20 ;  /* 0x00000014bf147221 */ /* 0x000fe20000010000 */
[----:B------:R-:W-:Y:S01]  /*21d00*/  FADD.FTZ R21, R184, R21 ;  /* 0x00000015b8157221 */ /* 0x000fe20000010000 */
[C---:B0-----:R-:W-:Y:S02]  /*21d10*/  F2FP.BF16.F32.PACK_AB R191, R13.reuse, R191 ;  /* 0x000000bf0dbf723e */ /* 0x041fe400000010ff */
[----:B------:R-:W-:Y:S01]  /*21d20*/  FADD.FTZ R20, R13, R20 ;  /* 0x000000140d147221 */ /* 0x000fe20000010000 */
[C---:B------:R-:W-:Y:S01]  /*21d30*/  FADD.FTZ R21, R136.reuse, R21 ;  /* 0x0000001588157221 */ /* 0x040fe20000010000 */
[----:B------:R-:W-:Y:S02]  /*21d40*/  F2FP.BF16.F32.PACK_AB R184, R136, R184 ;  /* 0x000000b888b8723e */ /* 0x000fe400000010ff */
[----:B------:R-:W-:Y:S01]  /*21d50*/  FADD.FTZ R11, R185, R20 ;  /* 0x00000014b90b7221 */ /* 0x000fe20000010000 */
[----:B------:R-:W-:Y:S01]  /*21d60*/  FADD.FTZ R130, R186, R21 ;  /* 0x00000015ba827221 */ /* 0x000fe20000010000 */
[----:B---3--:R-:W-:-:S02]  /*21d70*/  F2FP.BF16.F32.PACK_AB R185, R6, R185 ;  /* 0x000000b906b9723e */ /* 0x008fc400000010ff */
[----:B------:R-:W-:Y:S01]  /*21d80*/  FADD.FTZ R20, R6, R11 ;  /* 0x0000000b06147221 */ /* 0x000fe20000010000 */
[C---:B------:R-:W-:Y:S01]  /*21d90*/  FADD.FTZ R11, R137.reuse, R130 ;  /* 0x00000082890b7221 */ /* 0x040fe20000010000 */
[----:B------:R-:W-:Y:S02]  /*21da0*/  F2FP.BF16.F32.PACK_AB R186, R137, R186 ;  /* 0x000000ba89ba723e */ /* 0x000fe400000010ff */
[----:B------:R-:W-:Y:S01]  /*21db0*/  FADD.FTZ R20, R187, R20 ;  /* 0x00000014bb147221 */ /* 0x000fe20000010000 */
[----:B----4-:R-:W-:Y:S01]  /*21dc0*/  FADD.FTZ R11, R180, R11 ;  /* 0x0000000bb40b7221 */ /* 0x010fe20000010000 */
[C---:B--2---:R-:W-:Y:S02]  /*21dd0*/  F2FP.BF16.F32.PACK_AB R187, R7.reuse, R187 ;  /* 0x000000bb07bb723e */ /* 0x044fe400000010ff */
        /* <DEDUP_REMOVED lines=12> */
[----:B------:R-:W-:-:S02]  /*21ea0*/  F2FP.BF16.F32.PACK_AB R183, R12, R183 ;  /* 0x000000b70cb7723e */ /* 0x000fc400000010ff */
[----:B------:R-:W-:Y:S01]  /*21eb0*/  FADD.FTZ R11, R12, R11 ;  /* 0x0000000b0c0b7221 */ /* 0x000fe20000010000 */
[----:B------:R-:W-:Y:S01]  /*21ec0*/  FADD.FTZ R7, R121, R6 ;  /* 0x0000000679077221 */ /* 0x000fe20000010000 */
[----:B------:R-:W-:Y:S02]  /*21ed0*/  IMAD.MOV.U32 R12, RZ, RZ, R205 ;  /* 0x000000ffff0c7224 */ /* 0x000fe400078e00cd */
[----:B------:R-:W-:Y:S01]  /*21ee0*/  FADD.FTZ R14, R122, R11 ;  /* 0x0000000b7a0e7221 */ /* 0x000fe20000010000 */
[----:B------:R-:W-:Y:S01]  /*21ef0*/  FADD.FTZ R7, R124, R7 ;  /* 0x000000077c077221 */ /* 0x000fe20000010000 */
[----:B------:R-:W-:Y:S02]  /*21f00*/  IMAD.MOV.U32 R11, RZ, RZ, R208 ;  /* 0x000000ffff0b7224 */ /* 0x000fe400078e00d0 */
[----:B------:R-:W-:Y:S01]  /*21f10*/  FADD.FTZ R14, R123, R14 ;  /* 0x0000000e7b0e7221 */ /* 0x000fe20000010000 */
[----:B------:R-:W-:Y:S01]  /*21f20*/  FADD.FTZ R7, R8, R7 ;  /* 0x0000000708077221 */ /* 0x000fe20000010000 */
[----:B------:R-:W-:-:S02]  /*21f30*/  IMAD.MOV.U32 R8, RZ, RZ, R4 ;  /* 0x000000ffff087224 */ /* 0x000fc400078e0004 */
[----:B------:R-:W-:Y:S01]  /*21f40*/  FADD.FTZ R14, R179, R14 ;  /* 0x0000000eb30e7221 */ /* 0x000fe20000010000 */
[----:B------:R-:W-:-:S03]  /*21f50*/  F2FP.BF16.F32.PACK_AB R179, R125, R179 ;  /* 0x000000b37db3723e */ /* 0x000fc600000010ff */
[----:B------:R-:W-:Y:S01]  /*21f60*/  FADD.FTZ R6, R125, R14 ;  /* 0x0000000e7d067221 */ /* 0x000fe20000010000 */
[----:B------:R-:W-:Y:S06]  /*21f70*/  @P2 BRA `(.L_x_2408) ;  /* 0xffffffb000b82947 */ /* 0x000fec000383ffff */
.L_x_2397:
[----:B------:R-:W-:Y:S05]  /*21f80*/  BSYNC B0 ;  /* 0x0000000000007941 */ /* 0x000fea0003800000 */
.L_x_2396:
        /* <DEDUP_REMOVED lines=99> */
.L_x_2409:
[----:B------:R-:W-:Y:S01]  /*225c0*/  IMAD R11, R205, 0x8, R18 ;  /* 0x00000008cd0b7824 */ /* 0x000fe200078e0212 */
[----:B------:R-:W-:-:S04]  /*225d0*/  SHF.L.U32 R2, R208, 0x1f, RZ ;  /* 0x0000001fd0027819 */ /* 0x000fc800000006ff */
[----:B------:R0:W1:Y:S01]  /*225e0*/  SYNCS.PHASECHK.TRANS64.TRYWAIT P2, [R11+URZ+0x36850], R2 ;  /* 0x036850020b0075a7 */ /* 0x000062000804017f */
[----:B------:R-:W-:Y:S05]  /*225f0*/  @!P0 BRA `(.L_x_2410) ;  /* 0x0000000000048947 */ /* 0x000fea0003800000 */
[----:B------:R-:W-:Y:S01]  /*22600*/  BPT.TRAP 0x1 ;  /* 0x000000040000795c */ /* 0x000fe20000300000 */
.L_x_2410:
        /* <DEDUP_REMOVED lines=9> */
.L_x_2412:
[----:B------:R-:W-:Y:S05]  /*226a0*/  BSYNC B0 ;  /* 0x0000000000007941 */ /* 0x000fea0003800000 */
.L_x_2411:
        /* <DEDUP_REMOVED lines=178> */
.L_x_2308:
        /* <DEDUP_REMOVED lines=159> */
[----:B--2---:R-:W-:Y:S01]  /*23bc0*/  IMAD.U32 R0, RZ, RZ, UR4 ;  /* 0x00000004ff007e24 */ /* 0x004fe2000f8e00ff */
[----:B------:R-:W-:Y:S01]  /*23bd0*/  @P1 IADD3.X R7, R228, UR5, RZ, P2, !PT ;  /* 0x00000005e4071c10 */ /* 0x000fe200097fe4ff */
[----:B------:R2:W5:Y:S01]  /*23be0*/  @P0 LDG.E R20, desc[UR60][R8.64] ;  /* 0x0000003c08140981 */ /* 0x000562000c1e1900 */
[----:B------:R-:W-:-:S03]  /*23bf0*/  IADD3 R11, P4, R4, 0x1000, RZ ;  /* 0x00001000040b7810 */ /* 0x000fc60007f9e0ff */
[----:B------:R2:W5:Y:S01]  /*23c00*/  @P1 LDG.E R0, desc[UR60][R6.64] ;  /* 0x0000003c06001981 */ /* 0x000562000c1e1900 */
[----:B------:R-:W-:Y:S01]  /*23c10*/  LOP3.LUT R10, R11, 0x380, RZ, 0xc0, !PT ;  /* 0x000003800b0a7812 */ /* 0x000fe200078ec0ff */
[----:B------:R-:W-:Y:S08]  /*23c20*/  @P1 BRA `(.L_x_2416) ;  /* 0x0000000000101947 */ /* 0x000ff00003800000 */
[----:B------:R-:W-:Y:S05]  /*23c30*/  @!P0 BRA `(.L_x_2416) ;  /* 0x00000000000c8947 */ /* 0x000fea0003800000 */
[----:B--2---:R-:W2:Y:S04]  /*23c40*/  LDG.E R7, desc[UR60][R8.64] ;  /* 0x0000003c08077981 */ /* 0x004ea8000c1e1900 */
[----:B-----5:R-:W2:Y:S02]  /*23c50*/  LDG.E R0, desc[UR60][R8.64+0x4] ;  /* 0x0000043c08007981 */ /* 0x020ea4000c1e1900 */
[----:B--2---:R-:W-:-:S07]  /*23c60*/  IMAD.IADD R0, R0, 0x1, -R7 ;  /* 0x0000000100007824 */ /* 0x004fce00078e0a07 */
.L_x_2416:
[----:B------:R-:W-:Y:S01]  /*23c70*/  SHF.R.S32.HI R61, RZ, 0x1f, R226 ;  /* 0x0000001fff3d7819 */ /* 0x000fe200000114e2 */
[----:B------:R-:W-:Y:S01]  /*23c80*/  ULDC.64 UR4, c[0x0][0xb70] ;  /* 0x0002dc0000047ab9 */ /* 0x000fe20000000a00 */
[--C-:B-----5:R-:W-:Y:S02]  /*23c90*/  SHF.R.S32.HI R21, RZ, 0x1f, R20.reuse ;  /* 0x0000001fff157819 */ /* 0x120fe40000011414 */
[----:B--2---:R-:W-:Y:S01]  /*23ca0*/  SHF.R.U64 R8, R10, 0x3, RZ ;  /* 0x000000030a087819 */ /* 0x004fe200000012ff */
[----:B------:R-:W-:Y:S01]  /*23cb0*/  IMAD R7, R61, UR4, RZ ;  /* 0x000000043d077c24 */ /* 0x000fe2000f8e02ff */
[----:B------:R-:W-:Y:S02]  /*23cc0*/  SEL R235, R235, RZ, !P0 ;  /* 0x000000ffebeb7207 */ /* 0x000fe40004000000 */
[----:B------:R-:W-:Y:S01]  /*23cd0*/  SEL R229, R229, RZ, !P0 ;  /* 0x000000ffe5e57207 */ /* 0x000fe20004000000 */
[----:B------:R-:W-:Y:S01]  /*23ce0*/  IMAD R9, R226, UR5, R7 ;  /* 0x00000005e2097c24 */ /* 0x000fe2000f8e0207 */
[----:B------:R-:W-:Y:S01]  /*23cf0*/  IADD3 R29, P0, R4, 0x4000, RZ ;  /* 0x00004000041d7810 */ /* 0x000fe20007f1e0ff */
[----:B------:R-:W-:Y:S01]  /*23d00*/  IMAD.WIDE.U32 R6, R226, UR4, R20 ;  /* 0x00000004e2067c25 */ /* 0x000fe2000f8e0014 */
[----:B------:R-:W-:Y:S01]  /*23d10*/  ULDC.64 UR4, c[0x0][0xb78] ;  /* 0x0002de0000047ab9 */ /* 0x000fe20000000a00 */
[----:B------:R-:W-:-:S02]  /*23d20*/  LOP3.LUT R8, R8, R11, RZ, 0x3c, !PT ;  /* 0x0000000b08087212 */ /* 0x000fc400078e3cff */
[----:B------:R-:W-:Y:S01]  /*23d30*/  IMAD.IADD R7, R7, 0x1, R9 ;  /* 0x0000000107077824 */ /* 0x000fe200078e0209 */
[C---:B------:R-:W-:Y:S01]  /*23d40*/  IADD3 R13, P5, R4.reuse, 0x2000, RZ ;  /* 0x00002000040d7810 */ /* 0x040fe20007fbe0ff */
[----:B------:R-:W-:Y:S01]  /*23d50*/  IMAD R9, R235, UR4, RZ ;  /* 0x00000004eb097c24 */ /* 0x000fe2000f8e02ff */
[C---:B------:R-:W-:Y:S01]  /*23d60*/  IADD3 R25, P6, R4.reuse, 0x3000, RZ ;  /* 0x0000300004197810 */ /* 0x040fe20007fde0ff */
[----:B------:R-:W-:Y:S01]  /*23d70*/  IMAD R11, R233, 0x80, R225 ;  /* 0x00000080e90b7824 */ /* 0x000fe200078e02e1 */
[C---:B------:R-:W-:Y:S01]  /*23d80*/  IADD3 R33, P1, R4.reuse, 0x5000, RZ ;  /* 0x0000500004217810 */ /* 0x040fe20007f3e0ff */
[----:B------:R-:W-:Y:S01]  /*23d90*/  IMAD.WIDE.U32 R6, R229, UR4, R6 ;  /* 0x00000004e5067c25 */ /* 0x000fe2000f8e0006 */
[----:B------:R-:W-:Y:S02]  /*23da0*/  LOP3.LUT R28, R29, 0x380, RZ, 0xc0, !PT ;  /* 0x000003801d1c7812 */ /* 0x000fe400078ec0ff */
[----:B------:R-:W-:Y:S01]  /*23db0*/  IADD3 R37, P2, R4, 0x6000, RZ ;  /* 0x0000600004257810 */ /* 0x000fe20007f5e0ff */
[----:B------:R-:W-:Y:S01]  /*23dc0*/  IMAD R10, R229, UR5, R9 ;  /* 0x00000005e50a7c24 */ /* 0x000fe2000f8e0209 */
[----:B------:R-:W-:Y:S01]  /*23dd0*/  SHF.R.S32.HI R9, RZ, 0x1f, R11 ;  /* 0x0000001fff097819 */ /* 0x000fe2000001140b */
[----:B------:R-:W-:Y:S01]  /*23de0*/  ULDC.64 UR4, c[0x0][0xb40] ;  /* 0x0002d00000047ab9 */ /* 0x000fe20000000a00 */
[----:B------:R-:W-:-:S02]  /*23df0*/  IADD3 R6, P3, R11, R6, RZ ;  /* 0x000000060b067210 */ /* 0x000fc40007f7e0ff */
[----:B------:R-:W-:Y:S02]  /*23e00*/  LOP3.LUT R12, R13, 0x380, RZ, 0xc0, !PT ;  /* 0x000003800d0c7812 */ /* 0x000fe400078ec0ff */
[----:B------:R-:W-:Y:S02]  /*23e10*/  LOP3.LUT R24, R25, 0x380, RZ, 0xc0, !PT ;  /* 0x0000038019187812 */ /* 0x000fe400078ec0ff */
[----:B------:R-:W-:Y:S02]  /*23e20*/  LOP3.LUT R32, R33, 0x380, RZ, 0xc0, !PT ;  /* 0x0000038021207812 */ /* 0x000fe400078ec0ff */
[----:B------:R-:W-:Y:S02]  /*23e30*/  SHF.R.U64 R28, R28, 0x3, RZ ;  /* 0x000000031c1c7819 */ /* 0x000fe400000012ff */
[----:B------:R-:W-:Y:S02]  /*23e40*/  LOP3.LUT R36, R37, 0x380, RZ, 0xc0, !PT ;  /* 0x0000038025247812 */ /* 0x000fe400078ec0ff */
[----:B------:R-:W-:Y:S01]  /*23e50*/  IADD3.X R9, R9, R7, R10, P3, !PT ;  /* 0x0000000709097210 */ /* 0x000fe20001ffe40a */
[----:B------:R-:W-:Y:S01]  /*23e60*/  VIADD R7, R11, 0x8 ;  /* 0x000000080b077836 */ /* 0x000fe20000000000 */
[----:B------:R-:W-:-:S02]  /*23e70*/  SHF.R.U64 R12, R12, 0x3, RZ ;  /* 0x000000030c0c7819 */ /* 0x000fc400000012ff */
[----:B------:R-:W-:Y:S02]  /*23e80*/  SHF.R.U64 R24, R24, 0x3, RZ ;  /* 0x0000000318187819 */ /* 0x000fe400000012ff */
[----:B------:R-:W-:Y:S02]  /*23e90*/  SHF.R.U64 R32, R32, 0x3, RZ ;  /* 0x0000000320207819 */ /* 0x000fe400000012ff */
[----:B------:R-:W-:Y:S02]  /*23ea0*/  LEA R54, P3, R6, UR4, 0x2 ;  /* 0x0000000406367c11 */ /* 0x000fe4000f8610ff */
[----:B------:R-:W-:Y:S01]  /*23eb0*/  LOP3.LUT R28, R28, R29, RZ, 0x3c, !PT ;  /* 0x0000001d1c1c7212 */ /* 0x000fe200078e3cff */
[----:B------:R-:W-:Y:S01]  /*23ec0*/  IMAD.X R29, RZ, RZ, R5, P0 ;  /* 0x000000ffff1d7224 */ /* 0x000fe200000e0605 */
[----:B------:R-:W-:Y:S02]  /*23ed0*/  SHF.R.U64 R36, R36, 0x3, RZ ;  /* 0x0000000324247819 */ /* 0x000fe400000012ff */
[----:B------:R-:W-:-:S02]  /*23ee0*/  LOP3.LUT P0, RZ, R237, 0x3, RZ, 0xc0, !PT ;  /* 0x00000003edff7812 */ /* 0x000fc4000780c0ff */
        /* <DEDUP_REMOVED lines=86> */
[----:B--2---:R2:W-:Y:S01]  /*24450*/  SYNCS.ARRIVE.TRANS64.RED.A1T0 RZ, [R0+URZ], RZ ;  /* 0x000000ff00ff79a7 */ /* 0x0045e2000810043f */
[----:B------:R-:W-:Y:S01]  /*24460*/  BSSY B1, `(.L_x_2417) ;  /* 0x0000018000017945 */ /* 0x000fe20003800000 */
        /* <DEDUP_REMOVED lines=23> */
.L_x_2418:
[----:B------:R-:W-:Y:S05]  /*245e0*/  BSYNC B1 ;  /* 0x0000000000017941 */ /* 0x000fea0003800000 */
.L_x_2417:
        /* <DEDUP_REMOVED lines=23> */
.L_x_2420:
[----:B------:R-:W-:Y:S05]  /*24760*/  BSYNC B1 ;  /* 0x0000000000017941 */ /* 0x000fea0003800000 */
.L_x_2419:
        /* <DEDUP_REMOVED lines=23> */
.L_x_2422:
[----:B------:R-:W-:Y:S05]  /*248e0*/  BSYNC B1 ;  /* 0x0000000000017941 */ /* 0x000fea0003800000 */
.L_x_2421:
        /* <DEDUP_REMOVED lines=24> */
.L_x_2415:
        /* <DEDUP_REMOVED lines=17> */
[----:B------:R-:W-:Y:S01]  /*24b80*/  ISETP.GT.AND P2, PT, R6, 0x7f, PT ;  /* 0x0000007f0600780c */ /* 0x000fe20003f44270 */
[----:B--2---:R-:W-:-:S12]  /*24b90*/  @P1 BRA `(.L_x_2424) ;  /* 0x0000000000101947 */ /* 0x004fd80003800000 */
[----:B------:R-:W-:Y:S05]  /*24ba0*/  @!P0 BRA `(.L_x_2424) ;  /* 0x00000000000c8947 */ /* 0x000fea0003800000 */
[----:B------:R-:W2:Y:S04]  /*24bb0*/  LDG.E R5, desc[UR60][R2.64] ;  /* 0x0000003c02057981 */ /* 0x000ea8000c1e1900 */
[----:B-----5:R-:W2:Y:S02]  /*24bc0*/  LDG.E R0, desc[UR60][R2.64+0x4] ;  /* 0x0000043c02007981 */ /* 0x020ea4000c1e1900 */
[----:B--2---:R-:W-:-:S07]  /*24bd0*/  IMAD.IADD R0, R0, 0x1, -R5 ;  /* 0x0000000100007824 */ /* 0x004fce00078e0a05 */
.L_x_2424:
        /* <DEDUP_REMOVED lines=28> */
.L_x_2426:
[----:B------:R-:W-:Y:S05]  /*24da0*/  BSYNC B1 ;  /* 0x0000000000017941 */ /* 0x000fea0003800000 */
.L_x_2425:
        /* <DEDUP_REMOVED lines=49> */
.L_x_2428:
[----:B------:R-:W-:Y:S05]  /*250c0*/  BSYNC B1 ;  /* 0x0000000000017941 */ /* 0x000fea0003800000 */
.L_x_2427:
        /* <DEDUP_REMOVED lines=23> */
.L_x_2430:
[----:B------:R-:W-:Y:S05]  /*25240*/  BSYNC B1 ;  /* 0x0000000000017941 */ /* 0x000fea0003800000 */
.L_x_2429:
        /* <DEDUP_REMOVED lines=23> */
.L_x_2432:
[----:B------:R-:W-:Y:S05]  /*253c0*/  BSYNC B1 ;  /* 0x0000000000017941 */ /* 0x000fea0003800000 */
.L_x_2431:
        /* <DEDUP_REMOVED lines=22> */
.L_x_2423:
[----:B------:R-:W-:Y:S05]  /*25530*/  BSYNC B0 ;  /* 0x0000000000007941 */ /* 0x000fea0003800000 */
.L_x_2414:
[----:B------:R-:W-:Y:S02]  /*25540*/  ULDC UR4, c[0x0][0xc14] ;  /* 0x0003050000047ab9 */ /* 0x000fe40000000800 */
[----:B-1----:R-:W-:-:S13]  /*25550*/  ISETP.GE.AND P0, PT, R215, UR4, PT ;  /* 0x00000004d7007c0c */ /* 0x002fda000bf06270 */
[----:B------:R-:W-:Y:S05]  /*25560*/  @!P0 BRA `(.L_x_2433) ;  /* 0xfffffdbc003c8947 */ /* 0x000fea000383ffff */
[----:B------:R-:W-:Y:S05]  /*25570*/  BRA `(.L_x_2197) ;  /* 0x0000006000a07947 */ /* 0x000fea0003800000 */
.L_x_2195:
        /* <DEDUP_REMOVED lines=9> */
[----:B------:R-:W-:Y:S01]  /*25610*/  CS2R R16, SRZ ;  /* 0x0000000000107805 */ /* 0x000fe2000001ff00 */
        /* <DEDUP_REMOVED lines=11> */
[----:B------:R-:W-:Y:S02]  /*256d0*/  ISETP.GE.U32.AND P0, PT, R7, 0x2, PT ;  /* 0x000000020700780c */ /* 0x000fe40003f06070 */
        /* <DEDUP_REMOVED lines=39> */
.L_x_2438:
        /* <DEDUP_REMOVED lines=16> */
.L_x_2437:
[----:B------:R-:W-:Y:S05]  /*25a50*/  BSYNC B0 ;  /* 0x0000000000007941 */ /* 0x000fea0003800000 */
.L_x_2436:
        /* <DEDUP_REMOVED lines=25> */
.L_x_2434:
        /* <DEDUP_REMOVED lines=20> */
.L_x_2439:
        /* <DEDUP_REMOVED lines=56> */
.L_x_2435:
[----:B------:R-:W-:Y:S02]  /*260b0*/  IMAD.MOV.U32 R17, RZ, RZ, RZ ;  /* 0x000000ffff117224 */ /* 0x000fe400078e00ff */
[----:B------:R-:W-:Y:S02]  /*260c0*/  IMAD.U32 R16, RZ, RZ, UR6 ;  /* 0x00000006ff107e24 */ /* 0x000fe4000f8e00ff */
[----:B------:R-:W-:-:S07]  /*260d0*/  IMAD.MOV.U32 R18, RZ, RZ, RZ ;  /* 0x000000ffff127224 */ /* 0x000fce00078e00ff */
.L_x_2440:
        /* <DEDUP_REMOVED lines=16> */
[----:B------:R-:W-:Y:S01]  /*261e0*/  ULDC.64 UR36, c[0x0][0x198] ;  /* 0x0000660000247ab9 */ /* 0x000fe20000000a00 */
[----:B------:R-:W-:Y:S02]  /*261f0*/  ULDC UR38, c[0x0][0xc] ;  /* 0x0000030000267ab9 */ /* 0x000fe40000000800 */
[----:B------:R1:W-:Y:S04]  /*26200*/  STL [R1+0x8], R0 ;  /* 0x0000080001007387 */ /* 0x0003e80000100800 */
[----:B------:R1:W-:Y:S04]  /*26210*/  STL [R1+0xc], RZ ;  /* 0x00000cff01007387 */ /* 0x0003e80000100800 */
[----:B------:R1:W-:Y:S04]  /*26220*/  STL [R1+0x10], R0 ;  /* 0x0000100001007387 */ /* 0x0003e80000100800 */
[----:B------:R1:W-:Y:S02]  /*26230*/  STL [R1+0x2c], RZ ;  /* 0x00002cff01007387 */ /* 0x0003e40000100800 */
.L_x_2527:
[----:B--2---:R-:W2:Y:S02]  /*26240*/  LDC.64 R2, c[0x0][0xc60] ;  /* 0x00031800ff027b82 */ /* 0x004ea40000000a00 */
[----:B--2---:R-:W-:-:S05]  /*26250*/  IMAD.WIDE R2, R19, 0x4, R2 ;  /* 0x0000000413027825 */ /* 0x004fca00078e0202 */
[----:B0-----:R-:W2:Y:S01]  /*26260*/  LDG.E R11, desc[UR60][R2.64] ;  /* 0x0000003c020b7981 */ /* 0x001ea2000c1e1900 */
[----:B------:R-:W-:Y:S05]  /*26270*/  YIELD ;  /* 0x0000000000007946 */ /* 0x000fea0003800000 */
[----:B------:R-:W-:Y:S01]  /*26280*/  ULDC.64 UR4, c[0x0][0xa28] ;  /* 0x00028a0000047ab9 */ /* 0x000fe20000000a00 */
[----:B-1----:R-:W-:Y:S01]  /*26290*/  IMAD.MOV.U32 R0, RZ, RZ, RZ ;  /* 0x000000ffff007224 */ /* 0x002fe200078e00ff */
[----:B------:R-:W-:Y:S01]  /*262a0*/  ISETP.NE.U32.AND P0, PT, RZ, UR4, PT ;  /* 0x00000004ff007c0c */ /* 0x000fe2000bf05070 */
[----:B------:R-:W-:Y:S01]  /*262b0*/  IMAD.MOV.U32 R10, RZ, RZ, RZ ;  /* 0x000000ffff0a7224 */ /* 0x000fe200078e00ff */
[----:B------:R-:W-:Y:S01]  /*262c0*/  ULDC.64 UR8, c[0x0][0xa08] ;  /* 0x0002820000087ab9 */ /* 0x000fe20000000a00 */
[----:B------:R-:W-:Y:S01]  /*262d0*/  ULDC.64 UR10, c[0x0][0xa10] ;  /* 0x00028400000a7ab9 */ /* 0x000fe20000000a00 */
[----:B------:R-:W-:-:S02]  /*262e0*/  ISETP.NE.AND.EX P0, PT, RZ, UR5, PT, P0 ;  /* 0x00000005ff007c0c */ /* 0x000fc4000bf05300 */
[----:B--2---:R-:W-:Y:S01]  /*262f0*/  SHF.R.S32.HI R4, RZ, 0x1f, R11 ;  /* 0x0000001fff047819 */ /* 0x004fe2000001140b */
[----:B------:R-:W-:-:S10]  /*26300*/  IMAD.SHL.U32 R13, R11, 0x4, RZ ;  /* 0x000000040b0d7824 */ /* 0x000fd400078e00ff */
[C---:B------:R-:W-:Y:S01]  /*26310*/  @P0 LEA R2, P1, R11.reuse, UR4, 0x2 ;  /* 0x000000040b020c11 */ /* 0x040fe2000f8210ff */
[----:B------:R-:W-:Y:S03]  /*26320*/  STL [R1+0x1c], R11 ;  /* 0x00001c0b01007387 */ /* 0x000fe60000100800 */
[----:B------:R-:W-:Y:S01]  /*26330*/  @P0 LEA.HI.X R3, R11, UR5, R4, 0x2, P1 ;  /* 0x000000050b030c11 */ /* 0x000fe200088f1404 */
[----:B------:R-:W-:-:S04]  /*26340*/  ULDC.64 UR4, c[0x0][0xa18] ;  /* 0x0002860000047ab9 */ /* 0x000fc80000000a00 */
[----:B------:R0:W5:Y:S01]  /*26350*/  @P0 LDG.E R0, desc[UR60][R2.64] ;  /* 0x0000003c02000981 */ /* 0x000162000c1e1900 */
[----:B------:R-:W-:Y:S02]  /*26360*/  ISETP.NE.U32.AND P0, PT, RZ, UR4, PT ;  /* 0x00000004ff007c0c */ /* 0x000fe4000bf05070 */
[----:B------:R-:W-:Y:S01]  /*26370*/  SHF.L.U64.HI R12, R11, 0x2, R4 ;  /* 0x000000020b0c7819 */ /* 0x000fe20000010204 */
[----:B------:R-:W-:Y:S01]  /*26380*/  STL [R1+0x24], R13 ;  /* 0x0000240d01007387 */ /* 0x000fe20000100800 */
[----:B------:R-:W-:-:S03]  /*26390*/  ISETP.NE.AND.EX P0, PT, RZ, UR5, PT, P0 ;  /* 0x00000005ff007c0c */ /* 0x000fc6000bf05300 */
[----:B------:R-:W-:Y:S10]  /*263a0*/  STL [R1+0x28], R12 ;  /* 0x0000280c01007387 */ /* 0x000ff40000100800 */
[----:B------:R-:W-:-:S04]  /*263b0*/  @P0 IADD3 R8, P1, R13, UR4, RZ ;  /* 0x000000040d080c10 */ /* 0x000fc8000ff3e0ff */
[C---:B------:R-:W-:Y:S01]  /*263c0*/  @P0 IADD3.X R9, R12.reuse, UR5, RZ, P1, !PT ;  /* 0x000000050c090c10 */ /* 0x040fe20008ffe4ff */
[----:B------:R-:W-:Y:S02]  /*263d0*/  ULDC.64 UR4, c[0x0][0xa00] ;  /* 0x0002800000047ab9 */ /* 0x000fe40000000a00 */
[----:B------:R-:W-:Y:S02]  /*263e0*/  ISETP.NE.U32.AND P2, PT, RZ, UR4, PT ;  /* 0x00000004ff007c0c */ /* 0x000fe4000bf45070 */
[C---:B0-----:R-:W-:Y:S02]  /*263f0*/  IADD3 R2, P1, R13.reuse, UR4, RZ ;  /* 0x000000040d027c10 */ /* 0x041fe4000ff3e0ff */
[----:B------:R-:W-:Y:S02]  /*26400*/  ISETP.NE.AND.EX P2, PT, RZ, UR5, PT, P2 ;  /* 0x00000005ff007c0c */ /* 0x000fe4000bf45320 */
[----:B------:R-:W-:Y:S01]  /*26410*/  IADD3.X R3, R12, UR5, RZ, P1, !PT ;  /* 0x000000050c037c10 */ /* 0x000fe20008ffe4ff */
[----:B------:R-:W-:Y:S01]  /*26420*/  ULDC UR4, c[0x0][0x288] ;  /* 0x0000a20000047ab9 */ /* 0x000fe20000000800 */
[----:B------:R-:W-:-:S04]  /*26430*/  IADD3 R6, P1, R13, UR8, RZ ;  /* 0x000000080d067c10 */ /* 0x000fc8000ff3e0ff */
[----:B------:R-:W-:Y:S02]  /*26440*/  IADD3.X R7, R12, UR9, RZ, P1, !PT ;  /* 0x000000090c077c10 */ /* 0x000fe40008ffe4ff */
[----:B------:R-:W-:-:S03]  /*26450*/  IADD3 R4, P1, R13, UR10, RZ ;  /* 0x0000000a0d047c10 */ /* 0x000fc6000ff3e0ff */
[----:B------:R-:W2:Y:S01]  /*26460*/  @P2 LDG.E R10, desc[UR60][R2.64] ;  /* 0x0000003c020a2981 */ /* 0x000ea2000c1e1900 */
[----:B------:R-:W-:Y:S02]  /*26470*/  IADD3.X R5, R12, UR11, RZ, P1, !PT ;  /* 0x0000000b0c057c10 */ /* 0x000fe40008ffe4ff */
[----:B------:R-:W-:Y:S01]  /*26480*/  ISETP.NE.U32.AND P1, PT, RZ, UR8, PT ;  /* 0x00000008ff007c0c */ /* 0x000fe2000bf25070 */
[----:B------:R-:W-:-:S03]  /*26490*/  ULDC UR6, c[0x0][0x338] ;  /* 0x0000ce0000067ab9 */ /* 0x000fc60000000800 */
[----:B------:R-:W-:Y:S02]  /*264a0*/  ISETP.NE.AND.EX P3, PT, RZ, UR9, PT, P1 ;  /* 0x00000009ff007c0c */ /* 0x000fe4000bf65310 */
[----:B------:R-:W-:-:S04]  /*264b0*/  ISETP.NE.U32.AND P1, PT, RZ, UR10, PT ;  /* 0x0000000aff007c0c */ /* 0x000fc8000bf25070 */
[----:B------:R-:W-:Y:S01]  /*264c0*/  ISETP.NE.AND.EX P1, PT, RZ, UR11, PT, P1 ;  /* 0x0000000bff007c0c */ /* 0x000fe2000bf25310 */
[----:B--2---:R0:W-:Y:S02]  /*264d0*/  STL [R1+0x30], R10 ;  /* 0x0000300a01007387 */ /* 0x0041e40000100800 */
[----:B0-----:R-:W-:Y:S01]  /*264e0*/  IMAD.U32 R10, RZ, RZ, UR4 ;  /* 0x00000004ff0a7e24 */ /* 0x001fe2000f8e00ff */
[----:B------:R-:W-:Y:S02]  /*264f0*/  ULDC.64 UR4, c[0x0][0x3f8] ;  /* 0x0000fe0000047ab9 */ /* 0x000fe40000000a00 */
[----:B------:R-:W-:-:S03]  /*26500*/  UISETP.NE.U32.AND UP0, UPT, UR4, URZ, UPT ;  /* 0x0000003f0400728c */ /* 0x000fc6000bf05070 */
[----:B------:R-:W-:Y:S01]  /*26510*/  ULDC UR4, c[0x0][0x404] ;  /* 0x0001010000047ab9 */ /* 0x000fe20000000800 */
[----:B------:R-:W-:Y:S01]  /*26520*/  UISETP.NE.AND.EX UP0, UPT, UR5, URZ, UPT, UP0 ;  /* 0x0000003f0500728c */ /* 0x000fe2000bf05300 */
[----:B------:R0:W5:Y:S02]  /*26530*/  @P0 LDG.E R10, desc[UR60][R8.64] ;  /* 0x0000003c080a0981 */ /* 0x000164000c1e1900 */
[----:B------:R-:W-:Y:S01]  /*26540*/  ULDC UR5, c[0x0][0x2e0] ;  /* 0x0000b80000057ab9 */ /* 0x000fe20000000800 */
[----:B------:R-:W-:-:S04]  /*26550*/  USEL UR4, UR4, 0x1, UP0 ;  /* 0x0000000104047887 */ /* 0x000fc80008000000 */
[----:B------:R-:W-:Y:S01]  /*26560*/  UIMAD UR4, UR4, UR5, URZ ;  /* 0x00000005040472a4 */ /* 0x000fe2000f8e023f */
[----:B0-----:R-:W-:-:S05]  /*26570*/  IMAD.U32 R9, RZ, RZ, UR6 ;  /* 0x00000006ff097e24 */ /* 0x001fca000f8e00ff */
[----:B------:R-:W-:Y:S01]  /*26580*/  IMAD.U32 R8, RZ, RZ, UR4 ;  /* 0x00000004ff087e24 */ /* 0x000fe2000f8e00ff */
[----:B------:R-:W-:Y:S06]  /*26590*/  @P0 BRA `(.L_x_2442) ;  /* 0x0000000000100947 */ /* 0x000fec0003800000 */
[----:B------:R-:W-:Y:S05]  /*265a0*/  @!P2 BRA `(.L_x_2442) ;  /* 0x00000000000ca947 */ /* 0x000fea0003800000 */
[----:B-----5:R-:W2:Y:S04]  /*265b0*/  LDG.E R10, desc[UR60][R2.64] ;  /* 0x0000003c020a7981 */ /* 0x020ea8000c1e1900 */
[----:B------:R-:W2:Y:S02]  /*265c0*/  LDG.E R2, desc[UR60][R2.64+0x4] ;  /* 0x0000043c02027981 */ /* 0x000ea4000c1e1900 */
[----:B--2---:R-:W-:-:S07]  /*265d0*/  IMAD.IADD R10, R2, 0x1, -R10 ;  /* 0x00000001020a7824 */ /* 0x004fce00078e0a0a */
.L_x_2442:
[----:B------:R-:W-:Y:S01]  /*265e0*/  IMAD.MOV.U32 R2, RZ, RZ, RZ ;  /* 0x000000ffff027224 */ /* 0x000fe200078e00ff */
[----:B------:R-:W-:-:S05]  /*265f0*/  ULDC.64 UR4, c[0x0][0xa20] ;  /* 0x0002880000047ab9 */ /* 0x000fca0000000a00 */
[----:B------:R-:W2:Y:S01]  /*26600*/  @P3 LDG.E R2, desc[UR60][R6.64] ;  /* 0x0000003c06023981 */ /* 0x000ea2000c1e1900 */
[----:B------:R-:W-:-:S06]  /*26610*/  IMAD.MOV.U32 R20, RZ, RZ, RZ ;  /* 0x000000ffff147224 */ /* 0x000fcc00078e00ff */
[----:B------:R0:W5:Y:S01]  /*26620*/  @P1 LDG.E R20, desc[UR60][R4.64] ;  /* 0x0000003c04141981 */ /* 0x000162000c1e1900 */
[----:B------:R-:W-:-:S04]  /*26630*/  ISETP.NE.U32.AND P0, PT, RZ, UR4, PT ;  /* 0x00000004ff007c0c */ /* 0x000fc8000bf05070 */
[----:B------:R-:W-:Y:S01]  /*26640*/  ISETP.NE.AND.EX P0, PT, RZ, UR5, PT, P0 ;  /* 0x00000005ff007c0c */ /* 0x000fe2000bf05300 */
[----:B--2--5:R-:W-:-:S05]  /*26650*/  IMAD.IADD R2, R2, 0x1, R0 ;  /* 0x0000000102027824 */ /* 0x024fca00078e0200 */
[----:B------:R0:W-:Y:S07]  /*26660*/  STL [R1+0x4], R2 ;  /* 0x0000040201007387 */ /* 0x0001ee0000100800 */
[----:B------:R-:W-:Y:S05]  /*26670*/  @!P0 BRA `(.L_x_2443) ;  /* 0x0000000000108947 */ /* 0x000fea0003800000 */
[----:B0-----:R-:W-:-:S04]  /*26680*/  IADD3 R2, P0, R13, UR4, RZ ;  /* 0x000000040d027c10 */ /* 0x001fc8000ff1e0ff */
[----:B------:R-:W-:-:S05]  /*26690*/  IADD3.X R3, R12, UR5, RZ, P0, !PT ;  /* 0x000000050c037c10 */ /* 0x000fca00087fe4ff */
[----:B------:R0:W5:Y:S01]  /*266a0*/  LDG.E R8, desc[UR60][R2.64] ;  /* 0x0000003c02087981 */ /* 0x000162000c1e1900 */
[----:B------:R-:W-:Y:S05]  /*266b0*/  BRA `(.L_x_2444) ;  /* 0x0000000000107947 */ /* 0x000fea0003800000 */
.L_x_2443:
[----:B------:R-:W-:Y:S05]  /*266c0*/  @!P3 BRA `(.L_x_2444) ;  /* 0x00000000000cb947 */ /* 0x000fea0003800000 */
[----:B------:R-:W2:Y:S04]  /*266d0*/  LDG.E R8, desc[UR60][R6.64] ;  /* 0x0000003c06087981 */ /* 0x000ea8000c1e1900 */
[----:B------:R-:W2:Y:S02]  /*266e0*/  LDG.E R6, desc[UR60][R6.64+0x4] ;  /* 0x0000043c06067981 */ /* 0x000ea4000c1e1900 */
[----:B--2---:R-:W-:-:S07]  /*266f0*/  IMAD.IADD R8, R6, 0x1, -R8 ;  /* 0x0000000106087824 */ /* 0x004fce00078e0a08 */
.L_x_2444:
[----:B-----5:R-:W-:Y:S02]  /*26700*/  IMAD.IADD R8, R8, 0x1, -R0 ;  /* 0x0000000108087824 */ /* 0x020fe400078e0a00 */
[----:B------:R-:W2:Y:S04]  /*26710*/  @P1 LDG.E R0, desc[UR60][R4.64] ;  /* 0x0000003c04001981 */ /* 0x000ea8000c1e1900 */
[----:B0-----:R-:W2:Y:S01]  /*26720*/  @P1 LDG.E R4, desc[UR60][R4.64+0x4] ;  /* 0x0000043c04041981 */ /* 0x001ea2000c1e1900 */
[----:B------:R-:W-:Y:S01]  /*26730*/  LEA R2, R17, 0xef, 0x7 ;  /* 0x000000ef11027811 */ /* 0x000fe200078e38ff */
[----:B------:R-:W-:Y:S01]  /*26740*/  BSSY B0, `(.L_x_2445) ;  /* 0x00000f8000007945 */ /* 0x000fe20003800000 */
[----:B------:R-:W-:Y:S01]  /*26750*/  PLOP3.LUT P2, PT, PT, PT, PT, 0x80, 0x0 ;  /* 0x000000000000781c */ /* 0x000fe20003f4f070 */
[----:B--2---:R-:W-:-:S04]  /*26760*/  @P1 IMAD.IADD R9, R4, 0x1, -R0 ;  /* 0x0000000104091824 */ /* 0x004fc800078e0a00 */
[----:B------:R-:W-:-:S04]  /*26770*/  IMAD.IADD R4, R8, 0x1, R9 ;  /* 0x0000000108047824 */ /* 0x000fc800078e0209 */
[C---:B------:R-:W-:Y:S01]  /*26780*/  VIADD R5, R4.reuse, 0x6f ;  /* 0x0000006f04057836 */ /* 0x040fe20000000000 */
[----:B------:R-:W-:Y:S01]  /*26790*/  IADD3 R3, R4, R2, -R10 ;  /* 0x0000000204037210 */ /* 0x000fe20007ffe80a */
        /* <DEDUP_REMOVED lines=9> */
[--C-:B------:R-:W-:Y:S01]  /*26830*/  IMAD R0, R6, 0x70, -R8.reuse ;  /* 0x0000007006007824 */ /* 0x100fe200078e0a08 */
[----:B------:R0:W-:Y:S01]  /*26840*/  STL [R1+0x20], R6 ;  /* 0x0000200601007387 */ /* 0x0001e20000100800 */
[----:B------:R-:W-:-:S03]  /*26850*/  IMAD.MOV R8, RZ, RZ, -R8 ;  /* 0x000000ffff087224 */ /* 0x000fc600078e0a08 */
[----:B------:R-:W-:Y:S02]  /*26860*/  VIMNMX R0, R0, R9, PT ;  /* 0x0000000900007248 */ /* 0x000fe40003fe0100 */
[----:B------:R-:W-:-:S04]  /*26870*/  VIMNMX R8, RZ, R8, !PT ;  /* 0x00000008ff087248 */ /* 0x000fc80007fe0100 */
[----:B------:R-:W-:Y:S02]  /*26880*/  ISETP.GT.AND P0, PT, R0, R8, PT ;  /* 0x000000080000720c */ /* 0x000fe40003f04270 */
[----:B------:R-:W-:-:S05]  /*26890*/  SHF.R.U32.HI R4, RZ, 0x4, R8 ;  /* 0x00000004ff047819 */ /* 0x000fca0000011608 */
[----:B------:R-:W-:-:S06]  /*268a0*/  IMAD.WIDE.U32 R4, R4, 0x24924925, RZ ;  /* 0x2492492504047825 */ /* 0x000fcc00078e00ff */
[----:B------:R-:W-:Y:S02]  /*268b0*/  @P0 VIADD R3, R0, 0x6f ;  /* 0x0000006f00030836 */ /* 0x000fe40000000000 */
[----:B------:R-:W-:Y:S02]  /*268c0*/  @P0 IMAD.MOV.U32 R2, RZ, RZ, RZ ;  /* 0x000000ffff020224 */ /* 0x000fe400078e00ff */
[----:B------:R-:W-:Y:S02]  /*268d0*/  IMAD.MOV.U32 R0, RZ, RZ, R5 ;  /* 0x000000ffff007224 */ /* 0x000fe400078e0005 */
[----:B------:R-:W-:-:S04]  /*268e0*/  @P0 IMAD.HI R3, R3, -0x6db6db6d, R2 ;  /* 0x9249249303030827 */ /* 0x000fc800078e0202 */
[----:B------:R-:W-:Y:S01]  /*268f0*/  IMAD.MOV.U32 R2, RZ, RZ, R0 ;  /* 0x000000ffff027224 */ /* 0x000fe200078e0000 */
[----:B------:R-:W-:-:S04]  /*26900*/  @P0 SHF.R.U32.HI R4, RZ, 0x1f, R3 ;  /* 0x0000001fff040819 */ /* 0x000fc80000011603 */
[----:B------:R-:W-:-:S04]  /*26910*/  @P0 LEA.HI.SX32 R2, R3, R4, 0x1a ;  /* 0x0000000403020211 */ /* 0x000fc800078fd2ff */
[----:B------:R-:W-:-:S13]  /*26920*/  ISETP.GT.AND P0, PT, R2, R0, PT ;  /* 0x000000000200720c */ /* 0x000fda0003f04270 */
[----:B0-----:R-:W-:Y:S05]  /*26930*/  @!P0 BRA `(.L_x_2446) ;  /* 0x0000000c00608947 */ /* 0x001fea0003800000 */
[----:B------:R-:W0:Y:S01]  /*26940*/  LDC R3, c[0x0][0x428] ;  /* 0x00010a00ff037b82 */ /* 0x000e220000000800 */
        /* <DEDUP_REMOVED lines=9> */
.L_x_2594:
[----:B------:R-:W-:-:S03]  /*269e0*/  UMOV UR4, 0xffffffff ;  /* 0xffffffff00047882 */ /* 0x000fc60000000000 */
[----:B------:R-:W-:Y:S05]  /*269f0*/  BRA.DIV UR4, `(.L_x_2448) ;  /* 0x0000005e042c7947 */ /* 0x000fea000b800000 */
[----:B------:R-:W-:-:S13]  /*26a00*/  ELECT P6, URZ, PT ;  /* 0x00000000003f782f */ /* 0x000fda00038c0000 */
.L_x_2597:
        /* <DEDUP_REMOVED lines=12> */
.L_x_2598:
[----:B------:R-:W-:Y:S05]  /*26ad0*/  BSYNC B1 ;  /* 0x0000000000017941 */ /* 0x000fea0003800000 */
.L_x_2449:
        /* <DEDUP_REMOVED lines=8> */
.L_x_2599:
        /* <DEDUP_REMOVED lines=11> */
.L_x_2454:
[----:B-1----:R-:W2:Y:S01]  /*26c10*/  LDL R6, [R1+0xc] ;  /* 0x00000c0001067983 */ /* 0x002ea20000100800 */
[----:B------:R-:W-:Y:S01]  /*26c20*/  R2UR UR9, R5 ;  /* 0x00000000050972ca */ /* 0x000fe200000e0000 */
[----:B------:R-:W-:Y:S01]  /*26c30*/  IMAD R7, R2, 0x70, R20 ;  /* 0x0000007002077824 */ /* 0x000fe200078e0214 */
        /* <DEDUP_REMOVED lines=26> */
.L_x_2600:
        /* <DEDUP_REMOVED lines=8> */
.L_x_2456:
        /* <DEDUP_REMOVED lines=24> */
.L_x_2452:
[----:B------:R-:W-:Y:S05]  /*26fe0*/  BSYNC B1 ;  /* 0x0000000000017941 */ /* 0x000fea0003800000 */
.L_x_2451:
        /* <DEDUP_REMOVED lines=12> */
[----:B0-----:R-:W-:Y:S05]  /*270b0*/  @!P0 BRA `(.L_x_2446) ;  /* 0x0000000400808947 */ /* 0x001fea0003800000 */
[C---:B------:R-:W-:Y:S02]  /*270c0*/  IMAD R5, R2.reuse, 0x70, R20 ;  /* 0x0000007002057824 */ /* 0x040fe400078e0214 */
[----:B------:R-:W-:Y:S02]  /*270d0*/  VIADD R2, R2, 0xffffffff ;  /* 0xffffffff02027836 */ /* 0x000fe40000000000 */
[----:B------:R-:W-:-:S07]  /*270e0*/  VIADD R5, R5, 0xffffff20 ;  /* 0xffffff2005057836 */ /* 0x000fce0000000000 */
.L_x_2463:
[----:B------:R-:W-:Y:S05]  /*270f0*/  YIELD ;  /* 0x0000000000007946 */ /* 0x000fea0003800000 */
[----:B------:R-:W-:Y:S04]  /*27100*/  BSSY B1, `(.L_x_2457) ;  /* 0x000004e000017945 */ /* 0x000fe80003800000 */
[----:B0-----:R-:W-:Y:S05]  /*27110*/  @!P6 BRA `(.L_x_2458) ;  /* 0x000000040030e947 */ /* 0x001fea0003800000 */
[----:B------:R-:W2:Y:S04]  /*27120*/  LDL R6, [R1+0xc] ;  /* 0x00000c0001067983 */ /* 0x000ea80000100800 */
[----:B------:R-:W3:Y:S01]  /*27130*/  LDL R7, [R1+0x10] ;  /* 0x0000100001077983 */ /* 0x000ee20000100800 */
[----:B--2---:R-:W-:Y:S01]  /*27140*/  IMAD R6, R6, 0x8, R9 ;  /* 0x0000000806067824 */ /* 0x004fe200078e0209 */
[----:B---3--:R-:W-:-:S04]  /*27150*/  SHF.L.U32 R7, R7, 0x1f, RZ ;  /* 0x0000001f07077819 */ /* 0x008fc800000006ff */
[----:B------:R-:W0:Y:S02]  /*27160*/  SYNCS.PHASECHK.TRANS64.TRYWAIT P0, [R6+URZ+0x368a0], R7 ;  /* 0x0368a007060075a7 */ /* 0x000e24000800017f */
[----:B0-----:R-:W-:Y:S05]  /*27170*/  @!P0 BRA `(.L_x_2459) ;  /* 0x0000005400a88947 */ /* 0x001fea0003800000 */
.L_x_2601:
        /* <DEDUP_REMOVED lines=11> */
.L_x_2460:
        /* <DEDUP_REMOVED lines=27> */
.L_x_2602:
        /* <DEDUP_REMOVED lines=8> */
.L_x_2462:
        /* <DEDUP_REMOVED lines=24> */
.L_x_2458:
[----:B------:R-:W-:Y:S05]  /*275e0*/  BSYNC B1 ;  /* 0x0000000000017941 */ /* 0x000fea0003800000 */
.L_x_2457:
[----:B01----:R-:W2:Y:S04]  /*275f0*/  LDL.LU R6, [R1+0xc] ;  /* 0x00000c0001067983 */ /* 0x003ea80000300800 */
[----:B------:R-:W3:Y:S01]  /*27600*/  LDL.LU R7, [R1+0x10] ;  /* 0x0000100001077983 */ /* 0x000ee20000300800 */
[----:B------:R-:W-:Y:S02]  /*27610*/  VIADD R2, R2, 0xffffffff ;  /* 0xffffffff02027836 */ /* 0x000fe40000000000 */
[----:B------:R-:W-:Y:S02]  /*27620*/  VIADD R5, R5, 0xffffff90 ;  /* 0xffffff9005057836 */ /* 0x000fe40000000000 */
        /* <DEDUP_REMOVED lines=9> */
.L_x_2446:
[----:B------:R-:W-:Y:S05]  /*276c0*/  BSYNC B0 ;  /* 0x0000000000007941 */ /* 0x000fea0003800000 */
.L_x_2445:
[----:B------:R-:W2:Y:S01]  /*276d0*/  LDL R6, [R1+0x20] ;  /* 0x0000200001067983 */ /* 0x000ea20000100800 */
[----:B------:R-:W-:Y:S05]  /*276e0*/  @!P2 WARPSYNC.ALL ;  /* 0x000000000000a948 */ /* 0x000fea0003800000 */
[----:B------:R-:W-:Y:S01]  /*276f0*/  BSSY B6, `(.L_x_2464) ;  /* 0x0000313000067945 */ /* 0x000fe20003800000 */
[----:B------:R-:W-:Y:S01]  /*27700*/  @!P2 BAR.SYNC.DEFER_BLOCKING 0xc, 0x120 ;  /* 0x030480000000ab1d */ /* 0x000fe20000010000 */
[----:B--2---:R-:W-:-:S13]  /*27710*/  ISETP.GT.AND P0, PT, R6, RZ, PT ;  /* 0x000000ff0600720c */ /* 0x004fda0003f04270 */
[----:B------:R-:W-:Y:S05]  /*27720*/  @P0 BRA `(.L_x_2465) ;  /* 0x0000000000440947 */ /* 0x000fea0003800000 */
[----:B------:R-:W1:Y:S02]  /*27730*/  S2R R6, SR_TID.X ;  /* 0x0000000000067919 */ /* 0x000e640000002100 */
[----:B-1----:R-:W-:-:S04]  /*27740*/  LOP3.LUT R6, R6, 0x1f, RZ, 0xc0, !PT ;  /* 0x0000001f06067812 */ /* 0x002fc800078ec0ff */
[----:B------:R-:W-:-:S13]  /*27750*/  ISETP.NE.AND P1, PT, R6, RZ, PT ;  /* 0x000000ff0600720c */ /* 0x000fda0003f25270 */
[----:B------:R-:W-:Y:S05]  /*27760*/  @P1 BRA `(.L_x_2466) ;  /* 0x00000030002c1947 */ /* 0x000fea0003800000 */
[----:B0-----:R-:W0:Y:S01]  /*27770*/  S2R R7, SR_LANEID ;  /* 0x0000000000077919 */ /* 0x001e220000000000 */
[----:B------:R-:W-:Y:S01]  /*27780*/  VOTEU.ANY UR4, UPT, PT ;  /* 0x0000000000047886 */ /* 0x000fe200038e0100 */
[----:B------:R-:W1:Y:S01]  /*27790*/  LDC.64 R2, c[0x0][0xc38] ;  /* 0x00030e00ff027b82 */ /* 0x000e620000000a00 */
[----:B------:R-:W0:Y:S08]  /*277a0*/  FLO.U32 R0, UR4 ;  /* 0x0000000400007d00 */ /* 0x000e3000080e0000 */
[----:B------:R-:W1:Y:S01]  /*277b0*/  POPC R5, UR4 ;  /* 0x0000000400057d09 */ /* 0x000e620008000000 */
[----:B0-----:R-:W-:-:S13]  /*277c0*/  ISETP.EQ.U32.AND P0, PT, R0, R7, PT ;  /* 0x000000070000720c */ /* 0x001fda0003f02070 */
[----:B-1----:R-:W2:Y:S01]  /*277d0*/  @P0 ATOMG.E.ADD.STRONG.GPU PT, R3, desc[UR60][R2.64], R5 ;  /* 0x00000005020309a8 */ /* 0x002ea200081ee1fc */
[----:B------:R-:W0:Y:S02]  /*277e0*/  S2R R4, SR_LTMASK ;  /* 0x0000000000047919 */ /* 0x000e240000003900 */
[----:B0-----:R-:W-:-:S04]  /*277f0*/  LOP3.LUT R4, R4, UR4, RZ, 0xc0, !PT ;  /* 0x0000000404047c12 */ /* 0x001fc8000f8ec0ff */
[----:B------:R-:W0:Y:S01]  /*27800*/  POPC R7, R4 ;  /* 0x0000000400077309 */ /* 0x000e220000000000 */
[----:B--2---:R-:W0:Y:S02]  /*27810*/  SHFL.IDX PT, R0, R3, R0, 0x1f ;  /* 0x00001f0003007589 */ /* 0x004e2400000e0000 */
[----:B0-----:R-:W-:Y:S01]  /*27820*/  IADD3 R16, R0, UR38, R7 ;  /* 0x0000002600107c10 */ /* 0x001fe2000fffe007 */
[----:B------:R-:W-:Y:S06]  /*27830*/  BRA `(.L_x_2466) ;  /* 0x0000002c00f87947 */ /* 0x000fec0003800000 */
.L_x_2465:
[----:B------:R-:W1:Y:S01]  /*27840*/  S2R R3, SR_CgaCtaId ;  /* 0x0000000000037919 */ /* 0x000e620000008800 */
[----:B------:R-:W-:-:S04]  /*27850*/  MOV R0, 0x400 ;  /* 0x0000040000007802 */ /* 0x000fc80000000f00 */
[----:B-1----:R-:W-:-:S05]  /*27860*/  LEA R2, R3, R0, 0x18 ;  /* 0x0000000003027211 */ /* 0x002fca00078ec0ff */
[----:B------:R1:W-:Y:S01]  /*27870*/  STL [R1+0x14], R2 ;  /* 0x0000140201007387 */ /* 0x0003e20000100800 */
[----:B------:R-:W-:-:S05]  /*27880*/  VIADD R0, R2, 0x21400 ;  /* 0x0002140002007836 */ /* 0x000fca0000000000 */
        /* <DEDUP_REMOVED lines=10> */
[----:B0-----:R-:W-:-:S02]  /*27930*/  IMAD.U32 R7, RZ, RZ, UR9 ;  /* 0x00000009ff077e24 */ /* 0x001fc4000f8e00ff */
[----:B------:R-:W-:Y:S02]  /*27940*/  IMAD.U32 R10, RZ, RZ, UR4 ;  /* 0x00000004ff0a7e24 */ /* 0x000fe4000f8e00ff */
[----:B------:R-:W-:Y:S02]  /*27950*/  IMAD.U32 R11, RZ, RZ, UR5 ;  /* 0x00000005ff0b7e24 */ /* 0x000fe4000f8e00ff */
[----:B------:R-:W-:Y:S02]  /*27960*/  IMAD.MOV.U32 R8, RZ, RZ, 0x70 ;  /* 0x00000070ff087424 */ /* 0x000fe400078e00ff */
[----:B------:R-:W-:Y:S02]  /*27970*/  IMAD.MOV.U32 R12, RZ, RZ, 0x1 ;  /* 0x00000001ff0c7424 */ /* 0x000fe400078e00ff */
[----:B------:R-:W-:-:S07]  /*27980*/  IMAD.MOV.U32 R13, RZ, RZ, RZ ;  /* 0x000000ffff0d7224 */ /* 0x000fce00078e00ff */
[----:B------:R-:W-:-:S07]  /*27990*/  LEPC R20, `(.L_x_2467) ;  /* 0x000000001014794e */ /* 0x000fce0000000000 */
[----:B-1----:R-:W-:Y:S05]  /*279a0*/  CALL.ABS.NOINC R2 ;  /* 0x0000000002007343 */ /* 0x002fea0003c00000 */
.L_x_2467:
        /* <DEDUP_REMOVED lines=12> */
[----:B0-----:R-:W-:-:S02]  /*27a70*/  IMAD.U32 R7, RZ, RZ, UR9 ;  /* 0x00000009ff077e24 */ /* 0x001fc4000f8e00ff */
[----:B------:R-:W-:Y:S02]  /*27a80*/  IMAD.U32 R10, RZ, RZ, UR4 ;  /* 0x00000004ff0a7e24 */ /* 0x000fe4000f8e00ff */
[----:B------:R-:W-:Y:S02]  /*27a90*/  IMAD.U32 R11, RZ, RZ, UR5 ;  /* 0x00000005ff0b7e24 */ /* 0x000fe4000f8e00ff */
[----:B------:R-:W-:Y:S02]  /*27aa0*/  IMAD.MOV.U32 R8, RZ, RZ, 0x70 ;  /* 0x00000070ff087424 */ /* 0x000fe400078e00ff */
[----:B------:R-:W-:Y:S02]  /*27ab0*/  IMAD.MOV.U32 R12, RZ, RZ, 0x1 ;  /* 0x00000001ff0c7424 */ /* 0x000fe400078e00ff */
[----:B-1----:R-:W-:-:S07]  /*27ac0*/  IMAD.MOV.U32 R13, RZ, RZ, RZ ;  /* 0x000000ffff0d7224 */ /* 0x002fce00078e00ff */
[----:B------:R-:W-:-:S07]  /*27ad0*/  LEPC R20, `(.L_x_2469) ;  /* 0x000000001014794e */ /* 0x000fce0000000000 */
[----:B--2---:R-:W-:Y:S05]  /*27ae0*/  CALL.ABS.NOINC R2 ;  /* 0x0000000002007343 */ /* 0x004fea0003c00000 */
.L_x_2469:
        /* <DEDUP_REMOVED lines=16> */
.L_x_2468:
[----:B------:R-:W2:Y:S01]  /*27bf0*/  LDL.LU R2, [R1+0x24] ;  /* 0x0000240001027983 */ /* 0x000ea20000300800 */
[----:B------:R-:W-:-:S03]  /*27c00*/  ULDC.64 UR4, c[0x0][0x9f8] ;  /* 0x00027e0000047ab9 */ /* 0x000fc60000000a00 */
[----:B------:R-:W3:Y:S04]  /*27c10*/  LDL.LU R0, [R1+0x28] ;  /* 0x0000280001007983 */ /* 0x000ee80000300800 */
[----:B------:R-:W4:Y:S04]  /*27c20*/  LDL.LU R4, [R1+0x30] ;  /* 0x0000300001047983 */ /* 0x000f280000300800 */
[----:B------:R-:W4:Y:S01]  /*27c30*/  LDL.LU R6, [R1+0x1c] ;  /* 0x00001c0001067983 */ /* 0x000f220000300800 */
[----:B------:R-:W-:-:S04]  /*27c40*/  ISETP.NE.U32.AND P0, PT, RZ, UR4, PT ;  /* 0x00000004ff007c0c */ /* 0x000fc8000bf05070 */
[----:B------:R-:W-:Y:S01]  /*27c50*/  ISETP.NE.AND.EX P0, PT, RZ, UR5, PT, P0 ;  /* 0x00000005ff007c0c */ /* 0x000fe2000bf05300 */
[----:B0-----:R-:W0:Y:S02]  /*27c60*/  S2R R8, SR_TID.X ;  /* 0x0000000000087919 */ /* 0x001e240000002100 */
        /* <DEDUP_REMOVED lines=9> */
[----:B----4-:R-:W-:-:S06]  /*27d00*/  IMAD.MOV.U32 R0, RZ, RZ, R6 ;  /* 0x000000ffff007224 */ /* 0x010fcc00078e0006 */
[----:B------:R0:W5:Y:S01]  /*27d10*/  @P0 LDG.E R0, desc[UR60][R2.64] ;  /* 0x0000003c02000981 */ /* 0x000162000c1e1900 */
[----:B------:R-:W-:Y:S01]  /*27d20*/  PLOP3.LUT P1, PT, P6, PT, PT, 0x8, 0x0 ;  /* 0x000000000000781c */ /* 0x000fe2000372e170 */
[----:B0-----:R-:W-:Y:S02]  /*27d30*/  IMAD R2, R17, 0x80, R4 ;  /* 0x0000008011027824 */ /* 0x001fe400078e0204 */
[----:B------:R-:W0:Y:S02]  /*27d40*/  LDC R4, c[0x0][0x428] ;  /* 0x00010a00ff047b82 */ /* 0x000e240000000800 */
[----:B0-----:R-:W-:-:S13]  /*27d50*/  ISETP.NE.AND P0, PT, R4, 0x1, PT ;  /* 0x000000010400780c */ /* 0x001fda0003f05270 */
[----:B------:R-:W0:Y:S08]  /*27d60*/  @P0 LDC R5, c[0x0][0x42c] ;  /* 0x00010b00ff050b82 */ /* 0x000e300000000800 */
[----:B------:R-:W1:Y:S01]  /*27d70*/  @P0 LDC R4, c[0x0][0x430] ;  /* 0x00010c00ff040b82 */ /* 0x000e620000000800 */
[----:B0-----:R-:W-:-:S04]  /*27d80*/  @P0 IMAD.HI.U32 R7, R18, R5, RZ ;  /* 0x0000000512070227 */ /* 0x001fc800078e00ff */
[----:B------:R-:W-:Y:S01]  /*27d90*/  IMAD.MOV.U32 R5, RZ, RZ, R18 ;  /* 0x000000ffff057224 */ /* 0x000fe200078e0012 */
[----:B-1----:R-:W-:Y:S02]  /*27da0*/  @P0 SHF.R.U32.HI R5, RZ, R4, R7 ;  /* 0x00000004ff050219 */ /* 0x002fe40000011607 */
[----:B------:R-:W-:-:S04]  /*27db0*/  ISETP.NE.U32.AND P0, PT, RZ, UR4, PT ;  /* 0x00000004ff007c0c */ /* 0x000fc8000bf05070 */
[----:B------:R-:W-:-:S04]  /*27dc0*/  ISETP.NE.AND.EX P0, PT, RZ, UR5, PT, P0 ;  /* 0x00000005ff007c0c */ /* 0x000fc8000bf05300 */
[----:B------:R-:W-:-:S09]  /*27dd0*/  SEL R3, R6, RZ, !P0 ;  /* 0x000000ff06037207 */ /* 0x000fd20004000000 */
.L_x_2470:
        /* <DEDUP_REMOVED lines=16> */
.L_x_2471:
        /* <DEDUP_REMOVED lines=15> */
.L_x_2472:
        /* <DEDUP_REMOVED lines=9> */
[----:B------:R-:W2:Y:S01]  /*28060*/  LDL R4, [R1+0x20] ;  /* 0x0000200001047983 */ /* 0x000ea20000100800 */
[----:B------:R-:W0:Y:S01]  /*28070*/  LDC.64 R8, c[0x0][0x3f8] ;  /* 0x0000fe00ff087b82 */ /* 0x000e220000000a00 */
[----:B------:R-:W-:Y:S02]  /*28080*/  ULDC.64 UR4, c[0x0][0xa08] ;  /* 0x0002820000047ab9 */ /* 0x000fe40000000a00 */
[----:B0-----:R-:W-:Y:S01]  /*28090*/  LOP3.LUT P0, RZ, R8, UR4, RZ, 0xfc, !PT ;  /* 0x0000000408ff7c12 */ /* 0x001fe2000f80fcff */
[----:B------:R-:W-:-:S03]  /*280a0*/  UMOV UR4, 0xffffffff ;  /* 0xffffffff00047882 */ /* 0x000fc60000000000 */
[----:B------:R-:W-:-:S04]  /*280b0*/  LOP3.LUT P0, RZ, R9, UR5, RZ, 0xfc, P0 ;  /* 0x0000000509ff7c12 */ /* 0x000fc8000800fcff */
[----:B-----5:R-:W-:Y:S01]  /*280c0*/  SEL R6, R0, RZ, !P0 ;  /* 0x000000ff00067207 */ /* 0x020fe20004000000 */
[----:B--2---:R-:W-:Y:S01]  /*280d0*/  VIADD R4, R4, 0xffffffff ;  /* 0xffffffff04047836 */ /* 0x004fe20000000000 */
[----:B------:R-:W-:Y:S07]  /*280e0*/  BRA.DIV UR4, `(.L_x_2473) ;  /* 0x0000004604f47947 */ /* 0x000fee000b800000 */
.L_x_2605:
[----:B------:R-:W-:Y:S01]  /*280f0*/  UMOV UR4, 0xffffffff ;  /* 0xffffffff00047882 */ /* 0x000fe20000000000 */
[----:B------:R-:W-:Y:S02]  /*28100*/  SHF.R.S32.HI R17, RZ, 0x1f, R0 ;  /* 0x0000001fff117819 */ /* 0x000fe40000011400 */
[----:B------:R-:W-:Y:S05]  /*28110*/  BRA.DIV UR4, `(.L_x_2474) ;  /* 0x0000004a041c7947 */ /* 0x000fea000b800000 */
[----:B------:R-:W-:-:S13]  /*28120*/  ELECT P6, URZ, PT ;  /* 0x00000000003f782f */ /* 0x000fda00038c0000 */
.L_x_2608:
[----:B------:R-:W-:Y:S05]  /*28130*/  @!P6 BRA `(.L_x_2475) ;  /* 0x000000040024e947 */ /* 0x000fea0003800000 */
[----:B------:R-:W-:-:S04]  /*28140*/  ISETP.NE.U32.AND P0, PT, R8, RZ, PT ;  /* 0x000000ff0800720c */ /* 0x000fc80003f05070 */
        /* <DEDUP_REMOVED lines=19> */
.L_x_2476:
        /* <DEDUP_REMOVED lines=9> */
.L_x_2609:
        /* <DEDUP_REMOVED lines=11> */
.L_x_2478:
        /* <DEDUP_REMOVED lines=33> */
.L_x_2475:
[----:B------:R-:W2:Y:S01]  /*285d0*/  LDL.LU R12, [R1+0x2c] ;  /* 0x00002c00010c7983 */ /* 0x000ea20000300800 */
[----:B------:R-:W-:Y:S01]  /*285e0*/  MOV R10, 0x400 ;  /* 0x00000400000a7802 */ /* 0x000fe20000000f00 */
[----:B------:R-:W-:Y:S05]  /*285f0*/  WARPSYNC.ALL ;  /* 0x0000000000007948 */ /* 0x000fea0003800000 */
[----:B------:R-:W0:Y:S01]  /*28600*/  S2R R11, SR_CgaCtaId ;  /* 0x00000000000b7919 */ /* 0x000e220000008800 */
[----:B------:R-:W-:-:S13]  /*28610*/  ELECT P0, URZ, PT ;  /* 0x00000000003f782f */ /* 0x000fda0003800000 */
[C---:B------:R-:W-:Y:S01]  /*28620*/  @P0 R2UR UR13, R3.reuse ;  /* 0x00000000030d02ca */ /* 0x040fe200000e0000 */
        /* <DEDUP_REMOVED lines=41> */
.L_x_2610:
[----:B------:R-:W-:Y:S05]  /*288c0*/  BSYNC B0 ;  /* 0x0000000000007941 */ /* 0x000fea0003800000 */
.L_x_2479:
        /* <DEDUP_REMOVED lines=41> */
.L_x_2487:
[----:B0-----:R-:W0:Y:S01]  /*28b60*/  S2R R8, SR_CgaCtaId ;  /* 0x0000000000087919 */ /* 0x001e220000008800 */
[----:B------:R-:W-:-:S04]  /*28b70*/  MOV R7, 0x400 ;  /* 0x0000040000077802 */ /* 0x000fc80000000f00 */
[----:B0-----:R-:W-:Y:S02]  /*28b80*/  LEA R7, R8, R7, 0x18 ;  /* 0x0000000708077211 */ /* 0x001fe400078ec0ff */
[----:B------:R-:W-:-:S03]  /*28b90*/  SHF.L.U32 R8, R14, 0x1f, RZ ;  /* 0x0000001f0e087819 */ /* 0x000fc600000006ff */
[----:B------:R-:W-:-:S04]  /*28ba0*/  IMAD R7, R11, 0x8, R7 ;  /* 0x000000080b077824 */ /* 0x000fc800078e0207 */
[----:B------:R-:W0:Y:S02]  /*28bb0*/  SYNCS.PHASECHK.TRANS64.TRYWAIT P0, [R7+URZ+0x36840], R8 ;  /* 0x03684008070075a7 */ /* 0x000e24000800017f */
[----:B0-----:R-:W-:Y:S05]  /*28bc0*/  @!P0 BRA `(.L_x_2488) ;  /* 0x0000003c00c48947 */ /* 0x001fea0003800000 */
.L_x_2611:
        /* <DEDUP_REMOVED lines=11> */
.L_x_2489:
        /* <DEDUP_REMOVED lines=37> */
.L_x_2612:
        /* <DEDUP_REMOVED lines=13> */
.L_x_2491:
[----:B01----:R-:W2:Y:S01]  /*28fa0*/  LDL.LU R7, [R1] ;  /* 0x0000000001077983 */ /* 0x003ea20000300800 */
[----:B------:R-:W-:Y:S01]  /*28fb0*/  MOV R9, 0x400 ;  /* 0x0000040000097802 */ /* 0x000fe20000000f00 */
[----:B------:R-:W0:Y:S01]  /*28fc0*/  S2R R12, SR_CgaCtaId ;  /* 0x00000000000c7919 */ /* 0x000e220000008800 */
[----:B------:R-:W-:Y:S01]  /*28fd0*/  R2UR UR11, R4 ;  /* 0x00000000040b72ca */ /* 0x000fe200000e0000 */
[----:B------:R-:W-:Y:S01]  /*28fe0*/  UIADD3 UR4, UP0, UR36, 0x470, URZ ;  /* 0x0000047024047890 */ /* 0x000fe2000ff1e03f */
[----:B------:R-:W-:Y:S02]  /*28ff0*/  R2UR UR13, R6 ;  /* 0x00000000060d72ca */ /* 0x000fe400000e0000 */
[----:B------:R-:W-:Y:S02]  /*29000*/  R2UR UR12, R5 ;  /* 0x00000000050c72ca */ /* 0x000fe400000e0000 */
[----:B0-----:R-:W-:Y:S01]  /*29010*/  LEA R9, R12, R9, 0x18 ;  /* 0x000000090c097211 */ /* 0x001fe200078ec0ff */
[----:B--2---:R-:W-:-:S02]  /*29020*/  IMAD.MOV.U32 R8, RZ, RZ, R7 ;  /* 0x000000ffff087224 */ /* 0x004fc400078e0007 */
[----:B------:R-:W2:Y:S01]  /*29030*/  LDL R7, [R1+0x4] ;  /* 0x0000040001077983 */ /* 0x000ea20000100800 */
[----:B------:R-:W-:Y:S01]  /*29040*/  UMOV UR10, URZ ;  /* 0x0000003f000a7c82 */ /* 0x000fe20008000000 */
[--C-:B------:R-:W-:Y:S01]  /*29050*/  IMAD R4, R8, 0x8, R9.reuse ;  /* 0x0000000808047824 */ /* 0x100fe200078e0209 */
[----:B------:R-:W-:Y:S01]  /*29060*/  UMOV UR6, 0x0 ;  /* 0x0000000000067882 */ /* 0x000fe20000000000 */
[----:B------:R-:W-:Y:S01]  /*29070*/  UMOV UR7, 0x14f00000 ;  /* 0x14f0000000077882 */ /* 0x000fe20000000000 */
[----:B------:R-:W-:Y:S01]  /*29080*/  UMOV UR16, 0x40 ;  /* 0x0000004000107882 */ /* 0x000fe20000000000 */
[----:B------:R-:W-:Y:S01]  /*29090*/  IMAD.MOV.U32 R6, RZ, RZ, R2 ;  /* 0x000000ffff067224 */ /* 0x000fe200078e0002 */
[----:B------:R-:W-:Y:S01]  /*290a0*/  R2UR UR9, R4 ;  /* 0x00000000040972ca */ /* 0x000fe200000e0000 */
[----:B------:R-:W-:-:S05]  /*290b0*/  IMAD R4, R8, 0xa800, R9 ;  /* 0x0000a80008047824 */ /* 0x000fca00078e0209 */
[----:B------:R-:W-:Y:S01]  /*290c0*/  R2UR UR15, R4 ;  /* 0x00000000040f72ca */ /* 0x000fe200000e0000 */
[----:B------:R-:W-:-:S06]  /*290d0*/  IMAD.MOV.U32 R4, RZ, RZ, R3 ;  /* 0x000000ffff047224 */ /* 0x000fcc00078e0003 */
[----:B------:R-:W-:-:S06]  /*290e0*/  UIADD3 UR9, UR9, 0x36850, URZ ;  /* 0x0003685009097890 */ /* 0x000fcc000fffe03f */
[----:B------:R-:W-:Y:S02]  /*290f0*/  UIADD3 UR8, UR15, 0x400, URZ ;  /* 0x000004000f087890 */ /* 0x000fe4000fffe03f */
[----:B------:R-:W-:Y:S02]  /*29100*/  UIADD3 UR14, UR15, 0x3c00, URZ ;  /* 0x00003c000f0e7890 */ /* 0x000fe4000fffe03f */
[----:B------:R-:W-:Y:S01]  /*29110*/  UIADD3 UR15, UR15, 0x7400, URZ ;  /* 0x000074000f0f7890 */ /* 0x000fe2000fffe03f */
        /* <DEDUP_REMOVED lines=12> */
.L_x_2486:
[----:B------:R-:W-:Y:S05]  /*291e0*/  BSYNC B2 ;  /* 0x0000000000027941 */ /* 0x000fea0003800000 */
.L_x_2485:
[----:B------:R-:W2:Y:S04]  /*291f0*/  LDL.LU R2, [R1+0x20] ;  /* 0x0000200001027983 */ /* 0x000ea80000300800 */
[----:B------:R0:W-:Y:S04]  /*29200*/  STL [R1], R11 ;  /* 0x0000000b01007387 */ /* 0x0001e80000100800 */
[----:B------:R0:W-:Y:S02]  /*29210*/  STL [R1+0x8], R14 ;  /* 0x0000080e01007387 */ /* 0x0001e40000100800 */
[----:B0-2---:R-:W-:-:S07]  /*29220*/  VIADD R7, R2, 0xfffffffd ;  /* 0xfffffffd02077836 */ /* 0x005fce0000000000 */
.L_x_2484:
[----:B------:R-:W-:Y:S05]  /*29230*/  BSYNC B1 ;  /* 0x0000000000017941 */ /* 0x000fea0003800000 */
.L_x_2483:
[----:B------:R-:W-:-:S13]  /*29240*/  ISETP.NE.AND P0, PT, R10, RZ, PT ;  /* 0x000000ff0a00720c */ /* 0x000fda0003f05270 */
[----:B------:R-:W-:Y:S05]  /*29250*/  @!P0 BRA `(.L_x_2482) ;  /* 0x0000001000208947 */ /* 0x000fea0003800000 */
[----:B------:R-:W-:-:S07]  /*29260*/  IMAD.MOV.U32 R11, RZ, RZ, R6 ;  /* 0x000000ffff0b7224 */ /* 0x000fce00078e0006 */
.L_x_2506:
        /* <DEDUP_REMOVED lines=32> */
.L_x_2494:
[----:B------:R-:W1:Y:S01]  /*29470*/  S2R R3, SR_CgaCtaId ;  /* 0x0000000000037919 */ /* 0x000e620000008800 */
[----:B------:R-:W-:-:S04]  /*29480*/  MOV R2, 0x400 ;  /* 0x0000040000027802 */ /* 0x000fc80000000f00 */
[----:B-1----:R-:W-:Y:S02]  /*29490*/  LEA R2, R3, R2, 0x18 ;  /* 0x0000000203027211 */ /* 0x002fe400078ec0ff */
[----:B------:R-:W-:-:S03]  /*294a0*/  SHF.L.U32 R3, R9, 0x1f, RZ ;  /* 0x0000001f09037819 */ /* 0x000fc600000006ff */
[----:B------:R-:W-:-:S04]  /*294b0*/  IMAD R2, R8, 0x8, R2 ;  /* 0x0000000808027824 */ /* 0x000fc800078e0202 */
[----:B------:R-:W1:Y:S02]  /*294c0*/  SYNCS.PHASECHK.TRANS64.TRYWAIT P0, [R2+URZ+0x36840], R3 ;  /* 0x03684003020075a7 */ /* 0x000e64000800017f */
[----:B-1----:R-:W-:Y:S05]  /*294d0*/  @!P0 BRA `(.L_x_2495) ;  /* 0x0000003400a88947 */ /* 0x002fea0003800000 */
.L_x_2613:
        /* <DEDUP_REMOVED lines=11> */
.L_x_2496:
        /* <DEDUP_REMOVED lines=37> */
.L_x_2614:
        /* <DEDUP_REMOVED lines=8> */
.L_x_2498:
        /* <DEDUP_REMOVED lines=35> */
.L_x_2493:
[----:B------:R-:W-:Y:S05]  /*29a90*/  BSYNC B1 ;  /* 0x0000000000017941 */ /* 0x000fea0003800000 */
.L_x_2492:
        /* <DEDUP_REMOVED lines=31> */
.L_x_2501:
[----:B------:R-:W2:Y:S01]  /*29c90*/  S2R R3, SR_CgaCtaId ;  /* 0x0000000000037919 */ /* 0x000ea20000008800 */
[----:B------:R-:W-:-:S04]  /*29ca0*/  MOV R2, 0x400 ;  /* 0x0000040000027802 */ /* 0x000fc80000000f00 */
[----:B--2---:R-:W-:Y:S02]  /*29cb0*/  LEA R2, R3, R2, 0x18 ;  /* 0x0000000203027211 */ /* 0x004fe400078ec0ff */
[----:B------:R-:W-:-:S03]  /*29cc0*/  SHF.L.U32 R3, R14, 0x1f, RZ ;  /* 0x0000001f0e037819 */ /* 0x000fc600000006ff */
[----:B------:R-:W-:-:S04]  /*29cd0*/  IMAD R2, R15, 0x8, R2 ;  /* 0x000000080f027824 */ /* 0x000fc800078e0202 */
[----:B------:R-:W2:Y:S02]  /*29ce0*/  SYNCS.PHASECHK.TRANS64.TRYWAIT P0, [R2+URZ+0x36840], R3 ;  /* 0x03684003020075a7 */ /* 0x000ea4000800017f */
[----:B--2---:R-:W-:Y:S05]  /*29cf0*/  @!P0 BRA `(.L_x_2502) ;  /* 0x0000002c00c88947 */ /* 0x004fea0003800000 */
.L_x_2615:
        /* <DEDUP_REMOVED lines=11> */
.L_x_2503:
[----:B------:R-:W3:Y:S01]  /*29db0*/  LDL R13, [R1] ;  /* 0x00000000010d7983 */ /* 0x000ee20000100800 */
[----:B0-----:R-:W-:-:S03]  /*29dc0*/  MOV R14, 0x400 ;  /* 0x00000400000e7802 */ /* 0x001fc60000000f00 */
        /* <DEDUP_REMOVED lines=36> */
.L_x_2616:
        /* <DEDUP_REMOVED lines=8> */
.L_x_2505:
        /* <DEDUP_REMOVED lines=33> */
.L_x_2500:
[----:B------:R-:W-:Y:S05]  /*2a2a0*/  BSYNC B1 ;  /* 0x0000000000017941 */ /* 0x000fea0003800000 */
.L_x_2499:
[C---:B------:R-:W-:Y:S01]  /*2a2b0*/  ISETP.GT.AND P0, PT, R7.reuse, 0x1, PT ;  /* 0x000000010700780c */ /* 0x040fe20003f04270 */
[----:B------:R-:W-:-:S12]  /*2a2c0*/  VIADD R7, R7, 0xfffffffe ;  /* 0xfffffffe07077836 */ /* 0x000fd80000000000 */
[----:B------:R-:W-:Y:S05]  /*2a2d0*/  @P0 BRA `(.L_x_2506) ;  /* 0xffffffec00e40947 */ /* 0x000fea000383ffff */
.L_x_2482:
[----:B------:R-:W-:Y:S05]  /*2a2e0*/  BSYNC B0 ;  /* 0x0000000000007941 */ /* 0x000fea0003800000 */
.L_x_2481:
        /* <DEDUP_REMOVED lines=17> */
.L_x_2508:
[----:B------:R-:W-:Y:S05]  /*2a400*/  BSYNC B0 ;  /* 0x0000000000007941 */ /* 0x000fea0003800000 */
.L_x_2507:
        /* <DEDUP_REMOVED lines=11> */
.L_x_2617:
        /* <DEDUP_REMOVED lines=11> */
.L_x_2512:
        /* <DEDUP_REMOVED lines=33> */
.L_x_2510:
[----:B------:R-:W-:Y:S05]  /*2a780*/  BSYNC B0 ;  /* 0x0000000000007941 */ /* 0x000fea0003800000 */
.L_x_2509:
        /* <DEDUP_REMOVED lines=9> */
.L_x_2466:
[----:B------:R-:W-:Y:S05]  /*2a820*/  BSYNC B6 ;  /* 0x0000000000067941 */ /* 0x000fea0003800000 */
.L_x_2464:
[----:B------:R-:W-:-:S03]  /*2a830*/  UMOV UR4, 0xffffffff ;  /* 0xffffffff00047882 */ /* 0x000fc60000000000 */
[----:B------:R-:W-:Y:S05]  /*2a840*/  BRA.DIV UR4, `(.L_x_2513) ;  /* 0x0000002604307947 */ /* 0x000fea000b800000 */
[----:B------:R2:W3:Y:S04]  /*2a850*/  SHFL.IDX PT, R4, R16, RZ, 0x1f ;  /* 0x00001fff10047589 */ /* 0x0004e800000e0000 */
[----:B------:R-:W4:Y:S02]  /*2a860*/  SHFL.IDX PT, R16, R16, 0x1, 0x1f ;  /* 0x00201f0010107f89 */ /* 0x000f2400000e0000 */
.L_x_2621:
[----:B0-----:R-:W0:Y:S01]  /*2a870*/  S2R R7, SR_TID.X ;  /* 0x0000000000077919 */ /* 0x001e220000002100 */
[----:B------:R-:W-:Y:S01]  /*2a880*/  ULDC UR4, c[0x0][0xc14] ;  /* 0x0003050000047ab9 */ /* 0x000fe20000000800 */
[----:B------:R-:W-:Y:S01]  /*2a890*/  BSSY B0, `(.L_x_2514) ;  /* 0x000000b000007945 */ /* 0x000fe20003800000 */
[----:B-1----:R-:W-:Y:S02]  /*2a8a0*/  IMAD.U32 R0, RZ, RZ, UR4 ;  /* 0x00000004ff007e24 */ /* 0x002fe4000f8e00ff */
        /* <DEDUP_REMOVED lines=9> */
.L_x_2515:
[----:B------:R-:W-:Y:S05]  /*2a940*/  BSYNC B0 ;  /* 0x0000000000007941 */ /* 0x000fea0003800000 */
.L_x_2514:
        /* <DEDUP_REMOVED lines=23> */
.L_x_2629:
[----:B------:R-:W-:Y:S02]  /*2aac0*/  ULDC UR4, c[0x0][0xc10] ;  /* 0x0003040000047ab9 */ /* 0x000fe40000000800 */
[----:B------:R-:W-:-:S04]  /*2aad0*/  IMAD.U32 R5, RZ, RZ, UR4 ;  /* 0x00000004ff057e24 */ /* 0x000fc8000f8e00ff */
[----:B-1----:R-:W-:-:S04]  /*2aae0*/  IMAD R3, R14, R5, RZ ;  /* 0x000000050e037224 */ /* 0x002fc800078e02ff */
[----:B--2-4-:R-:W-:-:S05]  /*2aaf0*/  IMAD.IADD R16, R16, 0x1, R3 ;  /* 0x0000000110107824 */ /* 0x014fca00078e0203 */
[----:B---3--:R-:W-:-:S13]  /*2ab00*/  ISETP.GT.AND P0, PT, R16, R4, PT ;  /* 0x000000041000720c */ /* 0x008fda0003f04270 */
[----:B------:R-:W-:Y:S05]  /*2ab10*/  @P0 BRA `(.L_x_2517) ;  /* 0x0000000000b40947 */ /* 0x000fea0003800000 */
[----:B------:R-:W1:Y:S02]  /*2ab20*/  LDC R0, c[0x0][0xc14] ;  /* 0x00030500ff007b82 */ /* 0x000e640000000800 */
.L_x_2522:
[----:B------:R-:W-:-:S05]  /*2ab30*/  VIADD R19, R19, 0x1f ;  /* 0x0000001f13137836 */ /* 0x000fca0000000000 */
[----:B-1----:R-:W-:-:S13]  /*2ab40*/  ISETP.GE.AND P0, PT, R19, R0, PT ;  /* 0x000000001300720c */ /* 0x002fda0003f06270 */
[----:B------:R-:W-:Y:S05]  /*2ab50*/  @P0 BRA `(.L_x_2518) ;  /* 0x0000000400ec0947 */ /* 0x000fea0003800000 */
[----:B------:R-:W1:Y:S01]  /*2ab60*/  S2R R7, SR_TID.X ;  /* 0x0000000000077919 */ /* 0x000e620000002100 */
[----:B------:R-:W-:Y:S01]  /*2ab70*/  BSSY B0, `(.L_x_2519) ;  /* 0x000000a000007945 */ /* 0x000fe20003800000 */
[----:B------:R-:W-:Y:S01]  /*2ab80*/  IMAD.MOV.U32 R17, RZ, RZ, RZ ;  /* 0x000000ffff117224 */ /* 0x000fe200078e00ff */
[----:B-1----:R-:W-:-:S04]  /*2ab90*/  LOP3.LUT R7, R7, 0x1f, RZ, 0xc0, !PT ;  /* 0x0000001f07077812 */ /* 0x002fc800078ec0ff */
[C---:B------:R-:W-:Y:S01]  /*2aba0*/  ISETP.NE.AND P1, PT, R7.reuse, 0x1f, PT ;  /* 0x0000001f0700780c */ /* 0x040fe20003f25270 */
[----:B------:R-:W-:-:S05]  /*2abb0*/  IMAD.IADD R5, R7, 0x1, R19 ;  /* 0x0000000107057824 */ /* 0x000fca00078e0213 */
[----:B------:R-:W-:-:S13]  /*2abc0*/  ISETP.GE.OR P0, PT, R5, R0, !P1 ;  /* 0x000000000500720c */ /* 0x000fda0004f06670 */
[----:B------:R-:W-:Y:S05]  /*2abd0*/  @P0 BRA `(.L_x_2520) ;  /* 0x00000000000c0947 */ /* 0x000fea0003800000 */
[----:B0-----:R-:W0:Y:S02]  /*2abe0*/  LDC.64 R2, c[0x0][0xc58] ;  /* 0x00031600ff027b82 */ /* 0x001e240000000a00 */
[----:B0-----:R-:W-:-:S05]  /*2abf0*/  IMAD.WIDE R2, R5, 0x4, R2 ;  /* 0x0000000405027825 */ /* 0x001fca00078e0202 */
[----:B------:R1:W5:Y:S02]  /*2ac00*/  LDG.E R17, desc[UR60][R2.64] ;  /* 0x0000003c02117981 */ /* 0x000364000c1e1900 */
.L_x_2520:
[----:B------:R-:W-:Y:S05]  /*2ac10*/  BSYNC B0 ;  /* 0x0000000000007941 */ /* 0x000fea0003800000 */
.L_x_2519:
[----:B------:R-:W-:-:S03]  /*2ac20*/  UMOV UR4, 0xffffffff ;  /* 0xffffffff00047882 */ /* 0x000fc60000000000 */
[----:B------:R-:W-:Y:S05]  /*2ac30*/  BRA.DIV UR4, `(.L_x_2521) ;  /* 0x0000002604507947 */ /* 0x000fea000b800000 */
[----:B-----5:R-:W2:Y:S01]  /*2ac40*/  SHFL.UP PT, R14, R17, 0x1, RZ ;  /* 0x04200000110e7989 */ /* 0x020ea200000e00ff */
[C---:B------:R-:W-:Y:S02]  /*2ac50*/  ISETP.NE.AND P0, PT, R7.reuse, RZ, PT ;  /* 0x000000ff0700720c */ /* 0x040fe40003f05270 */
[C---:B------:R-:W-:Y:S02]  /*2ac60*/  ISETP.GE.U32.AND P1, PT, R7.reuse, 0x2, PT ;  /* 0x000000020700780c */ /* 0x040fe40003f26070 */
[----:B--2---:R-:W-:Y:S02]  /*2ac70*/  SEL R14, R14, RZ, P0 ;  /* 0x000000ff0e0e7207 */ /* 0x004fe40000000000 */
[----:B------:R-:W-:-:S03]  /*2ac80*/  ISETP.GE.U32.AND P0, PT, R7, 0x4, PT ;  /* 0x000000040700780c */ /* 0x000fc60003f06070 */
[----:B------:R-:W-:-:S05]  /*2ac90*/  IMAD.IADD R13, R17, 0x1, R14 ;  /* 0x00000001110d7824 */ /* 0x000fca00078e020e */
[----:B------:R-:W2:Y:S02]  /*2aca0*/  SHFL.UP PT, R14, R13, 0x2, RZ ;  /* 0x044000000d0e7989 */ /* 0x000ea400000e00ff */
[----:B--2---:R-:W-:Y:S02]  /*2acb0*/  SEL R14, R14, RZ, P1 ;  /* 0x000000ff0e0e7207 */ /* 0x004fe40000800000 */
        /* <DEDUP_REMOVED lines=13> */
.L_x_2637:
[----:B------:R-:W-:Y:S02]  /*2ad90*/  ULDC UR4, c[0x0][0xc10] ;  /* 0x0003040000047ab9 */ /* 0x000fe40000000800 */
[----:B------:R-:W-:-:S04]  /*2ada0*/  IMAD.U32 R5, RZ, RZ, UR4 ;  /* 0x00000004ff057e24 */ /* 0x000fc8000f8e00ff */
[----:B-1----:R-:W-:-:S04]  /*2adb0*/  IMAD R3, R14, R5, RZ ;  /* 0x000000050e037224 */ /* 0x002fc800078e02ff */
[----:B------:R-:W-:-:S05]  /*2adc0*/  IMAD.IADD R16, R3, 0x1, R16 ;  /* 0x0000000103107824 */ /* 0x000fca00078e0210 */
[----:B------:R-:W-:-:S13]  /*2add0*/  ISETP.GT.AND P0, PT, R16, R4, PT ;  /* 0x000000041000720c */ /* 0x000fda0003f04270 */
[----:B------:R-:W-:Y:S05]  /*2ade0*/  @!P0 BRA `(.L_x_2522) ;  /* 0xfffffffc00508947 */ /* 0x000fea000383ffff */
.L_x_2517:
        /* <DEDUP_REMOVED lines=8> */
.L_x_2641:
[----:B------:R-:W-:Y:S01]  /*2ae70*/  ISETP.NE.AND P0, PT, R3, RZ, PT ;  /* 0x000000ff0300720c */ /* 0x000fe20003f05270 */
[----:B------:R-:W-:-:S12]  /*2ae80*/  IMAD.MOV.U32 R7, RZ, RZ, RZ ;  /* 0x000000ffff077224 */ /* 0x000fd800078e00ff */
[----:B------:R-:W-:Y:S05]  /*2ae90*/  @!P0 BRA `(.L_x_2524) ;  /* 0x0000000000108947 */ /* 0x000fea0003800000 */
[----:B------:R-:W-:Y:S01]  /*2aea0*/  UMOV UR4, 0xffffffff ;  /* 0xffffffff00047882 */ /* 0x000fe20000000000 */
[----:B------:R-:W-:Y:S02]  /*2aeb0*/  VIADD R12, R6, 0xffffffff ;  /* 0xffffffff060c7836 */ /* 0x000fe40000000000 */
[----:B------:R-:W-:Y:S05]  /*2aec0*/  BRA.DIV UR4, `(.L_x_2525) ;  /* 0x0000002604c47947 */ /* 0x000fea000b800000 */
[----:B------:R3:W4:Y:S02]  /*2aed0*/  SHFL.IDX PT, R7, R2, R12, 0x1f ;  /* 0x00001f0c02077589 */ /* 0x00072400000e0000 */
.L_x_2524:
[----:B0--3--:R-:W0:Y:S01]  /*2aee0*/  LDC.64 R2, c[0x0][0xc68] ;  /* 0x00031a00ff027b82 */ /* 0x009e220000000a00 */
[----:B------:R-:W-:-:S04]  /*2aef0*/  IMAD.IADD R19, R6, 0x1, R19 ;  /* 0x0000000106137824 */ /* 0x000fc800078e0213 */
[----:B0-----:R-:W-:-:S05]  /*2af00*/  IMAD.WIDE R2, R19, 0x4, R2 ;  /* 0x0000000413027825 */ /* 0x001fca00078e0202 */
[----:B------:R-:W1:Y:S01]  /*2af10*/  LDG.E R9, desc[UR60][R2.64] ;  /* 0x0000003c02097981 */ /* 0x000e62000c1e1900 */
[----:B----4-:R-:W-:-:S04]  /*2af20*/  IMAD R16, R7, R5, R16 ;  /* 0x0000000507107224 */ /* 0x010fc800078e0210 */
[----:B------:R-:W-:Y:S02]  /*2af30*/  IMAD.IADD R7, R4, 0x1, -R16 ;  /* 0x0000000104077824 */ /* 0x000fe400078e0a10 */
[----:B-12---:R-:W-:-:S05]  /*2af40*/  IMAD R6, R17, R9, RZ ;  /* 0x0000000911067224 */ /* 0x006fca00078e02ff */
[----:B------:R-:W-:-:S04]  /*2af50*/  IABS R8, R6 ;  /* 0x0000000600087213 */ /* 0x000fc80000000000 */
[----:B------:R-:W0:Y:S08]  /*2af60*/  I2F.RP R11, R8 ;  /* 0x00000008000b7306 */ /* 0x000e300000209400 */
[----:B0-----:R-:W0:Y:S02]  /*2af70*/  MUFU.RCP R11, R11 ;  /* 0x0000000b000b7308 */ /* 0x001e240000001000 */
[----:B0-----:R-:W-:-:S06]  /*2af80*/  VIADD R12, R11, 0xffffffe ;  /* 0x0ffffffe0b0c7836 */ /* 0x001fcc0000000000 */
[----:B------:R-:W0:Y:S02]  /*2af90*/  F2I.FTZ.U32.TRUNC.NTZ R3, R12 ;  /* 0x0000000c00037305 */ /* 0x000e24000021f000 */
[----:B0-----:R-:W-:-:S04]  /*2afa0*/  IMAD.MOV R2, RZ, RZ, -R3 ;  /* 0x000000ffff027224 */ /* 0x001fc800078e0a03 */
[----:B------:R-:W-:Y:S02]  /*2afb0*/  IMAD R10, R2, R8, RZ ;  /* 0x00000008020a7224 */ /* 0x000fe400078e02ff */
[----:B------:R-:W-:-:S04]  /*2afc0*/  IMAD.MOV.U32 R2, RZ, RZ, RZ ;  /* 0x000000ffff027224 */ /* 0x000fc800078e00ff */
[----:B------:R-:W-:Y:S01]  /*2afd0*/  IMAD.HI.U32 R10, R3, R10, R2 ;  /* 0x0000000a030a7227 */ /* 0x000fe200078e0002 */
[----:B------:R-:W-:Y:S02]  /*2afe0*/  IABS R3, R7 ;  /* 0x0000000700037213 */ /* 0x000fe40000000000 */
[----:B------:R-:W-:-:S03]  /*2aff0*/  IABS R2, R6 ;  /* 0x0000000600027213 */ /* 0x000fc60000000000 */
        /* <DEDUP_REMOVED lines=18> */
[----:B------:R-:W-:-:S04]  /*2b120*/  VIADDMNMX R9, R8, R5, R9, PT ;  /* 0x0000000508097246 */ /* 0x000fc80003800109 */
        /* <DEDUP_REMOVED lines=13> */
[----:B------:R-:W-:Y:S01]  /*2b200*/  IMAD R8, R2, R8, R3 ;  /* 0x0000000802087224 */ /* 0x000fe200078e0203 */
[----:B------:R-:W-:-:S04]  /*2b210*/  LOP3.LUT R3, R6, R9, RZ, 0x3c, !PT ;  /* 0x0000000906037212 */ /* 0x000fc800078e3cff */
[----:B------:R-:W-:-:S13]  /*2b220*/  ISETP.GT.U32.AND P0, PT, R5, R8, PT ;  /* 0x000000080500720c */ /* 0x000fda0003f04070 */
[----:B------:R-:W-:Y:S02]  /*2b230*/  @!P0 IMAD.IADD R8, R8, 0x1, -R5 ;  /* 0x0000000108088824 */ /* 0x000fe400078e0a05 */
[----:B------:R-:W-:-:S03]  /*2b240*/  @!P0 VIADD R2, R2, 0x1 ;  /* 0x0000000102028836 */ /* 0x000fc60000000000 */
[----:B------:R-:W-:-:S13]  /*2b250*/  ISETP.GE.U32.AND P0, PT, R8, R5, PT ;  /* 0x000000050800720c */ /* 0x000fda0003f06070 */
[----:B------:R-:W-:Y:S01]  /*2b260*/  @P0 VIADD R2, R2, 0x1 ;  /* 0x0000000102020836 */ /* 0x000fe20000000000 */
[----:B------:R-:W-:Y:S01]  /*2b270*/  ISETP.GE.AND P0, PT, R3, RZ, PT ;  /* 0x000000ff0300720c */ /* 0x000fe20003f06270 */
[----:B------:R-:W-:-:S12]  /*2b280*/  IMAD.IADD R3, R6, 0x1, R4 ;  /* 0x0000000106037824 */ /* 0x000fd800078e0204 */
        /* <DEDUP_REMOVED lines=8> */
.L_x_2518:
[----:B------:R-:W-:Y:S01]  /*2b310*/  UMOV UR4, URZ ;  /* 0x0000003f00047c82 */ /* 0x000fe20008000000 */
[----:B------:R-:W-:Y:S01]  /*2b320*/  UMOV UR5, URZ ;  /* 0x0000003f00057c82 */ /* 0x000fe20008000000 */
[----:B------:R-:W-:Y:S01]  /*2b330*/  ULDC UR6, c[0x0][0xc14] ;  /* 0x0003050000067ab9 */ /* 0x000fe20000000800 */
[----:B------:R-:W-:Y:S02]  /*2b340*/  IMAD.MOV.U32 R16, RZ, RZ, R4 ;  /* 0x000000ffff107224 */ /* 0x000fe400078e0004 */
[----:B------:R-:W-:Y:S02]  /*2b350*/  IMAD.U32 R17, RZ, RZ, UR4 ;  /* 0x00000004ff117e24 */ /* 0x000fe4000f8e00ff */
[----:B------:R-:W-:Y:S02]  /*2b360*/  IMAD.U32 R18, RZ, RZ, UR5 ;  /* 0x00000005ff127e24 */ /* 0x000fe4000f8e00ff */
[----:B------:R-:W-:-:S07]  /*2b370*/  IMAD.U32 R19, RZ, RZ, UR6 ;  /* 0x00000006ff137e24 */ /* 0x000fce000f8e00ff */
.L_x_2526:
        /* <DEDUP_REMOVED lines=12> */
.L_x_2441:
        /* <DEDUP_REMOVED lines=12> */
.L_x_2644:
[----:B------:R-:W-:Y:S05]  /*2b500*/  BSYNC B0 ;  /* 0x0000000000007941 */ /* 0x000fea0003800000 */
.L_x_2528:
[----:B------:R-:W-:-:S03]  /*2b510*/  UMOV UR4, 0xffffffff ;  /* 0xffffffff00047882 */ /* 0x000fc60000000000 */
[----:B------:R-:W-:Y:S05]  /*2b520*/  BRA.DIV UR4, `(.L_x_2530) ;  /* 0x0000002204687947 */ /* 0x000fea000b800000 */
[----:B------:R-:W2:Y:S02]  /*2b530*/  S2R R2, SR_TID.X ;  /* 0x0000000000027919 */ /* 0x000ea40000002100 */
[----:B--2---:R-:W-:-:S04]  /*2b540*/  SHF.R.U32.HI R2, RZ, 0x5, R2 ;  /* 0x00000005ff027819 */ /* 0x004fc80000011602 */
[----:B------:R-:W-:-:S05]  /*2b550*/  LOP3.LUT R2, R2, 0x3, RZ, 0xc0, !PT ;  /* 0x0000000302027812 */ /* 0x000fca00078ec0ff */
[----:B------:R2:W3:Y:S02]  /*2b560*/  SHFL.IDX PT, R14, R2, RZ, 0x1f ;  /* 0x00001fff020e7589 */ /* 0x0004e400000e0000 */
.L_x_2647:
[----:B---3--:R-:W-:-:S13]  /*2b570*/  ISETP.NE.AND P0, PT, R14, RZ, PT ;  /* 0x000000ff0e00720c */ /* 0x008fda0003f05270 */
[----:B------:R-:W-:Y:S05]  /*2b580*/  @P0 BRA `(.L_x_2197) ;  /* 0x00000000009c0947 */ /* 0x000fea0003800000 */
[----:B------:R-:W-:-:S03]  /*2b590*/  UMOV UR4, 0xffffffff ;  /* 0xffffffff00047882 */ /* 0x000fc60000000000 */
[----:B------:R-:W-:Y:S05]  /*2b5a0*/  BRA.DIV UR4, `(.L_x_2531) ;  /* 0x00000022047c7947 */ /* 0x000fea000b800000 */
[----:B------:R-:W-:-:S13]  /*2b5b0*/  ELECT P6, URZ, PT ;  /* 0x00000000003f782f */ /* 0x000fda00038c0000 */
.L_x_2650:
        /* <DEDUP_REMOVED lines=8> */
.L_x_2532:
        /* <DEDUP_REMOVED lines=14> */
.L_x_2651:
[----:B------:R-:W2:Y:S02]  /*2b720*/  SYNCS.PHASECHK.TRANS64.TRYWAIT P0, [R7+URZ], R2 ;  /* 0x00000002070075a7 */ /* 0x000ea4000800017f */
[----:B--2---:R-:W-:Y:S05]  /*2b730*/  @!P0 BRA `(.L_x_2534) ;  /* 0x00000020004c8947 */ /* 0x004fea0003800000 */
.L_x_2652:
[----:B------:R-:W-:Y:S05]  /*2b740*/  @!P2 BRA `(.L_x_2535) ;  /* 0x000000000004a947 */ /* 0x000fea0003800000 */
[----:B------:R-:W-:Y:S01]  /*2b750*/  BPT.TRAP 0x1 ;  /* 0x000000040000795c */ /* 0x000fe20000300000 */
.L_x_2535:
[----:B------:R-:W3:Y:S01]  /*2b760*/  LDL.LU R4, [R1] ;  /* 0x0000000001047983 */ /* 0x000ee20000300800 */
[----:B------:R-:W-:-:S04]  /*2b770*/  VIADD R0, R0, 0x36860 ;  /* 0x0003686000007836 */ /* 0x000fc80000000000 */
[----:B---3--:R-:W-:-:S04]  /*2b780*/  IMAD R4, R4, 0x8, R0 ;  /* 0x0000000804047824 */ /* 0x008fc800078e0200 */
[----:B------:R-:W3:Y:S02]  /*2b790*/  SYNCS.PHASECHK.TRANS64.TRYWAIT P0, [R4+URZ], R5 ;  /* 0x00000005040075a7 */ /* 0x000ee4000800017f */
[----:B---3--:R-:W-:Y:S05]  /*2b7a0*/  @!P0 BRA `(.L_x_2536) ;  /* 0x0000002000448947 */ /* 0x008fea0003800000 */
.L_x_2653:
[----:B------:R-:W-:-:S07]  /*2b7b0*/  IMAD R3, R3, 0x8, R0 ;  /* 0x0000000803037824 */ /* 0x000fce00078e0200 */
.L_x_2537:
[----:B----4-:R4:W0:Y:S02]  /*2b7c0*/  SYNCS.PHASECHK.TRANS64.TRYWAIT P0, [R3+URZ], R2 ;  /* 0x00000002030075a7 */ /* 0x010824000800017f */
[----:B0-----:R-:W-:Y:S05]  /*2b7d0*/  @!P0 NANOSLEEP.SYNCS 0x989680 ;  /* 0x009896800000895d */ /* 0x001fea0003900000 */
[----:B------:R-:W0:Y:S02]  /*2b7e0*/  @!P0 SYNCS.PHASECHK.TRANS64 P0, [R3+URZ], R2 ;  /* 0x00000002030085a7 */ /* 0x000e24000800007f */
[----:B0-----:R-:W-:Y:S05]  /*2b7f0*/  @!P0 BRA `(.L_x_2537) ;  /* 0xfffffffc00f08947 */ /* 0x001fea000383ffff */
.L_x_2197:
[----:B------:R-:W-:Y:S05]  /*2b800*/  BSYNC B7 ;  /* 0x0000000000077941 */ /* 0x000fea0003800000 */
.L_x_2194:
[----:B------:R-:W-:Y:S05]  /*2b810*/  EXIT ;  /* 0x000000000000794d */ /* 0x000fea0003800000 */
.L_x_2215:
[----:B0-----:R0:W1:Y:S02]  /*2b820*/  SYNCS.PHASECHK.TRANS64.TRYWAIT P5, [R98+URZ+0x36890], R99 ;  /* 0x03689063620075a7 */ /* 0x00106400080a017f */
[----:B-1----:R-:W-:Y:S05]  /*2b830*/  @!P5 NANOSLEEP.SYNCS 0x989680 ;  /* 0x009896800000d95d */ /* 0x002fea0003900000 */
[----:B------:R-:W1:Y:S02]  /*2b840*/  @!P5 SYNCS.PHASECHK.TRANS64 P5, [R98+URZ+0x36890], R99 ;  /* 0x036890636200d5a7 */ /* 0x000e6400080a007f */
[----:B-1----:R-:W-:Y:S05]  /*2b850*/  @!P5 BRA `(.L_x_2215) ;  /* 0xfffffffc00f0d947 */ /* 0x002fea000383ffff */
[----:B------:R-:W-:Y:S05]  /*2b860*/  BRA `(.L_x_2538) ;  /* 0xfffffd8000287947 */ /* 0x000fea000383ffff */
.L_x_2269:
[----:B-1----:R1:W3:Y:S02]  /*2b870*/  SYNCS.PHASECHK.TRANS64.TRYWAIT P5, [R98+URZ+0x36890], R99 ;  /* 0x03689063620075a7 */ /* 0x0022e400080a017f */
[----:B---3--:R-:W-:Y:S05]  /*2b880*/  @!P5 NANOSLEEP.SYNCS 0x989680 ;  /* 0x009896800000d95d */ /* 0x008fea0003900000 */
[----:B------:R-:W3:Y:S02]  /*2b890*/  @!P5 SYNCS.PHASECHK.TRANS64 P5, [R98+URZ+0x36890], R99 ;  /* 0x036890636200d5a7 */ /* 0x000ee400080a007f */
[----:B---3--:R-:W-:Y:S05]  /*2b8a0*/  @!P5 BRA `(.L_x_2269) ;  /* 0xfffffffc00f0d947 */ /* 0x008fea000383ffff */
[----:B------:R-:W-:Y:S05]  /*2b8b0*/  BRA `(.L_x_2539) ;  /* 0xfffffdb4009c7947 */ /* 0x000fea000383ffff */
.L_x_2294:
[----:B-1----:R1:W2:Y:S02]  /*2b8c0*/  SYNCS.PHASECHK.TRANS64.TRYWAIT P3, [R98+URZ+0x36890], R99 ;  /* 0x03689063620075a7 */ /* 0x0022a4000806017f */
[----:B--2---:R-:W-:Y:S05]  /*2b8d0*/  @!P3 NANOSLEEP.SYNCS 0x989680 ;  /* 0x009896800000b95d */ /* 0x004fea0003900000 */
[----:B------:R-:W2:Y:S02]  /*2b8e0*/  @!P3 SYNCS.PHASECHK.TRANS64 P3, [R98+URZ+0x36890], R99 ;  /* 0x036890636200b5a7 */ /* 0x000ea4000806007f */
[----:B--2---:R-:W-:Y:S05]  /*2b8f0*/  @!P3 BRA `(.L_x_2294) ;  /* 0xfffffffc00f0b947 */ /* 0x004fea000383ffff */
[----:B------:R-:W-:Y:S05]  /*2b900*/  BRA `(.L_x_2540) ;  /* 0xfffffde800347947 */ /* 0x000fea000383ffff */
.L_x_2300:
[----:B0-----:R0:W1:Y:S02]  /*2b910*/  SYNCS.PHASECHK.TRANS64.TRYWAIT P2, [R98+URZ+0x368b0], R99 ;  /* 0x0368b063620075a7 */ /* 0x001064000804017f */
[----:B-1----:R-:W-:Y:S05]  /*2b920*/  @!P2 NANOSLEEP.SYNCS 0x989680 ;  /* 0x009896800000a95d */ /* 0x002fea0003900000 */
[----:B------:R-:W1:Y:S02]  /*2b930*/  @!P2 SYNCS.PHASECHK.TRANS64 P2, [R98+URZ+0x368b0], R99 ;  /* 0x0368b0636200a5a7 */ /* 0x000e64000804007f */
[----:B-1----:R-:W-:Y:S05]  /*2b940*/  @!P2 BRA `(.L_x_2300) ;  /* 0xfffffffc00f0a947 */ /* 0x002fea000383ffff */
[----:B------:R-:W-:Y:S05]  /*2b950*/  BRA `(.L_x_2541) ;  /* 0xfffffdec004c7947 */ /* 0x000fea000383ffff */
.L_x_2322:
        /* <DEDUP_REMOVED lines=8> */
.L_x_2543:
[----:B------:R-:W-:Y:S05]  /*2b9e0*/  BSYNC B1 ;  /* 0x0000000000017941 */ /* 0x000fea0003800000 */
.L_x_2542:
[----:B------:R-:W-:Y:S05]  /*2b9f0*/  BRA `(.L_x_2544) ;  /* 0xfffffe0800f47947 */ /* 0x000fea000383ffff */
.L_x_2323:
        /* <DEDUP_REMOVED lines=8> */
.L_x_2546:
[----:B------:R-:W-:Y:S05]  /*2ba80*/  BSYNC B1 ;  /* 0x0000000000017941 */ /* 0x000fea0003800000 */
.L_x_2545:
[----:B------:R-:W-:Y:S05]  /*2ba90*/  BRA `(.L_x_2547) ;  /* 0xfffffe0800d47947 */ /* 0x000fea000383ffff */
.L_x_2324:
        /* <DEDUP_REMOVED lines=8> */
.L_x_2549:
[----:B------:R-:W-:Y:S05]  /*2bb20*/  BSYNC B1 ;  /* 0x0000000000017941 */ /* 0x000fea0003800000 */
.L_x_2548:
[----:B------:R-:W-:Y:S05]  /*2bb30*/  BRA `(.L_x_2550) ;  /* 0xfffffe0800b47947 */ /* 0x000fea000383ffff */
.L_x_2325:
        /* <DEDUP_REMOVED lines=8> */
.L_x_2552:
[----:B------:R-:W-:Y:S05]  /*2bbc0*/  BSYNC B1 ;  /* 0x0000000000017941 */ /* 0x000fea0003800000 */
.L_x_2551:
[----:B------:R-:W-:Y:S05]  /*2bbd0*/  BRA `(.L_x_2553) ;  /* 0xfffffe0800947947 */ /* 0x000fea000383ffff */
.L_x_2326:
        /* <DEDUP_REMOVED lines=8> */
.L_x_2555:
[----:B------:R-:W-:Y:S05]  /*2bc60*/  BSYNC B1 ;  /* 0x0000000000017941 */ /* 0x000fea0003800000 */
.L_x_2554:
[----:B------:R-:W-:Y:S05]  /*2bc70*/  BRA `(.L_x_2556) ;  /* 0xfffffe0800747947 */ /* 0x000fea000383ffff */
.L_x_2327:
        /* <DEDUP_REMOVED lines=8> */
.L_x_2558:
[----:B------:R-:W-:Y:S05]  /*2bd00*/  BSYNC B1 ;  /* 0x0000000000017941 */ /* 0x000fea0003800000 */
.L_x_2557:
[----:B------:R-:W-:Y:S05]  /*2bd10*/  BRA `(.L_x_2559) ;  /* 0xfffffe0800587947 */ /* 0x000fea000383ffff */
.L_x_2328:
        /* <DEDUP_REMOVED lines=8> */
.L_x_2561:
[----:B------:R-:W-:Y:S05]  /*2bda0*/  BSYNC B1 ;  /* 0x0000000000017941 */ /* 0x000fea0003800000 */
.L_x_2560:
[----:B------:R-:W-:Y:S05]  /*2bdb0*/  BRA `(.L_x_2562) ;  /* 0xfffffe08003c7947 */ /* 0x000fea000383ffff */
.L_x_2329:
        /* <DEDUP_REMOVED lines=8> */
.L_x_2564:
[----:B------:R-:W-:Y:S05]  /*2be40*/  BSYNC B1 ;  /* 0x0000000000017941 */ /* 0x000fea0003800000 */
.L_x_2563:
[----:B------:R-:W-:Y:S05]  /*2be50*/  BRA `(.L_x_2565) ;  /* 0xfffffe0800207947 */ /* 0x000fea000383ffff */
.L_x_2331:
[----:B0-----:R0:W1:Y:S02]  /*2be60*/  SYNCS.PHASECHK.TRANS64.TRYWAIT P2, [R18+URZ+0x36800], R3 ;  /* 0x03680003120075a7 */ /* 0x001064000804017f */
[----:B-1----:R-:W-:Y:S05]  /*2be70*/  @!P2 NANOSLEEP.SYNCS 0x989680 ;  /* 0x009896800000a95d */ /* 0x002fea0003900000 */
[----:B------:R-:W1:Y:S02]  /*2be80*/  @!P2 SYNCS.PHASECHK.TRANS64 P2, [R18+URZ+0x36800], R3 ;  /* 0x036800031200a5a7 */ /* 0x000e64000804007f */
[----:B-1----:R-:W-:Y:S05]  /*2be90*/  @!P2 BRA `(.L_x_2331) ;  /* 0xfffffffc00f0a947 */ /* 0x002fea000383ffff */
[----:B------:R-:W-:Y:S05]  /*2bea0*/  BRA `(.L_x_2566) ;  /* 0xfffffe0800a07947 */ /* 0x000fea000383ffff */
.L_x_2359:
        /* <DEDUP_REMOVED lines=8> */
.L_x_2568:
[----:B------:R-:W-:Y:S05]  /*2bf30*/  BSYNC B1 ;  /* 0x0000000000017941 */ /* 0x000fea0003800000 */
.L_x_2567:
[----:B------:R-:W-:Y:S05]  /*2bf40*/  BRA `(.L_x_2569) ;  /* 0xfffffe3800fc7947 */ /* 0x000fea000383ffff */
.L_x_2360:
        /* <DEDUP_REMOVED lines=8> */
.L_x_2571:
[----:B------:R-:W-:Y:S05]  /*2bfd0*/  BSYNC B1 ;  /* 0x0000000000017941 */ /* 0x000fea0003800000 */
.L_x_2570:
[----:B------:R-:W-:Y:S05]  /*2bfe0*/  BRA `(.L_x_2572) ;  /* 0xfffffe3800dc7947 */ /* 0x000fea000383ffff */
.L_x_2361:
        /* <DEDUP_REMOVED lines=8> */
.L_x_2574:
[----:B------:R-:W-:Y:S05]  /*2c070*/  BSYNC B1 ;  /* 0x0000000000017941 */ /* 0x000fea0003800000 */
.L_x_2573:
[----:B------:R-:W-:Y:S05]  /*2c080*/  BRA `(.L_x_2575) ;  /* 0xfffffe3800bc7947 */ /* 0x000fea000383ffff */
.L_x_2362:
        /* <DEDUP_REMOVED lines=8> */
.L_x_2577:
[----:B------:R-:W-:Y:S05]  /*2c110*/  BSYNC B1 ;  /* 0x0000000000017941 */ /* 0x000fea0003800000 */
.L_x_2576:
[----:B------:R-:W-:Y:S05]  /*2c120*/  BRA `(.L_x_2578) ;  /* 0xfffffe38009c7947 */ /* 0x000fea000383ffff */
.L_x_2363:
        /* <DEDUP_REMOVED lines=8> */
.L_x_2580:
[----:B------:R-:W-:Y:S05]  /*2c1b0*/  BSYNC B1 ;  /* 0x0000000000017941 */ /* 0x000fea0003800000 */
.L_x_2579:
[----:B------:R-:W-:Y:S05]  /*2c1c0*/  BRA `(.L_x_2581) ;  /* 0xfffffe38007c7947 */ /* 0x000fea000383ffff */
.L_x_2364:
        /* <DEDUP_REMOVED lines=8> */
.L_x_2583:
[----:B------:R-:W-:Y:S05]  /*2c250*/  BSYNC B1 ;  /* 0x0000000000017941 */ /* 0x000fea0003800000 */
.L_x_2582:
[----:B------:R-:W-:Y:S05]  /*2c260*/  BRA `(.L_x_2584) ;  /* 0xfffffe3800607947 */ /* 0x000fea000383ffff */
.L_x_2365:
        /* <DEDUP_REMOVED lines=8> */
.L_x_2586:
[----:B------:R-:W-:Y:S05]  /*2c2f0*/  BSYNC B1 ;  /* 0x0000000000017941 */ /* 0x000fea0003800000 */
.L_x_2585:
[----:B------:R-:W-:Y:S05]  /*2c300*/  BRA `(.L_x_2587) ;  /* 0xfffffe3800447947 */ /* 0x000fea000383ffff */
.L_x_2366:
        /* <DEDUP_REMOVED lines=8> */
.L_x_2589:
[----:B------:R-:W-:Y:S05]  /*2c390*/  BSYNC B1 ;  /* 0x0000000000017941 */ /* 0x000fea0003800000 */
.L_x_2588:
[----:B------:R-:W-:Y:S05]  /*2c3a0*/  BRA `(.L_x_2590) ;  /* 0xfffffe3800287947 */ /* 0x000fea000383ffff */
.L_x_2368:
[----:B0-----:R0:W1:Y:S02]  /*2c3b0*/  SYNCS.PHASECHK.TRANS64.TRYWAIT P2, [R18+URZ+0x36800], R9 ;  /* 0x03680009120075a7 */ /* 0x001064000804017f */
[----:B-1----:R-:W-:Y:S05]  /*2c3c0*/  @!P2 NANOSLEEP.SYNCS 0x989680 ;  /* 0x009896800000a95d */ /* 0x002fea0003900000 */
[----:B------:R-:W1:Y:S02]  /*2c3d0*/  @!P2 SYNCS.PHASECHK.TRANS64 P2, [R18+URZ+0x36800], R9 ;  /* 0x036800091200a5a7 */ /* 0x000e64000804007f */
[----:B-1----:R-:W-:Y:S05]  /*2c3e0*/  @!P2 BRA `(.L_x_2368) ;  /* 0xfffffffc00f0a947 */ /* 0x002fea000383ffff */
[----:B------:R-:W-:Y:S05]  /*2c3f0*/  BRA `(.L_x_2591) ;  /* 0xfffffe3800a87947 */ /* 0x000fea000383ffff */
.L_x_2382:
[----:B-1----:R1:W2:Y:S02]  /*2c400*/  SYNCS.PHASECHK.TRANS64.TRYWAIT P2, [R6+URZ+0x36830], R3 ;  /* 0x03683003060075a7 */ /* 0x0022a4000804017f */
[----:B--2---:R-:W-:Y:S05]  /*2c410*/  @!P2 NANOSLEEP.SYNCS 0x989680 ;  /* 0x009896800000a95d */ /* 0x004fea0003900000 */
[----:B------:R-:W2:Y:S02]  /*2c420*/  @!P2 SYNCS.PHASECHK.TRANS64 P2, [R6+URZ+0x36830], R3 ;  /* 0x036830030600a5a7 */ /* 0x000ea4000804007f */
[----:B--2---:R-:W-:Y:S05]  /*2c430*/  @!P2 BRA `(.L_x_2382) ;  /* 0xfffffffc00f0a947 */ /* 0x004fea000383ffff */
[----:B------:R-:W-:Y:S05]  /*2c440*/  BRA `(.L_x_2381) ;  /* 0xfffffe6400347947 */ /* 0x000fea000383ffff */
.L_x_2389:
[----:B-1----:R1:W2:Y:S02]  /*2c450*/  SYNCS.PHASECHK.TRANS64.TRYWAIT P2, [R13+URZ+0x36830], R4 ;  /* 0x036830040d0075a7 */ /* 0x0022a4000804017f */
[----:B--2---:R-:W-:Y:S05]  /*2c460*/  @!P2 NANOSLEEP.SYNCS 0x989680 ;  /* 0x009896800000a95d */ /* 0x004fea0003900000 */
[----:B------:R-:W2:Y:S02]  /*2c470*/  @!P2 SYNCS.PHASECHK.TRANS64 P2, [R13+URZ+0x36830], R4 ;  /* 0x036830040d00a5a7 */ /* 0x000ea4000804007f */
[----:B--2---:R-:W-:Y:S05]  /*2c480*/  @!P2 BRA `(.L_x_2389) ;  /* 0xfffffffc00f0a947 */ /* 0x004fea000383ffff */
[----:B------:R-:W-:Y:S05]  /*2c490*/  BRA `(.L_x_2388) ;  /* 0xfffffeb800647947 */ /* 0x000fea000383ffff */
.L_x_2394:
[----:B-1----:R1:W2:Y:S02]  /*2c4a0*/  SYNCS.PHASECHK.TRANS64.TRYWAIT P2, [R11+URZ+0x36850], R0 ;  /* 0x036850000b0075a7 */ /* 0x0022a4000804017f */
[----:B--2---:R-:W-:Y:S05]  /*2c4b0*/  @!P2 NANOSLEEP.SYNCS 0x989680 ;  /* 0x009896800000a95d */ /* 0x004fea0003900000 */
[----:B------:R-:W2:Y:S02]  /*2c4c0*/  @!P2 SYNCS.PHASECHK.TRANS64 P2, [R11+URZ+0x36850], R0 ;  /* 0x036850000b00a5a7 */ /* 0x000ea4000804007f */
[----:B--2---:R-:W-:Y:S05]  /*2c4d0*/  @!P2 BRA `(.L_x_2394) ;  /* 0xfffffffc00f0a947 */ /* 0x004fea000383ffff */
[----:B------:R-:W-:Y:S05]  /*2c4e0*/  BRA `(.L_x_2393) ;  /* 0xfffffef000007947 */ /* 0x000fea000383ffff */
.L_x_2402:
[----:B-1----:R1:W2:Y:S02]  /*2c4f0*/  SYNCS.PHASECHK.TRANS64.TRYWAIT P2, [R4+URZ+0x36830], R5 ;  /* 0x03683005040075a7 */ /* 0x0022a4000804017f */
[----:B--2---:R-:W-:Y:S05]  /*2c500*/  @!P2 NANOSLEEP.SYNCS 0x989680 ;  /* 0x009896800000a95d */ /* 0x004fea0003900000 */
[----:B------:R-:W2:Y:S02]  /*2c510*/  @!P2 SYNCS.PHASECHK.TRANS64 P2, [R4+URZ+0x36830], R5 ;  /* 0x036830050400a5a7 */ /* 0x000ea4000804007f */
[----:B--2---:R-:W-:Y:S05]  /*2c520*/  @!P2 BRA `(.L_x_2402) ;  /* 0xfffffffc00f0a947 */ /* 0x004fea000383ffff */
[----:B------:R-:W-:Y:S05]  /*2c530*/  BRA `(.L_x_2401) ;  /* 0xffffff0c00987947 */ /* 0x000fea000383ffff */
.L_x_2407:
[----:B-1----:R1:W2:Y:S02]  /*2c540*/  SYNCS.PHASECHK.TRANS64.TRYWAIT P2, [R11+URZ+0x36850], R0 ;  /* 0x036850000b0075a7 */ /* 0x0022a4000804017f */
[----:B--2---:R-:W-:Y:S05]  /*2c550*/  @!P2 NANOSLEEP.SYNCS 0x989680 ;  /* 0x009896800000a95d */ /* 0x004fea0003900000 */
[----:B------:R-:W2:Y:S02]  /*2c560*/  @!P2 SYNCS.PHASECHK.TRANS64 P2, [R11+URZ+0x36850], R0 ;  /* 0x036850000b00a5a7 */ /* 0x000ea4000804007f */
[----:B--2---:R-:W-:Y:S05]  /*2c570*/  @!P2 BRA `(.L_x_2407) ;  /* 0xfffffffc00f0a947 */ /* 0x004fea000383ffff */
[----:B------:R-:W-:Y:S05]  /*2c580*/  BRA `(.L_x_2406) ;  /* 0xffffff4400347947 */ /* 0x000fea000383ffff */
.L_x_2413:
[----:B-1----:R1:W2:Y:S02]  /*2c590*/  SYNCS.PHASECHK.TRANS64.TRYWAIT P0, [R11+URZ+0x36850], R2 ;  /* 0x036850020b0075a7 */ /* 0x0022a4000800017f */
[----:B--2---:R-:W-:Y:S05]  /*2c5a0*/  @!P0 NANOSLEEP.SYNCS 0x989680 ;  /* 0x009896800000895d */ /* 0x004fea0003900000 */
[----:B------:R-:W2:Y:S02]  /*2c5b0*/  @!P0 SYNCS.PHASECHK.TRANS64 P0, [R11+URZ+0x36850], R2 ;  /* 0x036850020b0085a7 */ /* 0x000ea4000800007f */
[----:B--2---:R-:W-:Y:S05]  /*2c5c0*/  @!P0 BRA `(.L_x_2413) ;  /* 0xfffffffc00f08947 */ /* 0x004fea000383ffff */
[----:B------:R-:W-:Y:S05]  /*2c5d0*/  BRA `(.L_x_2412) ;  /* 0xffffff6000307947 */ /* 0x000fea000383ffff */
.L_x_2447:
        /* <DEDUP_REMOVED lines=11> */
.L_x_2593:
[----:B------:R-:W-:Y:S05]  /*2c690*/  BSYNC B1 ;  /* 0x0000000000017941 */ /* 0x000fea0003800000 */
.L_x_2592:
[----:B------:R-:W-:Y:S05]  /*2c6a0*/  BRA `(.L_x_2594) ;  /* 0xffffffa000cc7947 */ /* 0x000fea000383ffff */
.L_x_2448:
[----:B------:R-:W-:Y:S01]  /*2c6b0*/  BSSY B1, `(.L_x_2595) ;  /* 0x0000006000017945 */ /* 0x000fe20003800000 */
[----:B------:R-:W-:-:S07]  /*2c6c0*/  IMAD.MOV.U32 R15, RZ, RZ, -0x1 ;  /* 0xffffffffff0f7424 */ /* 0x000fce00078e00ff */
[----:B------:R-:W-:Y:S05]  /*2c6d0*/  WARPSYNC.COLLECTIVE R15, `(.L_x_2596) ;  /* 0x000000000f0c7348 */ /* 0x000fea0003c00000 */
[----:B------:R-:W-:Y:S02]  /*2c6e0*/  ELECT P6, UR62, PT ;  /* 0x00000000003e782f */ /* 0x000fe400038c0000 */
[----:B------:R-:W-:Y:S01]  /*2c6f0*/  MOV R14, UR62 ;  /* 0x0000003e000e7c02 */ /* 0x000fe20008000f00 */
[----:B------:R-:W-:Y:S10]  /*2c700*/  ENDCOLLECTIVE ;  /* 0x000000000000791b */ /* 0x000ff40003800000 */
.L_x_2596:
[----:B------:R-:W-:Y:S05]  /*2c710*/  BSYNC B1 ;  /* 0x0000000000017941 */ /* 0x000fea0003800000 */
.L_x_2595:
[----:B------:R-:W-:Y:S05]  /*2c720*/  BRA `(.L_x_2597) ;  /* 0xffffffa000b87947 */ /* 0x000fea000383ffff */
.L_x_2450:
[----:B0-----:R0:W1:Y:S02]  /*2c730*/  SYNCS.PHASECHK.TRANS64.TRYWAIT P0, [R9+URZ+0x36820], R5 ;  /* 0x03682005090075a7 */ /* 0x001064000800017f */
[----:B-1----:R-:W-:Y:S05]  /*2c740*/  @!P0 NANOSLEEP.SYNCS 0x989680 ;  /* 0x009896800000895d */ /* 0x002fea0003900000 */
[----:B------:R-:W1:Y:S02]  /*2c750*/  @!P0 SYNCS.PHASECHK.TRANS64 P0, [R9+URZ+0x36820], R5 ;  /* 0x03682005090085a7 */ /* 0x000e64000800007f */
[----:B-1----:R-:W-:Y:S05]  /*2c760*/  @!P0 BRA `(.L_x_2450) ;  /* 0xfffffffc00f08947 */ /* 0x002fea000383ffff */
[----:B------:R-:W-:Y:S05]  /*2c770*/  BRA `(.L_x_2598) ;  /* 0xffffffa000d47947 */ /* 0x000fea000383ffff */
.L_x_2453:
[----:B0-----:R0:W1:Y:S02]  /*2c780*/  SYNCS.PHASECHK.TRANS64.TRYWAIT P0, [R5+URZ+0x368a0], R8 ;  /* 0x0368a008050075a7 */ /* 0x001064000800017f */
[----:B-1----:R-:W-:Y:S05]  /*2c790*/  @!P0 NANOSLEEP.SYNCS 0x989680 ;  /* 0x009896800000895d */ /* 0x002fea0003900000 */
[----:B------:R-:W1:Y:S02]  /*2c7a0*/  @!P0 SYNCS.PHASECHK.TRANS64 P0, [R5+URZ+0x368a0], R8 ;  /* 0x0368a008050085a7 */ /* 0x000e64000800007f */
[----:B-1----:R-:W-:Y:S05]  /*2c7b0*/  @!P0 BRA `(.L_x_2453) ;  /* 0xfffffffc00f08947 */ /* 0x002fea000383ffff */
[----:B------:R-:W-:Y:S05]  /*2c7c0*/  BRA `(.L_x_2599) ;  /* 0xffffffa000e47947 */ /* 0x000fea000383ffff */
.L_x_2455:
[----:B-1----:R1:W2:Y:S02]  /*2c7d0*/  SYNCS.PHASECHK.TRANS64.TRYWAIT P0, [R5+URZ+0x368c0], R8 ;  /* 0x0368c008050075a7 */ /* 0x0022a4000800017f */
[----:B--2---:R-:W-:Y:S05]  /*2c7e0*/  @!P0 NANOSLEEP.SYNCS 0x989680 ;  /* 0x009896800000895d */ /* 0x004fea0003900000 */
[----:B------:R-:W2:Y:S02]  /*2c7f0*/  @!P0 SYNCS.PHASECHK.TRANS64 P0, [R5+URZ+0x368c0], R8 ;  /* 0x0368c008050085a7 */ /* 0x000ea4000800007f */
[----:B--2---:R-:W-:Y:S05]  /*2c800*/  @!P0 BRA `(.L_x_2455) ;  /* 0xfffffffc00f08947 */ /* 0x004fea000383ffff */
[----:B------:R-:W-:Y:S05]  /*2c810*/  BRA `(.L_x_2600) ;  /* 0xffffffa400707947 */ /* 0x000fea000383ffff */
.L_x_2459:
[----:B0-----:R0:W1:Y:S02]  /*2c820*/  SYNCS.PHASECHK.TRANS64.TRYWAIT P0, [R6+URZ+0x368a0], R7 ;  /* 0x0368a007060075a7 */ /* 0x001064000800017f */
[----:B-1----:R-:W-:Y:S05]  /*2c830*/  @!P0 NANOSLEEP.SYNCS 0x989680 ;  /* 0x009896800000895d */ /* 0x002fea0003900000 */
[----:B------:R-:W1:Y:S02]  /*2c840*/  @!P0 SYNCS.PHASECHK.TRANS64 P0, [R6+URZ+0x368a0], R7 ;  /* 0x0368a007060085a7 */ /* 0x000e64000800007f */
[----:B-1----:R-:W-:Y:S05]  /*2c850*/  @!P0 BRA `(.L_x_2459) ;  /* 0xfffffffc00f08947 */ /* 0x002fea000383ffff */
[----:B------:R-:W-:Y:S05]  /*2c860*/  BRA `(.L_x_2601) ;  /* 0xffffffa800447947 */ /* 0x000fea000383ffff */
.L_x_2461:
[----:B-1----:R1:W2:Y:S02]  /*2c870*/  SYNCS.PHASECHK.TRANS64.TRYWAIT P1, [R6+URZ+0x368c0], R7 ;  /* 0x0368c007060075a7 */ /* 0x0022a4000802017f */
[----:B--2---:R-:W-:Y:S05]  /*2c880*/  @!P1 NANOSLEEP.SYNCS 0x989680 ;  /* 0x009896800000995d */ /* 0x004fea0003900000 */
[----:B------:R-:W2:Y:S02]  /*2c890*/  @!P1 SYNCS.PHASECHK.TRANS64 P1, [R6+URZ+0x368c0], R7 ;  /* 0x0368c007060095a7 */ /* 0x000ea4000802007f */
[----:B--2---:R-:W-:Y:S05]  /*2c8a0*/  @!P1 BRA `(.L_x_2461) ;  /* 0xfffffffc00f09947 */ /* 0x004fea000383ffff */
[----:B------:R-:W-:Y:S05]  /*2c8b0*/  BRA `(.L_x_2602) ;  /* 0xffffffa800c87947 */ /* 0x000fea000383ffff */
.L_x_2473:
        /* <DEDUP_REMOVED lines=11> */
.L_x_2604:
[----:B------:R-:W-:Y:S05]  /*2c970*/  BSYNC B0 ;  /* 0x0000000000007941 */ /* 0x000fea0003800000 */
.L_x_2603:
[----:B------:R-:W-:Y:S05]  /*2c980*/  BRA `(.L_x_2605) ;  /* 0xffffffb400d87947 */ /* 0x000fea000383ffff */
.L_x_2474:
[----:B------:R-:W-:Y:S01]  /*2c990*/  BSSY B0, `(.L_x_2606) ;  /* 0x0000006000007945 */ /* 0x000fe20003800000 */
[----:B------:R-:W-:-:S07]  /*2c9a0*/  IMAD.MOV.U32 R15, RZ, RZ, -0x1 ;  /* 0xffffffffff0f7424 */ /* 0x000fce00078e00ff */
[----:B------:R-:W-:Y:S05]  /*2c9b0*/  WARPSYNC.COLLECTIVE R15, `(.L_x_2607) ;  /* 0x000000000f0c7348 */ /* 0x000fea0003c00000 */
[----:B------:R-:W-:Y:S02]  /*2c9c0*/  ELECT P6, UR62, PT ;  /* 0x00000000003e782f */ /* 0x000fe400038c0000 */
[----:B------:R-:W-:Y:S01]  /*2c9d0*/  MOV R14, UR62 ;  /* 0x0000003e000e7c02 */ /* 0x000fe20008000f00 */
[----:B------:R-:W-:Y:S10]  /*2c9e0*/  ENDCOLLECTIVE ;  /* 0x000000000000791b */ /* 0x000ff40003800000 */
.L_x_2607:
[----:B------:R-:W-:Y:S05]  /*2c9f0*/  BSYNC B0 ;  /* 0x0000000000007941 */ /* 0x000fea0003800000 */
.L_x_2606:
[----:B------:R-:W-:Y:S05]  /*2ca00*/  BRA `(.L_x_2608) ;  /* 0xffffffb400c87947 */ /* 0x000fea000383ffff */
.L_x_2477:
[----:B0-----:R0:W1:Y:S02]  /*2ca10*/  SYNCS.PHASECHK.TRANS64.TRYWAIT P0, [R7+URZ+0x36840], R10 ;  /* 0x0368400a070075a7 */ /* 0x001064000800017f */
[----:B-1----:R-:W-:Y:S05]  /*2ca20*/  @!P0 NANOSLEEP.SYNCS 0x989680 ;  /* 0x009896800000895d */ /* 0x002fea0003900000 */
[----:B------:R-:W1:Y:S02]  /*2ca30*/  @!P0 SYNCS.PHASECHK.TRANS64 P0, [R7+URZ+0x36840], R10 ;  /* 0x0368400a070085a7 */ /* 0x000e64000800007f */
[----:B-1----:R-:W-:Y:S05]  /*2ca40*/  @!P0 BRA `(.L_x_2477) ;  /* 0xfffffffc00f08947 */ /* 0x002fea000383ffff */
[----:B------:R-:W-:Y:S05]  /*2ca50*/  BRA `(.L_x_2609) ;  /* 0xffffffb8002c7947 */ /* 0x000fea000383ffff */
.L_x_2480:
        /* <DEDUP_REMOVED lines=8> */
.L_x_2488:
[----:B0-----:R0:W1:Y:S02]  /*2cae0*/  SYNCS.PHASECHK.TRANS64.TRYWAIT P0, [R7+URZ+0x36840], R8 ;  /* 0x03684008070075a7 */ /* 0x001064000800017f */
[----:B-1----:R-:W-:Y:S05]  /*2caf0*/  @!P0 NANOSLEEP.SYNCS 0x989680 ;  /* 0x009896800000895d */ /* 0x002fea0003900000 */
[----:B------:R-:W1:Y:S02]  /*2cb00*/  @!P0 SYNCS.PHASECHK.TRANS64 P0, [R7+URZ+0x36840], R8 ;  /* 0x03684008070085a7 */ /* 0x000e64000800007f */
[----:B-1----:R-:W-:Y:S05]  /*2cb10*/  @!P0 BRA `(.L_x_2488) ;  /* 0xfffffffc00f08947 */ /* 0x002fea000383ffff */
[----:B------:R-:W-:Y:S05]  /*2cb20*/  BRA `(.L_x_2611) ;  /* 0xffffffc000287947 */ /* 0x000fea000383ffff */
.L_x_2490:
[----:B0-----:R0:W1:Y:S02]  /*2cb30*/  SYNCS.PHASECHK.TRANS64.TRYWAIT P0, [R8+URZ+0x60], R7 ;  /* 0x00006007080075a7 */ /* 0x001064000800017f */
[----:B-1----:R-:W-:Y:S05]  /*2cb40*/  @!P0 NANOSLEEP.SYNCS 0x989680 ;  /* 0x009896800000895d */ /* 0x002fea0003900000 */
[----:B------:R-:W1:Y:S02]  /*2cb50*/  @!P0 SYNCS.PHASECHK.TRANS64 P0, [R8+URZ+0x60], R7 ;  /* 0x00006007080085a7 */ /* 0x000e64000800007f */
[----:B-1----:R-:W-:Y:S05]  /*2cb60*/  @!P0 BRA `(.L_x_2490) ;  /* 0xfffffffc00f08947 */ /* 0x002fea000383ffff */
[----:B------:R-:W-:Y:S05]  /*2cb70*/  BRA `(.L_x_2612) ;  /* 0xffffffc000d47947 */ /* 0x000fea000383ffff */
.L_x_2495:
[----:B-1----:R1:W2:Y:S02]  /*2cb80*/  SYNCS.PHASECHK.TRANS64.TRYWAIT P0, [R2+URZ+0x36840], R3 ;  /* 0x03684003020075a7 */ /* 0x0022a4000800017f */
[----:B--2---:R-:W-:Y:S05]  /*2cb90*/  @!P0 NANOSLEEP.SYNCS 0x989680 ;  /* 0x009896800000895d */ /* 0x004fea0003900000 */
[----:B------:R-:W2:Y:S02]  /*2cba0*/  @!P0 SYNCS.PHASECHK.TRANS64 P0, [R2+URZ+0x36840], R3 ;  /* 0x03684003020085a7 */ /* 0x000ea4000800007f */
[----:B--2---:R-:W-:Y:S05]  /*2cbb0*/  @!P0 BRA `(.L_x_2495) ;  /* 0xfffffffc00f08947 */ /* 0x004fea000383ffff */
[----:B------:R-:W-:Y:S05]  /*2cbc0*/  BRA `(.L_x_2613) ;  /* 0xffffffc800447947 */ /* 0x000fea000383ffff */
.L_x_2497:
[----:B0-----:R0:W1:Y:S02]  /*2cbd0*/  SYNCS.PHASECHK.TRANS64.TRYWAIT P1, [R3+URZ+0x60], R2 ;  /* 0x00006002030075a7 */ /* 0x001064000802017f */
[----:B-1----:R-:W-:Y:S05]  /*2cbe0*/  @!P1 NANOSLEEP.SYNCS 0x989680 ;  /* 0x009896800000995d */ /* 0x002fea0003900000 */
[----:B------:R-:W1:Y:S02]  /*2cbf0*/  @!P1 SYNCS.PHASECHK.TRANS64 P1, [R3+URZ+0x60], R2 ;  /* 0x00006002030095a7 */ /* 0x000e64000802007f */
[----:B-1----:R-:W-:Y:S05]  /*2cc00*/  @!P1 BRA `(.L_x_2497) ;  /* 0xfffffffc00f09947 */ /* 0x002fea000383ffff */
[----:B------:R-:W-:Y:S05]  /*2cc10*/  BRA `(.L_x_2614) ;  /* 0xffffffc800f07947 */ /* 0x000fea000383ffff */
.L_x_2502:
[----:B--2---:R2:W3:Y:S02]  /*2cc20*/  SYNCS.PHASECHK.TRANS64.TRYWAIT P0, [R2+URZ+0x36840], R3 ;  /* 0x03684003020075a7 */ /* 0x0044e4000800017f */
[----:B---3--:R-:W-:Y:S05]  /*2cc30*/  @!P0 NANOSLEEP.SYNCS 0x989680 ;  /* 0x009896800000895d */ /* 0x008fea0003900000 */
[----:B------:R-:W3:Y:S02]  /*2cc40*/  @!P0 SYNCS.PHASECHK.TRANS64 P0, [R2+URZ+0x36840], R3 ;  /* 0x03684003020085a7 */ /* 0x000ee4000800007f */
[----:B---3--:R-:W-:Y:S05]  /*2cc50*/  @!P0 BRA `(.L_x_2502) ;  /* 0xfffffffc00f08947 */ /* 0x008fea000383ffff */
[----:B------:R-:W-:Y:S05]  /*2cc60*/  BRA `(.L_x_2615) ;  /* 0xffffffd000247947 */ /* 0x000fea000383ffff */
.L_x_2504:
[----:B0-----:R0:W1:Y:S02]  /*2cc70*/  SYNCS.PHASECHK.TRANS64.TRYWAIT P1, [R2+URZ+0x60], R9 ;  /* 0x00006009020075a7 */ /* 0x001064000802017f */
[----:B-1----:R-:W-:Y:S05]  /*2cc80*/  @!P1 NANOSLEEP.SYNCS 0x989680 ;  /* 0x009896800000995d */ /* 0x002fea0003900000 */
[----:B------:R-:W1:Y:S02]  /*2cc90*/  @!P1 SYNCS.PHASECHK.TRANS64 P1, [R2+URZ+0x60], R9 ;  /* 0x00006009020095a7 */ /* 0x000e64000802007f */
[----:B-1----:R-:W-:Y:S05]  /*2cca0*/  @!P1 BRA `(.L_x_2504) ;  /* 0xfffffffc00f09947 */ /* 0x002fea000383ffff */
[----:B------:R-:W-:Y:S05]  /*2ccb0*/  BRA `(.L_x_2616) ;  /* 0xffffffd000d47947 */ /* 0x000fea000383ffff */
.L_x_2511:
[----:B-1----:R1:W2:Y:S02]  /*2ccc0*/  SYNCS.PHASECHK.TRANS64.TRYWAIT P0, [R3+URZ+0x36860], R0 ;  /* 0x03686000030075a7 */ /* 0x0022a4000800017f */
[----:B--2---:R-:W-:Y:S05]  /*2ccd0*/  @!P0 NANOSLEEP.SYNCS 0x989680 ;  /* 0x009896800000895d */ /* 0x004fea0003900000 */
[----:B------:R-:W2:Y:S02]  /*2cce0*/  @!P0 SYNCS.PHASECHK.TRANS64 P0, [R3+URZ+0x36860], R0 ;  /* 0x03686000030085a7 */ /* 0x000ea4000800007f */
[----:B--2---:R-:W-:Y:S05]  /*2ccf0*/  @!P0 BRA `(.L_x_2511) ;  /* 0xfffffffc00f08947 */ /* 0x004fea000383ffff */
[----:B------:R-:W-:Y:S05]  /*2cd00*/  BRA `(.L_x_2617) ;  /* 0xffffffd400ec7947 */ /* 0x000fea000383ffff */
.L_x_2513:
[----:B------:R-:W-:Y:S01]  /*2cd10*/  BSSY B0, `(.L_x_2618) ;  /* 0x0000008000007945 */ /* 0x000fe20003800000 */
[----:B------:R-:W-:Y:S02]  /*2cd20*/  IMAD.MOV.U32 R13, RZ, RZ, R16 ;  /* 0x000000ffff0d7224 */ /* 0x000fe400078e0010 */
[----:B------:R-:W-:Y:S02]  /*2cd30*/  IMAD.MOV.U32 R12, RZ, RZ, RZ ;  /* 0x000000ffff0c7224 */ /* 0x000fe400078e00ff */
[----:B------:R-:W-:Y:S02]  /*2cd40*/  IMAD.MOV.U32 R11, RZ, RZ, 0x1f ;  /* 0x0000001fff0b7424 */ /* 0x000fe400078e00ff */
[----:B0-----:R-:W-:-:S07]  /*2cd50*/  IMAD.MOV.U32 R15, RZ, RZ, -0x1 ;  /* 0xffffffffff0f7424 */ /* 0x001fce00078e00ff */
[----:B-1----:R-:W-:Y:S05]  /*2cd60*/  WARPSYNC.COLLECTIVE R15, `(.L_x_2619) ;  /* 0x000000000f087348 */ /* 0x002fea0003c00000 */
[----:B------:R0:W2:Y:S02]  /*2cd70*/  SHFL.IDX P6, R14, R13, R12, R11 ;  /* 0x0000000c0d0e7389 */ /* 0x0000a400000c000b */
[----:B012---:R-:W-:Y:S01]  /*2cd80*/  ENDCOLLECTIVE ;  /* 0x000000000000791b */ /* 0x007fe20003800000 */
.L_x_2619:
[----:B------:R-:W-:Y:S05]  /*2cd90*/  BSYNC B0 ;  /* 0x0000000000007941 */ /* 0x000fea0003800000 */
.L_x_2618:
        /* <DEDUP_REMOVED lines=8> */
.L_x_2620:
[----:B------:R-:W-:Y:S01]  /*2ce20*/  IMAD.MOV.U32 R16, RZ, RZ, R14 ;  /* 0x000000ffff107224 */ /* 0x000fe200078e000e */
[----:B------:R-:W-:Y:S06]  /*2ce30*/  BRA `(.L_x_2621) ;  /* 0xffffffd8008c7947 */ /* 0x000fec000383ffff */
.L_x_2516:
        /* <DEDUP_REMOVED lines=8> */
.L_x_2623:
[----:B------:R-:W-:Y:S05]  /*2cec0*/  BSYNC B0 ;  /* 0x0000000000007941 */ /* 0x000fea0003800000 */
.L_x_2622:
[C---:B------:R-:W-:Y:S01]  /*2ced0*/  ISETP.NE.AND P0, PT, R7.reuse, RZ, PT ;  /* 0x000000ff0700720c */ /* 0x040fe20003f05270 */
        /* <DEDUP_REMOVED lines=9> */
.L_x_2624:
        /* <DEDUP_REMOVED lines=8> */
.L_x_2625:
        /* <DEDUP_REMOVED lines=8> */
.L_x_2626:
        /* <DEDUP_REMOVED lines=8> */
.L_x_2627:
        /* <DEDUP_REMOVED lines=8> */
.L_x_2628:
[----:B------:R-:W-:Y:S05]  /*2d170*/  BRA `(.L_x_2629) ;  /* 0xffffffd800507947 */ /* 0x000fea000383ffff */
.L_x_2521:
        /* <DEDUP_REMOVED lines=8> */
.L_x_2631:
[----:B------:R-:W-:Y:S05]  /*2d200*/  BSYNC B0 ;  /* 0x0000000000007941 */ /* 0x000fea0003800000 */
.L_x_2630:
        /* <DEDUP_REMOVED lines=10> */
.L_x_2632:
        /* <DEDUP_REMOVED lines=8> */
.L_x_2633:
        /* <DEDUP_REMOVED lines=8> */
.L_x_2634:
        /* <DEDUP_REMOVED lines=8> */
.L_x_2635:
        /* <DEDUP_REMOVED lines=8> */
.L_x_2636:
[----:B------:R-:W-:Y:S05]  /*2d4b0*/  BRA `(.L_x_2637) ;  /* 0xffffffd800347947 */ /* 0x000fea000383ffff */
.L_x_2523:
[----:B------:R-:W-:Y:S01]  /*2d4c0*/  BSSY B0, `(.L_x_2638) ;  /* 0x0000006000007945 */ /* 0x000fe20003800000 */
[----:B------:R-:W-:Y:S01]  /*2d4d0*/  PLOP3.LUT P6, PT, P6, PT, PT, 0x8, 0x0 ;  /* 0x000000000000781c */ /* 0x000fe200037ce170 */
[----:B------:R-:W-:-:S12]  /*2d4e0*/  IMAD.MOV.U32 R15, RZ, RZ, -0x1 ;  /* 0xffffffffff0f7424 */ /* 0x000fd800078e00ff */
[----:B0-----:R-:W-:Y:S05]  /*2d4f0*/  WARPSYNC.COLLECTIVE R15, `(.L_x_2639) ;  /* 0x000000000f087348 */ /* 0x001fea0003c00000 */
[----:B------:R-:W-:Y:S01]  /*2d500*/  VOTE.ANY R14, PT, P6 ;  /* 0x00000000000e7806 */ /* 0x000fe200030e0100 */
[----:B0-----:R-:W-:Y:S06]  /*2d510*/  ENDCOLLECTIVE ;  /* 0x000000000000791b */ /* 0x001fec0003800000 */
.L_x_2639:
[----:B------:R-:W-:Y:S05]  /*2d520*/  BSYNC B0 ;  /* 0x0000000000007941 */ /* 0x000fea0003800000 */
.L_x_2638:
        /* <DEDUP_REMOVED lines=9> */
.L_x_2640:
[----:B------:R-:W-:Y:S01]  /*2d5c0*/  IMAD.MOV.U32 R17, RZ, RZ, R14 ;  /* 0x000000ffff117224 */ /* 0x000fe200078e000e */
[----:B------:R-:W-:Y:S06]  /*2d5d0*/  BRA `(.L_x_2641) ;  /* 0xffffffd800247947 */ /* 0x000fec000383ffff */
.L_x_2525:
[----:B------:R-:W-:Y:S01]  /*2d5e0*/  BSSY B0, `(.L_x_2642) ;  /* 0x0000007000007945 */ /* 0x000fe20003800000 */
[----:B------:R-:W-:Y:S02]  /*2d5f0*/  IMAD.MOV.U32 R13, RZ, RZ, R2 ;  /* 0x000000ffff0d7224 */ /* 0x000fe400078e0002 */
[----:B------:R-:W-:Y:S02]  /*2d600*/  IMAD.MOV.U32 R11, RZ, RZ, 0x1f ;  /* 0x0000001fff0b7424 */ /* 0x000fe400078e00ff */
[----:B------:R-:W-:-:S07]  /*2d610*/  IMAD.MOV.U32 R15, RZ, RZ, -0x1 ;  /* 0xffffffffff0f7424 */ /* 0x000fce00078e00ff */
[----:B012---:R-:W-:Y:S05]  /*2d620*/  WARPSYNC.COLLECTIVE R15, `(.L_x_2643) ;  /* 0x000000000f087348 */ /* 0x007fea0003c00000 */
[----:B------:R3:W4:Y:S02]  /*2d630*/  SHFL.IDX P6, R14, R13, R12, R11 ;  /* 0x0000000c0d0e7389 */ /* 0x00072400000c000b */
[----:B01234-:R-:W-:Y:S01]  /*2d640*/  ENDCOLLECTIVE ;  /* 0x000000000000791b */ /* 0x01ffe20003800000 */
.L_x_2643:
[----:B------:R-:W-:Y:S05]  /*2d650*/  BSYNC B0 ;  /* 0x0000000000007941 */ /* 0x000fea0003800000 */
.L_x_2642:
[----:B------:R-:W-:Y:S01]  /*2d660*/  IMAD.MOV.U32 R7, RZ, RZ, R14 ;  /* 0x000000ffff077224 */ /* 0x000fe200078e000e */
[----:B------:R-:W-:Y:S06]  /*2d670*/  BRA `(.L_x_2524) ;  /* 0xffffffd800187947 */ /* 0x000fec000383ffff */
.L_x_2529:
[----:B-1----:R1:W2:Y:S02]  /*2d680*/  SYNCS.PHASECHK.TRANS64.TRYWAIT P0, [R0+URZ+0x36820], R3 ;  /* 0x03682003000075a7 */ /* 0x0022a4000800017f */
[----:B--2---:R-:W-:Y:S05]  /*2d690*/  @!P0 NANOSLEEP.SYNCS 0x989680 ;  /* 0x009896800000895d */ /* 0x004fea0003900000 */
[----:B------:R-:W2:Y:S02]  /*2d6a0*/  @!P0 SYNCS.PHASECHK.TRANS64 P0, [R0+URZ+0x36820], R3 ;  /* 0x03682003000085a7 */ /* 0x000ea4000800007f */
[----:B--2---:R-:W-:Y:S05]  /*2d6b0*/  @!P0 BRA `(.L_x_2529) ;  /* 0xfffffffc00f08947 */ /* 0x004fea000383ffff */
[----:B------:R-:W-:Y:S05]  /*2d6c0*/  BRA `(.L_x_2644) ;  /* 0xffffffdc008c7947 */ /* 0x000fea000383ffff */
.L_x_2530:
        /* <DEDUP_REMOVED lines=11> */
.L_x_2646:
[----:B------:R-:W-:Y:S05]  /*2d780*/  BSYNC B0 ;  /* 0x0000000000007941 */ /* 0x000fea0003800000 */
.L_x_2645:
[----:B------:R-:W-:Y:S05]  /*2d790*/  BRA `(.L_x_2647) ;  /* 0xffffffdc00747947 */ /* 0x000fea000383ffff */
.L_x_2531:
[----:B------:R-:W-:Y:S01]  /*2d7a0*/  BSSY B0, `(.L_x_2648) ;  /* 0x0000006000007945 */ /* 0x000fe20003800000 */
[----:B------:R-:W-:-:S07]  /*2d7b0*/  IMAD.MOV.U32 R15, RZ, RZ, -0x1 ;  /* 0xffffffffff0f7424 */ /* 0x000fce00078e00ff */
[----:B012---:R-:W-:Y:S05]  /*2d7c0*/  WARPSYNC.COLLECTIVE R15, `(.L_x_2649) ;  /* 0x000000000f0c7348 */ /* 0x007fea0003c00000 */
[----:B------:R-:W-:Y:S02]  /*2d7d0*/  ELECT P6, UR62, PT ;  /* 0x00000000003e782f */ /* 0x000fe400038c0000 */
[----:B------:R-:W-:Y:S01]  /*2d7e0*/  MOV R14, UR62 ;  /* 0x0000003e000e7c02 */ /* 0x000fe20008000f00 */
[----:B012---:R-:W-:Y:S10]  /*2d7f0*/  ENDCOLLECTIVE ;  /* 0x000000000000791b */ /* 0x007ff40003800000 */
.L_x_2649:
[----:B------:R-:W-:Y:S05]  /*2d800*/  BSYNC B0 ;  /* 0x0000000000007941 */ /* 0x000fea0003800000 */
.L_x_2648:
[----:B------:R-:W-:Y:S05]  /*2d810*/  BRA `(.L_x_2650) ;  /* 0xffffffdc00687947 */ /* 0x000fea000383ffff */
.L_x_2533:
[----:B-1----:R1:W2:Y:S02]  /*2d820*/  SYNCS.PHASECHK.TRANS64.TRYWAIT P0, [R6+URZ], R5 ;  /* 0x00000005060075a7 */ /* 0x0022a4000800017f */
[----:B--2---:R-:W-:Y:S05]  /*2d830*/  @!P0 NANOSLEEP.SYNCS 0x989680 ;  /* 0x009896800000895d */ /* 0x004fea0003900000 */
[----:B------:R-:W2:Y:S02]  /*2d840*/  @!P0 SYNCS.PHASECHK.TRANS64 P0, [R6+URZ], R5 ;  /* 0x00000005060085a7 */ /* 0x000ea4000800007f */
[----:B--2---:R-:W-:Y:S05]  /*2d850*/  @!P0 BRA `(.L_x_2533) ;  /* 0xfffffffc00f08947 */ /* 0x004fea000383ffff */
[----:B------:R-:W-:Y:S05]  /*2d860*/  BRA `(.L_x_2651) ;  /* 0xffffffdc00ac7947 */ /* 0x000fea000383ffff */
.L_x_2534:
[----:B--2---:R2:W3:Y:S02]  /*2d870*/  SYNCS.PHASECHK.TRANS64.TRYWAIT P0, [R7+URZ], R2 ;  /* 0x00000002070075a7 */ /* 0x0044e4000800017f */
[----:B---3--:R-:W-:Y:S05]  /*2d880*/  @!P0 NANOSLEEP.SYNCS 0x989680 ;  /* 0x009896800000895d */ /* 0x008fea0003900000 */
[----:B------:R-:W3:Y:S02]  /*2d890*/  @!P0 SYNCS.PHASECHK.TRANS64 P0, [R7+URZ], R2 ;  /* 0x00000002070085a7 */ /* 0x000ee4000800007f */
[----:B---3--:R-:W-:Y:S05]  /*2d8a0*/  @!P0 BRA `(.L_x_2534) ;  /* 0xfffffffc00f08947 */ /* 0x008fea000383ffff */
[----:B------:R-:W-:Y:S05]  /*2d8b0*/  BRA `(.L_x_2652) ;  /* 0xffffffdc00a07947 */ /* 0x000fea000383ffff */
.L_x_2536:
[----:B---3--:R3:W4:Y:S02]  /*2d8c0*/  SYNCS.PHASECHK.TRANS64.TRYWAIT P0, [R4+URZ], R5 ;  /* 0x00000005040075a7 */ /* 0x008724000800017f */
[----:B----4-:R-:W-:Y:S05]  /*2d8d0*/  @!P0 NANOSLEEP.SYNCS 0x989680 ;  /* 0x009896800000895d */ /* 0x010fea0003900000 */
[----:B------:R-:W4:Y:S02]  /*2d8e0*/  @!P0 SYNCS.PHASECHK.TRANS64 P0, [R4+URZ], R5 ;  /* 0x00000005040085a7 */ /* 0x000f24000800007f */
[----:B----4-:R-:W-:Y:S05]  /*2d8f0*/  @!P0 BRA `(.L_x_2536) ;  /* 0xfffffffc00f08947 */ /* 0x010fea000383ffff */
[----:B------:R-:W-:Y:S05]  /*2d900*/  BRA `(.L_x_2653) ;  /* 0xffffffdc00a87947 */ /* 0x000fea000383ffff */
.L_x_2654:
        /* <DEDUP_REMOVED lines=15> */
.L_x_2664:


//--------------------- .nv.global.init           --------------------------
	.section	.nv.global.init,"aw",@progbits
.nv.global.init:
	.type		$str$23,@object
	.size		$str$23,($str$24 - $str$23)
$str$23:
        /*0000*/ 	.byte	0x28, 0x61, 0x64, 0x64, 0x72, 0x65, 0x73, 0x73, 0x20, 0x26, 0x20, 0x6d, 0x61, 0x73, 0x6b, 0x29
        /*0010*/ 	.byte	0x20, 0x3d, 0x3d, 0x20, 0x30, 0x00
	.type		$str$24,@object
	.size		$str$24,(__unnamed_9 - $str$24)
$str$24:
        /*0016*/ 	.byte	0x2f, 0x74, 0x6d, 0x70, 0x2f, 0x6f, 0x73, 0x73, 0x5f, 0x6b, 0x65, 0x72, 0x6e, 0x65, 0x6c, 0x73
        /*0026*/ 	.byte	0x5f, 0x73, 0x72, 0x63, 0x2f, 0x66, 0x6c, 0x61, 0x73, 0x68, 0x5f, 0x61, 0x74, 0x74, 0x65, 0x6e
        /*0036*/ 	.byte	0x74, 0x69, 0x6f, 0x6e, 0x2f, 0x63, 0x73, 0x72, 0x63, 0x2f, 0x63, 0x75, 0x74, 0x6c, 0x61, 0x73
        /*0046*/ 	.byte	0x73, 0x2f, 0x69, 0x6e, 0x63, 0x6c, 0x75, 0x64, 0x65, 0x2f, 0x63, 0x75, 0x74, 0x65, 0x2f, 0x70
        /*0056*/ 	.byte	0x6f, 0x69, 0x6e, 0x74, 0x65, 0x72, 0x5f, 0x66, 0x6c, 0x61, 0x67, 0x67, 0x65, 0x64, 0x2e, 0x68
        /*0066*/ 	.byte	0x70, 0x70, 0x00
	.type		__unnamed_9,@object
	.size		__unnamed_9,(__unnamed_5 - __unnamed_9)
__unnamed_9:
        /* <DEDUP_REMOVED lines=25> */
	.type		__unnamed_5,@object
	.size		__unnamed_5,(__unnamed_4 - __unnamed_5)
__unnamed_5:
        /* <DEDUP_REMOVED lines=25> */
	.type		__unnamed_4,@object
	.size		__unnamed_4,(__unnamed_3 - __unnamed_4)
__unnamed_4:
        /* <DEDUP_REMOVED lines=25> */
	.type		__unnamed_3,@object
	.size		__unnamed_3,(__unnamed_7 - __unnamed_3)
__unnamed_3:
        /* <DEDUP_REMOVED lines=29> */
	.type		__unnamed_7,@object
	.size		__unnamed_7,(__unnamed_2 - __unnamed_7)
__unnamed_7:
        /* <DEDUP_REMOVED lines=29> */
	.type		__unnamed_2,@object
	.size		__unnamed_2,(__unnamed_8 - __unnamed_2)
__unnamed_2:
        /* <DEDUP_REMOVED lines=29> */
	.type		__unnamed_8,@object
	.size		__unnamed_8,(__unnamed_1 - __unnamed_8)
__unnamed_8:
        /* <DEDUP_REMOVED lines=29> */
	.type		__unnamed_1,@object
	.size		__unnamed_1,(__unnamed_6 - __unnamed_1)
__unnamed_1:
        /* <DEDUP_REMOVED lines=29> */
        /*0e05*/ 	.byte	0x5d, 0x00
	.type		__unnamed_6,@object
	.size		__unnamed_6,(.L_5 - __unnamed_6)
__unnamed_6:
        /* <DEDUP_REMOVED lines=30> */
.L_5:


//--------------------- .nv.shared._ZN7cutlass13device_kernelIN5flash11enable_sm90INS1_16FlashAttnFwdSm90INS1_25CollectiveMainloopFwdSm90ILi2EN4cute5tupleIJNS5_1CILi1EEES8_S8_EEENS6_IJNS7_ILi128EEENS7_ILi112EEENS7_ILi192EEEEEELi192ENS_10bfloat16_tEfNS_4arch4Sm90ELb0ELb0ELb0ELb0ELb0ELb0ELb0ELb1ELb1ELb0ELb0ELb0EEENS1_21CollectiveEpilogueFwdINS6_IJSA_SC_SB_EEES9_SE_SG_Li256ELb0ELb0ELb0ELb0EEENS1_29StaticPersistentTileSchedulerILb0EEEEEEEEEvNT_6ParamsE --------------------------
	.section	.nv.shared._ZN7cutlass13device_kernelIN5flash11enable_sm90INS1_16FlashAttnFwdSm90INS1_25CollectiveMainloopFwdSm90ILi2EN4cute5tupleIJNS5_1CILi1EEES8_S8_EEENS6_IJNS7_ILi128EEENS7_ILi112EEENS7_ILi192EEEEEELi192ENS_10bfloat16_tEfNS_4arch4Sm90ELb0ELb0ELb0ELb0ELb0ELb0ELb0ELb1ELb1ELb0ELb0ELb0EEENS1_21CollectiveEpilogueFwdINS6_IJSA_SC_SB_EEES9_SE_SG_Li256ELb0ELb0ELb0ELb0EEENS1_29StaticPersistentTileSchedulerILb0EEEEEEEEEvNT_6ParamsE,"aw",@nobits
	.sectionflags	@""
	.align	16
	.zero		1024


//--------------------- .nv.shared.reserved.0     --------------------------
	.section	.nv.shared.reserved.0,"aw",@nobits
	.weak		__nv_reservedSMEM_offset_0_alias
	.size		__nv_reservedSMEM_offset_0_alias, 0, 0
	.other		__nv_reservedSMEM_offset_0_alias,@"STO_CUDA_RESERVED_SHARED STV_DEFAULT"
__nv_reservedSMEM_offset_0_alias:
	.zero		0


//--------------------- .nv.global                --------------------------
	.section	.nv.global,"aw",@nobits
.nv.global:
	.type		_ZN66_INTERNAL_725718ff_30_flash_fwd_hdim192_bf16_sm90_cu_1f2e7571_30884cute1_E,@object
	.size		_ZN66_INTERNAL_725718ff_30_flash_fwd_hdim192_bf16_sm90_cu_1f2e7571_30884cute1_E,(_ZN66_INTERNAL_725718ff_30_flash_fwd_hdim192_bf16_sm90_cu_1f2e7571_30884cuda3std3__45__cpo6cbeginE - _ZN66_INTERNAL_725718ff_30_flash_fwd_hdim192_bf16_sm90_cu_1f2e7571_30884cute1_E)
_ZN66_INTERNAL_725718ff_30_flash_fwd_hdim192_bf16_sm90_cu_1f2e7571_30884cute1_E:
	.zero		1
	.type		_ZN66_INTERNAL_725718ff_30_flash_fwd_hdim192_bf16_sm90_cu_1f2e7571_30884cuda3std3__45__cpo6cbeginE,@object
	.size		_ZN66_INTERNAL_725718ff_30_flash_fwd_hdim192_bf16_sm90_cu_1f2e7571_30884cuda3std3__45__cpo6cbeginE,(_ZN66_INTERNAL_725718ff_30_flash_fwd_hdim192_bf16_sm90_cu_1f2e7571_30884cuda3std3__48in_placeE - _ZN66_INTERNAL_725718ff_30_flash_fwd_hdim192_bf16_sm90_cu_1f2e7571_30884cuda3std3__45__cpo6cbeginE)
_ZN66_INTERNAL_725718ff_30_flash_fwd_hdim192_bf16_sm90_cu_1f2e7571_30884cuda3std3__45__cpo6cbeginE:
	.zero		1
	.type		_ZN66_INTERNAL_725718ff_30_flash_fwd_hdim192_bf16_sm90_cu_1f2e7571_30884cuda3std3__48in_placeE,@object
	.size		_ZN66_INTERNAL_725718ff_30_flash_fwd_hdim192_bf16_sm90_cu_1f2e7571_30884cuda3std3__48in_placeE,(_ZN66_INTERNAL_725718ff_30_flash_fwd_hdim192_bf16_sm90_cu_1f2e7571_30884cuda3std6ranges3__45__cpo9iter_moveE - _ZN66_INTERNAL_725718ff_30_flash_fwd_hdim192_bf16_sm90_cu_1f2e7571_30884cuda3std3__48in_placeE)
_ZN66_INTERNAL_725718ff_30_flash_fwd_hdim192_bf16_sm90_cu_1f2e7571_30884cuda3std3__48in_placeE:
	.zero		1
	.type		_ZN66_INTERNAL_725718ff_30_flash_fwd_hdim192_bf16_sm90_cu_1f2e7571_30884cuda3std6ranges3__45__cpo9iter_moveE,@object
	.size		_ZN66_INTERNAL_725718ff_30_flash_fwd_hdim192_bf16_sm90_cu_1f2e7571_30884cuda3std6ranges3__45__cpo9iter_moveE,(_ZN66_INTERNAL_725718ff_30_flash_fwd_hdim192_bf16_sm90_cu_1f2e7571_30884cuda3std3__45__cpo5beginE - _ZN66_INTERNAL_725718ff_30_flash_fwd_hdim192_bf16_sm90_cu_1f2e7571_30884cuda3std6ranges3__45__cpo9iter_moveE)
_ZN66_INTERNAL_725718ff_30_flash_fwd_hdim192_bf16_sm90_cu_1f2e7571_30884cuda3std6ranges3__45__cpo9iter_moveE:
	.zero		1
	.type		_ZN66_INTERNAL_725718ff_30_flash_fwd_hdim192_bf16_sm90_cu_1f2e7571_30884cuda3std3__45__cpo5beginE,@object
	.size		_ZN66_INTERNAL_725718ff_30_flash_fwd_hdim192_bf16_sm90_cu_1f2e7571_30884cuda3std3__45__cpo5beginE,(_ZN66_INTERNAL_725718ff_30_flash_fwd_hdim192_bf16_sm90_cu_1f2e7571_30884cuda3std3__468_GLOBAL__N__725718ff_30_flash_fwd_hdim192_bf16_sm90_cu_1f2e7571_30886ignoreE - _ZN66_INTERNAL_725718ff_30_flash_fwd_hdim192_bf16_sm90_cu_1f2e7571_30884cuda3std3__45__cpo5beginE)
_ZN66_INTERNAL_725718ff_30_flash_fwd_hdim192_bf16_sm90_cu_1f2e7571_30884cuda3std3__45__cpo5beginE:
	.zero		1
	.type		_ZN66_INTERNAL_725718ff_30_flash_fwd_hdim192_bf16_sm90_cu_1f2e7571_30884cuda3std3__468_GLOBAL__N__725718ff_30_flash_fwd_hdim192_bf16_sm90_cu_1f2e7571_30886ignoreE,@object
	.size		_ZN66_INTERNAL_725718ff_30_flash_fwd_hdim192_bf16_sm90_cu_1f2e7571_30884cuda3std3__468_GLOBAL__N__725718ff_30_flash_fwd_hdim192_bf16_sm90_cu_1f2e7571_30886ignoreE,(_ZN66_INTERNAL_725718ff_30_flash_fwd_hdim192_bf16_sm90_cu_1f2e7571_30884cute7productE - _ZN66_INTERNAL_725718ff_30_flash_fwd_hdim192_bf16_sm90_cu_1f2e7571_30884cuda3std3__468_GLOBAL__N__725718ff_30_flash_fwd_hdim192_bf16_sm90_cu_1f2e7571_30886ignoreE)
_ZN66_INTERNAL_725718ff_30_flash_fwd_hdim192_bf16_sm90_cu_1f2e7571_30884cuda3std3__468_GLOBAL__N__725718ff_30_flash_fwd_hdim192_bf16_sm90_cu_1f2e7571_30886ignoreE:
	.zero		1
	.type		_ZN66_INTERNAL_725718ff_30_flash_fwd_hdim192_bf16_sm90_cu_1f2e7571_30884cute7productE,@object
	.size		_ZN66_INTERNAL_725718ff_30_flash_fwd_hdim192_bf16_sm90_cu_1f2e7571_30884cute7productE,(_ZN66_INTERNAL_725718ff_30_flash_fwd_hdim192_bf16_sm90_cu_1f2e7571_30884cuda3std3__45__cpo3endE - _ZN66_INTERNAL_725718ff_30_flash_fwd_hdim192_bf16_sm90_cu_1f2e7571_30884cute7productE)
_ZN66_INTERNAL_725718ff_30_flash_fwd_hdim192_bf16_sm90_cu_1f2e7571_30884cute7productE:
	.zero		1
	.type		_ZN66_INTERNAL_725718ff_30_flash_fwd_hdim192_bf16_sm90_cu_1f2e7571_30884cuda3std3__45__cpo3endE,@object
	.size		_ZN66_INTERNAL_725718ff_30_flash_fwd_hdim192_bf16_sm90_cu_1f2e7571_30884cuda3std3__45__cpo3endE,(_ZN66_INTERNAL_725718ff_30_flash_fwd_hdim192_bf16_sm90_cu_1f2e7571_30884cuda3std3__419piecewise_constructE - _ZN66_INTERNAL_725718ff_30_flash_fwd_hdim192_bf16_sm90_cu_1f2e7571_30884cuda3std3__45__cpo3endE)
_ZN66_INTERNAL_725718ff_30_flash_fwd_hdim192_bf16_sm90_cu_1f2e7571_30884cuda3std3__45__cpo3endE:
	.zero		1
	.type		_ZN66_INTERNAL_725718ff_30_flash_fwd_hdim192_bf16_sm90_cu_1f2e7571_30884cuda3std3__419piecewise_constructE,@object
	.size		_ZN66_INTERNAL_725718ff_30_flash_fwd_hdim192_bf16_sm90_cu_1f2e7571_30884cuda3std3__419piecewise_constructE,(_ZN66_INTERNAL_725718ff_30_flash_fwd_hdim192_bf16_sm90_cu_1f2e7571_30884cuda3std3__45__cpo4cendE - _ZN66_INTERNAL_725718ff_30_flash_fwd_hdim192_bf16_sm90_cu_1f2e7571_30884cuda3std3__419piecewise_constructE)
_ZN66_INTERNAL_725718ff_30_flash_fwd_hdim192_bf16_sm90_cu_1f2e7571_30884cuda3std3__419piecewise_constructE:
	.zero		1
	.type		_ZN66_INTERNAL_725718ff_30_flash_fwd_hdim192_bf16_sm90_cu_1f2e7571_30884cuda3std3__45__cpo4cendE,@object
	.size		_ZN66_INTERNAL_725718ff_30_flash_fwd_hdim192_bf16_sm90_cu_1f2e7571_30884cuda3std3__45__cpo4cendE,(_ZN66_INTERNAL_725718ff_30_flash_fwd_hdim192_bf16_sm90_cu_1f2e7571_30884cuda3std6ranges3__45__cpo4swapE - _ZN66_INTERNAL_725718ff_30_flash_fwd_hdim192_bf16_sm90_cu_1f2e7571_30884cuda3std3__45__cpo4cendE)
_ZN66_INTERNAL_725718ff_30_flash_fwd_hdim192_bf16_sm90_cu_1f2e7571_30884cuda3std3__45__cpo4cendE:
	.zero		1
	.type		_ZN66_INTERNAL_725718ff_30_flash_fwd_hdim192_bf16_sm90_cu_1f2e7571_30884cuda3std6ranges3__45__cpo4swapE,@object
	.size		_ZN66_INTERNAL_725718ff_30_flash_fwd_hdim192_bf16_sm90_cu_1f2e7571_30884cuda3std6ranges3__45__cpo4swapE,(.L_16 - _ZN66_INTERNAL_725718ff_30_flash_fwd_hdim192_bf16_sm90_cu_1f2e7571_30884cuda3std6ranges3__45__cpo4swapE)
_ZN66_INTERNAL_725718ff_30_flash_fwd_hdim192_bf16_sm90_cu_1f2e7571_30884cuda3std6ranges3__45__cpo4swapE:
	.zero		1
.L_16:


//--------------------- .nv.shared._ZN7cutlass13device_kernelIN5flash11enable_sm90INS1_16FlashAttnFwdSm90INS1_25CollectiveMainloopFwdSm90ILi2EN4cute5tupleIJNS5_1CILi2EEENS7_ILi1EEES9_EEENS6_IJNS7_ILi128EEENS7_ILi112EEENS7_ILi192EEEEEELi192ENS_10bfloat16_tEfNS_4arch4Sm90ELb0ELb0ELb0ELb0ELb0ELb0ELb0ELb1ELb1ELb0ELb0ELb0EEENS1_21CollectiveEpilogueFwdINS6_IJSB_SD_SC_EEESA_SF_SH_Li256ELb0ELb0ELb0ELb0EEENS1_29StaticPersistentTileSchedulerILb0EEEEEEEEEvNT_6ParamsE --------------------------
	.section	.nv.shared._ZN7cutlass13device_kernelIN5flash11enable_sm90INS1_16FlashAttnFwdSm90INS1_25CollectiveMainloopFwdSm90ILi2EN4cute5tupleIJNS5_1CILi2EEENS7_ILi1EEES9_EEENS6_IJNS7_ILi128EEENS7_ILi112EEENS7_ILi192EEEEEELi192ENS_10bfloat16_tEfNS_4arch4Sm90ELb0ELb0ELb0ELb0ELb0ELb0ELb0ELb1ELb1ELb0ELb0ELb0EEENS1_21CollectiveEpilogueFwdINS6_IJSB_SD_SC_EEESA_SF_SH_Li256ELb0ELb0ELb0ELb0EEENS1_29StaticPersistentTileSchedulerILb0EEEEEEEEEvNT_6ParamsE,"aw",@nobits
	.sectionflags	@""
	.align	16
	.zero		1024


//--------------------- .nv.shared._ZN7cutlass13device_kernelIN5flash11enable_sm90INS1_16FlashAttnFwdSm90INS1_25CollectiveMainloopFwdSm90ILi2EN4cute5tupleIJNS5_1CILi1EEES8_S8_EEENS6_IJNS7_ILi128EEENS7_ILi112EEENS7_ILi192EEEEEELi192ENS_10bfloat16_tEfNS_4arch4Sm90ELb0ELb0ELb0ELb1ELb0ELb0ELb0ELb1ELb1ELb0ELb0ELb0EEENS1_21CollectiveEpilogueFwdINS6_IJSA_SC_SB_EEES9_SE_SG_Li256ELb1ELb0ELb0ELb0EEENS1_36VarlenDynamicPersistentTileSchedulerILi128ELi112ELi256ELi32ELb0ELb0ELb1ELb0ELb1ELb1EEEEEEEEEvNT_6ParamsE --------------------------
	.section	.nv.shared._ZN7cutlass13device_kernelIN5flash11enable_sm90INS1_16FlashAttnFwdSm90INS1_25CollectiveMainloopFwdSm90ILi2EN4cute5tupleIJNS5_1CILi1EEES8_S8_EEENS6_IJNS7_ILi128EEENS7_ILi112EEENS7_ILi192EEEEEELi192ENS_10bfloat16_tEfNS_4arch4Sm90ELb0ELb0ELb0ELb1ELb0ELb0ELb0ELb1ELb1ELb0ELb0ELb0EEENS1_21CollectiveEpilogueFwdINS6_IJSA_SC_SB_EEES9_SE_SG_Li256ELb1ELb0ELb0ELb0EEENS1_36VarlenDynamicPersistentTileSchedulerILi128ELi112ELi256ELi32ELb0ELb0ELb1ELb0ELb1ELb1EEEEEEEEEvNT_6ParamsE,"aw",@nobits
	.sectionflags	@""
	.align	16
	.zero		1024


//--------------------- .nv.shared._ZN7cutlass13device_kernelIN5flash11enable_sm90INS1_16FlashAttnFwdSm90INS1_25CollectiveMainloopFwdSm90ILi2EN4cute5tupleIJNS5_1CILi1EEES8_S8_EEENS6_IJNS7_ILi128EEENS7_ILi112EEENS7_ILi192EEEEEELi192ENS_10bfloat16_tEfNS_4arch4Sm90ELb0ELb0ELb0ELb1ELb0ELb1ELb0ELb1ELb1ELb0ELb0ELb0EEENS1_21CollectiveEpilogueFwdINS6_IJSA_SC_SB_EEES9_SE_SG_Li256ELb1ELb0ELb0ELb0EEENS1_36VarlenDynamicPersistentTileSchedulerILi128ELi112ELi256ELi32ELb0ELb0ELb1ELb0ELb1ELb1EEEEEEEEEvNT_6ParamsE --------------------------
	.section	.nv.shared._ZN7cutlass13device_kernelIN5flash11enable_sm90INS1_16FlashAttnFwdSm90INS1_25CollectiveMainloopFwdSm90ILi2EN4cute5tupleIJNS5_1CILi1EEES8_S8_EEENS6_IJNS7_ILi128EEENS7_ILi112EEENS7_ILi192EEEEEELi192ENS_10bfloat16_tEfNS_4arch4Sm90ELb0ELb0ELb0ELb1ELb0ELb1ELb0ELb1ELb1ELb0ELb0ELb0EEENS1_21CollectiveEpilogueFwdINS6_IJSA_SC_SB_EEES9_SE_SG_Li256ELb1ELb0ELb0ELb0EEENS1_36VarlenDynamicPersistentTileSchedulerILi128ELi112ELi256ELi32ELb0ELb0ELb1ELb0ELb1ELb1EEEEEEEEEvNT_6ParamsE,"aw",@nobits
	.sectionflags	@""
	.align	16
	.zero		1024


//--------------------- .nv.shared._ZN7cutlass13device_kernelIN5flash11enable_sm90INS1_16FlashAttnFwdSm90INS1_25CollectiveMainloopFwdSm90ILi2EN4cute5tupleIJNS5_1CILi1EEES8_S8_EEENS6_IJNS7_ILi128EEENS7_ILi96EEENS7_ILi192EEEEEELi192ENS_10bfloat16_tEfNS_4arch4Sm90ELb0ELb1ELb0ELb0ELb0ELb0ELb0ELb1ELb1ELb0ELb0ELb0EEENS1_21CollectiveEpilogueFwdINS6_IJSA_SC_SB_EEES9_SE_SG_Li256ELb0ELb0ELb0ELb0EEENS1_30DynamicPersistentTileSchedulerILi256ELi32ELb0ELb0ELb1EEEEEEEEEvNT_6ParamsE --------------------------
	.section	.nv.shared._ZN7cutlass13device_kernelIN5flash11enable_sm90INS1_16FlashAttnFwdSm90INS1_25CollectiveMainloopFwdSm90ILi2EN4cute5tupleIJNS5_1CILi1EEES8_S8_EEENS6_IJNS7_ILi128EEENS7_ILi96EEENS7_ILi192EEEEEELi192ENS_10bfloat16_tEfNS_4arch4Sm90ELb0ELb1ELb0ELb0ELb0ELb0ELb0ELb1ELb1ELb0ELb0ELb0EEENS1_21CollectiveEpilogueFwdINS6_IJSA_SC_SB_EEES9_SE_SG_Li256ELb0ELb0ELb0ELb0EEENS1_30DynamicPersistentTileSchedulerILi256ELi32ELb0ELb0ELb1EEEEEEEEEvNT_6ParamsE,"aw",@nobits
	.sectionflags	@""
	.align	16
	.zero		1024


//--------------------- .nv.shared._ZN7cutlass13device_kernelIN5flash11enable_sm90INS1_16FlashAttnFwdSm90INS1_25CollectiveMainloopFwdSm90ILi2EN4cute5tupleIJNS5_1CILi1EEES8_S8_EEENS6_IJNS7_ILi128EEENS7_ILi96EEENS7_ILi192EEEEEELi192ENS_10bfloat16_tEfNS_4arch4Sm90ELb0ELb1ELb0ELb1ELb0ELb0ELb0ELb1ELb1ELb0ELb0ELb0EEENS1_21CollectiveEpilogueFwdINS6_IJSA_SC_SB_EEES9_SE_SG_Li256ELb1ELb0ELb0ELb0EEENS1_36VarlenDynamicPersistentTileSchedulerILi128ELi96ELi256ELi32ELb0ELb0ELb1ELb1ELb0ELb1EEEEEEEEEvNT_6ParamsE --------------------------
	.section	.nv.shared._ZN7cutlass13device_kernelIN5flash11enable_sm90INS1_16FlashAttnFwdSm90INS1_25CollectiveMainloopFwdSm90ILi2EN4cute5tupleIJNS5_1CILi1EEES8_S8_EEENS6_IJNS7_ILi128EEENS7_ILi96EEENS7_ILi192EEEEEELi192ENS_10bfloat16_tEfNS_4arch4Sm90ELb0ELb1ELb0ELb1ELb0ELb0ELb0ELb1ELb1ELb0ELb0ELb0EEENS1_21CollectiveEpilogueFwdINS6_IJSA_SC_SB_EEES9_SE_SG_Li256ELb1ELb0ELb0ELb0EEENS1_36VarlenDynamicPersistentTileSchedulerILi128ELi96ELi256ELi32ELb0ELb0ELb1ELb1ELb0ELb1EEEEEEEEEvNT_6ParamsE,"aw",@nobits
	.sectionflags	@""
	.align	16
	.zero		1024


//--------------------- .nv.shared._ZN7cutlass13device_kernelIN5flash11enable_sm90INS1_16FlashAttnFwdSm90INS1_25CollectiveMainloopFwdSm90ILi2EN4cute5tupleIJNS5_1CILi1EEES8_S8_EEENS6_IJNS7_ILi128EEENS7_ILi96EEENS7_ILi192EEEEEELi192ENS_10bfloat16_tEfNS_4arch4Sm90ELb0ELb1ELb0ELb1ELb0ELb1ELb0ELb1ELb1ELb0ELb0ELb0EEENS1_21CollectiveEpilogueFwdINS6_IJSA_SC_SB_EEES9_SE_SG_Li256ELb1ELb0ELb0ELb0EEENS1_36VarlenDynamicPersistentTileSchedulerILi128ELi96ELi256ELi32ELb0ELb0ELb1ELb1ELb0ELb1EEEEEEEEEvNT_6ParamsE --------------------------
	.section	.nv.shared._ZN7cutlass13device_kernelIN5flash11enable_sm90INS1_16FlashAttnFwdSm90INS1_25CollectiveMainloopFwdSm90ILi2EN4cute5tupleIJNS5_1CILi1EEES8_S8_EEENS6_IJNS7_ILi128EEENS7_ILi96EEENS7_ILi192EEEEEELi192ENS_10bfloat16_tEfNS_4arch4Sm90ELb0ELb1ELb0ELb1ELb0ELb1ELb0ELb1ELb1ELb0ELb0ELb0EEENS1_21CollectiveEpilogueFwdINS6_IJSA_SC_SB_EEES9_SE_SG_Li256ELb1ELb0ELb0ELb0EEENS1_36VarlenDynamicPersistentTileSchedulerILi128ELi96ELi256ELi32ELb0ELb0ELb1ELb1ELb0ELb1EEEEEEEEEvNT_6ParamsE,"aw",@nobits
	.sectionflags	@""
	.align	16
	.zero		1024


//--------------------- .nv.shared._ZN7cutlass13device_kernelIN5flash11enable_sm90INS1_16FlashAttnFwdSm90INS1_25CollectiveMainloopFwdSm90ILi2EN4cute5tupleIJNS5_1CILi1EEES8_S8_EEENS6_IJNS7_ILi128EEENS7_ILi112EEENS7_ILi192EEEEEELi192ENS_10bfloat16_tEfNS_4arch4Sm90ELb1ELb0ELb0ELb0ELb0ELb0ELb0ELb1ELb1ELb0ELb0ELb0EEENS1_21CollectiveEpilogueFwdINS6_IJSA_SC_SB_EEES9_SE_SG_Li256ELb0ELb0ELb0ELb0EEENS1_30DynamicPersistentTileSchedulerILi256ELi32ELb0ELb0ELb1EEEEEEEEEvNT_6ParamsE --------------------------
	.section	.nv.shared._ZN7cutlass13device_kernelIN5flash11enable_sm90INS1_16FlashAttnFwdSm90INS1_25CollectiveMainloopFwdSm90ILi2EN4cute5tupleIJNS5_1CILi1EEES8_S8_EEENS6_IJNS7_ILi128EEENS7_ILi112EEENS7_ILi192EEEEEELi192ENS_10bfloat16_tEfNS_4arch4Sm90ELb1ELb0ELb0ELb0ELb0ELb0ELb0ELb1ELb1ELb0ELb0ELb0EEENS1_21CollectiveEpilogueFwdINS6_IJSA_SC_SB_EEES9_SE_SG_Li256ELb0ELb0ELb0ELb0EEENS1_30DynamicPersistentTileSchedulerILi256ELi32ELb0ELb0ELb1EEEEEEEEEvNT_6ParamsE,"aw",@nobits
	.sectionflags	@""
	.align	16
	.zero		1024


//--------------------- .nv.shared._ZN7cutlass13device_kernelIN5flash11enable_sm90INS1_16FlashAttnFwdSm90INS1_25CollectiveMainloopFwdSm90ILi2EN4cute5tupleIJNS5_1CILi1EEES8_S8_EEENS6_IJNS7_ILi128EEENS7_ILi112EEENS7_ILi192EEEEEELi192ENS_10bfloat16_tEfNS_4arch4Sm90ELb1ELb0ELb0ELb1ELb0ELb0ELb0ELb1ELb1ELb0ELb0ELb0EEENS1_21CollectiveEpilogueFwdINS6_IJSA_SC_SB_EEES9_SE_SG_Li256ELb1ELb0ELb0ELb0EEENS1_36VarlenDynamicPersistentTileSchedulerILi128ELi112ELi256ELi32ELb0ELb0ELb1ELb1ELb1ELb1EEEEEEEEEvNT_6ParamsE --------------------------
	.section	.nv.shared._ZN7cutlass13device_kernelIN5flash11enable_sm90INS1_16FlashAttnFwdSm90INS1_25CollectiveMainloopFwdSm90ILi2EN4cute5tupleIJNS5_1CILi1EEES8_S8_EEENS6_IJNS7_ILi128EEENS7_ILi112EEENS7_ILi192EEEEEELi192ENS_10bfloat16_tEfNS_4arch4Sm90ELb1ELb0ELb0ELb1ELb0ELb0ELb0ELb1ELb1ELb0ELb0ELb0EEENS1_21CollectiveEpilogueFwdINS6_IJSA_SC_SB_EEES9_SE_SG_Li256ELb1ELb0ELb0ELb0EEENS1_36VarlenDynamicPersistentTileSchedulerILi128ELi112ELi256ELi32ELb0ELb0ELb1ELb1ELb1ELb1EEEEEEEEEvNT_6ParamsE,"aw",@nobits
	.sectionflags	@""
	.align	16
	.zero		1024


//--------------------- .nv.shared._ZN7cutlass13device_kernelIN5flash11enable_sm90INS1_16FlashAttnFwdSm90INS1_25CollectiveMainloopFwdSm90ILi2EN4cute5tupleIJNS5_1CILi1EEES8_S8_EEENS6_IJNS7_ILi128EEENS7_ILi112EEENS7_ILi192EEEEEELi192ENS_10bfloat16_tEfNS_4arch4Sm90ELb1ELb0ELb0ELb1ELb0ELb1ELb0ELb1ELb1ELb0ELb0ELb0EEENS1_21CollectiveEpilogueFwdINS6_IJSA_SC_SB_EEES9_SE_SG_Li256ELb1ELb0ELb0ELb0EEENS1_36VarlenDynamicPersistentTileSchedulerILi128ELi112ELi256ELi32ELb0ELb0ELb1ELb1ELb1ELb1EEEEEEEEEvNT_6ParamsE --------------------------
	.section	.nv.shared._ZN7cutlass13device_kernelIN5flash11enable_sm90INS1_16FlashAttnFwdSm90INS1_25CollectiveMainloopFwdSm90ILi2EN4cute5tupleIJNS5_1CILi1EEES8_S8_EEENS6_IJNS7_ILi128EEENS7_ILi112EEENS7_ILi192EEEEEELi192ENS_10bfloat16_tEfNS_4arch4Sm90ELb1ELb0ELb0ELb1ELb0ELb1ELb0ELb1ELb1ELb0ELb0ELb0EEENS1_21CollectiveEpilogueFwdINS6_IJSA_SC_SB_EEES9_SE_SG_Li256ELb1ELb0ELb0ELb0EEENS1_36VarlenDynamicPersistentTileSchedulerILi128ELi112ELi256ELi32ELb0ELb0ELb1ELb1ELb1ELb1EEEEEEEEEvNT_6ParamsE,"aw",@nobits
	.sectionflags	@""
	.align	16
	.zero		1024


//--------------------- .nv.constant0._ZN7cutlass13device_kernelIN5flash11enable_sm90INS1_16FlashAttnFwdSm90INS1_25CollectiveMainloopFwdSm90ILi2EN4cute5tupleIJNS5_1CILi1EEES8_S8_EEENS6_IJNS7_ILi128EEENS7_ILi112EEENS7_ILi192EEEEEELi192ENS_10bfloat16_tEfNS_4arch4Sm90ELb0ELb0ELb0ELb0ELb0ELb0ELb0ELb1ELb1ELb0ELb0ELb0EEENS1_21CollectiveEpilogueFwdINS6_IJSA_SC_SB_EEES9_SE_SG_Li256ELb0ELb0ELb0ELb0EEENS1_29StaticPersistentTileSchedulerILb0EEEEEEEEEvNT_6ParamsE --------------------------
	.section	.nv.constant0._ZN7cutlass13device_kernelIN5flash11enable_sm90INS1_16FlashAttnFwdSm90INS1_25CollectiveMainloopFwdSm90ILi2EN4cute5tupleIJNS5_1CILi1EEES8_S8_EEENS6_IJNS7_ILi128EEENS7_ILi112EEENS7_ILi192EEEEEELi192ENS_10bfloat16_tEfNS_4arch4Sm90ELb0ELb0ELb0ELb0ELb0ELb0ELb0ELb1ELb1ELb0ELb0ELb0EEENS1_21CollectiveEpilogueFwdINS6_IJSA_SC_SB_EEES9_SE_SG_Li256ELb0ELb0ELb0ELb0EEENS1_29StaticPersistentTileSchedulerILb0EEEEEEEEEvNT_6ParamsE,"a",@progbits
	.sectionflags	@""
	.align	4
.nv.constant0._ZN7cutlass13device_kernelIN5flash11enable_sm90INS1_16FlashAttnFwdSm90INS1_25CollectiveMainloopFwdSm90ILi2EN4cute5tupleIJNS5_1CILi1EEES8_S8_EEENS6_IJNS7_ILi128EEENS7_ILi112EEENS7_ILi192EEEEEELi192ENS_10bfloat16_tEfNS_4arch4Sm90ELb0ELb0ELb0ELb0ELb0ELb0ELb0ELb1ELb1ELb0ELb0ELb0EEENS1_21CollectiveEpilogueFwdINS6_IJSA_SC_SB_EEES9_SE_SG_Li256ELb0ELb0ELb0ELb0EEENS1_29StaticPersistentTileSchedulerILb0EEEEEEEEEvNT_6ParamsE:
	.zero		3584


//--------------------- .nv.constant0._ZN7cutlass13device_kernelIN5flash11enable_sm90INS1_16FlashAttnFwdSm90INS1_25CollectiveMainloopFwdSm90ILi2EN4cute5tupleIJNS5_1CILi2EEENS7_ILi1EEES9_EEENS6_IJNS7_ILi128EEENS7_ILi112EEENS7_ILi192EEEEEELi192ENS_10bfloat16_tEfNS_4arch4Sm90ELb0ELb0ELb0ELb0ELb0ELb0ELb0ELb1ELb1ELb0ELb0ELb0EEENS1_21CollectiveEpilogueFwdINS6_IJSB_SD_SC_EEESA_SF_SH_Li256ELb0ELb0ELb0ELb0EEENS1_29StaticPersistentTileSchedulerILb0EEEEEEEEEvNT_6ParamsE --------------------------
	.section	.nv.constant0._ZN7cutlass13device_kernelIN5flash11enable_sm90INS1_16FlashAttnFwdSm90INS1_25CollectiveMainloopFwdSm90ILi2EN4cute5tupleIJNS5_1CILi2EEENS7_ILi1EEES9_EEENS6_IJNS7_ILi128EEENS7_ILi112EEENS7_ILi192EEEEEELi192ENS_10bfloat16_tEfNS_4arch4Sm90ELb0ELb0ELb0ELb0ELb0ELb0ELb0ELb1ELb1ELb0ELb0ELb0EEENS1_21CollectiveEpilogueFwdINS6_IJSB_SD_SC_EEESA_SF_SH_Li256ELb0ELb0ELb0ELb0EEENS1_29StaticPersistentTileSchedulerILb0EEEEEEEEEvNT_6ParamsE,"a",@progbits
	.sectionflags	@""
	.align	4
.nv.constant0._ZN7cutlass13device_kernelIN5flash11enable_sm90INS1_16FlashAttnFwdSm90INS1_25CollectiveMainloopFwdSm90ILi2EN4cute5tupleIJNS5_1CILi2EEENS7_ILi1EEES9_EEENS6_IJNS7_ILi128EEENS7_ILi112EEENS7_ILi192EEEEEELi192ENS_10bfloat16_tEfNS_4arch4Sm90ELb0ELb0ELb0ELb0ELb0ELb0ELb0ELb1ELb1ELb0ELb0ELb0EEENS1_21CollectiveEpilogueFwdINS6_IJSB_SD_SC_EEESA_SF_SH_Li256ELb0ELb0ELb0ELb0EEENS1_29StaticPersistentTileSchedulerILb0EEEEEEEEEvNT_6ParamsE:
	.zero		3584


//--------------------- .nv.constant0._ZN7cutlass13device_kernelIN5flash11enable_sm90INS1_16FlashAttnFwdSm90INS1_25CollectiveMainloopFwdSm90ILi2EN4cute5tupleIJNS5_1CILi1EEES8_S8_EEENS6_IJNS7_ILi128EEENS7_ILi112EEENS7_ILi192EEEEEELi192ENS_10bfloat16_tEfNS_4arch4Sm90ELb0ELb0ELb0ELb1ELb0ELb0ELb0ELb1ELb1ELb0ELb0ELb0EEENS1_21CollectiveEpilogueFwdINS6_IJSA_SC_SB_EEES9_SE_SG_Li256ELb1ELb0ELb0ELb0EEENS1_36VarlenDynamicPersistentTileSchedulerILi128ELi112ELi256ELi32ELb0ELb0ELb1ELb0ELb1ELb1EEEEEEEEEvNT_6ParamsE --------------------------
	.section	.nv.constant0._ZN7cutlass13device_kernelIN5flash11enable_sm90INS1_16FlashAttnFwdSm90INS1_25CollectiveMainloopFwdSm90ILi2EN4cute5tupleIJNS5_1CILi1EEES8_S8_EEENS6_IJNS7_ILi128EEENS7_ILi112EEENS7_ILi192EEEEEELi192ENS_10bfloat16_tEfNS_4arch4Sm90ELb0ELb0ELb0ELb1ELb0ELb0ELb0ELb1ELb1ELb0ELb0ELb0EEENS1_21CollectiveEpilogueFwdINS6_IJSA_SC_SB_EEES9_SE_SG_Li256ELb1ELb0ELb0ELb0EEENS1_36VarlenDynamicPersistentTileSchedulerILi128ELi112ELi256ELi32ELb0ELb0ELb1ELb0ELb1ELb1EEEEEEEEEvNT_6ParamsE,"a",@progbits
	.sectionflags	@""
	.align	4
.nv.constant0._ZN7cutlass13device_kernelIN5flash11enable_sm90INS1_16FlashAttnFwdSm90INS1_25CollectiveMainloopFwdSm90ILi2EN4cute5tupleIJNS5_1CILi1EEES8_S8_EEENS6_IJNS7_ILi128EEENS7_ILi112EEENS7_ILi192EEEEEELi192ENS_10bfloat16_tEfNS_4arch4Sm90ELb0ELb0ELb0ELb1ELb0ELb0ELb0ELb1ELb1ELb0ELb0ELb0EEENS1_21CollectiveEpilogueFwdINS6_IJSA_SC_SB_EEES9_SE_SG_Li256ELb1ELb0ELb0ELb0EEENS1_36VarlenDynamicPersistentTileSchedulerILi128ELi112ELi256ELi32ELb0ELb0ELb1ELb0ELb1ELb1EEEEEEEEEvNT_6ParamsE:
	.zero		3200


//--------------------- .nv.constant0._ZN7cutlass13device_kernelIN5flash11enable_sm90INS1_16FlashAttnFwdSm90INS1_25CollectiveMainloopFwdSm90ILi2EN4cute5tupleIJNS5_1CILi1EEES8_S8_EEENS6_IJNS7_ILi128EEENS7_ILi112EEENS7_ILi192EEEEEELi192ENS_10bfloat16_tEfNS_4arch4Sm90ELb0ELb0ELb0ELb1ELb0ELb1ELb0ELb1ELb1ELb0ELb0ELb0EEENS1_21CollectiveEpilogueFwdINS6_IJSA_SC_SB_EEES9_SE_SG_Li256ELb1ELb0ELb0ELb0EEENS1_36VarlenDynamicPersistentTileSchedulerILi128ELi112ELi256ELi32ELb0ELb0ELb1ELb0ELb1ELb1EEEEEEEEEvNT_6ParamsE --------------------------
	.section	.nv.constant0._ZN7cutlass13device_kernelIN5flash11enable_sm90INS1_16FlashAttnFwdSm90INS1_25CollectiveMainloopFwdSm90ILi2EN4cute5tupleIJNS5_1CILi1EEES8_S8_EEENS6_IJNS7_ILi128EEENS7_ILi112EEENS7_ILi192EEEEEELi192ENS_10bfloat16_tEfNS_4arch4Sm90ELb0ELb0ELb0ELb1ELb0ELb1ELb0ELb1ELb1ELb0ELb0ELb0EEENS1_21CollectiveEpilogueFwdINS6_IJSA_SC_SB_EEES9_SE_SG_Li256ELb1ELb0ELb0ELb0EEENS1_36VarlenDynamicPersistentTileSchedulerILi128ELi112ELi256ELi32ELb0ELb0ELb1ELb0ELb1ELb1EEEEEEEEEvNT_6ParamsE,"a",@progbits
	.sectionflags	@""
	.align	4
.nv.constant0._ZN7cutlass13device_kernelIN5flash11enable_sm90INS1_16FlashAttnFwdSm90INS1_25CollectiveMainloopFwdSm90ILi2EN4cute5tupleIJNS5_1CILi1EEES8_S8_EEENS6_IJNS7_ILi128EEENS7_ILi112EEENS7_ILi192EEEEEELi192ENS_10bfloat16_tEfNS_4arch4Sm90ELb0ELb0ELb0ELb1ELb0ELb1ELb0ELb1ELb1ELb0ELb0ELb0EEENS1_21CollectiveEpilogueFwdINS6_IJSA_SC_SB_EEES9_SE_SG_Li256ELb1ELb0ELb0ELb0EEENS1_36VarlenDynamicPersistentTileSchedulerILi128ELi112ELi256ELi32ELb0ELb0ELb1ELb0ELb1ELb1EEEEEEEEEvNT_6ParamsE:
	.zero		3200


//--------------------- .nv.constant0._ZN7cutlass13device_kernelIN5flash11enable_sm90INS1_16FlashAttnFwdSm90INS1_25CollectiveMainloopFwdSm90ILi2EN4cute5tupleIJNS5_1CILi1EEES8_S8_EEENS6_IJNS7_ILi128EEENS7_ILi96EEENS7_ILi192EEEEEELi192ENS_10bfloat16_tEfNS_4arch4Sm90ELb0ELb1ELb0ELb0ELb0ELb0ELb0ELb1ELb1ELb0ELb0ELb0EEENS1_21CollectiveEpilogueFwdINS6_IJSA_SC_SB_EEES9_SE_SG_Li256ELb0ELb0ELb0ELb0EEENS1_30DynamicPersistentTileSchedulerILi256ELi32ELb0ELb0ELb1EEEEEEEEEvNT_6ParamsE --------------------------
	.section	.nv.constant0._ZN7cutlass13device_kernelIN5flash11enable_sm90INS1_16FlashAttnFwdSm90INS1_25CollectiveMainloopFwdSm90ILi2EN4cute5tupleIJNS5_1CILi1EEES8_S8_EEENS6_IJNS7_ILi128EEENS7_ILi96EEENS7_ILi192EEEEEELi192ENS_10bfloat16_tEfNS_4arch4Sm90ELb0ELb1ELb0ELb0ELb0ELb0ELb0ELb1ELb1ELb0ELb0ELb0EEENS1_21CollectiveEpilogueFwdINS6_IJSA_SC_SB_EEES9_SE_SG_Li256ELb0ELb0ELb0ELb0EEENS1_30DynamicPersistentTileSchedulerILi256ELi32ELb0ELb0ELb1EEEEEEEEEvNT_6ParamsE,"a",@progbits
	.sectionflags	@""
	.align	4
.nv.constant0._ZN7cutlass13device_kernelIN5flash11enable_sm90INS1_16FlashAttnFwdSm90INS1_25CollectiveMainloopFwdSm90ILi2EN4cute5tupleIJNS5_1CILi1EEES8_S8_EEENS6_IJNS7_ILi128EEENS7_ILi96EEENS7_ILi192EEEEEELi192ENS_10bfloat16_tEfNS_4arch4Sm90ELb0ELb1ELb0ELb0ELb0ELb0ELb0ELb1ELb1ELb0ELb0ELb0EEENS1_21CollectiveEpilogueFwdINS6_IJSA_SC_SB_EEES9_SE_SG_Li256ELb0ELb0ELb0ELb0EEENS1_30DynamicPersistentTileSchedulerILi256ELi32ELb0ELb0ELb1EEEEEEEEEvNT_6ParamsE:
	.zero		3584


//--------------------- .nv.constant0._ZN7cutlass13device_kernelIN5flash11enable_sm90INS1_16FlashAttnFwdSm90INS1_25CollectiveMainloopFwdSm90ILi2EN4cute5tupleIJNS5_1CILi1EEES8_S8_EEENS6_IJNS7_ILi128EEENS7_ILi96EEENS7_ILi192EEEEEELi192ENS_10bfloat16_tEfNS_4arch4Sm90ELb0ELb1ELb0ELb1ELb0ELb0ELb0ELb1ELb1ELb0ELb0ELb0EEENS1_21CollectiveEpilogueFwdINS6_IJSA_SC_SB_EEES9_SE_SG_Li256ELb1ELb0ELb0ELb0EEENS1_36VarlenDynamicPersistentTileSchedulerILi128ELi96ELi256ELi32ELb0ELb0ELb1ELb1ELb0ELb1EEEEEEEEEvNT_6ParamsE --------------------------
	.section	.nv.constant0._ZN7cutlass13device_kernelIN5flash11enable_sm90INS1_16FlashAttnFwdSm90INS1_25CollectiveMainloopFwdSm90ILi2EN4cute5tupleIJNS5_1CILi1EEES8_S8_EEENS6_IJNS7_ILi128EEENS7_ILi96EEENS7_ILi192EEEEEELi192ENS_10bfloat16_tEfNS_4arch4Sm90ELb0ELb1ELb0ELb1ELb0ELb0ELb0ELb1ELb1ELb0ELb0ELb0EEENS1_21CollectiveEpilogueFwdINS6_IJSA_SC_SB_EEES9_SE_SG_Li256ELb1ELb0ELb0ELb0EEENS1_36VarlenDynamicPersistentTileSchedulerILi128ELi96ELi256ELi32ELb0ELb0ELb1ELb1ELb0ELb1EEEEEEEEEvNT_6ParamsE,"a",@progbits
	.sectionflags	@""
	.align	4
.nv.constant0._ZN7cutlass13device_kernelIN5flash11enable_sm90INS1_16FlashAttnFwdSm90INS1_25CollectiveMainloopFwdSm90ILi2EN4cute5tupleIJNS5_1CILi1EEES8_S8_EEENS6_IJNS7_ILi128EEENS7_ILi96EEENS7_ILi192EEEEEELi192ENS_10bfloat16_tEfNS_4arch4Sm90ELb0ELb1ELb0ELb1ELb0ELb0ELb0ELb1ELb1ELb0ELb0ELb0EEENS1_21CollectiveEpilogueFwdINS6_IJSA_SC_SB_EEES9_SE_SG_Li256ELb1ELb0ELb0ELb0EEENS1_36VarlenDynamicPersistentTileSchedulerILi128ELi96ELi256ELi32ELb0ELb0ELb1ELb1ELb0ELb1EEEEEEEEEvNT_6ParamsE:
	.zero		3200


//--------------------- .nv.constant0._ZN7cutlass13device_kernelIN5flash11enable_sm90INS1_16FlashAttnFwdSm90INS1_25CollectiveMainloopFwdSm90ILi2EN4cute5tupleIJNS5_1CILi1EEES8_S8_EEENS6_IJNS7_ILi128EEENS7_ILi96EEENS7_ILi192EEEEEELi192ENS_10bfloat16_tEfNS_4arch4Sm90ELb0ELb1ELb0ELb1ELb0ELb1ELb0ELb1ELb1ELb0ELb0ELb0EEENS1_21CollectiveEpilogueFwdINS6_IJSA_SC_SB_EEES9_SE_SG_Li256ELb1ELb0ELb0ELb0EEENS1_36VarlenDynamicPersistentTileSchedulerILi128ELi96ELi256ELi32ELb0ELb0ELb1ELb1ELb0ELb1EEEEEEEEEvNT_6ParamsE --------------------------
	.section	.nv.constant0._ZN7cutlass13device_kernelIN5flash11enable_sm90INS1_16FlashAttnFwdSm90INS1_25CollectiveMainloopFwdSm90ILi2EN4cute5tupleIJNS5_1CILi1EEES8_S8_EEENS6_IJNS7_ILi128EEENS7_ILi96EEENS7_ILi192EEEEEELi192ENS_10bfloat16_tEfNS_4arch4Sm90ELb0ELb1ELb0ELb1ELb0ELb1ELb0ELb1ELb1ELb0ELb0ELb0EEENS1_21CollectiveEpilogueFwdINS6_IJSA_SC_SB_EEES9_SE_SG_Li256ELb1ELb0ELb0ELb0EEENS1_36VarlenDynamicPersistentTileSchedulerILi128ELi96ELi256ELi32ELb0ELb0ELb1ELb1ELb0ELb1EEEEEEEEEvNT_6ParamsE,"a",@progbits
	.sectionflags	@""
	.align	4
.nv.constant0._ZN7cutlass13device_kernelIN5flash11enable_sm90INS1_16FlashAttnFwdSm90INS1_25CollectiveMainloopFwdSm90ILi2EN4cute5tupleIJNS5_1CILi1EEES8_S8_EEENS6_IJNS7_ILi128EEENS7_ILi96EEENS7_ILi192EEEEEELi192ENS_10bfloat16_tEfNS_4arch4Sm90ELb0ELb1ELb0ELb1ELb0ELb1ELb0ELb1ELb1ELb0ELb0ELb0EEENS1_21CollectiveEpilogueFwdINS6_IJSA_SC_SB_EEES9_SE_SG_Li256ELb1ELb0ELb0ELb0EEENS1_36VarlenDynamicPersistentTileSchedulerILi128ELi96ELi256ELi32ELb0ELb0ELb1ELb1ELb0ELb1EEEEEEEEEvNT_6ParamsE:
	.zero		3200


//--------------------- .nv.constant0._ZN7cutlass13device_kernelIN5flash11enable_sm90INS1_16FlashAttnFwdSm90INS1_25CollectiveMainloopFwdSm90ILi2EN4cute5tupleIJNS5_1CILi1EEES8_S8_EEENS6_IJNS7_ILi128EEENS7_ILi112EEENS7_ILi192EEEEEELi192ENS_10bfloat16_tEfNS_4arch4Sm90ELb1ELb0ELb0ELb0ELb0ELb0ELb0ELb1ELb1ELb0ELb0ELb0EEENS1_21CollectiveEpilogueFwdINS6_IJSA_SC_SB_EEES9_SE_SG_Li256ELb0ELb0ELb0ELb0EEENS1_30DynamicPersistentTileSchedulerILi256ELi32ELb0ELb0ELb1EEEEEEEEEvNT_6ParamsE --------------------------
	.section	.nv.constant0._ZN7cutlass13device_kernelIN5flash11enable_sm90INS1_16FlashAttnFwdSm90INS1_25CollectiveMainloopFwdSm90ILi2EN4cute5tupleIJNS5_1CILi1EEES8_S8_EEENS6_IJNS7_ILi128EEENS7_ILi112EEENS7_ILi192EEEEEELi192ENS_10bfloat16_tEfNS_4arch4Sm90ELb1ELb0ELb0ELb0ELb0ELb0ELb0ELb1ELb1ELb0ELb0ELb0EEENS1_21CollectiveEpilogueFwdINS6_IJSA_SC_SB_EEES9_SE_SG_Li256ELb0ELb0ELb0ELb0EEENS1_30DynamicPersistentTileSchedulerILi256ELi32ELb0ELb0ELb1EEEEEEEEEvNT_6ParamsE,"a",@progbits
	.sectionflags	@""
	.align	4
.nv.constant0._ZN7cutlass13device_kernelIN5flash11enable_sm90INS1_16FlashAttnFwdSm90INS1_25CollectiveMainloopFwdSm90ILi2EN4cute5tupleIJNS5_1CILi1EEES8_S8_EEENS6_IJNS7_ILi128EEENS7_ILi112EEENS7_ILi192EEEEEELi192ENS_10bfloat16_tEfNS_4arch4Sm90ELb1ELb0ELb0ELb0ELb0ELb0ELb0ELb1ELb1ELb0ELb0ELb0EEENS1_21CollectiveEpilogueFwdINS6_IJSA_SC_SB_EEES9_SE_SG_Li256ELb0ELb0ELb0ELb0EEENS1_30DynamicPersistentTileSchedulerILi256ELi32ELb0ELb0ELb1EEEEEEEEEvNT_6ParamsE:
	.zero		3584


//--------------------- .nv.constant0._ZN7cutlass13device_kernelIN5flash11enable_sm90INS1_16FlashAttnFwdSm90INS1_25CollectiveMainloopFwdSm90ILi2EN4cute5tupleIJNS5_1CILi1EEES8_S8_EEENS6_IJNS7_ILi128EEENS7_ILi112EEENS7_ILi192EEEEEELi192ENS_10bfloat16_tEfNS_4arch4Sm90ELb1ELb0ELb0ELb1ELb0ELb0ELb0ELb1ELb1ELb0ELb0ELb0EEENS1_21CollectiveEpilogueFwdINS6_IJSA_SC_SB_EEES9_SE_SG_Li256ELb1ELb0ELb0ELb0EEENS1_36VarlenDynamicPersistentTileSchedulerILi128ELi112ELi256ELi32ELb0ELb0ELb1ELb1ELb1ELb1EEEEEEEEEvNT_6ParamsE --------------------------
	.section	.nv.constant0._ZN7cutlass13device_kernelIN5flash11enable_sm90INS1_16FlashAttnFwdSm90INS1_25CollectiveMainloopFwdSm90ILi2EN4cute5tupleIJNS5_1CILi1EEES8_S8_EEENS6_IJNS7_ILi128EEENS7_ILi112EEENS7_ILi192EEEEEELi192ENS_10bfloat16_tEfNS_4arch4Sm90ELb1ELb0ELb0ELb1ELb0ELb0ELb0ELb1ELb1ELb0ELb0ELb0EEENS1_21CollectiveEpilogueFwdINS6_IJSA_SC_SB_EEES9_SE_SG_Li256ELb1ELb0ELb0ELb0EEENS1_36VarlenDynamicPersistentTileSchedulerILi128ELi112ELi256ELi32ELb0ELb0ELb1ELb1ELb1ELb1EEEEEEEEEvNT_6ParamsE,"a",@progbits
	.sectionflags	@""
	.align	4
.nv.constant0._ZN7cutlass13device_kernelIN5flash11enable_sm90INS1_16FlashAttnFwdSm90INS1_25CollectiveMainloopFwdSm90ILi2EN4cute5tupleIJNS5_1CILi1EEES8_S8_EEENS6_IJNS7_ILi128EEENS7_ILi112EEENS7_ILi192EEEEEELi192ENS_10bfloat16_tEfNS_4arch4Sm90ELb1ELb0ELb0ELb1ELb0ELb0ELb0ELb1ELb1ELb0ELb0ELb0EEENS1_21CollectiveEpilogueFwdINS6_IJSA_SC_SB_EEES9_SE_SG_Li256ELb1ELb0ELb0ELb0EEENS1_36VarlenDynamicPersistentTileSchedulerILi128ELi112ELi256ELi32ELb0ELb0ELb1ELb1ELb1ELb1EEEEEEEEEvNT_6ParamsE:
	.zero		3200


//--------------------- .nv.constant0._ZN7cutlass13device_kernelIN5flash11enable_sm90INS1_16FlashAttnFwdSm90INS1_25CollectiveMainloopFwdSm90ILi2EN4cute5tupleIJNS5_1CILi1EEES8_S8_EEENS6_IJNS7_ILi128EEENS7_ILi112EEENS7_ILi192EEEEEELi192ENS_10bfloat16_tEfNS_4arch4Sm90ELb1ELb0ELb0ELb1ELb0ELb1ELb0ELb1ELb1ELb0ELb0ELb0EEENS1_21CollectiveEpilogueFwdINS6_IJSA_SC_SB_EEES9_SE_SG_Li256ELb1ELb0ELb0ELb0EEENS1_36VarlenDynamicPersistentTileSchedulerILi128ELi112ELi256ELi32ELb0ELb0ELb1ELb1ELb1ELb1EEEEEEEEEvNT_6ParamsE --------------------------
	.section	.nv.constant0._ZN7cutlass13device_kernelIN5flash11enable_sm90INS1_16FlashAttnFwdSm90INS1_25CollectiveMainloopFwdSm90ILi2EN4cute5tupleIJNS5_1CILi1EEES8_S8_EEENS6_IJNS7_ILi128EEENS7_ILi112EEENS7_ILi192EEEEEELi192ENS_10bfloat16_tEfNS_4arch4Sm90ELb1ELb0ELb0ELb1ELb0ELb1ELb0ELb1ELb1ELb0ELb0ELb0EEENS1_21CollectiveEpilogueFwdINS6_IJSA_SC_SB_EEES9_SE_SG_Li256ELb1ELb0ELb0ELb0EEENS1_36VarlenDynamicPersistentTileSchedulerILi128ELi112ELi256ELi32ELb0ELb0ELb1ELb1ELb1ELb1EEEEEEEEEvNT_6ParamsE,"a",@progbits
	.sectionflags	@""
	.align	4
.nv.constant0._ZN7cutlass13device_kernelIN5flash11enable_sm90INS1_16FlashAttnFwdSm90INS1_25CollectiveMainloopFwdSm90ILi2EN4cute5tupleIJNS5_1CILi1EEES8_S8_EEENS6_IJNS7_ILi128EEENS7_ILi112EEENS7_ILi192EEEEEELi192ENS_10bfloat16_tEfNS_4arch4Sm90ELb1ELb0ELb0ELb1ELb0ELb1ELb0ELb1ELb1ELb0ELb0ELb0EEENS1_21CollectiveEpilogueFwdINS6_IJSA_SC_SB_EEES9_SE_SG_Li256ELb1ELb0ELb0ELb0EEENS1_36VarlenDynamicPersistentTileSchedulerILi128ELi112ELi256ELi32ELb0ELb0ELb1ELb1ELb1ELb1EEEEEEEEEvNT_6ParamsE:
	.zero		3200


//--------------------- SYMBOLS --------------------------

	.type		.nv.reservedSmem.offset0,@object
	.size		.nv.reservedSmem.offset0,0x4
	.type		__assertfail,@function
